// Copyright (c) 2024, Jay Shah, Ganesh Bikshandi, Ying Zhang, Vijay Thakkar, Pradeep Ramani, Tri Dao.
// Splitting the different template instantiations to different files to speed up compilation.
// This file is auto-generated. See "generate_kernels.py"

#include "flash_fwd_launch_template.h"

#ifndef FLASHATTENTION_DISABLE_HDIM192
template void run_mha_fwd_<90, cutlass::bfloat16_t, 192, 192, false, false, false, false>(Flash_fwd_params &params, cudaStream_t stream);
#endif


// ===== COMPILED SASS (sm_90a) =====

	.target	sm_90a

	.elftype	@"ET_EXEC"


//--------------------- .note.nv.tkinfo           --------------------------
	.section	.note.nv.tkinfo,"",@"SHT_NOTE"
	.sectionflags	@"SHF_NOTE_NV_TKINFO"
	.tkinfo
        /*0018*/ 	.word	0x00000002
        /*0030*/ 	.string	""
        /*0030*/ 	.string	"ptxas"
        /*0030*/ 	.string	"Cuda compilation tools, release 13.0, V13.0.88"
        /*0030*/ 	.string	"Build cuda_13.0.r13.0/compiler.36424714_0"
        /*0030*/ 	.string	"-arch sm_90a -m 64 "



//--------------------- .note.nv.cuinfo           --------------------------
	.section	.note.nv.cuinfo,"",@"SHT_NOTE"
	.sectionflags	@"SHF_NOTE_NV_CUINFO"
        /*0018*/ 	.short	0x0002
        /*001a*/ 	.short	0x005a
        /*001c*/ 	.short	0x0082
	.zero		2


//--------------------- .nv.info                  --------------------------
	.section	.nv.info,"",@"SHT_CUDA_INFO"
	.align	4


	//----- nvinfo : EIATTR_REGCOUNT
	.align		4
        /*0000*/ 	.byte	0x04, 0x2f
        /*0002*/ 	.short	(.L_23 - .L_22)
	.align		4
.L_22:
        /*0004*/ 	.word	index@(_ZN7cutlass13device_kernelIN5flash11enable_sm90INS1_16FlashAttnFwdSm90INS1_25CollectiveMainloopFwdSm90ILi2EN4cute5tupleIJNS5_1CILi1EEES8_S8_EEENS6_IJNS7_ILi128EEENS7_ILi112EEENS7_ILi192EEEEEELi192ENS_10bfloat16_tEfNS_4arch4Sm90ELb1ELb0ELb0ELb1ELb0ELb1ELb0ELb1ELb1ELb0ELb0ELb0EEENS1_21CollectiveEpilogueFwdINS6_IJSA_SC_SB_EEES9_SE_SG_Li256ELb1ELb0ELb0ELb0EEENS1_36VarlenDynamicPersistentTileSchedulerILi128ELi112ELi256ELi32ELb0ELb0ELb1ELb1ELb1ELb1EEEEEEEEEvNT_6ParamsE)
        /*0008*/ 	.word	0x000000a8


	//----- nvinfo : EIATTR_FRAME_SIZE
	.align		4
.L_23:
        /*000c*/ 	.byte	0x04, 0x11
        /*000e*/ 	.short	(.L_25 - .L_24)
	.align		4
.L_24:
        /*0010*/ 	.word	index@(_ZN7cutlass13device_kernelIN5flash11enable_sm90INS1_16FlashAttnFwdSm90INS1_25CollectiveMainloopFwdSm90ILi2EN4cute5tupleIJNS5_1CILi1EEES8_S8_EEENS6_IJNS7_ILi128EEENS7_ILi112EEENS7_ILi192EEEEEELi192ENS_10bfloat16_tEfNS_4arch4Sm90ELb1ELb0ELb0ELb1ELb0ELb1ELb0ELb1ELb1ELb0ELb0ELb0EEENS1_21CollectiveEpilogueFwdINS6_IJSA_SC_SB_EEES9_SE_SG_Li256ELb1ELb0ELb0ELb0EEENS1_36VarlenDynamicPersistentTileSchedulerILi128ELi112ELi256ELi32ELb0ELb0ELb1ELb1ELb1ELb1EEEEEEEEEvNT_6ParamsE)
        /*0014*/ 	.word	0x00000078


	//----- nvinfo : EIATTR_REGCOUNT
	.align		4
.L_25:
        /*0018*/ 	.byte	0x04, 0x2f
        /*001a*/ 	.short	(.L_27 - .L_26)
	.align		4
.L_26:
        /*001c*/ 	.word	index@(_ZN7cutlass13device_kernelIN5flash11enable_sm90INS1_16FlashAttnFwdSm90INS1_25CollectiveMainloopFwdSm90ILi2EN4cute5tupleIJNS5_1CILi1EEES8_S8_EEENS6_IJNS7_ILi128EEENS7_ILi112EEENS7_ILi192EEEEEELi192ENS_10bfloat16_tEfNS_4arch4Sm90ELb1ELb0ELb0ELb1ELb0ELb0ELb0ELb1ELb1ELb0ELb0ELb0EEENS1_21CollectiveEpilogueFwdINS6_IJSA_SC_SB_EEES9_SE_SG_Li256ELb1ELb0ELb0ELb0EEENS1_36VarlenDynamicPersistentTileSchedulerILi128ELi112ELi256ELi32ELb0ELb0ELb1ELb1ELb1ELb1EEEEEEEEEvNT_6ParamsE)
        /*0020*/ 	.word	0x000000a8


	//----- nvinfo : EIATTR_FRAME_SIZE
	.align		4
.L_27:
        /*0024*/ 	.byte	0x04, 0x11
        /*0026*/ 	.short	(.L_29 - .L_28)
	.align		4
.L_28:
        /*0028*/ 	.word	index@(_ZN7cutlass13device_kernelIN5flash11enable_sm90INS1_16FlashAttnFwdSm90INS1_25CollectiveMainloopFwdSm90ILi2EN4cute5tupleIJNS5_1CILi1EEES8_S8_EEENS6_IJNS7_ILi128EEENS7_ILi112EEENS7_ILi192EEEEEELi192ENS_10bfloat16_tEfNS_4arch4Sm90ELb1ELb0ELb0ELb1ELb0ELb0ELb0ELb1ELb1ELb0ELb0ELb0EEENS1_21CollectiveEpilogueFwdINS6_IJSA_SC_SB_EEES9_SE_SG_Li256ELb1ELb0ELb0ELb0EEENS1_36VarlenDynamicPersistentTileSchedulerILi128ELi112ELi256ELi32ELb0ELb0ELb1ELb1ELb1ELb1EEEEEEEEEvNT_6ParamsE)
        /*002c*/ 	.word	0x00000030


	//----- nvinfo : EIATTR_REGCOUNT
	.align		4
.L_29:
        /*0030*/ 	.byte	0x04, 0x2f
        /*0032*/ 	.short	(.L_31 - .L_30)
	.align		4
.L_30:
        /*0034*/ 	.word	index@(_ZN7cutlass13device_kernelIN5flash11enable_sm90INS1_16FlashAttnFwdSm90INS1_25CollectiveMainloopFwdSm90ILi2EN4cute5tupleIJNS5_1CILi1EEES8_S8_EEENS6_IJNS7_ILi128EEENS7_ILi112EEENS7_ILi192EEEEEELi192ENS_10bfloat16_tEfNS_4arch4Sm90ELb1ELb0ELb0ELb0ELb0ELb0ELb0ELb1ELb1ELb0ELb0ELb0EEENS1_21CollectiveEpilogueFwdINS6_IJSA_SC_SB_EEES9_SE_SG_Li256ELb0ELb0ELb0ELb0EEENS1_30DynamicPersistentTileSchedulerILi256ELi32ELb0ELb0ELb1EEEEEEEEEvNT_6ParamsE)
        /*0038*/ 	.word	0x000000a8


	//----- nvinfo : EIATTR_FRAME_SIZE
	.align		4
.L_31:
        /*003c*/ 	.byte	0x04, 0x11
        /*003e*/ 	.short	(.L_33 - .L_32)
	.align		4
.L_32:
        /*0040*/ 	.word	index@(_ZN7cutlass13device_kernelIN5flash11enable_sm90INS1_16FlashAttnFwdSm90INS1_25CollectiveMainloopFwdSm90ILi2EN4cute5tupleIJNS5_1CILi1EEES8_S8_EEENS6_IJNS7_ILi128EEENS7_ILi112EEENS7_ILi192EEEEEELi192ENS_10bfloat16_tEfNS_4arch4Sm90ELb1ELb0ELb0ELb0ELb0ELb0ELb0ELb1ELb1ELb0ELb0ELb0EEENS1_21CollectiveEpilogueFwdINS6_IJSA_SC_SB_EEES9_SE_SG_Li256ELb0ELb0ELb0ELb0EEENS1_30DynamicPersistentTileSchedulerILi256ELi32ELb0ELb0ELb1EEEEEEEEEvNT_6ParamsE)
        /*0044*/ 	.word	0x00000010


	//----- nvinfo : EIATTR_REGCOUNT
	.align		4
.L_33:
        /*0048*/ 	.byte	0x04, 0x2f
        /*004a*/ 	.short	(.L_35 - .L_34)
	.align		4
.L_34:
        /*004c*/ 	.word	index@(_ZN7cutlass13device_kernelIN5flash11enable_sm90INS1_16FlashAttnFwdSm90INS1_25CollectiveMainloopFwdSm90ILi2EN4cute5tupleIJNS5_1CILi1EEES8_S8_EEENS6_IJNS7_ILi128EEENS7_ILi96EEENS7_ILi192EEEEEELi192ENS_10bfloat16_tEfNS_4arch4Sm90ELb0ELb1ELb0ELb1ELb0ELb1ELb0ELb1ELb1ELb0ELb0ELb0EEENS1_21CollectiveEpilogueFwdINS6_IJSA_SC_SB_EEES9_SE_SG_Li256ELb1ELb0ELb0ELb0EEENS1_36VarlenDynamicPersistentTileSchedulerILi128ELi96ELi256ELi32ELb0ELb0ELb1ELb1ELb0ELb1EEEEEEEEEvNT_6ParamsE)
        /*0050*/ 	.word	0x000000a8


	//----- nvinfo : EIATTR_FRAME_SIZE
	.align		4
.L_35:
        /*0054*/ 	.byte	0x04, 0x11
        /*0056*/ 	.short	(.L_37 - .L_36)
	.align		4
.L_36:
        /*0058*/ 	.word	index@(_ZN7cutlass13device_kernelIN5flash11enable_sm90INS1_16FlashAttnFwdSm90INS1_25CollectiveMainloopFwdSm90ILi2EN4cute5tupleIJNS5_1CILi1EEES8_S8_EEENS6_IJNS7_ILi128EEENS7_ILi96EEENS7_ILi192EEEEEELi192ENS_10bfloat16_tEfNS_4arch4Sm90ELb0ELb1ELb0ELb1ELb0ELb1ELb0ELb1ELb1ELb0ELb0ELb0EEENS1_21CollectiveEpilogueFwdINS6_IJSA_SC_SB_EEES9_SE_SG_Li256ELb1ELb0ELb0ELb0EEENS1_36VarlenDynamicPersistentTileSchedulerILi128ELi96ELi256ELi32ELb0ELb0ELb1ELb1ELb0ELb1EEEEEEEEEvNT_6ParamsE)
        /*005c*/ 	.word	0x00000058


	//----- nvinfo : EIATTR_REGCOUNT
	.align		4
.L_37:
        /*0060*/ 	.byte	0x04, 0x2f
        /*0062*/ 	.short	(.L_39 - .L_38)
	.align		4
.L_38:
        /*0064*/ 	.word	index@(_ZN7cutlass13device_kernelIN5flash11enable_sm90INS1_16FlashAttnFwdSm90INS1_25CollectiveMainloopFwdSm90ILi2EN4cute5tupleIJNS5_1CILi1EEES8_S8_EEENS6_IJNS7_ILi128EEENS7_ILi96EEENS7_ILi192EEEEEELi192ENS_10bfloat16_tEfNS_4arch4Sm90ELb0ELb1ELb0ELb1ELb0ELb0ELb0ELb1ELb1ELb0ELb0ELb0EEENS1_21CollectiveEpilogueFwdINS6_IJSA_SC_SB_EEES9_SE_SG_Li256ELb1ELb0ELb0ELb0EEENS1_36VarlenDynamicPersistentTileSchedulerILi128ELi96ELi256ELi32ELb0ELb0ELb1ELb1ELb0ELb1EEEEEEEEEvNT_6ParamsE)
        /*0068*/ 	.word	0x000000a8


	//----- nvinfo : EIATTR_FRAME_SIZE
	.align		4
.L_39:
        /*006c*/ 	.byte	0x04, 0x11
        /*006e*/ 	.short	(.L_41 - .L_40)
	.align		4
.L_40:
        /*0070*/ 	.word	index@(_ZN7cutlass13device_kernelIN5flash11enable_sm90INS1_16FlashAttnFwdSm90INS1_25CollectiveMainloopFwdSm90ILi2EN4cute5tupleIJNS5_1CILi1EEES8_S8_EEENS6_IJNS7_ILi128EEENS7_ILi96EEENS7_ILi192EEEEEELi192ENS_10bfloat16_tEfNS_4arch4Sm90ELb0ELb1ELb0ELb1ELb0ELb0ELb0ELb1ELb1ELb0ELb0ELb0EEENS1_21CollectiveEpilogueFwdINS6_IJSA_SC_SB_EEES9_SE_SG_Li256ELb1ELb0ELb0ELb0EEENS1_36VarlenDynamicPersistentTileSchedulerILi128ELi96ELi256ELi32ELb0ELb0ELb1ELb1ELb0ELb1EEEEEEEEEvNT_6ParamsE)
        /*0074*/ 	.word	0x00000028


	//----- nvinfo : EIATTR_REGCOUNT
	.align		4
.L_41:
        /*0078*/ 	.byte	0x04, 0x2f
        /*007a*/ 	.short	(.L_43 - .L_42)
	.align		4
.L_42:
        /*007c*/ 	.word	index@(_ZN7cutlass13device_kernelIN5flash11enable_sm90INS1_16FlashAttnFwdSm90INS1_25CollectiveMainloopFwdSm90ILi2EN4cute5tupleIJNS5_1CILi1EEES8_S8_EEENS6_IJNS7_ILi128EEENS7_ILi96EEENS7_ILi192EEEEEELi192ENS_10bfloat16_tEfNS_4arch4Sm90ELb0ELb1ELb0ELb0ELb0ELb0ELb0ELb1ELb1ELb0ELb0ELb0EEENS1_21CollectiveEpilogueFwdINS6_IJSA_SC_SB_EEES9_SE_SG_Li256ELb0ELb0ELb0ELb0EEENS1_30DynamicPersistentTileSchedulerILi256ELi32ELb0ELb0ELb1EEEEEEEEEvNT_6ParamsE)
        /*0080*/ 	.word	0x000000a8


	//----- nvinfo : EIATTR_FRAME_SIZE
	.align		4
.L_43:
        /*0084*/ 	.byte	0x04, 0x11
        /*0086*/ 	.short	(.L_45 - .L_44)
	.align		4
.L_44:
        /*0088*/ 	.word	index@(_ZN7cutlass13device_kernelIN5flash11enable_sm90INS1_16FlashAttnFwdSm90INS1_25CollectiveMainloopFwdSm90ILi2EN4cute5tupleIJNS5_1CILi1EEES8_S8_EEENS6_IJNS7_ILi128EEENS7_ILi96EEENS7_ILi192EEEEEELi192ENS_10bfloat16_tEfNS_4arch4Sm90ELb0ELb1ELb0ELb0ELb0ELb0ELb0ELb1ELb1ELb0ELb0ELb0EEENS1_21CollectiveEpilogueFwdINS6_IJSA_SC_SB_EEES9_SE_SG_Li256ELb0ELb0ELb0ELb0EEENS1_30DynamicPersistentTileSchedulerILi256ELi32ELb0ELb0ELb1EEEEEEEEEvNT_6ParamsE)
        /*008c*/ 	.word	0x00000008


	//----- nvinfo : EIATTR_REGCOUNT
	.align		4
.L_45:
        /*0090*/ 	.byte	0x04, 0x2f
        /*0092*/ 	.short	(.L_47 - .L_46)
	.align		4
.L_46:
        /*0094*/ 	.word	index@(_ZN7cutlass13device_kernelIN5flash11enable_sm90INS1_16FlashAttnFwdSm90INS1_25CollectiveMainloopFwdSm90ILi2EN4cute5tupleIJNS5_1CILi1EEES8_S8_EEENS6_IJNS7_ILi128EEENS7_ILi112EEENS7_ILi192EEEEEELi192ENS_10bfloat16_tEfNS_4arch4Sm90ELb0ELb0ELb0ELb1ELb0ELb1ELb0ELb1ELb1ELb0ELb0ELb0EEENS1_21CollectiveEpilogueFwdINS6_IJSA_SC_SB_EEES9_SE_SG_Li256ELb1ELb0ELb0ELb0EEENS1_36VarlenDynamicPersistentTileSchedulerILi128ELi112ELi256ELi32ELb0ELb0ELb1ELb0ELb1ELb1EEEEEEEEEvNT_6ParamsE)
        /*0098*/ 	.word	0x000000a8


	//----- nvinfo : EIATTR_FRAME_SIZE
	.align		4
.L_47:
        /*009c*/ 	.byte	0x04, 0x11
        /*009e*/ 	.short	(.L_49 - .L_48)
	.align		4
.L_48:
        /*00a0*/ 	.word	index@(_ZN7cutlass13device_kernelIN5flash11enable_sm90INS1_16FlashAttnFwdSm90INS1_25CollectiveMainloopFwdSm90ILi2EN4cute5tupleIJNS5_1CILi1EEES8_S8_EEENS6_IJNS7_ILi128EEENS7_ILi112EEENS7_ILi192EEEEEELi192ENS_10bfloat16_tEfNS_4arch4Sm90ELb0ELb0ELb0ELb1ELb0ELb1ELb0ELb1ELb1ELb0ELb0ELb0EEENS1_21CollectiveEpilogueFwdINS6_IJSA_SC_SB_EEES9_SE_SG_Li256ELb1ELb0ELb0ELb0EEENS1_36VarlenDynamicPersistentTileSchedulerILi128ELi112ELi256ELi32ELb0ELb0ELb1ELb0ELb1ELb1EEEEEEEEEvNT_6ParamsE)
        /*00a4*/ 	.word	0x00000068


	//----- nvinfo : EIATTR_REGCOUNT
	.align		4
.L_49:
        /*00a8*/ 	.byte	0x04, 0x2f
        /*00aa*/ 	.short	(.L_51 - .L_50)
	.align		4
.L_50:
        /*00ac*/ 	.word	index@(_ZN7cutlass13device_kernelIN5flash11enable_sm90INS1_16FlashAttnFwdSm90INS1_25CollectiveMainloopFwdSm90ILi2EN4cute5tupleIJNS5_1CILi1EEES8_S8_EEENS6_IJNS7_ILi128EEENS7_ILi112EEENS7_ILi192EEEEEELi192ENS_10bfloat16_tEfNS_4arch4Sm90ELb0ELb0ELb0ELb1ELb0ELb0ELb0ELb1ELb1ELb0ELb0ELb0EEENS1_21CollectiveEpilogueFwdINS6_IJSA_SC_SB_EEES9_SE_SG_Li256ELb1ELb0ELb0ELb0EEENS1_36VarlenDynamicPersistentTileSchedulerILi128ELi112ELi256ELi32ELb0ELb0ELb1ELb0ELb1ELb1EEEEEEEEEvNT_6ParamsE)
        /*00b0*/ 	.word	0x000000a8


	//----- nvinfo : EIATTR_FRAME_SIZE
	.align		4
.L_51:
        /*00b4*/ 	.byte	0x04, 0x11
        /*00b6*/ 	.short	(.L_53 - .L_52)
	.align		4
.L_52:
        /*00b8*/ 	.word	index@(_ZN7cutlass13device_kernelIN5flash11enable_sm90INS1_16FlashAttnFwdSm90INS1_25CollectiveMainloopFwdSm90ILi2EN4cute5tupleIJNS5_1CILi1EEES8_S8_EEENS6_IJNS7_ILi128EEENS7_ILi112EEENS7_ILi192EEEEEELi192ENS_10bfloat16_tEfNS_4arch4Sm90ELb0ELb0ELb0ELb1ELb0ELb0ELb0ELb1ELb1ELb0ELb0ELb0EEENS1_21CollectiveEpilogueFwdINS6_IJSA_SC_SB_EEES9_SE_SG_Li256ELb1ELb0ELb0ELb0EEENS1_36VarlenDynamicPersistentTileSchedulerILi128ELi112ELi256ELi32ELb0ELb0ELb1ELb0ELb1ELb1EEEEEEEEEvNT_6ParamsE)
        /*00bc*/ 	.word	0x00000038


	//----- nvinfo : EIATTR_REGCOUNT
	.align		4
.L_53:
        /*00c0*/ 	.byte	0x04, 0x2f
        /*00c2*/ 	.short	(.L_55 - .L_54)
	.align		4
.L_54:
        /*00c4*/ 	.word	index@(_ZN7cutlass13device_kernelIN5flash11enable_sm90INS1_16FlashAttnFwdSm90INS1_25CollectiveMainloopFwdSm90ILi2EN4cute5tupleIJNS5_1CILi2EEENS7_ILi1EEES9_EEENS6_IJNS7_ILi128EEENS7_ILi112EEENS7_ILi192EEEEEELi192ENS_10bfloat16_tEfNS_4arch4Sm90ELb0ELb0ELb0ELb0ELb0ELb0ELb0ELb1ELb1ELb0ELb0ELb0EEENS1_21CollectiveEpilogueFwdINS6_IJSB_SD_SC_EEESA_SF_SH_Li256ELb0ELb0ELb0ELb0EEENS1_29StaticPersistentTileSchedulerILb0EEEEEEEEEvNT_6ParamsE)
        /*00c8*/ 	.word	0x000000a8


	//----- nvinfo : EIATTR_FRAME_SIZE
	.align		4
.L_55:
        /*00cc*/ 	.byte	0x04, 0x11
        /*00ce*/ 	.short	(.L_57 - .L_56)
	.align		4
.L_56:
        /*00d0*/ 	.word	index@(_ZN7cutlass13device_kernelIN5flash11enable_sm90INS1_16FlashAttnFwdSm90INS1_25CollectiveMainloopFwdSm90ILi2EN4cute5tupleIJNS5_1CILi2EEENS7_ILi1EEES9_EEENS6_IJNS7_ILi128EEENS7_ILi112EEENS7_ILi192EEEEEELi192ENS_10bfloat16_tEfNS_4arch4Sm90ELb0ELb0ELb0ELb0ELb0ELb0ELb0ELb1ELb1ELb0ELb0ELb0EEENS1_21CollectiveEpilogueFwdINS6_IJSB_SD_SC_EEESA_SF_SH_Li256ELb0ELb0ELb0ELb0EEENS1_29StaticPersistentTileSchedulerILb0EEEEEEEEEvNT_6ParamsE)
        /*00d4*/ 	.word	0x00000030


	//----- nvinfo : EIATTR_REGCOUNT
	.align		4
.L_57:
        /*00d8*/ 	.byte	0x04, 0x2f
        /*00da*/ 	.short	(.L_59 - .L_58)
	.align		4
.L_58:
        /*00dc*/ 	.word	index@(_ZN7cutlass13device_kernelIN5flash11enable_sm90INS1_16FlashAttnFwdSm90INS1_25CollectiveMainloopFwdSm90ILi2EN4cute5tupleIJNS5_1CILi1EEES8_S8_EEENS6_IJNS7_ILi128EEENS7_ILi112EEENS7_ILi192EEEEEELi192ENS_10bfloat16_tEfNS_4arch4Sm90ELb0ELb0ELb0ELb0ELb0ELb0ELb0ELb1ELb1ELb0ELb0ELb0EEENS1_21CollectiveEpilogueFwdINS6_IJSA_SC_SB_EEES9_SE_SG_Li256ELb0ELb0ELb0ELb0EEENS1_29StaticPersistentTileSchedulerILb0EEEEEEEEEvNT_6ParamsE)
        /*00e0*/ 	.word	0x000000a8


	//----- nvinfo : EIATTR_FRAME_SIZE
	.align		4
.L_59:
        /*00e4*/ 	.byte	0x04, 0x11
        /*00e6*/ 	.short	(.L_61 - .L_60)
	.align		4
.L_60:
        /*00e8*/ 	.word	index@(_ZN7cutlass13device_kernelIN5flash11enable_sm90INS1_16FlashAttnFwdSm90INS1_25CollectiveMainloopFwdSm90ILi2EN4cute5tupleIJNS5_1CILi1EEES8_S8_EEENS6_IJNS7_ILi128EEENS7_ILi112EEENS7_ILi192EEEEEELi192ENS_10bfloat16_tEfNS_4arch4Sm90ELb0ELb0ELb0ELb0ELb0ELb0ELb0ELb1ELb1ELb0ELb0ELb0EEENS1_21CollectiveEpilogueFwdINS6_IJSA_SC_SB_EEES9_SE_SG_Li256ELb0ELb0ELb0ELb0EEENS1_29StaticPersistentTileSchedulerILb0EEEEEEEEEvNT_6ParamsE)
        /*00ec*/ 	.word	0x00000020


	//----- nvinfo : EIATTR_MIN_STACK_SIZE
	.align		4
.L_61:
        /*00f0*/ 	.byte	0x04, 0x12
        /*00f2*/ 	.short	(.L_63 - .L_62)
	.align		4
.L_62:
        /*00f4*/ 	.word	index@(_ZN7cutlass13device_kernelIN5flash11enable_sm90INS1_16FlashAttnFwdSm90INS1_25CollectiveMainloopFwdSm90ILi2EN4cute5tupleIJNS5_1CILi1EEES8_S8_EEENS6_IJNS7_ILi128EEENS7_ILi112EEENS7_ILi192EEEEEELi192ENS_10bfloat16_tEfNS_4arch4Sm90ELb0ELb0ELb0ELb0ELb0ELb0ELb0ELb1ELb1ELb0ELb0ELb0EEENS1_21CollectiveEpilogueFwdINS6_IJSA_SC_SB_EEES9_SE_SG_Li256ELb0ELb0ELb0ELb0EEENS1_29StaticPersistentTileSchedulerILb0EEEEEEEEEvNT_6ParamsE)
        /*00f8*/ 	.word	0x00000020


	//----- nvinfo : EIATTR_MIN_STACK_SIZE
	.align		4
.L_63:
        /*00fc*/ 	.byte	0x04, 0x12
        /*00fe*/ 	.short	(.L_65 - .L_64)
	.align		4
.L_64:
        /*0100*/ 	.word	index@(_ZN7cutlass13device_kernelIN5flash11enable_sm90INS1_16FlashAttnFwdSm90INS1_25CollectiveMainloopFwdSm90ILi2EN4cute5tupleIJNS5_1CILi2EEENS7_ILi1EEES9_EEENS6_IJNS7_ILi128EEENS7_ILi112EEENS7_ILi192EEEEEELi192ENS_10bfloat16_tEfNS_4arch4Sm90ELb0ELb0ELb0ELb0ELb0ELb0ELb0ELb1ELb1ELb0ELb0ELb0EEENS1_21CollectiveEpilogueFwdINS6_IJSB_SD_SC_EEESA_SF_SH_Li256ELb0ELb0ELb0ELb0EEENS1_29StaticPersistentTileSchedulerILb0EEEEEEEEEvNT_6ParamsE)
        /*0104*/ 	.word	0x00000030


	//----- nvinfo : EIATTR_MIN_STACK_SIZE
	.align		4
.L_65:
        /*0108*/ 	.byte	0x04, 0x12
        /*010a*/ 	.short	(.L_67 - .L_66)
	.align		4
.L_66:
        /*010c*/ 	.word	index@(_ZN7cutlass13device_kernelIN5flash11enable_sm90INS1_16FlashAttnFwdSm90INS1_25CollectiveMainloopFwdSm90ILi2EN4cute5tupleIJNS5_1CILi1EEES8_S8_EEENS6_IJNS7_ILi128EEENS7_ILi112EEENS7_ILi192EEEEEELi192ENS_10bfloat16_tEfNS_4arch4Sm90ELb0ELb0ELb0ELb1ELb0ELb0ELb0ELb1ELb1ELb0ELb0ELb0EEENS1_21CollectiveEpilogueFwdINS6_IJSA_SC_SB_EEES9_SE_SG_Li256ELb1ELb0ELb0ELb0EEENS1_36VarlenDynamicPersistentTileSchedulerILi128ELi112ELi256ELi32ELb0ELb0ELb1ELb0ELb1ELb1EEEEEEEEEvNT_6ParamsE)
        /*0110*/ 	.word	0x00000038


	//----- nvinfo : EIATTR_MIN_STACK_SIZE
	.align		4
.L_67:
        /*0114*/ 	.byte	0x04, 0x12
        /*0116*/ 	.short	(.L_69 - .L_68)
	.align		4
.L_68:
        /*0118*/ 	.word	index@(_ZN7cutlass13device_kernelIN5flash11enable_sm90INS1_16FlashAttnFwdSm90INS1_25CollectiveMainloopFwdSm90ILi2EN4cute5tupleIJNS5_1CILi1EEES8_S8_EEENS6_IJNS7_ILi128EEENS7_ILi112EEENS7_ILi192EEEEEELi192ENS_10bfloat16_tEfNS_4arch4Sm90ELb0ELb0ELb0ELb1ELb0ELb1ELb0ELb1ELb1ELb0ELb0ELb0EEENS1_21CollectiveEpilogueFwdINS6_IJSA_SC_SB_EEES9_SE_SG_Li256ELb1ELb0ELb0ELb0EEENS1_36VarlenDynamicPersistentTileSchedulerILi128ELi112ELi256ELi32ELb0ELb0ELb1ELb0ELb1ELb1EEEEEEEEEvNT_6ParamsE)
        /*011c*/ 	.word	0x00000068


	//----- nvinfo : EIATTR_MIN_STACK_SIZE
	.align		4
.L_69:
        /*0120*/ 	.byte	0x04, 0x12
        /*0122*/ 	.short	(.L_71 - .L_70)
	.align		4
.L_70:
        /*0124*/ 	.word	index@(_ZN7cutlass13device_kernelIN5flash11enable_sm90INS1_16FlashAttnFwdSm90INS1_25CollectiveMainloopFwdSm90ILi2EN4cute5tupleIJNS5_1CILi1EEES8_S8_EEENS6_IJNS7_ILi128EEENS7_ILi96EEENS7_ILi192EEEEEELi192ENS_10bfloat16_tEfNS_4arch4Sm90ELb0ELb1ELb0ELb0ELb0ELb0ELb0ELb1ELb1ELb0ELb0ELb0EEENS1_21CollectiveEpilogueFwdINS6_IJSA_SC_SB_EEES9_SE_SG_Li256ELb0ELb0ELb0ELb0EEENS1_30DynamicPersistentTileSchedulerILi256ELi32ELb0ELb0ELb1EEEEEEEEEvNT_6ParamsE)
        /*0128*/ 	.word	0x00000008


	//----- nvinfo : EIATTR_MIN_STACK_SIZE
	.align		4
.L_71:
        /*012c*/ 	.byte	0x04, 0x12
        /*012e*/ 	.short	(.L_73 - .L_72)
	.align		4
.L_72:
        /*0130*/ 	.word	index@(_ZN7cutlass13device_kernelIN5flash11enable_sm90INS1_16FlashAttnFwdSm90INS1_25CollectiveMainloopFwdSm90ILi2EN4cute5tupleIJNS5_1CILi1EEES8_S8_EEENS6_IJNS7_ILi128EEENS7_ILi96EEENS7_ILi192EEEEEELi192ENS_10bfloat16_tEfNS_4arch4Sm90ELb0ELb1ELb0ELb1ELb0ELb0ELb0ELb1ELb1ELb0ELb0ELb0EEENS1_21CollectiveEpilogueFwdINS6_IJSA_SC_SB_EEES9_SE_SG_Li256ELb1ELb0ELb0ELb0EEENS1_36VarlenDynamicPersistentTileSchedulerILi128ELi96ELi256ELi32ELb0ELb0ELb1ELb1ELb0ELb1EEEEEEEEEvNT_6ParamsE)
        /*0134*/ 	.word	0x00000028


	//----- nvinfo : EIATTR_MIN_STACK_SIZE
	.align		4
.L_73:
        /*0138*/ 	.byte	0x04, 0x12
        /*013a*/ 	.short	(.L_75 - .L_74)
	.align		4
.L_74:
        /*013c*/ 	.word	index@(_ZN7cutlass13device_kernelIN5flash11enable_sm90INS1_16FlashAttnFwdSm90INS1_25CollectiveMainloopFwdSm90ILi2EN4cute5tupleIJNS5_1CILi1EEES8_S8_EEENS6_IJNS7_ILi128EEENS7_ILi96EEENS7_ILi192EEEEEELi192ENS_10bfloat16_tEfNS_4arch4Sm90ELb0ELb1ELb0ELb1ELb0ELb1ELb0ELb1ELb1ELb0ELb0ELb0EEENS1_21CollectiveEpilogueFwdINS6_IJSA_SC_SB_EEES9_SE_SG_Li256ELb1ELb0ELb0ELb0EEENS1_36VarlenDynamicPersistentTileSchedulerILi128ELi96ELi256ELi32ELb0ELb0ELb1ELb1ELb0ELb1EEEEEEEEEvNT_6ParamsE)
        /*0140*/ 	.word	0x00000058


	//----- nvinfo : EIATTR_MIN_STACK_SIZE
	.align		4
.L_75:
        /*0144*/ 	.byte	0x04, 0x12
        /*0146*/ 	.short	(.L_77 - .L_76)
	.align		4
.L_76:
        /*0148*/ 	.word	index@(_ZN7cutlass13device_kernelIN5flash11enable_sm90INS1_16FlashAttnFwdSm90INS1_25CollectiveMainloopFwdSm90ILi2EN4cute5tupleIJNS5_1CILi1EEES8_S8_EEENS6_IJNS7_ILi128EEENS7_ILi112EEENS7_ILi192EEEEEELi192ENS_10bfloat16_tEfNS_4arch4Sm90ELb1ELb0ELb0ELb0ELb0ELb0ELb0ELb1ELb1ELb0ELb0ELb0EEENS1_21CollectiveEpilogueFwdINS6_IJSA_SC_SB_EEES9_SE_SG_Li256ELb0ELb0ELb0ELb0EEENS1_30DynamicPersistentTileSchedulerILi256ELi32ELb0ELb0ELb1EEEEEEEEEvNT_6ParamsE)
        /*014c*/ 	.word	0x00000010


	//----- nvinfo : EIATTR_MIN_STACK_SIZE
	.align		4
.L_77:
        /*0150*/ 	.byte	0x04, 0x12
        /*0152*/ 	.short	(.L_79 - .L_78)
	.align		4
.L_78:
        /*0154*/ 	.word	index@(_ZN7cutlass13device_kernelIN5flash11enable_sm90INS1_16FlashAttnFwdSm90INS1_25CollectiveMainloopFwdSm90ILi2EN4cute5tupleIJNS5_1CILi1EEES8_S8_EEENS6_IJNS7_ILi128EEENS7_ILi112EEENS7_ILi192EEEEEELi192ENS_10bfloat16_tEfNS_4arch4Sm90ELb1ELb0ELb0ELb1ELb0ELb0ELb0ELb1ELb1ELb0ELb0ELb0EEENS1_21CollectiveEpilogueFwdINS6_IJSA_SC_SB_EEES9_SE_SG_Li256ELb1ELb0ELb0ELb0EEENS1_36VarlenDynamicPersistentTileSchedulerILi128ELi112ELi256ELi32ELb0ELb0ELb1ELb1ELb1ELb1EEEEEEEEEvNT_6ParamsE)
        /*0158*/ 	.word	0x00000030


	//----- nvinfo : EIATTR_MIN_STACK_SIZE
	.align		4
.L_79:
        /*015c*/ 	.byte	0x04, 0x12
        /*015e*/ 	.short	(.L_81 - .L_80)
	.align		4
.L_80:
        /*0160*/ 	.word	index@(_ZN7cutlass13device_kernelIN5flash11enable_sm90INS1_16FlashAttnFwdSm90INS1_25CollectiveMainloopFwdSm90ILi2EN4cute5tupleIJNS5_1CILi1EEES8_S8_EEENS6_IJNS7_ILi128EEENS7_ILi112EEENS7_ILi192EEEEEELi192ENS_10bfloat16_tEfNS_4arch4Sm90ELb1ELb0ELb0ELb1ELb0ELb1ELb0ELb1ELb1ELb0ELb0ELb0EEENS1_21CollectiveEpilogueFwdINS6_IJSA_SC_SB_EEES9_SE_SG_Li256ELb1ELb0ELb0ELb0EEENS1_36VarlenDynamicPersistentTileSchedulerILi128ELi112ELi256ELi32ELb0ELb0ELb1ELb1ELb1ELb1EEEEEEEEEvNT_6ParamsE)
        /*0164*/ 	.word	0x00000078
.L_81:


//--------------------- .nv.compat                --------------------------
	.section	.nv.compat,"",@"SHT_CUDA_COMPAT_INFO"
	.align	4
        /*0000*/ 	.byte	0x02, 0x09, 0x01, 0x00, 0x02, 0x02, 0x04, 0x00, 0x02, 0x05, 0x05, 0x00, 0x03, 0x07, 0x01, 0x01
        /*0010*/ 	.byte	0x02, 0x03, 0x01, 0x00, 0x02, 0x06, 0x01, 0x00, 0x04, 0x0b, 0x08, 0x00, 0x00, 0x00, 0x00, 0x00
        /*0020*/ 	.byte	0x00, 0x00, 0x00, 0x00


//--------------------- .nv.info._ZN7cutlass13device_kernelIN5flash11enable_sm90INS1_16FlashAttnFwdSm90INS1_25CollectiveMainloopFwdSm90ILi2EN4cute5tupleIJNS5_1CILi1EEES8_S8_EEENS6_IJNS7_ILi128EEENS7_ILi112EEENS7_ILi192EEEEEELi192ENS_10bfloat16_tEfNS_4arch4Sm90ELb0ELb0ELb0ELb0ELb0ELb0ELb0ELb1ELb1ELb0ELb0ELb0EEENS1_21CollectiveEpilogueFwdINS6_IJSA_SC_SB_EEES9_SE_SG_Li256ELb0ELb0ELb0ELb0EEENS1_29StaticPersistentTileSchedulerILb0EEEEEEEEEvNT_6ParamsE --------------------------
	.section	.nv.info._ZN7cutlass13device_kernelIN5flash11enable_sm90INS1_16FlashAttnFwdSm90INS1_25CollectiveMainloopFwdSm90ILi2EN4cute5tupleIJNS5_1CILi1EEES8_S8_EEENS6_IJNS7_ILi128EEENS7_ILi112EEENS7_ILi192EEEEEELi192ENS_10bfloat16_tEfNS_4arch4Sm90ELb0ELb0ELb0ELb0ELb0ELb0ELb0ELb1ELb1ELb0ELb0ELb0EEENS1_21CollectiveEpilogueFwdINS6_IJSA_SC_SB_EEES9_SE_SG_Li256ELb0ELb0ELb0ELb0EEENS1_29StaticPersistentTileSchedulerILb0EEEEEEEEEvNT_6ParamsE,"",@"SHT_CUDA_INFO"
	.sectionflags	@""
	.align	4


	//----- nvinfo : EIATTR_CUDA_API_VERSION
	.align		4
        /*0000*/ 	.byte	0x04, 0x37
        /*0002*/ 	.short	(.L_83 - .L_82)
.L_82:
        /*0004*/ 	.word	0x00000082


	//----- nvinfo : EIATTR_KPARAM_INFO
	.align		4
.L_83:
        /*0008*/ 	.byte	0x04, 0x17
        /*000a*/ 	.short	(.L_85 - .L_84)
.L_84:
        /*000c*/ 	.word	0x00000000
        /*0010*/ 	.short	0x0000
        /*0012*/ 	.short	0x0070
        /*0014*/ 	.byte	0x00, 0xf0, 0x01, 0x2e


	//----- nvinfo : EIATTR_SPARSE_MMA_MASK
	.align		4
.L_85:
        /*0018*/ 	.byte	0x03, 0x50
        /*001a*/ 	.short	0x0000


	//----- nvinfo : EIATTR_MAXREG_COUNT
	.align		4
        /*001c*/ 	.byte	0x03, 0x1b
        /*001e*/ 	.short	0x00a8


	//----- nvinfo : EIATTR_NUM_BARRIERS
	.align		4
        /*0020*/ 	.byte	0x02, 0x4c
        /*0022*/ 	.byte	0x09
	.zero		1


	//----- nvinfo : EIATTR_EXTERNS
	.align		4
        /*0024*/ 	.byte	0x04, 0x0f
        /*0026*/ 	.short	(.L_87 - .L_86)


	//   ....[0]....
	.align		4
.L_86:
        /*0028*/ 	.word	index@(__assertfail)


	//----- nvinfo : EIATTR_ANNOTATIONS
	.align		4
.L_87:
        /*002c*/ 	.byte	0x04, 0x55
        /*002e*/ 	.short	(.L_89 - .L_88)


	//   ....[0]....
.L_88:
        /*0030*/ 	.word	0x00000001
        /*0034*/ 	.byte	0x70, 0x09, 0x00, 0x00, 0x01, 0x00, 0x00, 0x00, 0x30, 0x0a, 0x00, 0x00, 0x01, 0x00, 0x00, 0x00
        /* <DEDUP_REMOVED lines=12> */
        /*0104*/ 	.byte	0x60, 0xe3, 0x00, 0x00, 0x01, 0x00, 0x00, 0x00, 0x00, 0xe5, 0x00, 0x00


	//----- nvinfo : EIATTR_MERCURY_ISA_VERSION
	.align		4
.L_89:
        /*0110*/ 	.byte	0x03, 0x5f
        /*0112*/ 	.short	0x0101


	//----- nvinfo : EIATTR_INT_WARP_WIDE_INSTR_OFFSETS
	.align		4
        /*0114*/ 	.byte	0x04, 0x31
        /*0116*/ 	.short	(.L_91 - .L_90)


	//   ....[0]....
.L_90:
        /*0118*/ 	.word	0x00000190


	//   ....[1]....
        /*011c*/ 	.word	0x000001c0


	//   ....[2]....
        /*0120*/ 	.word	0x000001d0


	//   ....[3]....
        /*0124*/ 	.word	0x0000bcb0


	//   ....[4]....
        /*0128*/ 	.word	0x0000bce0


	//   ....[5]....
        /*012c*/ 	.word	0x0000bdb0


	//   ....[6]....
        /*0130*/ 	.word	0x0000be80


	//----- nvinfo : EIATTR_COOP_GROUP_MASK_REGIDS
	.align		4
.L_91:
        /*0134*/ 	.byte	0x04, 0x29
        /*0136*/ 	.short	(.L_93 - .L_92)


	//   ....[0]....
.L_92:
        /*0138*/ 	.word	0xffffffff


	//   ....[1]....
        /*013c*/ 	.word	0xffffffff


	//   ....[2]....
        /*0140*/ 	.word	0xffffffff


	//   ....[3]....
        /*0144*/ 	.word	0xffffffff


	//   ....[4]....
        /*0148*/ 	.word	0xffffffff


	//   ....[5]....
        /*014c*/ 	.word	0xffffffff


	//   ....[6]....
        /*0150*/ 	.word	0xffffffff


	//   ....[7]....
        /*0154*/ 	.word	0xffffffff


	//   ....[8]....
        /*0158*/ 	.word	0xffffffff


	//   ....[9]....
        /*015c*/ 	.word	0xffffffff


	//   ....[10]....
        /*0160*/ 	.word	0xffffffff


	//   ....[11]....
        /*0164*/ 	.word	0xffffffff


	//   ....[12]....
        /*0168*/ 	.word	0xffffffff


	//   ....[13]....
        /*016c*/ 	.word	0xffffffff


	//   ....[14]....
        /*0170*/ 	.word	0xffffffff


	//   ....[15]....
        /*0174*/ 	.word	0xffffffff


	//   ....[16]....
        /*0178*/ 	.word	0xffffffff


	//   ....[17]....
        /*017c*/ 	.word	0xffffffff


	//   ....[18]....
        /*0180*/ 	.word	0xffffffff


	//   ....[19]....
        /*0184*/ 	.word	0xffffffff


	//   ....[20]....
        /*0188*/ 	.word	0xffffffff


	//   ....[21]....
        /*018c*/ 	.word	0xffffffff


	//   ....[22]....
        /*0190*/ 	.word	0xffffffff


	//   ....[23]....
        /*0194*/ 	.word	0x0500000f


	//   ....[24]....
        /*0198*/ 	.word	0x0500000f


	//----- nvinfo : EIATTR_COOP_GROUP_INSTR_OFFSETS
	.align		4
.L_93:
        /*019c*/ 	.byte	0x04, 0x28
        /*019e*/ 	.short	(.L_95 - .L_94)


	//   ....[0]....
.L_94:
        /*01a0*/ 	.word	0x00000060


	//   ....[1]....
        /*01a4*/ 	.word	0x000001a0


	//   ....[2]....
        /*01a8*/ 	.word	0x000001f0


	//   ....[3]....
        /*01ac*/ 	.word	0x000003e0


	//   ....[4]....
        /*01b0*/ 	.word	0x00000540


	//   ....[5]....
        /*01b4*/ 	.word	0x00000660


	//   ....[6]....
        /*01b8*/ 	.word	0x000007c0


	//   ....[7]....
        /*01bc*/ 	.word	0x00000db0


	//   ....[8]....
        /*01c0*/ 	.word	0x000042a0


	//   ....[9]....
        /*01c4*/ 	.word	0x000042f0


	//   ....[10]....
        /*01c8*/ 	.word	0x000047d0


	//   ....[11]....
        /*01cc*/ 	.word	0x00004830


	//   ....[12]....
        /*01d0*/ 	.word	0x000082b0


	//   ....[13]....
        /*01d4*/ 	.word	0x000082e0


	//   ....[14]....
        /*01d8*/ 	.word	0x00008530


	//   ....[15]....
        /*01dc*/ 	.word	0x00008550


	//   ....[16]....
        /*01e0*/ 	.word	0x00009b70


	//   ....[17]....
        /*01e4*/ 	.word	0x00009bb0


	//   ....[18]....
        /*01e8*/ 	.word	0x00009d20


	//   ....[19]....
        /*01ec*/ 	.word	0x00009dd0


	//   ....[20]....
        /*01f0*/ 	.word	0x0000b0e0


	//   ....[21]....
        /*01f4*/ 	.word	0x0000b440


	//   ....[22]....
        /*01f8*/ 	.word	0x0000e480


	//   ....[23]....
        /*01fc*/ 	.word	0x0000e990


	//   ....[24]....
        /*0200*/ 	.word	0x0000ee30


	//----- nvinfo : EIATTR_REG_RECONFIG
	.align		4
.L_95:
        /*0204*/ 	.byte	0x01, 0x54
	.zero		2


	//----- nvinfo : EIATTR_SYSCALL_OFFSETS
	.align		4
        /*0208*/ 	.byte	0x04, 0x46
        /*020a*/ 	.short	(.L_97 - .L_96)


	//   ....[0]....
.L_96:
        /*020c*/ 	.word	0x00001140


	//   ....[1]....
        /*0210*/ 	.word	0x0000b8c0


	//   ....[2]....
        /*0214*/ 	.word	0x0000ba00


	//   ....[3]....
        /*0218*/ 	.word	0x0000bb00


	//----- nvinfo : EIATTR_MBARRIER_INSTR_OFFSETS
	.align		4
.L_97:
        /*021c*/ 	.byte	0x04, 0x39
        /*021e*/ 	.short	(.L_99 - .L_98)


	//   ....[0]....
.L_98:
        /*0220*/ 	.word	0x00000290
        /*0224*/ 	.word	0x000000ff
        /*0228*/ 	.word	0x00036800
        /*022c*/ 	.short	0x0100
        /*022e*/ 	.byte	0x06
	.zero		1


	//   ....[1]....
        /*0230*/ 	.word	0x000002a0
        /*0234*/ 	.word	0x000000ff
        /*0238*/ 	.word	0x00036820
        /*023c*/ 	.short	0x0100
        /*023e*/ 	.byte	0x06
	.zero		1


	//   ....[2]....
        /*0240*/ 	.word	0x00000390
        /*0244*/ 	.word	0x000000ff
        /*0248*/ 	.word	0x00036830
        /*024c*/ 	.short	0x0100
        /*024e*/ 	.byte	0x08
	.zero		1


	//   ....[3]....
        /*0250*/ 	.word	0x000003a0
        /*0254*/ 	.word	0x000000ff
        /*0258*/ 	.word	0x00036840
        /*025c*/ 	.short	0x0100
        /*025e*/ 	.byte	0x08
	.zero		1


	//   ....[4]....
        /*0260*/ 	.word	0x000003b0
        /*0264*/ 	.word	0x000000ff
        /*0268*/ 	.word	0x00036838
        /*026c*/ 	.short	0x0100
        /*026e*/ 	.byte	0x08
	.zero		1


	//   ....[5]....
        /*0270*/ 	.word	0x000003c0
        /*0274*/ 	.word	0x000000ff
        /*0278*/ 	.word	0x00036848
        /*027c*/ 	.short	0x0100
        /*027e*/ 	.byte	0x08
	.zero		1


	//   ....[6]....
        /*0280*/ 	.word	0x000004f0
        /*0284*/ 	.word	0x000000ff
        /*0288*/ 	.word	0x00036850
        /*028c*/ 	.short	0x0100
        /*028e*/ 	.byte	0x08
	.zero		1


	//   ....[7]....
        /*0290*/ 	.word	0x00000500
        /*0294*/ 	.word	0x000000ff
        /*0298*/ 	.word	0x00036860
        /*029c*/ 	.short	0x0100
        /*029e*/ 	.byte	0x08
	.zero		1


	//   ....[8]....
        /*02a0*/ 	.word	0x00000510
        /*02a4*/ 	.word	0x000000ff
        /*02a8*/ 	.word	0x00036858
        /*02ac*/ 	.short	0x0100
        /*02ae*/ 	.byte	0x08
	.zero		1


	//   ....[9]....
        /*02b0*/ 	.word	0x00000520
        /*02b4*/ 	.word	0x000000ff
        /*02b8*/ 	.word	0x00036868
        /*02bc*/ 	.short	0x0100
        /*02be*/ 	.byte	0x08
	.zero		1


	//   ....[10]....
        /*02c0*/ 	.word	0x00000610
        /*02c4*/ 	.word	0x000000ff
        /*02c8*/ 	.word	0x00036870
        /*02cc*/ 	.short	0x0100
        /*02ce*/ 	.byte	0x06
	.zero		1


	//   ....[11]....
        /*02d0*/ 	.word	0x00000620
        /*02d4*/ 	.word	0x000000ff
        /*02d8*/ 	.word	0x00036880
        /*02dc*/ 	.short	0x0100
        /*02de*/ 	.byte	0x06
	.zero		1


	//   ....[12]....
        /*02e0*/ 	.word	0x00000630
        /*02e4*/ 	.word	0x000000ff
        /*02e8*/ 	.word	0x00036878
        /*02ec*/ 	.short	0x0100
        /*02ee*/ 	.byte	0x06
	.zero		1


	//   ....[13]....
        /*02f0*/ 	.word	0x00000640
        /*02f4*/ 	.word	0x000000ff
        /*02f8*/ 	.word	0x00036888
        /*02fc*/ 	.short	0x0100
        /*02fe*/ 	.byte	0x06
	.zero		1


	//   ....[14]....
        /*0300*/ 	.word	0x00000770
        /*0304*/ 	.word	0x000000ff
        /*0308*/ 	.word	0x00036890
        /*030c*/ 	.short	0x0100
        /*030e*/ 	.byte	0x08
	.zero		1


	//   ....[15]....
        /*0310*/ 	.word	0x00000780
        /*0314*/ 	.word	0x000000ff
        /*0318*/ 	.word	0x000368a0
        /*031c*/ 	.short	0x0100
        /*031e*/ 	.byte	0x08
	.zero		1


	//   ....[16]....
        /*0320*/ 	.word	0x00000790
        /*0324*/ 	.word	0x000000ff
        /*0328*/ 	.word	0x00036898
        /*032c*/ 	.short	0x0100
        /*032e*/ 	.byte	0x08
	.zero		1


	//   ....[17]....
        /*0330*/ 	.word	0x000007a0
        /*0334*/ 	.word	0x000000ff
        /*0338*/ 	.word	0x000368a8
        /*033c*/ 	.short	0x0100
        /*033e*/ 	.byte	0x08
	.zero		1


	//   ....[18]....
        /*0340*/ 	.word	0x000008d0
        /*0344*/ 	.word	0x000000ff
        /*0348*/ 	.word	0x000368b0
        /*034c*/ 	.short	0x0100
        /*034e*/ 	.byte	0x08
	.zero		1


	//   ....[19]....
        /*0350*/ 	.word	0x000008e0
        /*0354*/ 	.word	0x000000ff
        /*0358*/ 	.word	0x000368c0
        /*035c*/ 	.short	0x0100
        /*035e*/ 	.byte	0x08
	.zero		1


	//   ....[20]....
        /*0360*/ 	.word	0x000008f0
        /*0364*/ 	.word	0x000000ff
        /*0368*/ 	.word	0x000368b8
        /*036c*/ 	.short	0x0100
        /*036e*/ 	.byte	0x08
	.zero		1


	//   ....[21]....
        /*0370*/ 	.word	0x00000900
        /*0374*/ 	.word	0x000000ff
        /*0378*/ 	.word	0x000368c8
        /*037c*/ 	.short	0x0100
        /*037e*/ 	.byte	0x08
	.zero		1


	//   ....[22]....
        /*0380*/ 	.word	0x000011d0
        /*0384*/ 	.word	0x000000ff
        /*0388*/ 	.word	0x00036800
        /*038c*/ 	.short	0x010a
        /*038e*/ 	.byte	0x06
	.zero		1


	//   ....[23]....
        /*0390*/ 	.word	0x00001270
        /*0394*/ 	.word	0x00000002
        /*0398*/ 	.word	0x00036830
        /*039c*/ 	.short	0x010a
        /*039e*/ 	.byte	0x3f
	.zero		1


	//   ....[24]....
        /*03a0*/ 	.word	0x000012f0
        /*03a4*/ 	.word	0x00000002
        /*03a8*/ 	.word	0x00036830
        /*03ac*/ 	.short	0x010a
        /*03ae*/ 	.byte	0x3f
	.zero		1


	//   ....[25]....
        /*03b0*/ 	.word	0x000041e0
        /*03b4*/ 	.word	0x00000002
        /*03b8*/ 	.word	0x00000000
        /*03bc*/ 	.short	0x0101
        /*03be*/ 	.byte	0x3f
	.zero		1


	//   ....[26]....
        /*03c0*/ 	.word	0x000059b0
        /*03c4*/ 	.word	0x000000ff
        /*03c8*/ 	.word	0x00036830
        /*03cc*/ 	.short	0x010a
        /*03ce*/ 	.byte	0x27
	.zero		1


	//   ....[27]....
        /*03d0*/ 	.word	0x000059f0
        /*03d4*/ 	.word	0x000000ff
        /*03d8*/ 	.word	0x00036830
        /*03dc*/ 	.short	0x010a
        /*03de*/ 	.byte	0x27
	.zero		1


	//   ....[28]....
        /*03e0*/ 	.word	0x00007f90
        /*03e4*/ 	.word	0x000000ff
        /*03e8*/ 	.word	0x00036850
        /*03ec*/ 	.short	0x010a
        /*03ee*/ 	.byte	0x04
	.zero		1


	//   ....[29]....
        /*03f0*/ 	.word	0x00007fd0
        /*03f4*/ 	.word	0x000000ff
        /*03f8*/ 	.word	0x00036850
        /*03fc*/ 	.short	0x010a
        /*03fe*/ 	.byte	0x04
	.zero		1


	//   ....[30]....
        /*0400*/ 	.word	0x00008ec0
        /*0404*/ 	.word	0x00000090
        /*0408*/ 	.word	0x00000000
        /*040c*/ 	.short	0x0101
        /*040e*/ 	.byte	0x3f
	.zero		1


	//   ....[31]....
        /*0410*/ 	.word	0x00008f70
        /*0414*/ 	.word	0x0000008a
        /*0418*/ 	.word	0x00000000
        /*041c*/ 	.short	0x0101
        /*041e*/ 	.byte	0x3f
	.zero		1


	//   ....[32]....
        /*0420*/ 	.word	0x00009ad0
        /*0424*/ 	.word	0x000000ff
        /*0428*/ 	.word	0x00036850
        /*042c*/ 	.short	0x010a
        /*042e*/ 	.byte	0x07
	.zero		1


	//   ....[33]....
        /*0430*/ 	.word	0x00009b10
        /*0434*/ 	.word	0x000000ff
        /*0438*/ 	.word	0x00036850
        /*043c*/ 	.short	0x010a
        /*043e*/ 	.byte	0x07
	.zero		1


	//   ....[34]....
        /*0440*/ 	.word	0x0000a5f0
        /*0444*/ 	.word	0x00000006
        /*0448*/ 	.word	0x00000000
        /*044c*/ 	.short	0x0101
        /*044e*/ 	.byte	0x3f
	.zero		1


	//   ....[35]....
        /*0450*/ 	.word	0x0000b300
        /*0454*/ 	.word	0x000000ff
        /*0458*/ 	.word	0x00000000
        /*045c*/ 	.short	0x0101
        /*045e*/ 	.byte	0x06
	.zero		1


	//   ....[36]....
        /*0460*/ 	.word	0x0000c1c0
        /*0464*/ 	.word	0x00000006
        /*0468*/ 	.word	0x00036840
        /*046c*/ 	.short	0x010a
        /*046e*/ 	.byte	0x3f
	.zero		1


	//   ....[37]....
        /*0470*/ 	.word	0x0000c720
        /*0474*/ 	.word	0x00000009
        /*0478*/ 	.word	0x00036820
        /*047c*/ 	.short	0x010a
        /*047e*/ 	.byte	0x3f
	.zero		1


	//   ....[38]....
        /*0480*/ 	.word	0x0000ca00
        /*0484*/ 	.word	0x00000002
        /*0488*/ 	.word	0x00036840
        /*048c*/ 	.short	0x010a
        /*048e*/ 	.byte	0x3f
	.zero		1


	//   ....[39]....
        /*0490*/ 	.word	0x0000ccc0
        /*0494*/ 	.word	0x00000002
        /*0498*/ 	.word	0x00000060
        /*049c*/ 	.short	0x010a
        /*049e*/ 	.byte	0x3f
	.zero		1


	//   ....[40]....
        /*04a0*/ 	.word	0x0000d250
        /*04a4*/ 	.word	0x00000002
        /*04a8*/ 	.word	0x00036840
        /*04ac*/ 	.short	0x010a
        /*04ae*/ 	.byte	0x3f
	.zero		1


	//   ....[41]....
        /*04b0*/ 	.word	0x0000d510
        /*04b4*/ 	.word	0x00000002
        /*04b8*/ 	.word	0x00000060
        /*04bc*/ 	.short	0x010a
        /*04be*/ 	.byte	0x3f
	.zero		1


	//   ....[42]....
        /*04c0*/ 	.word	0x0000d9d0
        /*04c4*/ 	.word	0x00000002
        /*04c8*/ 	.word	0x00036840
        /*04cc*/ 	.short	0x010a
        /*04ce*/ 	.byte	0x3f
	.zero		1


	//   ....[43]....
        /*04d0*/ 	.word	0x0000dcb0
        /*04d4*/ 	.word	0x00000002
        /*04d8*/ 	.word	0x00000060
        /*04dc*/ 	.short	0x010a
        /*04de*/ 	.byte	0x3f
	.zero		1


	//   ....[44]....
        /*04e0*/ 	.word	0x0000e030
        /*04e4*/ 	.word	0x00000003
        /*04e8*/ 	.word	0x00036860
        /*04ec*/ 	.short	0x010a
        /*04ee*/ 	.byte	0x3f
	.zero		1


	//   ....[45]....
        /*04f0*/ 	.word	0x0000e400
        /*04f4*/ 	.word	0x00000000
        /*04f8*/ 	.word	0x00036820
        /*04fc*/ 	.short	0x010a
        /*04fe*/ 	.byte	0x3f
	.zero		1


	//   ....[46]....
        /*0500*/ 	.word	0x0000e5c0
        /*0504*/ 	.word	0x00000006
        /*0508*/ 	.word	0x00000000
        /*050c*/ 	.short	0x010a
        /*050e*/ 	.byte	0x3f
	.zero		1


	//   ....[47]....
        /*0510*/ 	.word	0x0000e630
        /*0514*/ 	.word	0x00000003
        /*0518*/ 	.word	0x00000000
        /*051c*/ 	.short	0x010a
        /*051e*/ 	.byte	0x3f
	.zero		1


	//   ....[48]....
        /*0520*/ 	.word	0x0000e690
        /*0524*/ 	.word	0x00000010
        /*0528*/ 	.word	0x00000000
        /*052c*/ 	.short	0x010a
        /*052e*/ 	.byte	0x3f
	.zero		1


	//   ....[49]....
        /*0530*/ 	.word	0x0000e6c0
        /*0534*/ 	.word	0x00000003
        /*0538*/ 	.word	0x00000000
        /*053c*/ 	.short	0x010a
        /*053e*/ 	.byte	0x3f
	.zero		1


	//   ....[50]....
        /*0540*/ 	.word	0x0000e740
        /*0544*/ 	.word	0x00000003
        /*0548*/ 	.word	0x00036800
        /*054c*/ 	.short	0x010a
        /*054e*/ 	.byte	0x3f
	.zero		1


	//   ....[51]....
        /*0550*/ 	.word	0x0000e790
        /*0554*/ 	.word	0x00000002
        /*0558*/ 	.word	0x00036830
        /*055c*/ 	.short	0x010a
        /*055e*/ 	.byte	0x3f
	.zero		1


	//   ....[52]....
        /*0560*/ 	.word	0x0000e7f0
        /*0564*/ 	.word	0x00000003
        /*0568*/ 	.word	0x00036830
        /*056c*/ 	.short	0x010a
        /*056e*/ 	.byte	0x3f
	.zero		1


	//   ....[53]....
        /*0570*/ 	.word	0x0000e850
        /*0574*/ 	.word	0x00000003
        /*0578*/ 	.word	0x00036850
        /*057c*/ 	.short	0x010a
        /*057e*/ 	.byte	0x3f
	.zero		1


	//   ....[54]....
        /*0580*/ 	.word	0x0000e8b0
        /*0584*/ 	.word	0x00000009
        /*0588*/ 	.word	0x00036850
        /*058c*/ 	.short	0x010a
        /*058e*/ 	.byte	0x3f
	.zero		1


	//   ....[55]....
        /*0590*/ 	.word	0x0000ea50
        /*0594*/ 	.word	0x00000006
        /*0598*/ 	.word	0x00036840
        /*059c*/ 	.short	0x010a
        /*059e*/ 	.byte	0x3f
	.zero		1


	//   ....[56]....
        /*05a0*/ 	.word	0x0000ead0
        /*05a4*/ 	.word	0x00000007
        /*05a8*/ 	.word	0x00036820
        /*05ac*/ 	.short	0x010a
        /*05ae*/ 	.byte	0x3f
	.zero		1


	//   ....[57]....
        /*05b0*/ 	.word	0x0000eb20
        /*05b4*/ 	.word	0x00000002
        /*05b8*/ 	.word	0x00036840
        /*05bc*/ 	.short	0x010a
        /*05be*/ 	.byte	0x3f
	.zero		1


	//   ....[58]....
        /*05c0*/ 	.word	0x0000eb70
        /*05c4*/ 	.word	0x00000002
        /*05c8*/ 	.word	0x00000060
        /*05cc*/ 	.short	0x010a
        /*05ce*/ 	.byte	0x3f
	.zero		1


	//   ....[59]....
        /*05d0*/ 	.word	0x0000ebc0
        /*05d4*/ 	.word	0x00000002
        /*05d8*/ 	.word	0x00036840
        /*05dc*/ 	.short	0x010a
        /*05de*/ 	.byte	0x3f
	.zero		1


	//   ....[60]....
        /*05e0*/ 	.word	0x0000ec10
        /*05e4*/ 	.word	0x00000002
        /*05e8*/ 	.word	0x00000060
        /*05ec*/ 	.short	0x010a
        /*05ee*/ 	.byte	0x3f
	.zero		1


	//   ....[61]....
        /*05f0*/ 	.word	0x0000ec60
        /*05f4*/ 	.word	0x00000002
        /*05f8*/ 	.word	0x00036840
        /*05fc*/ 	.short	0x010a
        /*05fe*/ 	.byte	0x3f
	.zero		1


	//   ....[62]....
        /*0600*/ 	.word	0x0000ecb0
        /*0604*/ 	.word	0x00000002
        /*0608*/ 	.word	0x00000060
        /*060c*/ 	.short	0x010a
        /*060e*/ 	.byte	0x3f
	.zero		1


	//   ....[63]....
        /*0610*/ 	.word	0x0000ed00
        /*0614*/ 	.word	0x00000003
        /*0618*/ 	.word	0x00036860
        /*061c*/ 	.short	0x010a
        /*061e*/ 	.byte	0x3f
	.zero		1


	//   ....[64]....
        /*0620*/ 	.word	0x0000ed50
        /*0624*/ 	.word	0x00000000
        /*0628*/ 	.word	0x00036820
        /*062c*/ 	.short	0x010a
        /*062e*/ 	.byte	0x3f
	.zero		1


	//   ....[65]....
        /*0630*/ 	.word	0x0000eef0
        /*0634*/ 	.word	0x00000006
        /*0638*/ 	.word	0x00000000
        /*063c*/ 	.short	0x010a
        /*063e*/ 	.byte	0x3f
	.zero		1


	//   ....[66]....
        /*0640*/ 	.word	0x0000ef40
        /*0644*/ 	.word	0x00000003
        /*0648*/ 	.word	0x00000000
        /*064c*/ 	.short	0x010a
        /*064e*/ 	.byte	0x3f
	.zero		1


	//   ....[67]....
        /*0650*/ 	.word	0x0000ef90
        /*0654*/ 	.word	0x00000010
        /*0658*/ 	.word	0x00000000
        /*065c*/ 	.short	0x010a
        /*065e*/ 	.byte	0x3f
	.zero		1


	//----- nvinfo : EIATTR_NUM_MBARRIERS
	.align		4
.L_99:
        /*0660*/ 	.byte	0x03, 0x38
        /*0662*/ 	.short	0x0016


	//----- nvinfo : EIATTR_EXIT_INSTR_OFFSETS
	.align		4
        /*0664*/ 	.byte	0x04, 0x1c
        /*0666*/ 	.short	(.L_101 - .L_100)


	//   ....[0]....
.L_100:
        /*0668*/ 	.word	0x00000a20


	//   ....[1]....
        /*066c*/ 	.word	0x0000b400


	//   ....[2]....
        /*0670*/ 	.word	0x0000b460


	//   ....[3]....
        /*0674*/ 	.word	0x0000e710


	//----- nvinfo : EIATTR_MAX_THREADS
	.align		4
.L_101:
        /*0678*/ 	.byte	0x04, 0x05
        /*067a*/ 	.short	(.L_103 - .L_102)
.L_102:
        /*067c*/ 	.word	0x00000180
        /*0680*/ 	.word	0x00000001
        /*0684*/ 	.word	0x00000001


	//----- nvinfo : EIATTR_CRS_STACK_SIZE
	.align		4
.L_103:
        /*0688*/ 	.byte	0x04, 0x1e
        /*068a*/ 	.short	(.L_105 - .L_104)
.L_104:
        /*068c*/ 	.word	0x00000000


	//----- nvinfo : EIATTR_CBANK_PARAM_SIZE
	.align		4
.L_105:
        /*0690*/ 	.byte	0x03, 0x19
        /*0692*/ 	.short	0x0bf0


	//----- nvinfo : EIATTR_PARAM_CBANK
	.align		4
        /*0694*/ 	.byte	0x04, 0x0a
        /*0696*/ 	.short	(.L_107 - .L_106)
	.align		4
.L_106:
        /*0698*/ 	.word	index@(.nv.constant0._ZN7cutlass13device_kernelIN5flash11enable_sm90INS1_16FlashAttnFwdSm90INS1_25CollectiveMainloopFwdSm90ILi2EN4cute5tupleIJNS5_1CILi1EEES8_S8_EEENS6_IJNS7_ILi128EEENS7_ILi112EEENS7_ILi192EEEEEELi192ENS_10bfloat16_tEfNS_4arch4Sm90ELb0ELb0ELb0ELb0ELb0ELb0ELb0ELb1ELb1ELb0ELb0ELb0EEENS1_21CollectiveEpilogueFwdINS6_IJSA_SC_SB_EEES9_SE_SG_Li256ELb0ELb0ELb0ELb0EEENS1_29StaticPersistentTileSchedulerILb0EEEEEEEEEvNT_6ParamsE)
        /*069c*/ 	.short	0x0210
        /*069e*/ 	.short	0x0bf0


	//----- nvinfo : EIATTR_SW_WAR
	.align		4
.L_107:
        /*06a0*/ 	.byte	0x04, 0x36
        /*06a2*/ 	.short	(.L_109 - .L_108)
.L_108:
        /*06a4*/ 	.word	0x00000008
.L_109:


//--------------------- .nv.info._ZN7cutlass13device_kernelIN5flash11enable_sm90INS1_16FlashAttnFwdSm90INS1_25CollectiveMainloopFwdSm90ILi2EN4cute5tupleIJNS5_1CILi2EEENS7_ILi1EEES9_EEENS6_IJNS7_ILi128EEENS7_ILi112EEENS7_ILi192EEEEEELi192ENS_10bfloat16_tEfNS_4arch4Sm90ELb0ELb0ELb0ELb0ELb0ELb0ELb0ELb1ELb1ELb0ELb0ELb0EEENS1_21CollectiveEpilogueFwdINS6_IJSB_SD_SC_EEESA_SF_SH_Li256ELb0ELb0ELb0ELb0EEENS1_29StaticPersistentTileSchedulerILb0EEEEEEEEEvNT_6ParamsE --------------------------
	.section	.nv.info._ZN7cutlass13device_kernelIN5flash11enable_sm90INS1_16FlashAttnFwdSm90INS1_25CollectiveMainloopFwdSm90ILi2EN4cute5tupleIJNS5_1CILi2EEENS7_ILi1EEES9_EEENS6_IJNS7_ILi128EEENS7_ILi112EEENS7_ILi192EEEEEELi192ENS_10bfloat16_tEfNS_4arch4Sm90ELb0ELb0ELb0ELb0ELb0ELb0ELb0ELb1ELb1ELb0ELb0ELb0EEENS1_21CollectiveEpilogueFwdINS6_IJSB_SD_SC_EEESA_SF_SH_Li256ELb0ELb0ELb0ELb0EEENS1_29StaticPersistentTileSchedulerILb0EEEEEEEEEvNT_6ParamsE,"",@"SHT_CUDA_INFO"
	.sectionflags	@""
	.align	4


	//----- nvinfo : EIATTR_CUDA_API_VERSION
	.align		4
        /*0000*/ 	.byte	0x04, 0x37
        /*0002*/ 	.short	(.L_111 - .L_110)
.L_110:
        /*0004*/ 	.word	0x00000082


	//----- nvinfo : EIATTR_KPARAM_INFO
	.align		4
.L_111:
        /*0008*/ 	.byte	0x04, 0x17
        /*000a*/ 	.short	(.L_113 - .L_112)
.L_112:
        /*000c*/ 	.word	0x00000000
        /*0010*/ 	.short	0x0000
        /*0012*/ 	.short	0x0070
        /*0014*/ 	.byte	0x00, 0xf0, 0x01, 0x2e


	//----- nvinfo : EIATTR_SPARSE_MMA_MASK
	.align		4
.L_113:
        /*0018*/ 	.byte	0x03, 0x50
        /*001a*/ 	.short	0x0000


	//----- nvinfo : EIATTR_MAXREG_COUNT
	.align		4
        /*001c*/ 	.byte	0x03, 0x1b
        /*001e*/ 	.short	0x00a8


	//----- nvinfo : EIATTR_NUM_BARRIERS
	.align		4
        /*0020*/ 	.byte	0x02, 0x4c
        /*0022*/ 	.byte	0x09
	.zero		1


	//----- nvinfo : EIATTR_EXTERNS
	.align		4
        /*0024*/ 	.byte	0x04, 0x0f
        /*0026*/ 	.short	(.L_115 - .L_114)


	//   ....[0]....
	.align		4
.L_114:
        /*0028*/ 	.word	index@(__assertfail)


	//----- nvinfo : EIATTR_ANNOTATIONS
	.align		4
.L_115:
        /*002c*/ 	.byte	0x04, 0x55
        /*002e*/ 	.short	(.L_117 - .L_116)


	//   ....[0]....
.L_116:
        /* <DEDUP_REMOVED lines=25> */
        /*01b4*/ 	.byte	0x30, 0xe5, 0x00, 0x00


	//----- nvinfo : EIATTR_MERCURY_ISA_VERSION
	.align		4
.L_117:
        /*01b8*/ 	.byte	0x03, 0x5f
        /*01ba*/ 	.short	0x0101


	//----- nvinfo : EIATTR_INT_WARP_WIDE_INSTR_OFFSETS
	.align		4
        /*01bc*/ 	.byte	0x04, 0x31
        /*01be*/ 	.short	(.L_119 - .L_118)


	//   ....[0]....
.L_118:
        /*01c0*/ 	.word	0x00000180


	//   ....[1]....
        /*01c4*/ 	.word	0x00000220


	//   ....[2]....
        /*01c8*/ 	.word	0x00000290


	//   ....[3]....
        /*01cc*/ 	.word	0x0000bac0


	//   ....[4]....
        /*01d0*/ 	.word	0x0000baf0


	//   ....[5]....
        /*01d4*/ 	.word	0x0000bbd0


	//   ....[6]....
        /*01d8*/ 	.word	0x0000bcb0


	//----- nvinfo : EIATTR_COOP_GROUP_MASK_REGIDS
	.align		4
.L_119:
        /*01dc*/ 	.byte	0x04, 0x29
        /*01de*/ 	.short	(.L_121 - .L_120)


	//   ....[0]....
.L_120:
        /*01e0*/ 	.word	0xffffffff


	//   ....[1]....
        /*01e4*/ 	.word	0xffffffff


	//   ....[2]....
        /*01e8*/ 	.word	0xffffffff


	//   ....[3]....
        /*01ec*/ 	.word	0xffffffff


	//   ....[4]....
        /*01f0*/ 	.word	0xffffffff


	//   ....[5]....
        /*01f4*/ 	.word	0xffffffff


	//   ....[6]....
        /*01f8*/ 	.word	0xffffffff


	//   ....[7]....
        /*01fc*/ 	.word	0xffffffff


	//   ....[8]....
        /*0200*/ 	.word	0xffffffff


	//   ....[9]....
        /*0204*/ 	.word	0xffffffff


	//   ....[10]....
        /*0208*/ 	.word	0xffffffff


	//   ....[11]....
        /*020c*/ 	.word	0xffffffff


	//   ....[12]....
        /*0210*/ 	.word	0xffffffff


	//   ....[13]....
        /*0214*/ 	.word	0xffffffff


	//   ....[14]....
        /*0218*/ 	.word	0xffffffff


	//   ....[15]....
        /*021c*/ 	.word	0xffffffff


	//   ....[16]....
        /*0220*/ 	.word	0xffffffff


	//   ....[17]....
        /*0224*/ 	.word	0xffffffff


	//   ....[18]....
        /*0228*/ 	.word	0xffffffff


	//   ....[19]....
        /*022c*/ 	.word	0xffffffff


	//   ....[20]....
        /*0230*/ 	.word	0xffffffff


	//   ....[21]....
        /*0234*/ 	.word	0xffffffff


	//   ....[22]....
        /*0238*/ 	.word	0xffffffff


	//   ....[23]....
        /*023c*/ 	.word	0xffffffff


	//   ....[24]....
        /*0240*/ 	.word	0x0500000f


	//   ....[25]....
        /*0244*/ 	.word	0x0500000f


	//----- nvinfo : EIATTR_COOP_GROUP_INSTR_OFFSETS
	.align		4
.L_121:
        /*0248*/ 	.byte	0x04, 0x28
        /*024a*/ 	.short	(.L_123 - .L_122)


	//   ....[0]....
.L_122:
        /*024c*/ 	.word	0x00000060


	//   ....[1]....
        /*0250*/ 	.word	0x00000190


	//   ....[2]....
        /*0254*/ 	.word	0x00000230


	//   ....[3]....
        /*0258*/ 	.word	0x00000410


	//   ....[4]....
        /*025c*/ 	.word	0x00000640


	//   ....[5]....
        /*0260*/ 	.word	0x00000890


	//   ....[6]....
        /*0264*/ 	.word	0x00000b10


	//   ....[7]....
        /*0268*/ 	.word	0x00000e40


	//   ....[8]....
        /*026c*/ 	.word	0x000012c0


	//   ....[9]....
        /*0270*/ 	.word	0x00004210


	//   ....[10]....
        /*0274*/ 	.word	0x00004310


	//   ....[11]....
        /*0278*/ 	.word	0x00004810


	//   ....[12]....
        /*027c*/ 	.word	0x00004860


	//   ....[13]....
        /*0280*/ 	.word	0x00008330


	//   ....[14]....
        /*0284*/ 	.word	0x00008340


	//   ....[15]....
        /*0288*/ 	.word	0x00008380


	//   ....[16]....
        /*028c*/ 	.word	0x00008390


	//   ....[17]....
        /*0290*/ 	.word	0x000098b0


	//   ....[18]....
        /*0294*/ 	.word	0x000098e0


	//   ....[19]....
        /*0298*/ 	.word	0x00009970


	//   ....[20]....
        /*029c*/ 	.word	0x00009990


	//   ....[21]....
        /*02a0*/ 	.word	0x0000ae30


	//   ....[22]....
        /*02a4*/ 	.word	0x0000b170


	//   ....[23]....
        /*02a8*/ 	.word	0x0000e4b0


	//   ....[24]....
        /*02ac*/ 	.word	0x0000e9a0


	//   ....[25]....
        /*02b0*/ 	.word	0x0000ee40


	//----- nvinfo : EIATTR_REG_RECONFIG
	.align		4
.L_123:
        /*02b4*/ 	.byte	0x01, 0x54
	.zero		2


	//----- nvinfo : EIATTR_SYSCALL_OFFSETS
	.align		4
        /*02b8*/ 	.byte	0x04, 0x46
        /*02ba*/ 	.short	(.L_125 - .L_124)


	//   ....[0]....
.L_124:
        /*02bc*/ 	.word	0x00001650


	//   ....[1]....
        /*02c0*/ 	.word	0x0000b6d0


	//   ....[2]....
        /*02c4*/ 	.word	0x0000b810


	//   ....[3]....
        /*02c8*/ 	.word	0x0000b910


	//----- nvinfo : EIATTR_MBARRIER_INSTR_OFFSETS
	.align		4
.L_125:
        /*02cc*/ 	.byte	0x04, 0x39
        /*02ce*/ 	.short	(.L_127 - .L_126)


	//   ....[0]....
.L_126:
        /*02d0*/ 	.word	0x000002b0
        /*02d4*/ 	.word	0x000000ff
        /*02d8*/ 	.word	0x00036800
        /*02dc*/ 	.short	0x0100
        /*02de*/ 	.byte	0x08
	.zero		1


	//   ....[1]....
        /*02e0*/ 	.word	0x000002c0
        /*02e4*/ 	.word	0x000000ff
        /*02e8*/ 	.word	0x00036820
        /*02ec*/ 	.short	0x0100
        /*02ee*/ 	.byte	0x08
	.zero		1


	//   ....[2]....
        /*02f0*/ 	.word	0x000003b0
        /*02f4*/ 	.word	0x000000ff
        /*02f8*/ 	.word	0x00036830
        /*02fc*/ 	.short	0x0100
        /*02fe*/ 	.byte	0x08
	.zero		1


	//   ....[3]....
        /*0300*/ 	.word	0x000003c0
        /*0304*/ 	.word	0x000000ff
        /*0308*/ 	.word	0x00036840
        /*030c*/ 	.short	0x0100
        /*030e*/ 	.byte	0x08
	.zero		1


	//   ....[4]....
        /*0310*/ 	.word	0x000003d0
        /*0314*/ 	.word	0x000000ff
        /*0318*/ 	.word	0x00036838
        /*031c*/ 	.short	0x0100
        /*031e*/ 	.byte	0x08
	.zero		1


	//   ....[5]....
        /*0320*/ 	.word	0x000003e0
        /*0324*/ 	.word	0x000000ff
        /*0328*/ 	.word	0x00036848
        /*032c*/ 	.short	0x0100
        /*032e*/ 	.byte	0x08
	.zero		1


	//   ....[6]....
        /*0330*/ 	.word	0x000005f0
        /*0334*/ 	.word	0x000000ff
        /*0338*/ 	.word	0x00036850
        /*033c*/ 	.short	0x0100
        /*033e*/ 	.byte	0x08
	.zero		1


	//   ....[7]....
        /*0340*/ 	.word	0x00000600
        /*0344*/ 	.word	0x000000ff
        /*0348*/ 	.word	0x00036860
        /*034c*/ 	.short	0x0100
        /*034e*/ 	.byte	0x08
	.zero		1


	//   ....[8]....
        /*0350*/ 	.word	0x00000610
        /*0354*/ 	.word	0x000000ff
        /*0358*/ 	.word	0x00036858
        /*035c*/ 	.short	0x0100
        /*035e*/ 	.byte	0x08
	.zero		1


	//   ....[9]....
        /*0360*/ 	.word	0x00000620
        /*0364*/ 	.word	0x000000ff
        /*0368*/ 	.word	0x00036868
        /*036c*/ 	.short	0x0100
        /*036e*/ 	.byte	0x08
	.zero		1


	//   ....[10]....
        /*0370*/ 	.word	0x00000840
        /*0374*/ 	.word	0x000000ff
        /*0378*/ 	.word	0x00036870
        /*037c*/ 	.short	0x0100
        /*037e*/ 	.byte	0x08
	.zero		1


	//   ....[11]....
        /*0380*/ 	.word	0x00000850
        /*0384*/ 	.word	0x000000ff
        /*0388*/ 	.word	0x00036880
        /*038c*/ 	.short	0x0100
        /*038e*/ 	.byte	0x08
	.zero		1


	//   ....[12]....
        /*0390*/ 	.word	0x00000860
        /*0394*/ 	.word	0x000000ff
        /*0398*/ 	.word	0x00036878
        /*039c*/ 	.short	0x0100
        /*039e*/ 	.byte	0x08
	.zero		1


	//   ....[13]....
        /*03a0*/ 	.word	0x00000870
        /*03a4*/ 	.word	0x000000ff
        /*03a8*/ 	.word	0x00036888
        /*03ac*/ 	.short	0x0100
        /*03ae*/ 	.byte	0x08
	.zero		1


	//   ....[14]....
        /*03b0*/ 	.word	0x00000ac0
        /*03b4*/ 	.word	0x000000ff
        /*03b8*/ 	.word	0x00036890
        /*03bc*/ 	.short	0x0100
        /*03be*/ 	.byte	0x08
	.zero		1


	//   ....[15]....
        /*03c0*/ 	.word	0x00000ad0
        /*03c4*/ 	.word	0x000000ff
        /*03c8*/ 	.word	0x000368a0
        /*03cc*/ 	.short	0x0100
        /*03ce*/ 	.byte	0x08
	.zero		1


	//   ....[16]....
        /*03d0*/ 	.word	0x00000ae0
        /*03d4*/ 	.word	0x000000ff
        /*03d8*/ 	.word	0x00036898
        /*03dc*/ 	.short	0x0100
        /*03de*/ 	.byte	0x08
	.zero		1


	//   ....[17]....
        /*03e0*/ 	.word	0x00000af0
        /*03e4*/ 	.word	0x000000ff
        /*03e8*/ 	.word	0x000368a8
        /*03ec*/ 	.short	0x0100
        /*03ee*/ 	.byte	0x08
	.zero		1


	//   ....[18]....
        /*03f0*/ 	.word	0x00000d90
        /*03f4*/ 	.word	0x000000ff
        /*03f8*/ 	.word	0x000368b0
        /*03fc*/ 	.short	0x0100
        /*03fe*/ 	.byte	0x08
	.zero		1


	//   ....[19]....
        /*0400*/ 	.word	0x00000da0
        /*0404*/ 	.word	0x000000ff
        /*0408*/ 	.word	0x000368c0
        /*040c*/ 	.short	0x0100
        /*040e*/ 	.byte	0x08
	.zero		1


	//   ....[20]....
        /*0410*/ 	.word	0x00000db0
        /*0414*/ 	.word	0x000000ff
        /*0418*/ 	.word	0x000368b8
        /*041c*/ 	.short	0x0100
        /*041e*/ 	.byte	0x08
	.zero		1


	//   ....[21]....
        /*0420*/ 	.word	0x00000dc0
        /*0424*/ 	.word	0x000000ff
        /*0428*/ 	.word	0x000368c8
        /*042c*/ 	.short	0x0100
        /*042e*/ 	.byte	0x08
	.zero		1


	//   ....[22]....
        /*0430*/ 	.word	0x000016a0
        /*0434*/ 	.word	0x000000ff
        /*0438*/ 	.word	0x00036800
        /*043c*/ 	.short	0x010a
        /*043e*/ 	.byte	0x04
	.zero		1


	//   ....[23]....
        /*0440*/ 	.word	0x00001730
        /*0444*/ 	.word	0x00000002
        /*0448*/ 	.word	0x00036830
        /*044c*/ 	.short	0x010a
        /*044e*/ 	.byte	0x3f
	.zero		1


	//   ....[24]....
        /*0450*/ 	.word	0x00001770
        /*0454*/ 	.word	0x00000002
        /*0458*/ 	.word	0x00036830
        /*045c*/ 	.short	0x010a
        /*045e*/ 	.byte	0x3f
	.zero		1


	//   ....[25]....
        /*0460*/ 	.word	0x00004ae0
        /*0464*/ 	.word	0x00000002
        /*0468*/ 	.word	0x00000000
        /*046c*/ 	.short	0x0101
        /*046e*/ 	.byte	0x3f
	.zero		1


	//   ....[26]....
        /*0470*/ 	.word	0x00005690
        /*0474*/ 	.word	0x000000ff
        /*0478*/ 	.word	0x00036830
        /*047c*/ 	.short	0x010a
        /*047e*/ 	.byte	0x27
	.zero		1


	//   ....[27]....
        /*0480*/ 	.word	0x000056d0
        /*0484*/ 	.word	0x000000ff
        /*0488*/ 	.word	0x00036830
        /*048c*/ 	.short	0x010a
        /*048e*/ 	.byte	0x27
	.zero		1


	//   ....[28]....
        /*0490*/ 	.word	0x00007c70
        /*0494*/ 	.word	0x000000ff
        /*0498*/ 	.word	0x00036850
        /*049c*/ 	.short	0x010a
        /*049e*/ 	.byte	0x05
	.zero		1


	//   ....[29]....
        /*04a0*/ 	.word	0x00007cb0
        /*04a4*/ 	.word	0x000000ff
        /*04a8*/ 	.word	0x00036850
        /*04ac*/ 	.short	0x010a
        /*04ae*/ 	.byte	0x05
	.zero		1


	//   ....[30]....
        /*04b0*/ 	.word	0x00008d30
        /*04b4*/ 	.word	0x00000005
        /*04b8*/ 	.word	0x00000000
        /*04bc*/ 	.short	0x0101
        /*04be*/ 	.byte	0x3f
	.zero		1


	//   ....[31]....
        /*04c0*/ 	.word	0x00009170
        /*04c4*/ 	.word	0x0000007a
        /*04c8*/ 	.word	0x00000000
        /*04cc*/ 	.short	0x0101
        /*04ce*/ 	.byte	0x3f
	.zero		1


	//   ....[32]....
        /*04d0*/ 	.word	0x00009820
        /*04d4*/ 	.word	0x000000ff
        /*04d8*/ 	.word	0x00036850
        /*04dc*/ 	.short	0x010a
        /*04de*/ 	.byte	0x05
	.zero		1


	//   ....[33]....
        /*04e0*/ 	.word	0x00009860
        /*04e4*/ 	.word	0x000000ff
        /*04e8*/ 	.word	0x00036850
        /*04ec*/ 	.short	0x010a
        /*04ee*/ 	.byte	0x05
	.zero		1


	//   ....[34]....
        /*04f0*/ 	.word	0x0000a800
        /*04f4*/ 	.word	0x00000004
        /*04f8*/ 	.word	0x00000000
        /*04fc*/ 	.short	0x0101
        /*04fe*/ 	.byte	0x3f
	.zero		1


	//   ....[35]....
        /*0500*/ 	.word	0x0000b060
        /*0504*/ 	.word	0x000000ff
        /*0508*/ 	.word	0x00000000
        /*050c*/ 	.short	0x0101
        /*050e*/ 	.byte	0x07
	.zero		1


	//   ....[36]....
        /*0510*/ 	.word	0x0000b070
        /*0514*/ 	.word	0x000000ff
        /*0518*/ 	.word	0x00000000
        /*051c*/ 	.short	0x0101
        /*051e*/ 	.byte	0x06
	.zero		1


	//   ....[37]....
        /*0520*/ 	.word	0x0000c030
        /*0524*/ 	.word	0x00000005
        /*0528*/ 	.word	0x00036840
        /*052c*/ 	.short	0x010a
        /*052e*/ 	.byte	0x3f
	.zero		1


	//   ....[38]....
        /*0530*/ 	.word	0x0000c5f0
        /*0534*/ 	.word	0x0000000a
        /*0538*/ 	.word	0x00036820
        /*053c*/ 	.short	0x010a
        /*053e*/ 	.byte	0x3f
	.zero		1


	//   ....[39]....
        /*0540*/ 	.word	0x0000c8e0
        /*0544*/ 	.word	0x00000002
        /*0548*/ 	.word	0x00036840
        /*054c*/ 	.short	0x010a
        /*054e*/ 	.byte	0x3f
	.zero		1


	//   ....[40]....
        /*0550*/ 	.word	0x0000cbe0
        /*0554*/ 	.word	0x00000002
        /*0558*/ 	.word	0x00036860
        /*055c*/ 	.short	0x010a
        /*055e*/ 	.byte	0x3f
	.zero		1


	//   ....[41]....
        /*0560*/ 	.word	0x0000d160
        /*0564*/ 	.word	0x00000002
        /*0568*/ 	.word	0x00036840
        /*056c*/ 	.short	0x010a
        /*056e*/ 	.byte	0x3f
	.zero		1


	//   ....[42]....
        /*0570*/ 	.word	0x0000d460
        /*0574*/ 	.word	0x00000002
        /*0578*/ 	.word	0x00036860
        /*057c*/ 	.short	0x010a
        /*057e*/ 	.byte	0x3f
	.zero		1


	//   ....[43]....
        /*0580*/ 	.word	0x0000d960
        /*0584*/ 	.word	0x00000002
        /*0588*/ 	.word	0x00036840
        /*058c*/ 	.short	0x010a
        /*058e*/ 	.byte	0x3f
	.zero		1


	//   ....[44]....
        /*0590*/ 	.word	0x0000dc60
        /*0594*/ 	.word	0x00000002
        /*0598*/ 	.word	0x00036860
        /*059c*/ 	.short	0x010a
        /*059e*/ 	.byte	0x3f
	.zero		1


	//   ....[45]....
        /*05a0*/ 	.word	0x0000dff0
        /*05a4*/ 	.word	0x00000002
        /*05a8*/ 	.word	0x00036860
        /*05ac*/ 	.short	0x010a
        /*05ae*/ 	.byte	0x3f
	.zero		1


	//   ....[46]....
        /*05b0*/ 	.word	0x0000e430
        /*05b4*/ 	.word	0x00000000
        /*05b8*/ 	.word	0x00036820
        /*05bc*/ 	.short	0x010a
        /*05be*/ 	.byte	0x3f
	.zero		1


	//   ....[47]....
        /*05c0*/ 	.word	0x0000e5d0
        /*05c4*/ 	.word	0x00000006
        /*05c8*/ 	.word	0x00000000
        /*05cc*/ 	.short	0x010a
        /*05ce*/ 	.byte	0x3f
	.zero		1


	//   ....[48]....
        /*05d0*/ 	.word	0x0000e640
        /*05d4*/ 	.word	0x00000003
        /*05d8*/ 	.word	0x00000000
        /*05dc*/ 	.short	0x010a
        /*05de*/ 	.byte	0x3f
	.zero		1


	//   ....[49]....
        /*05e0*/ 	.word	0x0000e6a0
        /*05e4*/ 	.word	0x00000010
        /*05e8*/ 	.word	0x00000000
        /*05ec*/ 	.short	0x010a
        /*05ee*/ 	.byte	0x3f
	.zero		1


	//   ....[50]....
        /*05f0*/ 	.word	0x0000e6d0
        /*05f4*/ 	.word	0x00000003
        /*05f8*/ 	.word	0x00000000
        /*05fc*/ 	.short	0x010a
        /*05fe*/ 	.byte	0x3f
	.zero		1


	//   ....[51]....
        /*0600*/ 	.word	0x0000e750
        /*0604*/ 	.word	0x00000003
        /*0608*/ 	.word	0x00036800
        /*060c*/ 	.short	0x010a
        /*060e*/ 	.byte	0x3f
	.zero		1


	//   ....[52]....
        /*0610*/ 	.word	0x0000e7a0
        /*0614*/ 	.word	0x00000002
        /*0618*/ 	.word	0x00036830
        /*061c*/ 	.short	0x010a
        /*061e*/ 	.byte	0x3f
	.zero		1


	//   ....[53]....
        /*0620*/ 	.word	0x0000e800
        /*0624*/ 	.word	0x00000003
        /*0628*/ 	.word	0x00036830
        /*062c*/ 	.short	0x010a
        /*062e*/ 	.byte	0x3f
	.zero		1


	//   ....[54]....
        /*0630*/ 	.word	0x0000e860
        /*0634*/ 	.word	0x00000003
        /*0638*/ 	.word	0x00036850
        /*063c*/ 	.short	0x010a
        /*063e*/ 	.byte	0x3f
	.zero		1


	//   ....[55]....
        /*0640*/ 	.word	0x0000e8c0
        /*0644*/ 	.word	0x00000007
        /*0648*/ 	.word	0x00036850
        /*064c*/ 	.short	0x010a
        /*064e*/ 	.byte	0x3f
	.zero		1


	//   ....[56]....
        /*0650*/ 	.word	0x0000ea60
        /*0654*/ 	.word	0x00000005
        /*0658*/ 	.word	0x00036840
        /*065c*/ 	.short	0x010a
        /*065e*/ 	.byte	0x3f
	.zero		1


	//   ....[57]....
        /*0660*/ 	.word	0x0000eae0
        /*0664*/ 	.word	0x00000007
        /*0668*/ 	.word	0x00036820
        /*066c*/ 	.short	0x010a
        /*066e*/ 	.byte	0x3f
	.zero		1


	//   ....[58]....
        /*0670*/ 	.word	0x0000eb30
        /*0674*/ 	.word	0x00000002
        /*0678*/ 	.word	0x00036840
        /*067c*/ 	.short	0x010a
        /*067e*/ 	.byte	0x3f
	.zero		1


	//   ....[59]....
        /*0680*/ 	.word	0x0000eb80
        /*0684*/ 	.word	0x00000002
        /*0688*/ 	.word	0x00036860
        /*068c*/ 	.short	0x010a
        /*068e*/ 	.byte	0x3f
	.zero		1


	//   ....[60]....
        /*0690*/ 	.word	0x0000ebd0
        /*0694*/ 	.word	0x00000002
        /*0698*/ 	.word	0x00036840
        /*069c*/ 	.short	0x010a
        /*069e*/ 	.byte	0x3f
	.zero		1


	//   ....[61]....
        /*06a0*/ 	.word	0x0000ec20
        /*06a4*/ 	.word	0x00000002
        /*06a8*/ 	.word	0x00036860
        /*06ac*/ 	.short	0x010a
        /*06ae*/ 	.byte	0x3f
	.zero		1


	//   ....[62]....
        /*06b0*/ 	.word	0x0000ec70
        /*06b4*/ 	.word	0x00000002
        /*06b8*/ 	.word	0x00036840
        /*06bc*/ 	.short	0x010a
        /*06be*/ 	.byte	0x3f
	.zero		1


	//   ....[63]....
        /*06c0*/ 	.word	0x0000ecc0
        /*06c4*/ 	.word	0x00000002
        /*06c8*/ 	.word	0x00036860
        /*06cc*/ 	.short	0x010a
        /*06ce*/ 	.byte	0x3f
	.zero		1


	//   ....[64]....
        /*06d0*/ 	.word	0x0000ed10
        /*06d4*/ 	.word	0x00000002
        /*06d8*/ 	.word	0x00036860
        /*06dc*/ 	.short	0x010a
        /*06de*/ 	.byte	0x3f
	.zero		1


	//   ....[65]....
        /*06e0*/ 	.word	0x0000ed60
        /*06e4*/ 	.word	0x00000000
        /*06e8*/ 	.word	0x00036820
        /*06ec*/ 	.short	0x010a
        /*06ee*/ 	.byte	0x3f
	.zero		1


	//   ....[66]....
        /*06f0*/ 	.word	0x0000ef00
        /*06f4*/ 	.word	0x00000006
        /*06f8*/ 	.word	0x00000000
        /*06fc*/ 	.short	0x010a
        /*06fe*/ 	.byte	0x3f
	.zero		1


	//   ....[67]....
        /*0700*/ 	.word	0x0000ef50
        /*0704*/ 	.word	0x00000003
        /*0708*/ 	.word	0x00000000
        /*070c*/ 	.short	0x010a
        /*070e*/ 	.byte	0x3f
	.zero		1


	//   ....[68]....
        /*0710*/ 	.word	0x0000efa0
        /*0714*/ 	.word	0x00000010
        /*0718*/ 	.word	0x00000000
        /*071c*/ 	.short	0x010a
        /*071e*/ 	.byte	0x3f
	.zero		1


	//----- nvinfo : EIATTR_NUM_MBARRIERS
	.align		4
.L_127:
        /*0720*/ 	.byte	0x03, 0x38
        /*0722*/ 	.short	0x0016


	//----- nvinfo : EIATTR_EXIT_INSTR_OFFSETS
	.align		4
        /*0724*/ 	.byte	0x04, 0x1c
        /*0726*/ 	.short	(.L_129 - .L_128)


	//   ....[0]....
.L_128:
        /*0728*/ 	.word	0x00000f60


	//   ....[1]....
        /*072c*/ 	.word	0x0000b130


	//   ....[2]....
        /*0730*/ 	.word	0x0000b190


	//   ....[3]....
        /*0734*/ 	.word	0x0000e720


	//----- nvinfo : EIATTR_MAX_THREADS
	.align		4
.L_129:
        /*0738*/ 	.byte	0x04, 0x05
        /*073a*/ 	.short	(.L_131 - .L_130)
.L_130:
        /*073c*/ 	.word	0x00000180
        /*0740*/ 	.word	0x00000001
        /*0744*/ 	.word	0x00000001


	//----- nvinfo : EIATTR_CRS_STACK_SIZE
	.align		4
.L_131:
        /*0748*/ 	.byte	0x04, 0x1e
        /*074a*/ 	.short	(.L_133 - .L_132)
.L_132:
        /*074c*/ 	.word	0x00000000


	//----- nvinfo : EIATTR_CBANK_PARAM_SIZE
	.align		4
.L_133:
        /*0750*/ 	.byte	0x03, 0x19
        /*0752*/ 	.short	0x0bf0


	//----- nvinfo : EIATTR_PARAM_CBANK
	.align		4
        /*0754*/ 	.byte	0x04, 0x0a
        /*0756*/ 	.short	(.L_135 - .L_134)
	.align		4
.L_134:
        /*0758*/ 	.word	index@(.nv.constant0._ZN7cutlass13device_kernelIN5flash11enable_sm90INS1_16FlashAttnFwdSm90INS1_25CollectiveMainloopFwdSm90ILi2EN4cute5tupleIJNS5_1CILi2EEENS7_ILi1EEES9_EEENS6_IJNS7_ILi128EEENS7_ILi112EEENS7_ILi192EEEEEELi192ENS_10bfloat16_tEfNS_4arch4Sm90ELb0ELb0ELb0ELb0ELb0ELb0ELb0ELb1ELb1ELb0ELb0ELb0EEENS1_21CollectiveEpilogueFwdINS6_IJSB_SD_SC_EEESA_SF_SH_Li256ELb0ELb0ELb0ELb0EEENS1_29StaticPersistentTileSchedulerILb0EEEEEEEEEvNT_6ParamsE)
        /*075c*/ 	.short	0x0210
        /*075e*/ 	.short	0x0bf0


	//----- nvinfo : EIATTR_SW_WAR
	.align		4
.L_135:
        /*0760*/ 	.byte	0x04, 0x36
        /*0762*/ 	.short	(.L_137 - .L_136)
.L_136:
        /*0764*/ 	.word	0x00000008
.L_137:


//--------------------- .nv.info._ZN7cutlass13device_kernelIN5flash11enable_sm90INS1_16FlashAttnFwdSm90INS1_25CollectiveMainloopFwdSm90ILi2EN4cute5tupleIJNS5_1CILi1EEES8_S8_EEENS6_IJNS7_ILi128EEENS7_ILi112EEENS7_ILi192EEEEEELi192ENS_10bfloat16_tEfNS_4arch4Sm90ELb0ELb0ELb0ELb1ELb0ELb0ELb0ELb1ELb1ELb0ELb0ELb0EEENS1_21CollectiveEpilogueFwdINS6_IJSA_SC_SB_EEES9_SE_SG_Li256ELb1ELb0ELb0ELb0EEENS1_36VarlenDynamicPersistentTileSchedulerILi128ELi112ELi256ELi32ELb0ELb0ELb1ELb0ELb1ELb1EEEEEEEEEvNT_6ParamsE --------------------------
	.section	.nv.info._ZN7cutlass13device_kernelIN5flash11enable_sm90INS1_16FlashAttnFwdSm90INS1_25CollectiveMainloopFwdSm90ILi2EN4cute5tupleIJNS5_1CILi1EEES8_S8_EEENS6_IJNS7_ILi128EEENS7_ILi112EEENS7_ILi192EEEEEELi192ENS_10bfloat16_tEfNS_4arch4Sm90ELb0ELb0ELb0ELb1ELb0ELb0ELb0ELb1ELb1ELb0ELb0ELb0EEENS1_21CollectiveEpilogueFwdINS6_IJSA_SC_SB_EEES9_SE_SG_Li256ELb1ELb0ELb0ELb0EEENS1_36VarlenDynamicPersistentTileSchedulerILi128ELi112ELi256ELi32ELb0ELb0ELb1ELb0ELb1ELb1EEEEEEEEEvNT_6ParamsE,"",@"SHT_CUDA_INFO"
	.sectionflags	@""
	.align	4


	//----- nvinfo : EIATTR_CUDA_API_VERSION
	.align		4
        /*0000*/ 	.byte	0x04, 0x37
        /*0002*/ 	.short	(.L_139 - .L_138)
.L_138:
        /*0004*/ 	.word	0x00000082


	//----- nvinfo : EIATTR_KPARAM_INFO
	.align		4
.L_139:
        /*0008*/ 	.byte	0x04, 0x17
        /*000a*/ 	.short	(.L_141 - .L_140)
.L_140:
        /*000c*/ 	.word	0x00000000
        /*0010*/ 	.short	0x0000
        /*0012*/ 	.short	0x0070
        /*0014*/ 	.byte	0x00, 0xf0, 0x01, 0x28


	//----- nvinfo : EIATTR_SPARSE_MMA_MASK
	.align		4
.L_141:
        /*0018*/ 	.byte	0x03, 0x50
        /*001a*/ 	.short	0x0000


	//----- nvinfo : EIATTR_MAXREG_COUNT
	.align		4
        /*001c*/ 	.byte	0x03, 0x1b
        /*001e*/ 	.short	0x00a8


	//----- nvinfo : EIATTR_NUM_BARRIERS
	.align		4
        /*0020*/ 	.byte	0x02, 0x4c
        /*0022*/ 	.byte	0x09
	.zero		1


	//----- nvinfo : EIATTR_EXTERNS
	.align		4
        /*0024*/ 	.byte	0x04, 0x0f
        /*0026*/ 	.short	(.L_143 - .L_142)


	//   ....[0]....
	.align		4
.L_142:
        /*0028*/ 	.word	index@(__assertfail)


	//----- nvinfo : EIATTR_ANNOTATIONS
	.align		4
.L_143:
        /*002c*/ 	.byte	0x04, 0x55
        /*002e*/ 	.short	(.L_145 - .L_144)


	//   ....[0]....
.L_144:
        /* <DEDUP_REMOVED lines=39> */


	//----- nvinfo : EIATTR_MERCURY_ISA_VERSION
	.align		4
.L_145:
        /*0290*/ 	.byte	0x03, 0x5f
        /*0292*/ 	.short	0x0101


	//----- nvinfo : EIATTR_UNUSED_LOAD_BYTE_OFFSET
	.align		4
        /*0294*/ 	.byte	0x04, 0x44
        /*0296*/ 	.short	(.L_147 - .L_146)


	//   ....[0]....
.L_146:
        /*0298*/ 	.word	0x00000a20
        /*029c*/ 	.word	0x0000fff0


	//   ....[1]....
        /*02a0*/ 	.word	0x0000a6d0
        /*02a4*/ 	.word	0x0000fff0


	//----- nvinfo : EIATTR_INT_WARP_WIDE_INSTR_OFFSETS
	.align		4
.L_147:
        /*02a8*/ 	.byte	0x04, 0x31
        /*02aa*/ 	.short	(.L_149 - .L_148)


	//   ....[0]....
.L_148:
        /*02ac*/ 	.word	0x00000150


	//   ....[1]....
        /*02b0*/ 	.word	0x00000190


	//   ....[2]....
        /*02b4*/ 	.word	0x00000250


	//   ....[3]....
        /*02b8*/ 	.word	0x0000d900


	//   ....[4]....
        /*02bc*/ 	.word	0x0000d990


	//   ....[5]....
        /*02c0*/ 	.word	0x0000de10


	//   ....[6]....
        /*02c4*/ 	.word	0x0000de40


	//   ....[7]....
        /*02c8*/ 	.word	0x0000e050


	//   ....[8]....
        /*02cc*/ 	.word	0x0000e140


	//   ....[9]....
        /*02d0*/ 	.word	0x00010570


	//   ....[10]....
        /*02d4*/ 	.word	0x00010600


	//----- nvinfo : EIATTR_COOP_GROUP_MASK_REGIDS
	.align		4
.L_149:
        /*02d8*/ 	.byte	0x04, 0x29
        /*02da*/ 	.short	(.L_151 - .L_150)


	//   ....[0]....
.L_150:
        /*02dc*/ 	.word	0xffffffff


	//   ....[1]....
        /*02e0*/ 	.word	0xffffffff


	//   ....[2]....
        /*02e4*/ 	.word	0xffffffff


	//   ....[3]....
        /*02e8*/ 	.word	0xffffffff


	//   ....[4]....
        /*02ec*/ 	.word	0xffffffff


	//   ....[5]....
        /*02f0*/ 	.word	0xffffffff


	//   ....[6]....
        /*02f4*/ 	.word	0xffffffff


	//   ....[7]....
        /*02f8*/ 	.word	0xffffffff


	//   ....[8]....
        /*02fc*/ 	.word	0xffffffff


	//   ....[9]....
        /*0300*/ 	.word	0xffffffff


	//   ....[10]....
        /*0304*/ 	.word	0xffffffff


	//   ....[11]....
        /*0308*/ 	.word	0xffffffff


	//   ....[12]....
        /*030c*/ 	.word	0xffffffff


	//   ....[13]....
        /*0310*/ 	.word	0xffffffff


	//   ....[14]....
        /*0314*/ 	.word	0xffffffff


	//   ....[15]....
        /*0318*/ 	.word	0xffffffff


	//   ....[16]....
        /*031c*/ 	.word	0xffffffff


	//   ....[17]....
        /*0320*/ 	.word	0xffffffff


	//   ....[18]....
        /*0324*/ 	.word	0xffffffff


	//   ....[19]....
        /*0328*/ 	.word	0xffffffff


	//   ....[20]....
        /*032c*/ 	.word	0xffffffff


	//   ....[21]....
        /*0330*/ 	.word	0xffffffff


	//   ....[22]....
        /*0334*/ 	.word	0xffffffff


	//   ....[23]....
        /*0338*/ 	.word	0xffffffff


	//   ....[24]....
        /*033c*/ 	.word	0xffffffff


	//   ....[25]....
        /*0340*/ 	.word	0xffffffff


	//   ....[26]....
        /*0344*/ 	.word	0xffffffff


	//   ....[27]....
        /*0348*/ 	.word	0xffffffff


	//   ....[28]....
        /*034c*/ 	.word	0xffffffff


	//   ....[29]....
        /*0350*/ 	.word	0xffffffff


	//   ....[30]....
        /*0354*/ 	.word	0xffffffff


	//   ....[31]....
        /*0358*/ 	.word	0xffffffff


	//   ....[32]....
        /*035c*/ 	.word	0xffffffff


	//   ....[33]....
        /*0360*/ 	.word	0xffffffff


	//   ....[34]....
        /*0364*/ 	.word	0xffffffff


	//   ....[35]....
        /*0368*/ 	.word	0xffffffff


	//   ....[36]....
        /*036c*/ 	.word	0xffffffff


	//   ....[37]....
        /*0370*/ 	.word	0xffffffff


	//   ....[38]....
        /*0374*/ 	.word	0xffffffff


	//   ....[39]....
        /*0378*/ 	.word	0xffffffff


	//   ....[40]....
        /*037c*/ 	.word	0xffffffff


	//   ....[41]....
        /*0380*/ 	.word	0xffffffff


	//   ....[42]....
        /*0384*/ 	.word	0xffffffff


	//   ....[43]....
        /*0388*/ 	.word	0xffffffff


	//   ....[44]....
        /*038c*/ 	.word	0xffffffff


	//   ....[45]....
        /*0390*/ 	.word	0xffffffff


	//   ....[46]....
        /*0394*/ 	.word	0xffffffff


	//   ....[47]....
        /*0398*/ 	.word	0xffffffff


	//   ....[48]....
        /*039c*/ 	.word	0xffffffff


	//   ....[49]....
        /*03a0*/ 	.word	0xffffffff


	//   ....[50]....
        /*03a4*/ 	.word	0xffffffff


	//   ....[51]....
        /*03a8*/ 	.word	0xffffffff


	//   ....[52]....
        /*03ac*/ 	.word	0xffffffff


	//   ....[53]....
        /*03b0*/ 	.word	0xffffffff


	//   ....[54]....
        /*03b4*/ 	.word	0x0500000f


	//   ....[55]....
        /*03b8*/ 	.word	0x0500000f


	//   ....[56]....
        /*03bc*/ 	.word	0x0500000f


	//   ....[57]....
        /*03c0*/ 	.word	0x0500000f


	//   ....[58]....
        /*03c4*/ 	.word	0x0500000f


	//   ....[59]....
        /*03c8*/ 	.word	0x0500000f


	//   ....[60]....
        /*03cc*/ 	.word	0x0500000f


	//   ....[61]....
        /*03d0*/ 	.word	0x0500000f


	//   ....[62]....
        /*03d4*/ 	.word	0x0500000f


	//   ....[63]....
        /*03d8*/ 	.word	0x0500000f


	//   ....[64]....
        /*03dc*/ 	.word	0x0500000f


	//   ....[65]....
        /*03e0*/ 	.word	0x0500000f


	//   ....[66]....
        /*03e4*/ 	.word	0x0500000f


	//   ....[67]....
        /*03e8*/ 	.word	0x0500000f


	//   ....[68]....
        /*03ec*/ 	.word	0x0500000f


	//   ....[69]....
        /*03f0*/ 	.word	0x0500000f


	//   ....[70]....
        /*03f4*/ 	.word	0x0500000f


	//   ....[71]....
        /*03f8*/ 	.word	0x0500000f


	//   ....[72]....
        /*03fc*/ 	.word	0x0500000f


	//----- nvinfo : EIATTR_COOP_GROUP_INSTR_OFFSETS
	.align		4
.L_151:
        /*0400*/ 	.byte	0x04, 0x28
        /*0402*/ 	.short	(.L_153 - .L_152)


	//   ....[0]....
.L_152:
        /*0404*/ 	.word	0x00000060


	//   ....[1]....
        /*0408*/ 	.word	0x00000160


	//   ....[2]....
        /*040c*/ 	.word	0x00000260


	//   ....[3]....
        /*0410*/ 	.word	0x000003d0


	//   ....[4]....
        /*0414*/ 	.word	0x00000530


	//   ....[5]....
        /*0418*/ 	.word	0x00000650


	//   ....[6]....
        /*041c*/ 	.word	0x000007b0


	//   ....[7]....
        /*0420*/ 	.word	0x00001380


	//   ....[8]....
        /*0424*/ 	.word	0x000042d0


	//   ....[9]....
        /*0428*/ 	.word	0x00004340


	//   ....[10]....
        /*042c*/ 	.word	0x00004810


	//   ....[11]....
        /*0430*/ 	.word	0x00004870


	//   ....[12]....
        /*0434*/ 	.word	0x000082d0


	//   ....[13]....
        /*0438*/ 	.word	0x00008300


	//   ....[14]....
        /*043c*/ 	.word	0x00008550


	//   ....[15]....
        /*0440*/ 	.word	0x00008570


	//   ....[16]....
        /*0444*/ 	.word	0x00009b40


	//   ....[17]....
        /*0448*/ 	.word	0x00009c00


	//   ....[18]....
        /*044c*/ 	.word	0x00009ed0


	//   ....[19]....
        /*0450*/ 	.word	0x00009ee0


	//   ....[20]....
        /*0454*/ 	.word	0x0000ca60


	//   ....[21]....
        /*0458*/ 	.word	0x0000cbf0


	//   ....[22]....
        /*045c*/ 	.word	0x0000cc20


	//   ....[23]....
        /*0460*/ 	.word	0x0000cc60


	//   ....[24]....
        /*0464*/ 	.word	0x0000ccc0


	//   ....[25]....
        /*0468*/ 	.word	0x0000cd20


	//   ....[26]....
        /*046c*/ 	.word	0x0000cd60


	//   ....[27]....
        /*0470*/ 	.word	0x0000cf10


	//   ....[28]....
        /*0474*/ 	.word	0x0000cf70


	//   ....[29]....
        /*0478*/ 	.word	0x0000cfb0


	//   ....[30]....
        /*047c*/ 	.word	0x0000cff0


	//   ....[31]....
        /*0480*/ 	.word	0x0000d020


	//   ....[32]....
        /*0484*/ 	.word	0x0000d050


	//   ....[33]....
        /*0488*/ 	.word	0x0000d0e0


	//   ....[34]....
        /*048c*/ 	.word	0x0000d110


	//   ....[35]....
        /*0490*/ 	.word	0x0000d1a0


	//   ....[36]....
        /*0494*/ 	.word	0x00010a80


	//   ....[37]....
        /*0498*/ 	.word	0x00010a90


	//   ....[38]....
        /*049c*/ 	.word	0x00010ba0


	//   ....[39]....
        /*04a0*/ 	.word	0x00010c00


	//   ....[40]....
        /*04a4*/ 	.word	0x00010c40


	//   ....[41]....
        /*04a8*/ 	.word	0x00010c80


	//   ....[42]....
        /*04ac*/ 	.word	0x00010cb0


	//   ....[43]....
        /*04b0*/ 	.word	0x00010ce0


	//   ....[44]....
        /*04b4*/ 	.word	0x00010e70


	//   ....[45]....
        /*04b8*/ 	.word	0x00010ed0


	//   ....[46]....
        /*04bc*/ 	.word	0x00010f10


	//   ....[47]....
        /*04c0*/ 	.word	0x00010f50


	//   ....[48]....
        /*04c4*/ 	.word	0x00010f80


	//   ....[49]....
        /*04c8*/ 	.word	0x00010fb0


	//   ....[50]....
        /*04cc*/ 	.word	0x00011070


	//   ....[51]....
        /*04d0*/ 	.word	0x00011090


	//   ....[52]....
        /*04d4*/ 	.word	0x00011100


	//   ....[53]....
        /*04d8*/ 	.word	0x00011550


	//   ....[54]....
        /*04dc*/ 	.word	0x00011a20


	//   ....[55]....
        /*04e0*/ 	.word	0x00011e40


	//   ....[56]....
        /*04e4*/ 	.word	0x00011ed0


	//   ....[57]....
        /*04e8*/ 	.word	0x00011f70


	//   ....[58]....
        /*04ec*/ 	.word	0x00012020


	//   ....[59]....
        /*04f0*/ 	.word	0x000120a0


	//   ....[60]....
        /*04f4*/ 	.word	0x00012120


	//   ....[61]....
        /*04f8*/ 	.word	0x000121a0


	//   ....[62]....
        /*04fc*/ 	.word	0x00012220


	//   ....[63]....
        /*0500*/ 	.word	0x000122b0


	//   ....[64]....
        /*0504*/ 	.word	0x00012360


	//   ....[65]....
        /*0508*/ 	.word	0x000123e0


	//   ....[66]....
        /*050c*/ 	.word	0x00012460


	//   ....[67]....
        /*0510*/ 	.word	0x000124e0


	//   ....[68]....
        /*0514*/ 	.word	0x00012560


	//   ....[69]....
        /*0518*/ 	.word	0x000125d0


	//   ....[70]....
        /*051c*/ 	.word	0x00012670


	//   ....[71]....
        /*0520*/ 	.word	0x00012700


	//   ....[72]....
        /*0524*/ 	.word	0x00012820


	//----- nvinfo : EIATTR_REG_RECONFIG
	.align		4
.L_153:
        /*0528*/ 	.byte	0x01, 0x54
	.zero		2


	//----- nvinfo : EIATTR_SYSCALL_OFFSETS
	.align		4
        /*052c*/ 	.byte	0x04, 0x46
        /*052e*/ 	.short	(.L_155 - .L_154)


	//   ....[0]....
.L_154:
        /*0530*/ 	.word	0x00001560


	//   ....[1]....
        /*0534*/ 	.word	0x0000db20


	//   ....[2]....
        /*0538*/ 	.word	0x0000dc60


	//   ....[3]....
        /*053c*/ 	.word	0x0000dd60


	//----- nvinfo : EIATTR_MBARRIER_INSTR_OFFSETS
	.align		4
.L_155:
        /*0540*/ 	.byte	0x04, 0x39
        /*0542*/ 	.short	(.L_157 - .L_156)


	//   ....[0]....
.L_156:
        /*0544*/ 	.word	0x00000280
        /*0548*/ 	.word	0x000000ff
        /*054c*/ 	.word	0x00036800
        /*0550*/ 	.short	0x0100
        /*0552*/ 	.byte	0x08
	.zero		1


	//   ....[1]....
        /*0554*/ 	.word	0x00000290
        /*0558*/ 	.word	0x000000ff
        /*055c*/ 	.word	0x00036820
        /*0560*/ 	.short	0x0100
        /*0562*/ 	.byte	0x08
	.zero		1


	//   ....[2]....
        /*0564*/ 	.word	0x00000380
        /*0568*/ 	.word	0x000000ff
        /*056c*/ 	.word	0x00036830
        /*0570*/ 	.short	0x0100
        /*0572*/ 	.byte	0x08
	.zero		1


	//   ....[3]....
        /*0574*/ 	.word	0x00000390
        /*0578*/ 	.word	0x000000ff
        /*057c*/ 	.word	0x00036840
        /*0580*/ 	.short	0x0100
        /*0582*/ 	.byte	0x08
	.zero		1


	//   ....[4]....
        /*0584*/ 	.word	0x000003a0
        /*0588*/ 	.word	0x000000ff
        /*058c*/ 	.word	0x00036838
        /*0590*/ 	.short	0x0100
        /*0592*/ 	.byte	0x08
	.zero		1


	//   ....[5]....
        /*0594*/ 	.word	0x000003b0
        /*0598*/ 	.word	0x000000ff
        /*059c*/ 	.word	0x00036848
        /*05a0*/ 	.short	0x0100
        /*05a2*/ 	.byte	0x08
	.zero		1


	//   ....[6]....
        /*05a4*/ 	.word	0x000004e0
        /*05a8*/ 	.word	0x000000ff
        /*05ac*/ 	.word	0x00036850
        /*05b0*/ 	.short	0x0100
        /*05b2*/ 	.byte	0x08
	.zero		1


	//   ....[7]....
        /*05b4*/ 	.word	0x000004f0
        /*05b8*/ 	.word	0x000000ff
        /*05bc*/ 	.word	0x00036860
        /*05c0*/ 	.short	0x0100
        /*05c2*/ 	.byte	0x08
	.zero		1


	//   ....[8]....
        /*05c4*/ 	.word	0x00000500
        /*05c8*/ 	.word	0x000000ff
        /*05cc*/ 	.word	0x00036858
        /*05d0*/ 	.short	0x0100
        /*05d2*/ 	.byte	0x08
	.zero		1


	//   ....[9]....
        /*05d4*/ 	.word	0x00000510
        /*05d8*/ 	.word	0x000000ff
        /*05dc*/ 	.word	0x00036868
        /*05e0*/ 	.short	0x0100
        /*05e2*/ 	.byte	0x08
	.zero		1


	//   ....[10]....
        /*05e4*/ 	.word	0x00000600
        /*05e8*/ 	.word	0x000000ff
        /*05ec*/ 	.word	0x00036870
        /*05f0*/ 	.short	0x0100
        /*05f2*/ 	.byte	0x06
	.zero		1


	//   ....[11]....
        /*05f4*/ 	.word	0x00000610
        /*05f8*/ 	.word	0x000000ff
        /*05fc*/ 	.word	0x00036880
        /*0600*/ 	.short	0x0100
        /*0602*/ 	.byte	0x06
	.zero		1


	//   ....[12]....
        /*0604*/ 	.word	0x00000620
        /*0608*/ 	.word	0x000000ff
        /*060c*/ 	.word	0x00036878
        /*0610*/ 	.short	0x0100
        /*0612*/ 	.byte	0x06
	.zero		1


	//   ....[13]....
        /*0614*/ 	.word	0x00000630
        /*0618*/ 	.word	0x000000ff
        /*061c*/ 	.word	0x00036888
        /*0620*/ 	.short	0x0100
        /*0622*/ 	.byte	0x06
	.zero		1


	//   ....[14]....
        /*0624*/ 	.word	0x00000760
        /*0628*/ 	.word	0x000000ff
        /*062c*/ 	.word	0x00036890
        /*0630*/ 	.short	0x0100
        /*0632*/ 	.byte	0x08
	.zero		1


	//   ....[15]....
        /*0634*/ 	.word	0x00000770
        /*0638*/ 	.word	0x000000ff
        /*063c*/ 	.word	0x000368a0
        /*0640*/ 	.short	0x0100
        /*0642*/ 	.byte	0x08
	.zero		1


	//   ....[16]....
        /*0644*/ 	.word	0x00000780
        /*0648*/ 	.word	0x000000ff
        /*064c*/ 	.word	0x00036898
        /*0650*/ 	.short	0x0100
        /*0652*/ 	.byte	0x08
	.zero		1


	//   ....[17]....
        /*0654*/ 	.word	0x00000790
        /*0658*/ 	.word	0x000000ff
        /*065c*/ 	.word	0x000368a8
        /*0660*/ 	.short	0x0100
        /*0662*/ 	.byte	0x08
	.zero		1


	//   ....[18]....
        /*0664*/ 	.word	0x000008c0
        /*0668*/ 	.word	0x000000ff
        /*066c*/ 	.word	0x000368b0
        /*0670*/ 	.short	0x0100
        /*0672*/ 	.byte	0x08
	.zero		1


	//   ....[19]....
        /*0674*/ 	.word	0x000008d0
        /*0678*/ 	.word	0x000000ff
        /*067c*/ 	.word	0x000368c0
        /*0680*/ 	.short	0x0100
        /*0682*/ 	.byte	0x08
	.zero		1


	//   ....[20]....
        /*0684*/ 	.word	0x000008e0
        /*0688*/ 	.word	0x000000ff
        /*068c*/ 	.word	0x000368b8
        /*0690*/ 	.short	0x0100
        /*0692*/ 	.byte	0x08
	.zero		1


	//   ....[21]....
        /*0694*/ 	.word	0x000008f0
        /*0698*/ 	.word	0x000000ff
        /*069c*/ 	.word	0x000368c8
        /*06a0*/ 	.short	0x0100
        /*06a2*/ 	.byte	0x08
	.zero		1


	//   ....[22]....
        /*06a4*/ 	.word	0x00001610
        /*06a8*/ 	.word	0x00000005
        /*06ac*/ 	.word	0x00036800
        /*06b0*/ 	.short	0x010a
        /*06b2*/ 	.byte	0x3f
	.zero		1


	//   ....[23]....
        /*06b4*/ 	.word	0x00001680
        /*06b8*/ 	.word	0x00000002
        /*06bc*/ 	.word	0x00036830
        /*06c0*/ 	.short	0x010a
        /*06c2*/ 	.byte	0x3f
	.zero		1


	//   ....[24]....
        /*06c4*/ 	.word	0x000016f0
        /*06c8*/ 	.word	0x00000002
        /*06cc*/ 	.word	0x00036830
        /*06d0*/ 	.short	0x010a
        /*06d2*/ 	.byte	0x3f
	.zero		1


	//   ....[25]....
        /*06d4*/ 	.word	0x00004310
        /*06d8*/ 	.word	0x00000002
        /*06dc*/ 	.word	0x00000000
        /*06e0*/ 	.short	0x0101
        /*06e2*/ 	.byte	0x3f
	.zero		1


	//   ....[26]....
        /*06e4*/ 	.word	0x00005a20
        /*06e8*/ 	.word	0x0000000c
        /*06ec*/ 	.word	0x00036830
        /*06f0*/ 	.short	0x010a
        /*06f2*/ 	.byte	0x3f
	.zero		1


	//   ....[27]....
        /*06f4*/ 	.word	0x00005a70
        /*06f8*/ 	.word	0x0000000c
        /*06fc*/ 	.word	0x00036830
        /*0700*/ 	.short	0x010a
        /*0702*/ 	.byte	0x3f
	.zero		1


	//   ....[28]....
        /*0704*/ 	.word	0x00007fb0
        /*0708*/ 	.word	0x0000000d
        /*070c*/ 	.word	0x00036850
        /*0710*/ 	.short	0x010a
        /*0712*/ 	.byte	0x3f
	.zero		1


	//   ....[29]....
        /*0714*/ 	.word	0x00007ff0
        /*0718*/ 	.word	0x0000000d
        /*071c*/ 	.word	0x00036850
        /*0720*/ 	.short	0x010a
        /*0722*/ 	.byte	0x3f
	.zero		1


	//   ....[30]....
        /*0724*/ 	.word	0x00008e70
        /*0728*/ 	.word	0x00000090
        /*072c*/ 	.word	0x00000000
        /*0730*/ 	.short	0x0101
        /*0732*/ 	.byte	0x3f
	.zero		1


	//   ....[31]....
        /*0734*/ 	.word	0x00009000
        /*0738*/ 	.word	0x00000090
        /*073c*/ 	.word	0x00000000
        /*0740*/ 	.short	0x0101
        /*0742*/ 	.byte	0x3f
	.zero		1


	//   ....[32]....
        /*0744*/ 	.word	0x00009aa0
        /*0748*/ 	.word	0x0000000b
        /*074c*/ 	.word	0x00036850
        /*0750*/ 	.short	0x010a
        /*0752*/ 	.byte	0x3f
	.zero		1


	//   ....[33]....
        /*0754*/ 	.word	0x00009ae0
        /*0758*/ 	.word	0x0000000b
        /*075c*/ 	.word	0x00036850
        /*0760*/ 	.short	0x010a
        /*0762*/ 	.byte	0x3f
	.zero		1


	//   ....[34]....
        /*0764*/ 	.word	0x0000a070
        /*0768*/ 	.word	0x0000000a
        /*076c*/ 	.word	0x00000000
        /*0770*/ 	.short	0x0101
        /*0772*/ 	.byte	0x3f
	.zero		1


	//   ....[35]....
        /*0774*/ 	.word	0x0000b8d0
        /*0778*/ 	.word	0x0000002a
        /*077c*/ 	.word	0x00000000
        /*0780*/ 	.short	0x0101
        /*0782*/ 	.byte	0x3f
	.zero		1


	//   ....[36]....
        /*0784*/ 	.word	0x0000e4a0
        /*0788*/ 	.word	0x00000008
        /*078c*/ 	.word	0x00036840
        /*0790*/ 	.short	0x010a
        /*0792*/ 	.byte	0x3f
	.zero		1


	//   ....[37]....
        /*0794*/ 	.word	0x0000ea60
        /*0798*/ 	.word	0x00000009
        /*079c*/ 	.word	0x00036820
        /*07a0*/ 	.short	0x010a
        /*07a2*/ 	.byte	0x3f
	.zero		1


	//   ....[38]....
        /*07a4*/ 	.word	0x0000eda0
        /*07a8*/ 	.word	0x00000002
        /*07ac*/ 	.word	0x00036840
        /*07b0*/ 	.short	0x010a
        /*07b2*/ 	.byte	0x3f
	.zero		1


	//   ....[39]....
        /*07b4*/ 	.word	0x0000f0a0
        /*07b8*/ 	.word	0x00000003
        /*07bc*/ 	.word	0x00000060
        /*07c0*/ 	.short	0x010a
        /*07c2*/ 	.byte	0x3f
	.zero		1


	//   ....[40]....
        /*07c4*/ 	.word	0x0000f6c0
        /*07c8*/ 	.word	0x00000002
        /*07cc*/ 	.word	0x00036840
        /*07d0*/ 	.short	0x010a
        /*07d2*/ 	.byte	0x3f
	.zero		1


	//   ....[41]....
        /*07d4*/ 	.word	0x0000f9c0
        /*07d8*/ 	.word	0x00000002
        /*07dc*/ 	.word	0x00000060
        /*07e0*/ 	.short	0x010a
        /*07e2*/ 	.byte	0x3f
	.zero		1


	//   ....[42]....
        /*07e4*/ 	.word	0x0000fef0
        /*07e8*/ 	.word	0x00000002
        /*07ec*/ 	.word	0x00036840
        /*07f0*/ 	.short	0x010a
        /*07f2*/ 	.byte	0x3f
	.zero		1


	//   ....[43]....
        /*07f4*/ 	.word	0x00010200
        /*07f8*/ 	.word	0x00000002
        /*07fc*/ 	.word	0x00000060
        /*0800*/ 	.short	0x010a
        /*0802*/ 	.byte	0x3f
	.zero		1


	//   ....[44]....
        /*0804*/ 	.word	0x000106c0
        /*0808*/ 	.word	0x00000003
        /*080c*/ 	.word	0x00036860
        /*0810*/ 	.short	0x010a
        /*0812*/ 	.byte	0x3f
	.zero		1


	//   ....[45]....
        /*0814*/ 	.word	0x000114d0
        /*0818*/ 	.word	0x00000000
        /*081c*/ 	.word	0x00036820
        /*0820*/ 	.short	0x010a
        /*0822*/ 	.byte	0x3f
	.zero		1


	//   ....[46]....
        /*0824*/ 	.word	0x00011690
        /*0828*/ 	.word	0x00000006
        /*082c*/ 	.word	0x00000000
        /*0830*/ 	.short	0x010a
        /*0832*/ 	.byte	0x3f
	.zero		1


	//   ....[47]....
        /*0834*/ 	.word	0x00011700
        /*0838*/ 	.word	0x00000007
        /*083c*/ 	.word	0x00000000
        /*0840*/ 	.short	0x010a
        /*0842*/ 	.byte	0x3f
	.zero		1


	//   ....[48]....
        /*0844*/ 	.word	0x00011770
        /*0848*/ 	.word	0x00000004
        /*084c*/ 	.word	0x00000000
        /*0850*/ 	.short	0x010a
        /*0852*/ 	.byte	0x3f
	.zero		1


	//   ....[49]....
        /*0854*/ 	.word	0x000117a0
        /*0858*/ 	.word	0x00000003
        /*085c*/ 	.word	0x00000000
        /*0860*/ 	.short	0x010a
        /*0862*/ 	.byte	0x3f
	.zero		1


	//   ....[50]....
        /*0864*/ 	.word	0x00011800
        /*0868*/ 	.word	0x00000005
        /*086c*/ 	.word	0x00036800
        /*0870*/ 	.short	0x010a
        /*0872*/ 	.byte	0x3f
	.zero		1


	//   ....[51]....
        /*0874*/ 	.word	0x00011850
        /*0878*/ 	.word	0x00000002
        /*087c*/ 	.word	0x00036830
        /*0880*/ 	.short	0x010a
        /*0882*/ 	.byte	0x3f
	.zero		1


	//   ....[52]....
        /*0884*/ 	.word	0x000118a0
        /*0888*/ 	.word	0x0000000c
        /*088c*/ 	.word	0x00036830
        /*0890*/ 	.short	0x010a
        /*0892*/ 	.byte	0x3f
	.zero		1


	//   ....[53]....
        /*0894*/ 	.word	0x000118f0
        /*0898*/ 	.word	0x0000000d
        /*089c*/ 	.word	0x00036850
        /*08a0*/ 	.short	0x010a
        /*08a2*/ 	.byte	0x3f
	.zero		1


	//   ....[54]....
        /*08a4*/ 	.word	0x00011940
        /*08a8*/ 	.word	0x0000000b
        /*08ac*/ 	.word	0x00036850
        /*08b0*/ 	.short	0x010a
        /*08b2*/ 	.byte	0x3f
	.zero		1


	//   ....[55]....
        /*08b4*/ 	.word	0x00011ae0
        /*08b8*/ 	.word	0x00000008
        /*08bc*/ 	.word	0x00036840
        /*08c0*/ 	.short	0x010a
        /*08c2*/ 	.byte	0x3f
	.zero		1


	//   ....[56]....
        /*08c4*/ 	.word	0x00011b60
        /*08c8*/ 	.word	0x00000008
        /*08cc*/ 	.word	0x00036820
        /*08d0*/ 	.short	0x010a
        /*08d2*/ 	.byte	0x3f
	.zero		1


	//   ....[57]....
        /*08d4*/ 	.word	0x00011bb0
        /*08d8*/ 	.word	0x00000002
        /*08dc*/ 	.word	0x00036840
        /*08e0*/ 	.short	0x010a
        /*08e2*/ 	.byte	0x3f
	.zero		1


	//   ....[58]....
        /*08e4*/ 	.word	0x00011c00
        /*08e8*/ 	.word	0x00000003
        /*08ec*/ 	.word	0x00000060
        /*08f0*/ 	.short	0x010a
        /*08f2*/ 	.byte	0x3f
	.zero		1


	//   ....[59]....
        /*08f4*/ 	.word	0x00011c50
        /*08f8*/ 	.word	0x00000002
        /*08fc*/ 	.word	0x00036840
        /*0900*/ 	.short	0x010a
        /*0902*/ 	.byte	0x3f
	.zero		1


	//   ....[60]....
        /*0904*/ 	.word	0x00011ca0
        /*0908*/ 	.word	0x00000002
        /*090c*/ 	.word	0x00000060
        /*0910*/ 	.short	0x010a
        /*0912*/ 	.byte	0x3f
	.zero		1


	//   ....[61]....
        /*0914*/ 	.word	0x00011cf0
        /*0918*/ 	.word	0x00000002
        /*091c*/ 	.word	0x00036840
        /*0920*/ 	.short	0x010a
        /*0922*/ 	.byte	0x3f
	.zero		1


	//   ....[62]....
        /*0924*/ 	.word	0x00011d40
        /*0928*/ 	.word	0x00000002
        /*092c*/ 	.word	0x00000060
        /*0930*/ 	.short	0x010a
        /*0932*/ 	.byte	0x3f
	.zero		1


	//   ....[63]....
        /*0934*/ 	.word	0x00011d90
        /*0938*/ 	.word	0x00000003
        /*093c*/ 	.word	0x00036860
        /*0940*/ 	.short	0x010a
        /*0942*/ 	.byte	0x3f
	.zero		1


	//   ....[64]....
        /*0944*/ 	.word	0x00012740
        /*0948*/ 	.word	0x00000000
        /*094c*/ 	.word	0x00036820
        /*0950*/ 	.short	0x010a
        /*0952*/ 	.byte	0x3f
	.zero		1


	//   ....[65]....
        /*0954*/ 	.word	0x000128e0
        /*0958*/ 	.word	0x00000006
        /*095c*/ 	.word	0x00000000
        /*0960*/ 	.short	0x010a
        /*0962*/ 	.byte	0x3f
	.zero		1


	//   ....[66]....
        /*0964*/ 	.word	0x00012930
        /*0968*/ 	.word	0x00000007
        /*096c*/ 	.word	0x00000000
        /*0970*/ 	.short	0x010a
        /*0972*/ 	.byte	0x3f
	.zero		1


	//   ....[67]....
        /*0974*/ 	.word	0x00012980
        /*0978*/ 	.word	0x00000004
        /*097c*/ 	.word	0x00000000
        /*0980*/ 	.short	0x010a
        /*0982*/ 	.byte	0x3f
	.zero		1


	//----- nvinfo : EIATTR_NUM_MBARRIERS
	.align		4
.L_157:
        /*0984*/ 	.byte	0x03, 0x38
        /*0986*/ 	.short	0x0016


	//----- nvinfo : EIATTR_EXIT_INSTR_OFFSETS
	.align		4
        /*0988*/ 	.byte	0x04, 0x1c
        /*098a*/ 	.short	(.L_159 - .L_158)


	//   ....[0]....
.L_158:
        /*098c*/ 	.word	0x00000a60


	//   ....[1]....
        /*0990*/ 	.word	0x0000ca20


	//   ....[2]....
        /*0994*/ 	.word	0x0000ca80


	//   ....[3]....
        /*0998*/ 	.word	0x000117f0


	//----- nvinfo : EIATTR_MAX_THREADS
	.align		4
.L_159:
        /*099c*/ 	.byte	0x04, 0x05
        /*099e*/ 	.short	(.L_161 - .L_160)
.L_160:
        /*09a0*/ 	.word	0x00000180
        /*09a4*/ 	.word	0x00000001
        /*09a8*/ 	.word	0x00000001


	//----- nvinfo : EIATTR_CRS_STACK_SIZE
	.align		4
.L_161:
        /*09ac*/ 	.byte	0x04, 0x1e
        /*09ae*/ 	.short	(.L_163 - .L_162)
.L_162:
        /*09b0*/ 	.word	0x00000000


	//----- nvinfo : EIATTR_CBANK_PARAM_SIZE
	.align		4
.L_163:
        /*09b4*/ 	.byte	0x03, 0x19
        /*09b6*/ 	.short	0x0a70


	//----- nvinfo : EIATTR_PARAM_CBANK
	.align		4
        /*09b8*/ 	.byte	0x04, 0x0a
        /*09ba*/ 	.short	(.L_165 - .L_164)
	.align		4
.L_164:
        /*09bc*/ 	.word	index@(.nv.constant0._ZN7cutlass13device_kernelIN5flash11enable_sm90INS1_16FlashAttnFwdSm90INS1_25CollectiveMainloopFwdSm90ILi2EN4cute5tupleIJNS5_1CILi1EEES8_S8_EEENS6_IJNS7_ILi128EEENS7_ILi112EEENS7_ILi192EEEEEELi192ENS_10bfloat16_tEfNS_4arch4Sm90ELb0ELb0ELb0ELb1ELb0ELb0ELb0ELb1ELb1ELb0ELb0ELb0EEENS1_21CollectiveEpilogueFwdINS6_IJSA_SC_SB_EEES9_SE_SG_Li256ELb1ELb0ELb0ELb0EEENS1_36VarlenDynamicPersistentTileSchedulerILi128ELi112ELi256ELi32ELb0ELb0ELb1ELb0ELb1ELb1EEEEEEEEEvNT_6ParamsE)
        /*09c0*/ 	.short	0x0210
        /*09c2*/ 	.short	0x0a70


	//----- nvinfo : EIATTR_SW_WAR
	.align		4
.L_165:
        /*09c4*/ 	.byte	0x04, 0x36
        /*09c6*/ 	.short	(.L_167 - .L_166)
.L_166:
        /*09c8*/ 	.word	0x00000008
.L_167:


//--------------------- .nv.info._ZN7cutlass13device_kernelIN5flash11enable_sm90INS1_16FlashAttnFwdSm90INS1_25CollectiveMainloopFwdSm90ILi2EN4cute5tupleIJNS5_1CILi1EEES8_S8_EEENS6_IJNS7_ILi128EEENS7_ILi112EEENS7_ILi192EEEEEELi192ENS_10bfloat16_tEfNS_4arch4Sm90ELb0ELb0ELb0ELb1ELb0ELb1ELb0ELb1ELb1ELb0ELb0ELb0EEENS1_21CollectiveEpilogueFwdINS6_IJSA_SC_SB_EEES9_SE_SG_Li256ELb1ELb0ELb0ELb0EEENS1_36VarlenDynamicPersistentTileSchedulerILi128ELi112ELi256ELi32ELb0ELb0ELb1ELb0ELb1ELb1EEEEEEEEEvNT_6ParamsE --------------------------
	.section	.nv.info._ZN7cutlass13device_kernelIN5flash11enable_sm90INS1_16FlashAttnFwdSm90INS1_25CollectiveMainloopFwdSm90ILi2EN4cute5tupleIJNS5_1CILi1EEES8_S8_EEENS6_IJNS7_ILi128EEENS7_ILi112EEENS7_ILi192EEEEEELi192ENS_10bfloat16_tEfNS_4arch4Sm90ELb0ELb0ELb0ELb1ELb0ELb1ELb0ELb1ELb1ELb0ELb0ELb0EEENS1_21CollectiveEpilogueFwdINS6_IJSA_SC_SB_EEES9_SE_SG_Li256ELb1ELb0ELb0ELb0EEENS1_36VarlenDynamicPersistentTileSchedulerILi128ELi112ELi256ELi32ELb0ELb0ELb1ELb0ELb1ELb1EEEEEEEEEvNT_6ParamsE,"",@"SHT_CUDA_INFO"
	.sectionflags	@""
	.align	4


	//----- nvinfo : EIATTR_CUDA_API_VERSION
	.align		4
        /*0000*/ 	.byte	0x04, 0x37
        /*0002*/ 	.short	(.L_169 - .L_168)
.L_168:
        /*0004*/ 	.word	0x00000082


	//----- nvinfo : EIATTR_KPARAM_INFO
	.align		4
.L_169:
        /*0008*/ 	.byte	0x04, 0x17
        /*000a*/ 	.short	(.L_171 - .L_170)
.L_170:
        /*000c*/ 	.word	0x00000000
        /*0010*/ 	.short	0x0000
        /*0012*/ 	.short	0x0070
        /*0014*/ 	.byte	0x00, 0xf0, 0x01, 0x28


	//----- nvinfo : EIATTR_SPARSE_MMA_MASK
	.align		4
.L_171:
        /*0018*/ 	.byte	0x03, 0x50
        /*001a*/ 	.short	0x0000


	//----- nvinfo : EIATTR_MAXREG_COUNT
	.align		4
        /*001c*/ 	.byte	0x03, 0x1b
        /*001e*/ 	.short	0x00a8


	//----- nvinfo : EIATTR_NUM_BARRIERS
	.align		4
        /*0020*/ 	.byte	0x02, 0x4c
        /*0022*/ 	.byte	0x10
	.zero		1


	//----- nvinfo : EIATTR_EXTERNS
	.align		4
        /*0024*/ 	.byte	0x04, 0x0f
        /*0026*/ 	.short	(.L_173 - .L_172)


	//   ....[0]....
	.align		4
.L_172:
        /*0028*/ 	.word	index@(__assertfail)


	//----- nvinfo : EIATTR_ANNOTATIONS
	.align		4
.L_173:
        /*002c*/ 	.byte	0x04, 0x55
        /*002e*/ 	.short	(.L_175 - .L_174)


	//   ....[0]....
.L_174:
        /* <DEDUP_REMOVED lines=72> */


	//----- nvinfo : EIATTR_MERCURY_ISA_VERSION
	.align		4
.L_175:
        /*0498*/ 	.byte	0x03, 0x5f
        /*049a*/ 	.short	0x0101


	//----- nvinfo : EIATTR_UNUSED_LOAD_BYTE_OFFSET
	.align		4
        /*049c*/ 	.byte	0x04, 0x44
        /*049e*/ 	.short	(.L_177 - .L_176)


	//   ....[0]....
.L_176:
        /*04a0*/ 	.word	0x00000ae0
        /*04a4*/ 	.word	0x0000fff0


	//   ....[1]....
        /*04a8*/ 	.word	0x0001bec0
        /*04ac*/ 	.word	0x0000fff0


	//----- nvinfo : EIATTR_INT_WARP_WIDE_INSTR_OFFSETS
	.align		4
.L_177:
        /*04b0*/ 	.byte	0x04, 0x31
        /*04b2*/ 	.short	(.L_179 - .L_178)


	//   ....[0]....
.L_178:
        /*04b4*/ 	.word	0x000001c0


	//   ....[1]....
        /*04b8*/ 	.word	0x00000200


	//   ....[2]....
        /*04bc*/ 	.word	0x00000270


	//   ....[3]....
        /*04c0*/ 	.word	0x000200e0


	//   ....[4]....
        /*04c4*/ 	.word	0x00020170


	//   ....[5]....
        /*04c8*/ 	.word	0x000205f0


	//   ....[6]....
        /*04cc*/ 	.word	0x00020620


	//   ....[7]....
        /*04d0*/ 	.word	0x00020830


	//   ....[8]....
        /*04d4*/ 	.word	0x00020920


	//   ....[9]....
        /*04d8*/ 	.word	0x00022d60


	//   ....[10]....
        /*04dc*/ 	.word	0x00022df0


	//----- nvinfo : EIATTR_COOP_GROUP_MASK_REGIDS
	.align		4
.L_179:
        /*04e0*/ 	.byte	0x04, 0x29
        /*04e2*/ 	.short	(.L_181 - .L_180)


	//   ....[0]....
.L_180:
        /*04e4*/ 	.word	0xffffffff


	//   ....[1]....
        /*04e8*/ 	.word	0xffffffff


	//   ....[2]....
        /*04ec*/ 	.word	0xffffffff


	//   ....[3]....
        /*04f0*/ 	.word	0xffffffff


	//   ....[4]....
        /*04f4*/ 	.word	0xffffffff


	//   ....[5]....
        /*04f8*/ 	.word	0xffffffff


	//   ....[6]....
        /*04fc*/ 	.word	0xffffffff


	//   ....[7]....
        /*0500*/ 	.word	0xffffffff


	//   ....[8]....
        /*0504*/ 	.word	0xffffffff


	//   ....[9]....
        /*0508*/ 	.word	0xffffffff


	//   ....[10]....
        /*050c*/ 	.word	0xffffffff


	//   ....[11]....
        /*0510*/ 	.word	0xffffffff


	//   ....[12]....
        /*0514*/ 	.word	0xffffffff


	//   ....[13]....
        /*0518*/ 	.word	0xffffffff


	//   ....[14]....
        /*051c*/ 	.word	0xffffffff


	//   ....[15]....
        /*0520*/ 	.word	0xffffffff


	//   ....[16]....
        /*0524*/ 	.word	0xffffffff


	//   ....[17]....
        /*0528*/ 	.word	0xffffffff


	//   ....[18]....
        /*052c*/ 	.word	0xffffffff


	//   ....[19]....
        /*0530*/ 	.word	0xffffffff


	//   ....[20]....
        /*0534*/ 	.word	0xffffffff


	//   ....[21]....
        /*0538*/ 	.word	0xffffffff


	//   ....[22]....
        /*053c*/ 	.word	0xffffffff


	//   ....[23]....
        /*0540*/ 	.word	0xffffffff


	//   ....[24]....
        /*0544*/ 	.word	0xffffffff


	//   ....[25]....
        /*0548*/ 	.word	0xffffffff


	//   ....[26]....
        /*054c*/ 	.word	0xffffffff


	//   ....[27]....
        /*0550*/ 	.word	0xffffffff


	//   ....[28]....
        /*0554*/ 	.word	0xffffffff


	//   ....[29]....
        /*0558*/ 	.word	0xffffffff


	//   ....[30]....
        /*055c*/ 	.word	0xffffffff


	//   ....[31]....
        /*0560*/ 	.word	0xffffffff


	//   ....[32]....
        /*0564*/ 	.word	0xffffffff


	//   ....[33]....
        /*0568*/ 	.word	0xffffffff


	//   ....[34]....
        /*056c*/ 	.word	0xffffffff


	//   ....[35]....
        /*0570*/ 	.word	0xffffffff


	//   ....[36]....
        /*0574*/ 	.word	0xffffffff


	//   ....[37]....
        /*0578*/ 	.word	0xffffffff


	//   ....[38]....
        /*057c*/ 	.word	0xffffffff


	//   ....[39]....
        /*0580*/ 	.word	0xffffffff


	//   ....[40]....
        /*0584*/ 	.word	0xffffffff


	//   ....[41]....
        /*0588*/ 	.word	0xffffffff


	//   ....[42]....
        /*058c*/ 	.word	0xffffffff


	//   ....[43]....
        /*0590*/ 	.word	0xffffffff


	//   ....[44]....
        /*0594*/ 	.word	0xffffffff


	//   ....[45]....
        /*0598*/ 	.word	0xffffffff


	//   ....[46]....
        /*059c*/ 	.word	0xffffffff


	//   ....[47]....
        /*05a0*/ 	.word	0xffffffff


	//   ....[48]....
        /*05a4*/ 	.word	0xffffffff


	//   ....[49]....
        /*05a8*/ 	.word	0xffffffff


	//   ....[50]....
        /*05ac*/ 	.word	0xffffffff


	//   ....[51]....
        /*05b0*/ 	.word	0xffffffff


	//   ....[52]....
        /*05b4*/ 	.word	0xffffffff


	//   ....[53]....
        /*05b8*/ 	.word	0xffffffff


	//   ....[54]....
        /*05bc*/ 	.word	0x0500000f


	//   ....[55]....
        /*05c0*/ 	.word	0x0500000f


	//   ....[56]....
        /*05c4*/ 	.word	0x0500000f


	//   ....[57]....
        /*05c8*/ 	.word	0x0500000f


	//   ....[58]....
        /*05cc*/ 	.word	0x0500000f


	//   ....[59]....
        /*05d0*/ 	.word	0x0500000f


	//   ....[60]....
        /*05d4*/ 	.word	0x0500000f


	//   ....[61]....
        /*05d8*/ 	.word	0x0500000f


	//   ....[62]....
        /*05dc*/ 	.word	0x0500000f


	//   ....[63]....
        /*05e0*/ 	.word	0x0500000f


	//   ....[64]....
        /*05e4*/ 	.word	0x0500000f


	//   ....[65]....
        /*05e8*/ 	.word	0x0500000f


	//   ....[66]....
        /*05ec*/ 	.word	0x0500000f


	//   ....[67]....
        /*05f0*/ 	.word	0x0500000f


	//   ....[68]....
        /*05f4*/ 	.word	0x0500000f


	//   ....[69]....
        /*05f8*/ 	.word	0x0500000f


	//   ....[70]....
        /*05fc*/ 	.word	0x0500000f


	//   ....[71]....
        /*0600*/ 	.word	0x0500000f


	//   ....[72]....
        /*0604*/ 	.word	0x0500000f


	//   ....[73]....
        /*0608*/ 	.word	0x0500000f


	//   ....[74]....
        /*060c*/ 	.word	0x0500000f


	//   ....[75]....
        /*0610*/ 	.word	0x0500000f


	//   ....[76]....
        /*0614*/ 	.word	0x0500000f


	//   ....[77]....
        /*0618*/ 	.word	0x0500000f


	//   ....[78]....
        /*061c*/ 	.word	0x0500000f


	//   ....[79]....
        /*0620*/ 	.word	0x0500000f


	//   ....[80]....
        /*0624*/ 	.word	0x0500000f


	//   ....[81]....
        /*0628*/ 	.word	0x0500000f


	//----- nvinfo : EIATTR_COOP_GROUP_INSTR_OFFSETS
	.align		4
.L_181:
        /*062c*/ 	.byte	0x04, 0x28
        /*062e*/ 	.short	(.L_183 - .L_182)


	//   ....[0]....
.L_182:
        /*0630*/ 	.word	0x00000060


	//   ....[1]....
        /*0634*/ 	.word	0x000001d0


	//   ....[2]....
        /*0638*/ 	.word	0x00000220


	//   ....[3]....
        /*063c*/ 	.word	0x00000450


	//   ....[4]....
        /*0640*/ 	.word	0x000005b0


	//   ....[5]....
        /*0644*/ 	.word	0x000006d0


	//   ....[6]....
        /*0648*/ 	.word	0x00000830


	//   ....[7]....
        /*064c*/ 	.word	0x0000afc0


	//   ....[8]....
        /*0650*/ 	.word	0x000145d0


	//   ....[9]....
        /*0654*/ 	.word	0x00014660


	//   ....[10]....
        /*0658*/ 	.word	0x000148f0


	//   ....[11]....
        /*065c*/ 	.word	0x00014920


	//   ....[12]....
        /*0660*/ 	.word	0x00019b00


	//   ....[13]....
        /*0664*/ 	.word	0x00019b30


	//   ....[14]....
        /*0668*/ 	.word	0x00019ef0


	//   ....[15]....
        /*066c*/ 	.word	0x00019f10


	//   ....[16]....
        /*0670*/ 	.word	0x0001b670


	//   ....[17]....
        /*0674*/ 	.word	0x0001b680


	//   ....[18]....
        /*0678*/ 	.word	0x0001b6c0


	//   ....[19]....
        /*067c*/ 	.word	0x0001b6d0


	//   ....[20]....
        /*0680*/ 	.word	0x0001e250


	//   ....[21]....
        /*0684*/ 	.word	0x0001e3e0


	//   ....[22]....
        /*0688*/ 	.word	0x0001e410


	//   ....[23]....
        /*068c*/ 	.word	0x0001e450


	//   ....[24]....
        /*0690*/ 	.word	0x0001e4b0


	//   ....[25]....
        /*0694*/ 	.word	0x0001e510


	//   ....[26]....
        /*0698*/ 	.word	0x0001e560


	//   ....[27]....
        /*069c*/ 	.word	0x0001e710


	//   ....[28]....
        /*06a0*/ 	.word	0x0001e770


	//   ....[29]....
        /*06a4*/ 	.word	0x0001e7b0


	//   ....[30]....
        /*06a8*/ 	.word	0x0001e7f0


	//   ....[31]....
        /*06ac*/ 	.word	0x0001e820


	//   ....[32]....
        /*06b0*/ 	.word	0x0001e850


	//   ....[33]....
        /*06b4*/ 	.word	0x0001e8f0


	//   ....[34]....
        /*06b8*/ 	.word	0x0001e920


	//   ....[35]....
        /*06bc*/ 	.word	0x0001e9b0


	//   ....[36]....
        /*06c0*/ 	.word	0x00023270


	//   ....[37]....
        /*06c4*/ 	.word	0x00023280


	//   ....[38]....
        /*06c8*/ 	.word	0x00023390


	//   ....[39]....
        /*06cc*/ 	.word	0x000233f0


	//   ....[40]....
        /*06d0*/ 	.word	0x00023430


	//   ....[41]....
        /*06d4*/ 	.word	0x00023470


	//   ....[42]....
        /*06d8*/ 	.word	0x000234a0


	//   ....[43]....
        /*06dc*/ 	.word	0x000234d0


	//   ....[44]....
        /*06e0*/ 	.word	0x00023660


	//   ....[45]....
        /*06e4*/ 	.word	0x000236c0


	//   ....[46]....
        /*06e8*/ 	.word	0x00023700


	//   ....[47]....
        /*06ec*/ 	.word	0x00023740


	//   ....[48]....
        /*06f0*/ 	.word	0x00023770


	//   ....[49]....
        /*06f4*/ 	.word	0x000237a0


	//   ....[50]....
        /*06f8*/ 	.word	0x00023860


	//   ....[51]....
        /*06fc*/ 	.word	0x00023880


	//   ....[52]....
        /*0700*/ 	.word	0x000238f0


	//   ....[53]....
        /*0704*/ 	.word	0x00023d40


	//   ....[54]....
        /*0708*/ 	.word	0x000241a0


	//   ....[55]....
        /*070c*/ 	.word	0x00024240


	//   ....[56]....
        /*0710*/ 	.word	0x000242e0


	//   ....[57]....
        /*0714*/ 	.word	0x00024380


	//   ....[58]....
        /*0718*/ 	.word	0x00024470


	//   ....[59]....
        /*071c*/ 	.word	0x00024510


	//   ....[60]....
        /*0720*/ 	.word	0x000245b0


	//   ....[61]....
        /*0724*/ 	.word	0x00024650


	//   ....[62]....
        /*0728*/ 	.word	0x000248b0


	//   ....[63]....
        /*072c*/ 	.word	0x00024b90


	//   ....[64]....
        /*0730*/ 	.word	0x00024fb0


	//   ....[65]....
        /*0734*/ 	.word	0x00025040


	//   ....[66]....
        /*0738*/ 	.word	0x000250e0


	//   ....[67]....
        /*073c*/ 	.word	0x00025190


	//   ....[68]....
        /*0740*/ 	.word	0x00025210


	//   ....[69]....
        /*0744*/ 	.word	0x00025290


	//   ....[70]....
        /*0748*/ 	.word	0x00025310


	//   ....[71]....
        /*074c*/ 	.word	0x00025390


	//   ....[72]....
        /*0750*/ 	.word	0x00025420


	//   ....[73]....
        /*0754*/ 	.word	0x000254d0


	//   ....[74]....
        /*0758*/ 	.word	0x00025550


	//   ....[75]....
        /*075c*/ 	.word	0x000255d0


	//   ....[76]....
        /*0760*/ 	.word	0x00025650


	//   ....[77]....
        /*0764*/ 	.word	0x000256d0


	//   ....[78]....
        /*0768*/ 	.word	0x00025740


	//   ....[79]....
        /*076c*/ 	.word	0x000257e0


	//   ....[80]....
        /*0770*/ 	.word	0x00025870


	//   ....[81]....
        /*0774*/ 	.word	0x00025990


	//----- nvinfo : EIATTR_REG_RECONFIG
	.align		4
.L_183:
        /*0778*/ 	.byte	0x01, 0x54
	.zero		2


	//----- nvinfo : EIATTR_SYSCALL_OFFSETS
	.align		4
        /*077c*/ 	.byte	0x04, 0x46
        /*077e*/ 	.short	(.L_185 - .L_184)


	//   ....[0]....
.L_184:
        /*0780*/ 	.word	0x000019c0


	//   ....[1]....
        /*0784*/ 	.word	0x00001b10


	//   ....[2]....
        /*0788*/ 	.word	0x0000b160


	//   ....[3]....
        /*078c*/ 	.word	0x0000b600


	//   ....[4]....
        /*0790*/ 	.word	0x00020300


	//   ....[5]....
        /*0794*/ 	.word	0x00020440


	//   ....[6]....
        /*0798*/ 	.word	0x00020540


	//----- nvinfo : EIATTR_MBARRIER_INSTR_OFFSETS
	.align		4
.L_185:
        /*079c*/ 	.byte	0x04, 0x39
        /*079e*/ 	.short	(.L_187 - .L_186)


	//   ....[0]....
.L_186:
        /*07a0*/ 	.word	0x00000300
        /*07a4*/ 	.word	0x000000ff
        /*07a8*/ 	.word	0x00036800
        /*07ac*/ 	.short	0x0100
        /*07ae*/ 	.byte	0x08
	.zero		1


	//   ....[1]....
        /*07b0*/ 	.word	0x00000310
        /*07b4*/ 	.word	0x000000ff
        /*07b8*/ 	.word	0x00036820
        /*07bc*/ 	.short	0x0100
        /*07be*/ 	.byte	0x08
	.zero		1


	//   ....[2]....
        /*07c0*/ 	.word	0x00000400
        /*07c4*/ 	.word	0x000000ff
        /*07c8*/ 	.word	0x00036830
        /*07cc*/ 	.short	0x0100
        /*07ce*/ 	.byte	0x08
	.zero		1


	//   ....[3]....
        /*07d0*/ 	.word	0x00000410
        /*07d4*/ 	.word	0x000000ff
        /*07d8*/ 	.word	0x00036840
        /*07dc*/ 	.short	0x0100
        /*07de*/ 	.byte	0x08
	.zero		1


	//   ....[4]....
        /*07e0*/ 	.word	0x00000420
        /*07e4*/ 	.word	0x000000ff
        /*07e8*/ 	.word	0x00036838
        /*07ec*/ 	.short	0x0100
        /*07ee*/ 	.byte	0x08
	.zero		1


	//   ....[5]....
        /*07f0*/ 	.word	0x00000430
        /*07f4*/ 	.word	0x000000ff
        /*07f8*/ 	.word	0x00036848
        /*07fc*/ 	.short	0x0100
        /*07fe*/ 	.byte	0x08
	.zero		1


	//   ....[6]....
        /*0800*/ 	.word	0x00000560
        /*0804*/ 	.word	0x000000ff
        /*0808*/ 	.word	0x00036850
        /*080c*/ 	.short	0x0100
        /*080e*/ 	.byte	0x08
	.zero		1


	//   ....[7]....
        /*0810*/ 	.word	0x00000570
        /*0814*/ 	.word	0x000000ff
        /*0818*/ 	.word	0x00036860
        /*081c*/ 	.short	0x0100
        /*081e*/ 	.byte	0x08
	.zero		1


	//   ....[8]....
        /*0820*/ 	.word	0x00000580
        /*0824*/ 	.word	0x000000ff
        /*0828*/ 	.word	0x00036858
        /*082c*/ 	.short	0x0100
        /*082e*/ 	.byte	0x08
	.zero		1


	//   ....[9]....
        /*0830*/ 	.word	0x00000590
        /*0834*/ 	.word	0x000000ff
        /*0838*/ 	.word	0x00036868
        /*083c*/ 	.short	0x0100
        /*083e*/ 	.byte	0x08
	.zero		1


	//   ....[10]....
        /*0840*/ 	.word	0x00000680
        /*0844*/ 	.word	0x000000ff
        /*0848*/ 	.word	0x00036870
        /*084c*/ 	.short	0x0100
        /*084e*/ 	.byte	0x06
	.zero		1


	//   ....[11]....
        /*0850*/ 	.word	0x00000690
        /*0854*/ 	.word	0x000000ff
        /*0858*/ 	.word	0x00036880
        /*085c*/ 	.short	0x0100
        /*085e*/ 	.byte	0x06
	.zero		1


	//   ....[12]....
        /*0860*/ 	.word	0x000006a0
        /*0864*/ 	.word	0x000000ff
        /*0868*/ 	.word	0x00036878
        /*086c*/ 	.short	0x0100
        /*086e*/ 	.byte	0x06
	.zero		1


	//   ....[13]....
        /*0870*/ 	.word	0x000006b0
        /*0874*/ 	.word	0x000000ff
        /*0878*/ 	.word	0x00036888
        /*087c*/ 	.short	0x0100
        /*087e*/ 	.byte	0x06
	.zero		1


	//   ....[14]....
        /*0880*/ 	.word	0x000007e0
        /*0884*/ 	.word	0x000000ff
        /*0888*/ 	.word	0x00036890
        /*088c*/ 	.short	0x0100
        /*088e*/ 	.byte	0x08
	.zero		1


	//   ....[15]....
        /*0890*/ 	.word	0x000007f0
        /*0894*/ 	.word	0x000000ff
        /*0898*/ 	.word	0x000368a0
        /*089c*/ 	.short	0x0100
        /*089e*/ 	.byte	0x08
	.zero		1


	//   ....[16]....
        /*08a0*/ 	.word	0x00000800
        /*08a4*/ 	.word	0x000000ff
        /*08a8*/ 	.word	0x00036898
        /*08ac*/ 	.short	0x0100
        /*08ae*/ 	.byte	0x08
	.zero		1


	//   ....[17]....
        /*08b0*/ 	.word	0x00000810
        /*08b4*/ 	.word	0x000000ff
        /*08b8*/ 	.word	0x000368a8
        /*08bc*/ 	.short	0x0100
        /*08be*/ 	.byte	0x08
	.zero		1


	//   ....[18]....
        /*08c0*/ 	.word	0x00000940
        /*08c4*/ 	.word	0x000000ff
        /*08c8*/ 	.word	0x000368b0
        /*08cc*/ 	.short	0x0100
        /*08ce*/ 	.byte	0x08
	.zero		1


	//   ....[19]....
        /*08d0*/ 	.word	0x00000950
        /*08d4*/ 	.word	0x000000ff
        /*08d8*/ 	.word	0x000368c0
        /*08dc*/ 	.short	0x0100
        /*08de*/ 	.byte	0x08
	.zero		1


	//   ....[20]....
        /*08e0*/ 	.word	0x00000960
        /*08e4*/ 	.word	0x000000ff
        /*08e8*/ 	.word	0x000368b8
        /*08ec*/ 	.short	0x0100
        /*08ee*/ 	.byte	0x08
	.zero		1


	//   ....[21]....
        /*08f0*/ 	.word	0x00000970
        /*08f4*/ 	.word	0x000000ff
        /*08f8*/ 	.word	0x000368c8
        /*08fc*/ 	.short	0x0100
        /*08fe*/ 	.byte	0x08
	.zero		1


	//   ....[22]....
        /*0900*/ 	.word	0x00003860
        /*0904*/ 	.word	0x0000002b
        /*0908*/ 	.word	0x00036890
        /*090c*/ 	.short	0x010a
        /*090e*/ 	.byte	0x3f
	.zero		1


	//   ....[23]....
        /*0910*/ 	.word	0x00006e70
        /*0914*/ 	.word	0x0000002b
        /*0918*/ 	.word	0x00036890
        /*091c*/ 	.short	0x010a
        /*091e*/ 	.byte	0x3f
	.zero		1


	//   ....[24]....
        /*0920*/ 	.word	0x0000a0f0
        /*0924*/ 	.word	0x0000002b
        /*0928*/ 	.word	0x00036890
        /*092c*/ 	.short	0x010a
        /*092e*/ 	.byte	0x3f
	.zero		1


	//   ....[25]....
        /*0930*/ 	.word	0x0000a4c0
        /*0934*/ 	.word	0x0000002c
        /*0938*/ 	.word	0x00000000
        /*093c*/ 	.short	0x0101
        /*093e*/ 	.byte	0x3f
	.zero		1


	//   ....[26]....
        /*0940*/ 	.word	0x0000a500
        /*0944*/ 	.word	0x0000002b
        /*0948*/ 	.word	0x000368b0
        /*094c*/ 	.short	0x010a
        /*094e*/ 	.byte	0x3f
	.zero		1


	//   ....[27]....
        /*0950*/ 	.word	0x0000ab70
        /*0954*/ 	.word	0x0000002b
        /*0958*/ 	.word	0x00000000
        /*095c*/ 	.short	0x0101
        /*095e*/ 	.byte	0x3f
	.zero		1


	//   ....[28]....
        /*0960*/ 	.word	0x0000b1e0
        /*0964*/ 	.word	0x00000012
        /*0968*/ 	.word	0x00036800
        /*096c*/ 	.short	0x010a
        /*096e*/ 	.byte	0x3f
	.zero		1


	//   ....[29]....
        /*0970*/ 	.word	0x0000b230
        /*0974*/ 	.word	0x00000012
        /*0978*/ 	.word	0x00036800
        /*097c*/ 	.short	0x010a
        /*097e*/ 	.byte	0x3f
	.zero		1


	//   ....[30]....
        /*0980*/ 	.word	0x0000be70
        /*0984*/ 	.word	0x00000012
        /*0988*/ 	.word	0x00036800
        /*098c*/ 	.short	0x010a
        /*098e*/ 	.byte	0x3f
	.zero		1


	//   ....[31]....
        /*0990*/ 	.word	0x0000e700
        /*0994*/ 	.word	0x00000012
        /*0998*/ 	.word	0x00036800
        /*099c*/ 	.short	0x010a
        /*099e*/ 	.byte	0x3f
	.zero		1


	//   ....[32]....
        /*09a0*/ 	.word	0x00010bb0
        /*09a4*/ 	.word	0x00000003
        /*09a8*/ 	.word	0x00036830
        /*09ac*/ 	.short	0x010a
        /*09ae*/ 	.byte	0x3f
	.zero		1


	//   ....[33]....
        /*09b0*/ 	.word	0x00010c30
        /*09b4*/ 	.word	0x00000003
        /*09b8*/ 	.word	0x00036830
        /*09bc*/ 	.short	0x010a
        /*09be*/ 	.byte	0x3f
	.zero		1


	//   ....[34]....
        /*09c0*/ 	.word	0x00014f30
        /*09c4*/ 	.word	0x00000003
        /*09c8*/ 	.word	0x00000000
        /*09cc*/ 	.short	0x0101
        /*09ce*/ 	.byte	0x3f
	.zero		1


	//   ....[35]....
        /*09d0*/ 	.word	0x00015fa0
        /*09d4*/ 	.word	0x0000000d
        /*09d8*/ 	.word	0x00036830
        /*09dc*/ 	.short	0x010a
        /*09de*/ 	.byte	0x3f
	.zero		1


	//   ....[36]....
        /*09e0*/ 	.word	0x00016020
        /*09e4*/ 	.word	0x0000000d
        /*09e8*/ 	.word	0x00036830
        /*09ec*/ 	.short	0x010a
        /*09ee*/ 	.byte	0x3f
	.zero		1


	//   ....[37]....
        /*09f0*/ 	.word	0x00019690
        /*09f4*/ 	.word	0x0000000b
        /*09f8*/ 	.word	0x00036850
        /*09fc*/ 	.short	0x010a
        /*09fe*/ 	.byte	0x3f
	.zero		1


	//   ....[38]....
        /*0a00*/ 	.word	0x000196e0
        /*0a04*/ 	.word	0x0000000b
        /*0a08*/ 	.word	0x00036850
        /*0a0c*/ 	.short	0x010a
        /*0a0e*/ 	.byte	0x3f
	.zero		1


	//   ....[39]....
        /*0a10*/ 	.word	0x0001a630
        /*0a14*/ 	.word	0x0000000f
        /*0a18*/ 	.word	0x00000000
        /*0a1c*/ 	.short	0x0101
        /*0a1e*/ 	.byte	0x3f
	.zero		1


	//   ....[40]....
        /*0a20*/ 	.word	0x0001a6f0
        /*0a24*/ 	.word	0x0000000f
        /*0a28*/ 	.word	0x00000000
        /*0a2c*/ 	.short	0x0101
        /*0a2e*/ 	.byte	0x3f
	.zero		1


	//   ....[41]....
        /*0a30*/ 	.word	0x0001b270
        /*0a34*/ 	.word	0x0000000b
        /*0a38*/ 	.word	0x00036850
        /*0a3c*/ 	.short	0x010a
        /*0a3e*/ 	.byte	0x3f
	.zero		1


	//   ....[42]....
        /*0a40*/ 	.word	0x0001b310
        /*0a44*/ 	.word	0x0000000b
        /*0a48*/ 	.word	0x00036850
        /*0a4c*/ 	.short	0x010a
        /*0a4e*/ 	.byte	0x3f
	.zero		1


	//   ....[43]....
        /*0a50*/ 	.word	0x0001b850
        /*0a54*/ 	.word	0x0000000c
        /*0a58*/ 	.word	0x00000000
        /*0a5c*/ 	.short	0x0101
        /*0a5e*/ 	.byte	0x3f
	.zero		1


	//   ....[44]....
        /*0a60*/ 	.word	0x0001d100
        /*0a64*/ 	.word	0x00000000
        /*0a68*/ 	.word	0x00000000
        /*0a6c*/ 	.short	0x0101
        /*0a6e*/ 	.byte	0x3f
	.zero		1


	//   ....[45]....
        /*0a70*/ 	.word	0x0001f410
        /*0a74*/ 	.word	0x00000009
        /*0a78*/ 	.word	0x00036820
        /*0a7c*/ 	.short	0x010a
        /*0a7e*/ 	.byte	0x3f
	.zero		1


	//   ....[46]....
        /*0a80*/ 	.word	0x0001f4a0
        /*0a84*/ 	.word	0x00000005
        /*0a88*/ 	.word	0x000368a0
        /*0a8c*/ 	.short	0x010a
        /*0a8e*/ 	.byte	0x3f
	.zero		1


	//   ....[47]....
        /*0a90*/ 	.word	0x0001f720
        /*0a94*/ 	.word	0x00000005
        /*0a98*/ 	.word	0x000368c0
        /*0a9c*/ 	.short	0x010a
        /*0a9e*/ 	.byte	0x3f
	.zero		1


	//   ....[48]....
        /*0aa0*/ 	.word	0x0001fac0
        /*0aa4*/ 	.word	0x00000006
        /*0aa8*/ 	.word	0x000368a0
        /*0aac*/ 	.short	0x010a
        /*0aae*/ 	.byte	0x3f
	.zero		1


	//   ....[49]....
        /*0ab0*/ 	.word	0x0001fd20
        /*0ab4*/ 	.word	0x00000006
        /*0ab8*/ 	.word	0x000368c0
        /*0abc*/ 	.short	0x010a
        /*0abe*/ 	.byte	0x3f
	.zero		1


	//   ....[50]....
        /*0ac0*/ 	.word	0x00020c80
        /*0ac4*/ 	.word	0x00000006
        /*0ac8*/ 	.word	0x00036840
        /*0acc*/ 	.short	0x010a
        /*0ace*/ 	.byte	0x3f
	.zero		1


	//   ....[51]....
        /*0ad0*/ 	.word	0x00021240
        /*0ad4*/ 	.word	0x00000007
        /*0ad8*/ 	.word	0x00036820
        /*0adc*/ 	.short	0x010a
        /*0ade*/ 	.byte	0x3f
	.zero		1


	//   ....[52]....
        /*0ae0*/ 	.word	0x00021590
        /*0ae4*/ 	.word	0x00000008
        /*0ae8*/ 	.word	0x00036840
        /*0aec*/ 	.short	0x010a
        /*0aee*/ 	.byte	0x3f
	.zero		1


	//   ....[53]....
        /*0af0*/ 	.word	0x00021890
        /*0af4*/ 	.word	0x00000009
        /*0af8*/ 	.word	0x00000060
        /*0afc*/ 	.short	0x010a
        /*0afe*/ 	.byte	0x3f
	.zero		1


	//   ....[54]....
        /*0b00*/ 	.word	0x00021eb0
        /*0b04*/ 	.word	0x00000002
        /*0b08*/ 	.word	0x00036840
        /*0b0c*/ 	.short	0x010a
        /*0b0e*/ 	.byte	0x3f
	.zero		1


	//   ....[55]....
        /*0b10*/ 	.word	0x000221b0
        /*0b14*/ 	.word	0x00000003
        /*0b18*/ 	.word	0x00000060
        /*0b1c*/ 	.short	0x010a
        /*0b1e*/ 	.byte	0x3f
	.zero		1


	//   ....[56]....
        /*0b20*/ 	.word	0x000226e0
        /*0b24*/ 	.word	0x00000002
        /*0b28*/ 	.word	0x00036840
        /*0b2c*/ 	.short	0x010a
        /*0b2e*/ 	.byte	0x3f
	.zero		1


	//   ....[57]....
        /*0b30*/ 	.word	0x000229f0
        /*0b34*/ 	.word	0x00000002
        /*0b38*/ 	.word	0x00000060
        /*0b3c*/ 	.short	0x010a
        /*0b3e*/ 	.byte	0x3f
	.zero		1


	//   ....[58]....
        /*0b40*/ 	.word	0x00022eb0
        /*0b44*/ 	.word	0x00000003
        /*0b48*/ 	.word	0x00036860
        /*0b4c*/ 	.short	0x010a
        /*0b4e*/ 	.byte	0x3f
	.zero		1


	//   ....[59]....
        /*0b50*/ 	.word	0x00023cc0
        /*0b54*/ 	.word	0x00000000
        /*0b58*/ 	.word	0x00036820
        /*0b5c*/ 	.short	0x010a
        /*0b5e*/ 	.byte	0x3f
	.zero		1


	//   ....[60]....
        /*0b60*/ 	.word	0x00023e90
        /*0b64*/ 	.word	0x00000006
        /*0b68*/ 	.word	0x00000000
        /*0b6c*/ 	.short	0x010a
        /*0b6e*/ 	.byte	0x3f
	.zero		1


	//   ....[61]....
        /*0b70*/ 	.word	0x00023f00
        /*0b74*/ 	.word	0x00000007
        /*0b78*/ 	.word	0x00000000
        /*0b7c*/ 	.short	0x010a
        /*0b7e*/ 	.byte	0x3f
	.zero		1


	//   ....[62]....
        /*0b80*/ 	.word	0x00023f70
        /*0b84*/ 	.word	0x00000004
        /*0b88*/ 	.word	0x00000000
        /*0b8c*/ 	.short	0x010a
        /*0b8e*/ 	.byte	0x3f
	.zero		1


	//   ....[63]....
        /*0b90*/ 	.word	0x00023fa0
        /*0b94*/ 	.word	0x00000003
        /*0b98*/ 	.word	0x00000000
        /*0b9c*/ 	.short	0x010a
        /*0b9e*/ 	.byte	0x3f
	.zero		1


	//   ....[64]....
        /*0ba0*/ 	.word	0x00024000
        /*0ba4*/ 	.word	0x0000002b
        /*0ba8*/ 	.word	0x00036890
        /*0bac*/ 	.short	0x010a
        /*0bae*/ 	.byte	0x3f
	.zero		1


	//   ....[65]....
        /*0bb0*/ 	.word	0x00024050
        /*0bb4*/ 	.word	0x0000002b
        /*0bb8*/ 	.word	0x00036890
        /*0bbc*/ 	.short	0x010a
        /*0bbe*/ 	.byte	0x3f
	.zero		1


	//   ....[66]....
        /*0bc0*/ 	.word	0x000240a0
        /*0bc4*/ 	.word	0x0000002b
        /*0bc8*/ 	.word	0x00036890
        /*0bcc*/ 	.short	0x010a
        /*0bce*/ 	.byte	0x3f
	.zero		1


	//   ....[67]....
        /*0bd0*/ 	.word	0x000240f0
        /*0bd4*/ 	.word	0x0000002b
        /*0bd8*/ 	.word	0x000368b0
        /*0bdc*/ 	.short	0x010a
        /*0bde*/ 	.byte	0x3f
	.zero		1


	//   ....[68]....
        /*0be0*/ 	.word	0x000243c0
        /*0be4*/ 	.word	0x00000012
        /*0be8*/ 	.word	0x00036800
        /*0bec*/ 	.short	0x010a
        /*0bee*/ 	.byte	0x3f
	.zero		1


	//   ....[69]....
        /*0bf0*/ 	.word	0x00024690
        /*0bf4*/ 	.word	0x00000012
        /*0bf8*/ 	.word	0x00036800
        /*0bfc*/ 	.short	0x010a
        /*0bfe*/ 	.byte	0x3f
	.zero		1


	//   ....[70]....
        /*0c00*/ 	.word	0x000246e0
        /*0c04*/ 	.word	0x00000003
        /*0c08*/ 	.word	0x00036830
        /*0c0c*/ 	.short	0x010a
        /*0c0e*/ 	.byte	0x3f
	.zero		1


	//   ....[71]....
        /*0c10*/ 	.word	0x00024730
        /*0c14*/ 	.word	0x0000000d
        /*0c18*/ 	.word	0x00036830
        /*0c1c*/ 	.short	0x010a
        /*0c1e*/ 	.byte	0x3f
	.zero		1


	//   ....[72]....
        /*0c20*/ 	.word	0x00024780
        /*0c24*/ 	.word	0x0000000b
        /*0c28*/ 	.word	0x00036850
        /*0c2c*/ 	.short	0x010a
        /*0c2e*/ 	.byte	0x3f
	.zero		1


	//   ....[73]....
        /*0c30*/ 	.word	0x000247d0
        /*0c34*/ 	.word	0x0000000b
        /*0c38*/ 	.word	0x00036850
        /*0c3c*/ 	.short	0x010a
        /*0c3e*/ 	.byte	0x3f
	.zero		1


	//   ....[74]....
        /*0c40*/ 	.word	0x00024970
        /*0c44*/ 	.word	0x00000009
        /*0c48*/ 	.word	0x00036820
        /*0c4c*/ 	.short	0x010a
        /*0c4e*/ 	.byte	0x3f
	.zero		1


	//   ....[75]....
        /*0c50*/ 	.word	0x000249c0
        /*0c54*/ 	.word	0x00000005
        /*0c58*/ 	.word	0x000368a0
        /*0c5c*/ 	.short	0x010a
        /*0c5e*/ 	.byte	0x3f
	.zero		1


	//   ....[76]....
        /*0c60*/ 	.word	0x00024a10
        /*0c64*/ 	.word	0x00000005
        /*0c68*/ 	.word	0x000368c0
        /*0c6c*/ 	.short	0x010a
        /*0c6e*/ 	.byte	0x3f
	.zero		1


	//   ....[77]....
        /*0c70*/ 	.word	0x00024a60
        /*0c74*/ 	.word	0x00000006
        /*0c78*/ 	.word	0x000368a0
        /*0c7c*/ 	.short	0x010a
        /*0c7e*/ 	.byte	0x3f
	.zero		1


	//   ....[78]....
        /*0c80*/ 	.word	0x00024ab0
        /*0c84*/ 	.word	0x00000006
        /*0c88*/ 	.word	0x000368c0
        /*0c8c*/ 	.short	0x010a
        /*0c8e*/ 	.byte	0x3f
	.zero		1


	//   ....[79]....
        /*0c90*/ 	.word	0x00024c50
        /*0c94*/ 	.word	0x00000006
        /*0c98*/ 	.word	0x00036840
        /*0c9c*/ 	.short	0x010a
        /*0c9e*/ 	.byte	0x3f
	.zero		1


	//   ....[80]....
        /*0ca0*/ 	.word	0x00024cd0
        /*0ca4*/ 	.word	0x00000006
        /*0ca8*/ 	.word	0x00036820
        /*0cac*/ 	.short	0x010a
        /*0cae*/ 	.byte	0x3f
	.zero		1


	//   ....[81]....
        /*0cb0*/ 	.word	0x00024d20
        /*0cb4*/ 	.word	0x00000008
        /*0cb8*/ 	.word	0x00036840
        /*0cbc*/ 	.short	0x010a
        /*0cbe*/ 	.byte	0x3f
	.zero		1


	//   ....[82]....
        /*0cc0*/ 	.word	0x00024d70
        /*0cc4*/ 	.word	0x00000009
        /*0cc8*/ 	.word	0x00000060
        /*0ccc*/ 	.short	0x010a
        /*0cce*/ 	.byte	0x3f
	.zero		1


	//   ....[83]....
        /*0cd0*/ 	.word	0x00024dc0
        /*0cd4*/ 	.word	0x00000002
        /*0cd8*/ 	.word	0x00036840
        /*0cdc*/ 	.short	0x010a
        /*0cde*/ 	.byte	0x3f
	.zero		1


	//   ....[84]....
        /*0ce0*/ 	.word	0x00024e10
        /*0ce4*/ 	.word	0x00000003
        /*0ce8*/ 	.word	0x00000060
        /*0cec*/ 	.short	0x010a
        /*0cee*/ 	.byte	0x3f
	.zero		1


	//   ....[85]....
        /*0cf0*/ 	.word	0x00024e60
        /*0cf4*/ 	.word	0x00000002
        /*0cf8*/ 	.word	0x00036840
        /*0cfc*/ 	.short	0x010a
        /*0cfe*/ 	.byte	0x3f
	.zero		1


	//   ....[86]....
        /*0d00*/ 	.word	0x00024eb0
        /*0d04*/ 	.word	0x00000002
        /*0d08*/ 	.word	0x00000060
        /*0d0c*/ 	.short	0x010a
        /*0d0e*/ 	.byte	0x3f
	.zero		1


	//   ....[87]....
        /*0d10*/ 	.word	0x00024f00
        /*0d14*/ 	.word	0x00000003
        /*0d18*/ 	.word	0x00036860
        /*0d1c*/ 	.short	0x010a
        /*0d1e*/ 	.byte	0x3f
	.zero		1


	//   ....[88]....
        /*0d20*/ 	.word	0x000258b0
        /*0d24*/ 	.word	0x00000000
        /*0d28*/ 	.word	0x00036820
        /*0d2c*/ 	.short	0x010a
        /*0d2e*/ 	.byte	0x3f
	.zero		1


	//   ....[89]....
        /*0d30*/ 	.word	0x00025a50
        /*0d34*/ 	.word	0x00000006
        /*0d38*/ 	.word	0x00000000
        /*0d3c*/ 	.short	0x010a
        /*0d3e*/ 	.byte	0x3f
	.zero		1


	//   ....[90]....
        /*0d40*/ 	.word	0x00025aa0
        /*0d44*/ 	.word	0x00000007
        /*0d48*/ 	.word	0x00000000
        /*0d4c*/ 	.short	0x010a
        /*0d4e*/ 	.byte	0x3f
	.zero		1


	//   ....[91]....
        /*0d50*/ 	.word	0x00025af0
        /*0d54*/ 	.word	0x00000004
        /*0d58*/ 	.word	0x00000000
        /*0d5c*/ 	.short	0x010a
        /*0d5e*/ 	.byte	0x3f
	.zero		1


	//----- nvinfo : EIATTR_NUM_MBARRIERS
	.align		4
.L_187:
        /*0d60*/ 	.byte	0x03, 0x38
        /*0d62*/ 	.short	0x0016


	//----- nvinfo : EIATTR_EXIT_INSTR_OFFSETS
	.align		4
        /*0d64*/ 	.byte	0x04, 0x1c
        /*0d66*/ 	.short	(.L_189 - .L_188)


	//   ....[0]....
.L_188:
        /*0d68*/ 	.word	0x00023ff0


	//----- nvinfo : EIATTR_MAX_THREADS
	.align		4
.L_189:
        /*0d6c*/ 	.byte	0x04, 0x05
        /*0d6e*/ 	.short	(.L_191 - .L_190)
.L_190:
        /*0d70*/ 	.word	0x00000180
        /*0d74*/ 	.word	0x00000001
        /*0d78*/ 	.word	0x00000001


	//----- nvinfo : EIATTR_CRS_STACK_SIZE
	.align		4
.L_191:
        /*0d7c*/ 	.byte	0x04, 0x1e
        /*0d7e*/ 	.short	(.L_193 - .L_192)
.L_192:
        /*0d80*/ 	.word	0x00000000


	//----- nvinfo : EIATTR_CBANK_PARAM_SIZE
	.align		4
.L_193:
        /*0d84*/ 	.byte	0x03, 0x19
        /*0d86*/ 	.short	0x0a70


	//----- nvinfo : EIATTR_PARAM_CBANK
	.align		4
        /*0d88*/ 	.byte	0x04, 0x0a
        /*0d8a*/ 	.short	(.L_195 - .L_194)
	.align		4
.L_194:
        /*0d8c*/ 	.word	index@(.nv.constant0._ZN7cutlass13device_kernelIN5flash11enable_sm90INS1_16FlashAttnFwdSm90INS1_25CollectiveMainloopFwdSm90ILi2EN4cute5tupleIJNS5_1CILi1EEES8_S8_EEENS6_IJNS7_ILi128EEENS7_ILi112EEENS7_ILi192EEEEEELi192ENS_10bfloat16_tEfNS_4arch4Sm90ELb0ELb0ELb0ELb1ELb0ELb1ELb0ELb1ELb1ELb0ELb0ELb0EEENS1_21CollectiveEpilogueFwdINS6_IJSA_SC_SB_EEES9_SE_SG_Li256ELb1ELb0ELb0ELb0EEENS1_36VarlenDynamicPersistentTileSchedulerILi128ELi112ELi256ELi32ELb0ELb0ELb1ELb0ELb1ELb1EEEEEEEEEvNT_6ParamsE)
        /*0d90*/ 	.short	0x0210
        /*0d92*/ 	.short	0x0a70


	//----- nvinfo : EIATTR_SW_WAR
	.align		4
.L_195:
        /*0d94*/ 	.byte	0x04, 0x36
        /*0d96*/ 	.short	(.L_197 - .L_196)
.L_196:
        /*0d98*/ 	.word	0x00000008
.L_197:


//--------------------- .nv.info._ZN7cutlass13device_kernelIN5flash11enable_sm90INS1_16FlashAttnFwdSm90INS1_25CollectiveMainloopFwdSm90ILi2EN4cute5tupleIJNS5_1CILi1EEES8_S8_EEENS6_IJNS7_ILi128EEENS7_ILi96EEENS7_ILi192EEEEEELi192ENS_10bfloat16_tEfNS_4arch4Sm90ELb0ELb1ELb0ELb0ELb0ELb0ELb0ELb1ELb1ELb0ELb0ELb0EEENS1_21CollectiveEpilogueFwdINS6_IJSA_SC_SB_EEES9_SE_SG_Li256ELb0ELb0ELb0ELb0EEENS1_30DynamicPersistentTileSchedulerILi256ELi32ELb0ELb0ELb1EEEEEEEEEvNT_6ParamsE --------------------------
	.section	.nv.info._ZN7cutlass13device_kernelIN5flash11enable_sm90INS1_16FlashAttnFwdSm90INS1_25CollectiveMainloopFwdSm90ILi2EN4cute5tupleIJNS5_1CILi1EEES8_S8_EEENS6_IJNS7_ILi128EEENS7_ILi96EEENS7_ILi192EEEEEELi192ENS_10bfloat16_tEfNS_4arch4Sm90ELb0ELb1ELb0ELb0ELb0ELb0ELb0ELb1ELb1ELb0ELb0ELb0EEENS1_21CollectiveEpilogueFwdINS6_IJSA_SC_SB_EEES9_SE_SG_Li256ELb0ELb0ELb0ELb0EEENS1_30DynamicPersistentTileSchedulerILi256ELi32ELb0ELb0ELb1EEEEEEEEEvNT_6ParamsE,"",@"SHT_CUDA_INFO"
	.sectionflags	@""
	.align	4


	//----- nvinfo : EIATTR_CUDA_API_VERSION
	.align		4
        /*0000*/ 	.byte	0x04, 0x37
        /*0002*/ 	.short	(.L_199 - .L_198)
.L_198:
        /*0004*/ 	.word	0x00000082


	//----- nvinfo : EIATTR_KPARAM_INFO
	.align		4
.L_199:
        /*0008*/ 	.byte	0x04, 0x17
        /*000a*/ 	.short	(.L_201 - .L_200)
.L_200:
        /*000c*/ 	.word	0x00000000
        /*0010*/ 	.short	0x0000
        /*0012*/ 	.short	0x0070
        /*0014*/ 	.byte	0x00, 0xf0, 0x01, 0x2e


	//----- nvinfo : EIATTR_SPARSE_MMA_MASK
	.align		4
.L_201:
        /*0018*/ 	.byte	0x03, 0x50
        /*001a*/ 	.short	0x0000


	//----- nvinfo : EIATTR_MAXREG_COUNT
	.align		4
        /*001c*/ 	.byte	0x03, 0x1b
        /*001e*/ 	.short	0x00a8


	//----- nvinfo : EIATTR_NUM_BARRIERS
	.align		4
        /*0020*/ 	.byte	0x02, 0x4c
        /*0022*/ 	.byte	0x09
	.zero		1


	//----- nvinfo : EIATTR_EXTERNS
	.align		4
        /*0024*/ 	.byte	0x04, 0x0f
        /*0026*/ 	.short	(.L_203 - .L_202)


	//   ....[0]....
	.align		4
.L_202:
        /*0028*/ 	.word	index@(__assertfail)


	//----- nvinfo : EIATTR_ANNOTATIONS
	.align		4
.L_203:
        /*002c*/ 	.byte	0x04, 0x55
        /*002e*/ 	.short	(.L_205 - .L_204)


	//   ....[0]....
.L_204:
        /*0030*/ 	.word	0x00000001
        /*0034*/ 	.byte	0x80, 0x09, 0x00, 0x00, 0x01, 0x00, 0x00, 0x00, 0x50, 0x0a, 0x00, 0x00, 0x01, 0x00, 0x00, 0x00
        /*0044*/ 	.byte	0xf0, 0x20, 0x01, 0x00


	//----- nvinfo : EIATTR_MERCURY_ISA_VERSION
	.align		4
.L_205:
        /*0048*/ 	.byte	0x03, 0x5f
        /*004a*/ 	.short	0x0101


	//----- nvinfo : EIATTR_INT_WARP_WIDE_INSTR_OFFSETS
	.align		4
        /*004c*/ 	.byte	0x04, 0x31
        /*004e*/ 	.short	(.L_207 - .L_206)


	//   ....[0]....
.L_206:
        /*0050*/ 	.word	0x00000190


	//   ....[1]....
        /*0054*/ 	.word	0x000001c0


	//   ....[2]....
        /*0058*/ 	.word	0x000001d0


	//   ....[3]....
        /*005c*/ 	.word	0x0000f690


	//   ....[4]....
        /*0060*/ 	.word	0x0000f720


	//   ....[5]....
        /*0064*/ 	.word	0x0000fc90


	//   ....[6]....
        /*0068*/ 	.word	0x00011aa0


	//   ....[7]....
        /*006c*/ 	.word	0x00011b30


	//----- nvinfo : EIATTR_COOP_GROUP_MASK_REGIDS
	.align		4
.L_207:
        /*0070*/ 	.byte	0x04, 0x29
        /*0072*/ 	.short	(.L_209 - .L_208)


	//   ....[0]....
.L_208:
        /*0074*/ 	.word	0xffffffff


	//   ....[1]....
        /*0078*/ 	.word	0xffffffff


	//   ....[2]....
        /*007c*/ 	.word	0xffffffff


	//   ....[3]....
        /*0080*/ 	.word	0xffffffff


	//   ....[4]....
        /*0084*/ 	.word	0xffffffff


	//   ....[5]....
        /*0088*/ 	.word	0xffffffff


	//   ....[6]....
        /*008c*/ 	.word	0xffffffff


	//   ....[7]....
        /*0090*/ 	.word	0xffffffff


	//   ....[8]....
        /*0094*/ 	.word	0xffffffff


	//   ....[9]....
        /*0098*/ 	.word	0xffffffff


	//   ....[10]....
        /*009c*/ 	.word	0xffffffff


	//   ....[11]....
        /*00a0*/ 	.word	0xffffffff


	//   ....[12]....
        /*00a4*/ 	.word	0xffffffff


	//   ....[13]....
        /*00a8*/ 	.word	0xffffffff


	//   ....[14]....
        /*00ac*/ 	.word	0xffffffff


	//   ....[15]....
        /*00b0*/ 	.word	0xffffffff


	//   ....[16]....
        /*00b4*/ 	.word	0xffffffff


	//   ....[17]....
        /*00b8*/ 	.word	0xffffffff


	//   ....[18]....
        /*00bc*/ 	.word	0xffffffff


	//   ....[19]....
        /*00c0*/ 	.word	0xffffffff


	//   ....[20]....
        /*00c4*/ 	.word	0xffffffff


	//   ....[21]....
        /*00c8*/ 	.word	0xffffffff


	//   ....[22]....
        /*00cc*/ 	.word	0xffffffff


	//   ....[23]....
        /*00d0*/ 	.word	0xffffffff


	//   ....[24]....
        /*00d4*/ 	.word	0xffffffff


	//   ....[25]....
        /*00d8*/ 	.word	0xffffffff


	//   ....[26]....
        /*00dc*/ 	.word	0xffffffff


	//   ....[27]....
        /*00e0*/ 	.word	0xffffffff


	//   ....[28]....
        /*00e4*/ 	.word	0xffffffff


	//   ....[29]....
        /*00e8*/ 	.word	0xffffffff


	//   ....[30]....
        /*00ec*/ 	.word	0xffffffff


	//   ....[31]....
        /*00f0*/ 	.word	0xffffffff


	//   ....[32]....
        /*00f4*/ 	.word	0x0500000f


	//   ....[33]....
        /*00f8*/ 	.word	0x0500000f


	//----- nvinfo : EIATTR_COOP_GROUP_INSTR_OFFSETS
	.align		4
.L_209:
        /*00fc*/ 	.byte	0x04, 0x28
        /*00fe*/ 	.short	(.L_211 - .L_210)


	//   ....[0]....
.L_210:
        /*0100*/ 	.word	0x00000060


	//   ....[1]....
        /*0104*/ 	.word	0x000001a0


	//   ....[2]....
        /*0108*/ 	.word	0x000001f0


	//   ....[3]....
        /*010c*/ 	.word	0x000003e0


	//   ....[4]....
        /*0110*/ 	.word	0x00000540


	//   ....[5]....
        /*0114*/ 	.word	0x00000660


	//   ....[6]....
        /*0118*/ 	.word	0x000007c0


	//   ....[7]....
        /*011c*/ 	.word	0x00001870


	//   ....[8]....
        /*0120*/ 	.word	0x00003230


	//   ....[9]....
        /*0124*/ 	.word	0x00003340


	//   ....[10]....
        /*0128*/ 	.word	0x000038d0


	//   ....[11]....
        /*012c*/ 	.word	0x00003960


	//   ....[12]....
        /*0130*/ 	.word	0x000065a0


	//   ....[13]....
        /*0134*/ 	.word	0x000066c0


	//   ....[14]....
        /*0138*/ 	.word	0x00006c70


	//   ....[15]....
        /*013c*/ 	.word	0x00006cd0


	//   ....[16]....
        /*0140*/ 	.word	0x00008720


	//   ....[17]....
        /*0144*/ 	.word	0x00008820


	//   ....[18]....
        /*0148*/ 	.word	0x00008d80


	//   ....[19]....
        /*014c*/ 	.word	0x00008e00


	//   ....[20]....
        /*0150*/ 	.word	0x0000b580


	//   ....[21]....
        /*0154*/ 	.word	0x0000b690


	//   ....[22]....
        /*0158*/ 	.word	0x0000bc10


	//   ....[23]....
        /*015c*/ 	.word	0x0000bc70


	//   ....[24]....
        /*0160*/ 	.word	0x0000ccf0


	//   ....[25]....
        /*0164*/ 	.word	0x0000cd30


	//   ....[26]....
        /*0168*/ 	.word	0x0000ce30


	//   ....[27]....
        /*016c*/ 	.word	0x0000ce50


	//   ....[28]....
        /*0170*/ 	.word	0x0000e230


	//   ....[29]....
        /*0174*/ 	.word	0x0000ede0


	//   ....[30]....
        /*0178*/ 	.word	0x00011ec0


	//   ....[31]....
        /*017c*/ 	.word	0x00012090


	//   ....[32]....
        /*0180*/ 	.word	0x000126e0


	//   ....[33]....
        /*0184*/ 	.word	0x00012ac0


	//----- nvinfo : EIATTR_REG_RECONFIG
	.align		4
.L_211:
        /*0188*/ 	.byte	0x01, 0x54
	.zero		2


	//----- nvinfo : EIATTR_SYSCALL_OFFSETS
	.align		4
        /*018c*/ 	.byte	0x04, 0x46
        /*018e*/ 	.short	(.L_213 - .L_212)


	//   ....[0]....
.L_212:
        /*0190*/ 	.word	0x00001a20


	//   ....[1]....
        /*0194*/ 	.word	0x0000f8b0


	//   ....[2]....
        /*0198*/ 	.word	0x0000f9f0


	//   ....[3]....
        /*019c*/ 	.word	0x0000fae0


	//----- nvinfo : EIATTR_MBARRIER_INSTR_OFFSETS
	.align		4
.L_213:
        /*01a0*/ 	.byte	0x04, 0x39
        /*01a2*/ 	.short	(.L_215 - .L_214)


	//   ....[0]....
.L_214:
        /*01a4*/ 	.word	0x00000290
        /*01a8*/ 	.word	0x000000ff
        /*01ac*/ 	.word	0x00030800
        /*01b0*/ 	.short	0x0100
        /*01b2*/ 	.byte	0x06
	.zero		1


	//   ....[1]....
        /*01b4*/ 	.word	0x000002a0
        /*01b8*/ 	.word	0x000000ff
        /*01bc*/ 	.word	0x00030820
        /*01c0*/ 	.short	0x0100
        /*01c2*/ 	.byte	0x06
	.zero		1


	//   ....[2]....
        /*01c4*/ 	.word	0x00000390
        /*01c8*/ 	.word	0x000000ff
        /*01cc*/ 	.word	0x00030830
        /*01d0*/ 	.short	0x0100
        /*01d2*/ 	.byte	0x08
	.zero		1


	//   ....[3]....
        /*01d4*/ 	.word	0x000003a0
        /*01d8*/ 	.word	0x000000ff
        /*01dc*/ 	.word	0x00030840
        /*01e0*/ 	.short	0x0100
        /*01e2*/ 	.byte	0x08
	.zero		1


	//   ....[4]....
        /*01e4*/ 	.word	0x000003b0
        /*01e8*/ 	.word	0x000000ff
        /*01ec*/ 	.word	0x00030838
        /*01f0*/ 	.short	0x0100
        /*01f2*/ 	.byte	0x08
	.zero		1


	//   ....[5]....
        /*01f4*/ 	.word	0x000003c0
        /*01f8*/ 	.word	0x000000ff
        /*01fc*/ 	.word	0x00030848
        /*0200*/ 	.short	0x0100
        /*0202*/ 	.byte	0x08
	.zero		1


	//   ....[6]....
        /*0204*/ 	.word	0x000004f0
        /*0208*/ 	.word	0x000000ff
        /*020c*/ 	.word	0x00030850
        /*0210*/ 	.short	0x0100
        /*0212*/ 	.byte	0x08
	.zero		1


	//   ....[7]....
        /*0214*/ 	.word	0x00000500
        /*0218*/ 	.word	0x000000ff
        /*021c*/ 	.word	0x00030860
        /*0220*/ 	.short	0x0100
        /*0222*/ 	.byte	0x08
	.zero		1


	//   ....[8]....
        /*0224*/ 	.word	0x00000510
        /*0228*/ 	.word	0x000000ff
        /*022c*/ 	.word	0x00030858
        /*0230*/ 	.short	0x0100
        /*0232*/ 	.byte	0x08
	.zero		1


	//   ....[9]....
        /*0234*/ 	.word	0x00000520
        /*0238*/ 	.word	0x000000ff
        /*023c*/ 	.word	0x00030868
        /*0240*/ 	.short	0x0100
        /*0242*/ 	.byte	0x08
	.zero		1


	//   ....[10]....
        /*0244*/ 	.word	0x00000610
        /*0248*/ 	.word	0x000000ff
        /*024c*/ 	.word	0x00030870
        /*0250*/ 	.short	0x0100
        /*0252*/ 	.byte	0x06
	.zero		1


	//   ....[11]....
        /*0254*/ 	.word	0x00000620
        /*0258*/ 	.word	0x000000ff
        /*025c*/ 	.word	0x00030880
        /*0260*/ 	.short	0x0100
        /*0262*/ 	.byte	0x06
	.zero		1


	//   ....[12]....
        /*0264*/ 	.word	0x00000630
        /*0268*/ 	.word	0x000000ff
        /*026c*/ 	.word	0x00030878
        /*0270*/ 	.short	0x0100
        /*0272*/ 	.byte	0x06
	.zero		1


	//   ....[13]....
        /*0274*/ 	.word	0x00000640
        /*0278*/ 	.word	0x000000ff
        /*027c*/ 	.word	0x00030888
        /*0280*/ 	.short	0x0100
        /*0282*/ 	.byte	0x06
	.zero		1


	//   ....[14]....
        /*0284*/ 	.word	0x00000770
        /*0288*/ 	.word	0x000000ff
        /*028c*/ 	.word	0x00030890
        /*0290*/ 	.short	0x0100
        /*0292*/ 	.byte	0x08
	.zero		1


	//   ....[15]....
        /*0294*/ 	.word	0x00000780
        /*0298*/ 	.word	0x000000ff
        /*029c*/ 	.word	0x000308a0
        /*02a0*/ 	.short	0x0100
        /*02a2*/ 	.byte	0x08
	.zero		1


	//   ....[16]....
        /*02a4*/ 	.word	0x00000790
        /*02a8*/ 	.word	0x000000ff
        /*02ac*/ 	.word	0x00030898
        /*02b0*/ 	.short	0x0100
        /*02b2*/ 	.byte	0x08
	.zero		1


	//   ....[17]....
        /*02b4*/ 	.word	0x000007a0
        /*02b8*/ 	.word	0x000000ff
        /*02bc*/ 	.word	0x000308a8
        /*02c0*/ 	.short	0x0100
        /*02c2*/ 	.byte	0x08
	.zero		1


	//   ....[18]....
        /*02c4*/ 	.word	0x000008d0
        /*02c8*/ 	.word	0x000000ff
        /*02cc*/ 	.word	0x000308b0
        /*02d0*/ 	.short	0x0100
        /*02d2*/ 	.byte	0x08
	.zero		1


	//   ....[19]....
        /*02d4*/ 	.word	0x000008e0
        /*02d8*/ 	.word	0x000000ff
        /*02dc*/ 	.word	0x000308c0
        /*02e0*/ 	.short	0x0100
        /*02e2*/ 	.byte	0x08
	.zero		1


	//   ....[20]....
        /*02e4*/ 	.word	0x000008f0
        /*02e8*/ 	.word	0x000000ff
        /*02ec*/ 	.word	0x000308b8
        /*02f0*/ 	.short	0x0100
        /*02f2*/ 	.byte	0x08
	.zero		1


	//   ....[21]....
        /*02f4*/ 	.word	0x00000900
        /*02f8*/ 	.word	0x000000ff
        /*02fc*/ 	.word	0x000308c8
        /*0300*/ 	.short	0x0100
        /*0302*/ 	.byte	0x08
	.zero		1


	//   ....[22]....
        /*0304*/ 	.word	0x00001ac0
        /*0308*/ 	.word	0x000000ff
        /*030c*/ 	.word	0x00030800
        /*0310*/ 	.short	0x010a
        /*0312*/ 	.byte	0x25
	.zero		1


	//   ....[23]....
        /*0314*/ 	.word	0x00001b40
        /*0318*/ 	.word	0x00000003
        /*031c*/ 	.word	0x00030830
        /*0320*/ 	.short	0x010a
        /*0322*/ 	.byte	0x3f
	.zero		1


	//   ....[24]....
        /*0324*/ 	.word	0x00001bc0
        /*0328*/ 	.word	0x00000003
        /*032c*/ 	.word	0x00030830
        /*0330*/ 	.short	0x010a
        /*0332*/ 	.byte	0x3f
	.zero		1


	//   ....[25]....
        /*0334*/ 	.word	0x000022f0
        /*0338*/ 	.word	0x00000000
        /*033c*/ 	.word	0x00000000
        /*0340*/ 	.short	0x0101
        /*0342*/ 	.byte	0x3f
	.zero		1


	//   ....[26]....
        /*0344*/ 	.word	0x000047e0
        /*0348*/ 	.word	0x000000ff
        /*034c*/ 	.word	0x00030830
        /*0350*/ 	.short	0x010a
        /*0352*/ 	.byte	0x26
	.zero		1


	//   ....[27]....
        /*0354*/ 	.word	0x00004820
        /*0358*/ 	.word	0x000000ff
        /*035c*/ 	.word	0x00030830
        /*0360*/ 	.short	0x010a
        /*0362*/ 	.byte	0x26
	.zero		1


	//   ....[28]....
        /*0364*/ 	.word	0x000052c0
        /*0368*/ 	.word	0x000000ff
        /*036c*/ 	.word	0x00030850
        /*0370*/ 	.short	0x010a
        /*0372*/ 	.byte	0x06
	.zero		1


	//   ....[29]....
        /*0374*/ 	.word	0x00005300
        /*0378*/ 	.word	0x000000ff
        /*037c*/ 	.word	0x00030850
        /*0380*/ 	.short	0x010a
        /*0382*/ 	.byte	0x06
	.zero		1


	//   ....[30]....
        /*0384*/ 	.word	0x00005620
        /*0388*/ 	.word	0x00000000
        /*038c*/ 	.word	0x00000000
        /*0390*/ 	.short	0x0101
        /*0392*/ 	.byte	0x3f
	.zero		1


	//   ....[31]....
        /*0394*/ 	.word	0x00007230
        /*0398*/ 	.word	0x0000008c
        /*039c*/ 	.word	0x00000000
        /*03a0*/ 	.short	0x0101
        /*03a2*/ 	.byte	0x3f
	.zero		1


	//   ....[32]....
        /*03a4*/ 	.word	0x00007960
        /*03a8*/ 	.word	0x000000ff
        /*03ac*/ 	.word	0x00030830
        /*03b0*/ 	.short	0x010a
        /*03b2*/ 	.byte	0x06
	.zero		1


	//   ....[33]....
        /*03b4*/ 	.word	0x000079a0
        /*03b8*/ 	.word	0x000000ff
        /*03bc*/ 	.word	0x00030830
        /*03c0*/ 	.short	0x010a
        /*03c2*/ 	.byte	0x06
	.zero		1


	//   ....[34]....
        /*03c4*/ 	.word	0x00008440
        /*03c8*/ 	.word	0x000000ff
        /*03cc*/ 	.word	0x00030850
        /*03d0*/ 	.short	0x010a
        /*03d2*/ 	.byte	0x0b
	.zero		1


	//   ....[35]....
        /*03d4*/ 	.word	0x00008480
        /*03d8*/ 	.word	0x000000ff
        /*03dc*/ 	.word	0x00030850
        /*03e0*/ 	.short	0x010a
        /*03e2*/ 	.byte	0x0b
	.zero		1


	//   ....[36]....
        /*03e4*/ 	.word	0x000092c0
        /*03e8*/ 	.word	0x0000007f
        /*03ec*/ 	.word	0x00000000
        /*03f0*/ 	.short	0x0101
        /*03f2*/ 	.byte	0x3f
	.zero		1


	//   ....[37]....
        /*03f4*/ 	.word	0x00009360
        /*03f8*/ 	.word	0x0000007f
        /*03fc*/ 	.word	0x00000000
        /*0400*/ 	.short	0x0101
        /*0402*/ 	.byte	0x3f
	.zero		1


	//   ....[38]....
        /*0404*/ 	.word	0x000097c0
        /*0408*/ 	.word	0x000000ff
        /*040c*/ 	.word	0x00030830
        /*0410*/ 	.short	0x010a
        /*0412*/ 	.byte	0x06
	.zero		1


	//   ....[39]....
        /*0414*/ 	.word	0x00009800
        /*0418*/ 	.word	0x000000ff
        /*041c*/ 	.word	0x00030830
        /*0420*/ 	.short	0x010a
        /*0422*/ 	.byte	0x06
	.zero		1


	//   ....[40]....
        /*0424*/ 	.word	0x0000a2a0
        /*0428*/ 	.word	0x000000ff
        /*042c*/ 	.word	0x00030850
        /*0430*/ 	.short	0x010a
        /*0432*/ 	.byte	0x0a
	.zero		1


	//   ....[41]....
        /*0434*/ 	.word	0x0000a2e0
        /*0438*/ 	.word	0x000000ff
        /*043c*/ 	.word	0x00030850
        /*0440*/ 	.short	0x010a
        /*0442*/ 	.byte	0x0a
	.zero		1


	//   ....[42]....
        /*0444*/ 	.word	0x0000a620
        /*0448*/ 	.word	0x00000000
        /*044c*/ 	.word	0x00000000
        /*0450*/ 	.short	0x0101
        /*0452*/ 	.byte	0x3f
	.zero		1


	//   ....[43]....
        /*0454*/ 	.word	0x0000c230
        /*0458*/ 	.word	0x0000008b
        /*045c*/ 	.word	0x00000000
        /*0460*/ 	.short	0x0101
        /*0462*/ 	.byte	0x3f
	.zero		1


	//   ....[44]....
        /*0464*/ 	.word	0x0000cc60
        /*0468*/ 	.word	0x000000ff
        /*046c*/ 	.word	0x00030850
        /*0470*/ 	.short	0x010a
        /*0472*/ 	.byte	0x05
	.zero		1


	//   ....[45]....
        /*0474*/ 	.word	0x0000cca0
        /*0478*/ 	.word	0x000000ff
        /*047c*/ 	.word	0x00030850
        /*0480*/ 	.short	0x010a
        /*0482*/ 	.byte	0x05
	.zero		1


	//   ....[46]....
        /*0484*/ 	.word	0x0000d150
        /*0488*/ 	.word	0x00000004
        /*048c*/ 	.word	0x00000000
        /*0490*/ 	.short	0x0101
        /*0492*/ 	.byte	0x3f
	.zero		1


	//   ....[47]....
        /*0494*/ 	.word	0x0000e410
        /*0498*/ 	.word	0x000000ff
        /*049c*/ 	.word	0x00000000
        /*04a0*/ 	.short	0x0101
        /*04a2*/ 	.byte	0x05
	.zero		1


	//   ....[48]....
        /*04a4*/ 	.word	0x0000ff60
        /*04a8*/ 	.word	0x00000008
        /*04ac*/ 	.word	0x00030840
        /*04b0*/ 	.short	0x010a
        /*04b2*/ 	.byte	0x3f
	.zero		1


	//   ....[49]....
        /*04b4*/ 	.word	0x000103f0
        /*04b8*/ 	.word	0x000000ff
        /*04bc*/ 	.word	0x00030820
        /*04c0*/ 	.short	0x010a
        /*04c2*/ 	.byte	0x26
	.zero		1


	//   ....[50]....
        /*04c4*/ 	.word	0x000106d0
        /*04c8*/ 	.word	0x00000003
        /*04cc*/ 	.word	0x00030840
        /*04d0*/ 	.short	0x010a
        /*04d2*/ 	.byte	0x3f
	.zero		1


	//   ....[51]....
        /*04d4*/ 	.word	0x00010940
        /*04d8*/ 	.word	0x00000002
        /*04dc*/ 	.word	0x00000060
        /*04e0*/ 	.short	0x010a
        /*04e2*/ 	.byte	0x3f
	.zero		1


	//   ....[52]....
        /*04e4*/ 	.word	0x00010e60
        /*04e8*/ 	.word	0x00000003
        /*04ec*/ 	.word	0x00030840
        /*04f0*/ 	.short	0x010a
        /*04f2*/ 	.byte	0x3f
	.zero		1


	//   ....[53]....
        /*04f4*/ 	.word	0x000110d0
        /*04f8*/ 	.word	0x00000002
        /*04fc*/ 	.word	0x00000060
        /*0500*/ 	.short	0x010a
        /*0502*/ 	.byte	0x3f
	.zero		1


	//   ....[54]....
        /*0504*/ 	.word	0x00011520
        /*0508*/ 	.word	0x00000002
        /*050c*/ 	.word	0x00030840
        /*0510*/ 	.short	0x010a
        /*0512*/ 	.byte	0x3f
	.zero		1


	//   ....[55]....
        /*0514*/ 	.word	0x000117c0
        /*0518*/ 	.word	0x00000002
        /*051c*/ 	.word	0x00000060
        /*0520*/ 	.short	0x010a
        /*0522*/ 	.byte	0x3f
	.zero		1


	//   ....[56]....
        /*0524*/ 	.word	0x00011bd0
        /*0528*/ 	.word	0x00000003
        /*052c*/ 	.word	0x00030860
        /*0530*/ 	.short	0x010a
        /*0532*/ 	.byte	0x3f
	.zero		1


	//   ....[57]....
        /*0534*/ 	.word	0x00012040
        /*0538*/ 	.word	0x00000007
        /*053c*/ 	.word	0x00030820
        /*0540*/ 	.short	0x010a
        /*0542*/ 	.byte	0x3f
	.zero		1


	//   ....[58]....
        /*0544*/ 	.word	0x000121b0
        /*0548*/ 	.word	0x00000005
        /*054c*/ 	.word	0x00000000
        /*0550*/ 	.short	0x010a
        /*0552*/ 	.byte	0x3f
	.zero		1


	//   ....[59]....
        /*0554*/ 	.word	0x00012220
        /*0558*/ 	.word	0x00000003
        /*055c*/ 	.word	0x00000000
        /*0560*/ 	.short	0x010a
        /*0562*/ 	.byte	0x3f
	.zero		1


	//   ....[60]....
        /*0564*/ 	.word	0x00012280
        /*0568*/ 	.word	0x00000005
        /*056c*/ 	.word	0x00000000
        /*0570*/ 	.short	0x010a
        /*0572*/ 	.byte	0x3f
	.zero		1


	//   ....[61]....
        /*0574*/ 	.word	0x000122b0
        /*0578*/ 	.word	0x00000003
        /*057c*/ 	.word	0x00000000
        /*0580*/ 	.short	0x010a
        /*0582*/ 	.byte	0x3f
	.zero		1


	//   ....[62]....
        /*0584*/ 	.word	0x00012320
        /*0588*/ 	.word	0x00000003
        /*058c*/ 	.word	0x00030800
        /*0590*/ 	.short	0x010a
        /*0592*/ 	.byte	0x3f
	.zero		1


	//   ....[63]....
        /*0594*/ 	.word	0x00012370
        /*0598*/ 	.word	0x00000003
        /*059c*/ 	.word	0x00030830
        /*05a0*/ 	.short	0x010a
        /*05a2*/ 	.byte	0x3f
	.zero		1


	//   ....[64]....
        /*05a4*/ 	.word	0x000123d0
        /*05a8*/ 	.word	0x00000015
        /*05ac*/ 	.word	0x00030830
        /*05b0*/ 	.short	0x010a
        /*05b2*/ 	.byte	0x3f
	.zero		1


	//   ....[65]....
        /*05b4*/ 	.word	0x00012430
        /*05b8*/ 	.word	0x00000003
        /*05bc*/ 	.word	0x00030850
        /*05c0*/ 	.short	0x010a
        /*05c2*/ 	.byte	0x3f
	.zero		1


	//   ....[66]....
        /*05c4*/ 	.word	0x00012490
        /*05c8*/ 	.word	0x00000005
        /*05cc*/ 	.word	0x00030830
        /*05d0*/ 	.short	0x010a
        /*05d2*/ 	.byte	0x3f
	.zero		1


	//   ....[67]....
        /*05d4*/ 	.word	0x000124f0
        /*05d8*/ 	.word	0x00000003
        /*05dc*/ 	.word	0x00030850
        /*05e0*/ 	.short	0x010a
        /*05e2*/ 	.byte	0x3f
	.zero		1


	//   ....[68]....
        /*05e4*/ 	.word	0x00012550
        /*05e8*/ 	.word	0x00000005
        /*05ec*/ 	.word	0x00030830
        /*05f0*/ 	.short	0x010a
        /*05f2*/ 	.byte	0x3f
	.zero		1


	//   ....[69]....
        /*05f4*/ 	.word	0x000125b0
        /*05f8*/ 	.word	0x00000003
        /*05fc*/ 	.word	0x00030850
        /*0600*/ 	.short	0x010a
        /*0602*/ 	.byte	0x3f
	.zero		1


	//   ....[70]....
        /*0604*/ 	.word	0x00012610
        /*0608*/ 	.word	0x00000003
        /*060c*/ 	.word	0x00030850
        /*0610*/ 	.short	0x010a
        /*0612*/ 	.byte	0x3f
	.zero		1


	//   ....[71]....
        /*0614*/ 	.word	0x00012790
        /*0618*/ 	.word	0x00000008
        /*061c*/ 	.word	0x00030840
        /*0620*/ 	.short	0x010a
        /*0622*/ 	.byte	0x3f
	.zero		1


	//   ....[72]....
        /*0624*/ 	.word	0x000127f0
        /*0628*/ 	.word	0x00000008
        /*062c*/ 	.word	0x00030820
        /*0630*/ 	.short	0x010a
        /*0632*/ 	.byte	0x3f
	.zero		1


	//   ....[73]....
        /*0634*/ 	.word	0x00012840
        /*0638*/ 	.word	0x00000003
        /*063c*/ 	.word	0x00030840
        /*0640*/ 	.short	0x010a
        /*0642*/ 	.byte	0x3f
	.zero		1


	//   ....[74]....
        /*0644*/ 	.word	0x00012890
        /*0648*/ 	.word	0x00000002
        /*064c*/ 	.word	0x00000060
        /*0650*/ 	.short	0x010a
        /*0652*/ 	.byte	0x3f
	.zero		1


	//   ....[75]....
        /*0654*/ 	.word	0x000128e0
        /*0658*/ 	.word	0x00000003
        /*065c*/ 	.word	0x00030840
        /*0660*/ 	.short	0x010a
        /*0662*/ 	.byte	0x3f
	.zero		1


	//   ....[76]....
        /*0664*/ 	.word	0x00012930
        /*0668*/ 	.word	0x00000002
        /*066c*/ 	.word	0x00000060
        /*0670*/ 	.short	0x010a
        /*0672*/ 	.byte	0x3f
	.zero		1


	//   ....[77]....
        /*0674*/ 	.word	0x00012980
        /*0678*/ 	.word	0x00000002
        /*067c*/ 	.word	0x00030840
        /*0680*/ 	.short	0x010a
        /*0682*/ 	.byte	0x3f
	.zero		1


	//   ....[78]....
        /*0684*/ 	.word	0x000129d0
        /*0688*/ 	.word	0x00000002
        /*068c*/ 	.word	0x00000060
        /*0690*/ 	.short	0x010a
        /*0692*/ 	.byte	0x3f
	.zero		1


	//   ....[79]....
        /*0694*/ 	.word	0x00012a20
        /*0698*/ 	.word	0x00000003
        /*069c*/ 	.word	0x00030860
        /*06a0*/ 	.short	0x010a
        /*06a2*/ 	.byte	0x3f
	.zero		1


	//   ....[80]....
        /*06a4*/ 	.word	0x00012b00
        /*06a8*/ 	.word	0x00000007
        /*06ac*/ 	.word	0x00030820
        /*06b0*/ 	.short	0x010a
        /*06b2*/ 	.byte	0x3f
	.zero		1


	//   ....[81]....
        /*06b4*/ 	.word	0x00012b50
        /*06b8*/ 	.word	0x00000005
        /*06bc*/ 	.word	0x00000000
        /*06c0*/ 	.short	0x010a
        /*06c2*/ 	.byte	0x3f
	.zero		1


	//   ....[82]....
        /*06c4*/ 	.word	0x00012ba0
        /*06c8*/ 	.word	0x00000003
        /*06cc*/ 	.word	0x00000000
        /*06d0*/ 	.short	0x010a
        /*06d2*/ 	.byte	0x3f
	.zero		1


	//   ....[83]....
        /*06d4*/ 	.word	0x00012bf0
        /*06d8*/ 	.word	0x00000005
        /*06dc*/ 	.word	0x00000000
        /*06e0*/ 	.short	0x010a
        /*06e2*/ 	.byte	0x3f
	.zero		1


	//----- nvinfo : EIATTR_NUM_MBARRIERS
	.align		4
.L_215:
        /*06e4*/ 	.byte	0x03, 0x38
        /*06e6*/ 	.short	0x0016


	//----- nvinfo : EIATTR_EXIT_INSTR_OFFSETS
	.align		4
        /*06e8*/ 	.byte	0x04, 0x1c
        /*06ea*/ 	.short	(.L_217 - .L_216)


	//   ....[0]....
.L_216:
        /*06ec*/ 	.word	0x00000a40


	//   ....[1]....
        /*06f0*/ 	.word	0x0000eda0


	//   ....[2]....
        /*06f4*/ 	.word	0x0000ee00


	//   ....[3]....
        /*06f8*/ 	.word	0x000120b0


	//   ....[4]....
        /*06fc*/ 	.word	0x00012300


	//----- nvinfo : EIATTR_MAX_THREADS
	.align		4
.L_217:
        /*0700*/ 	.byte	0x04, 0x05
        /*0702*/ 	.short	(.L_219 - .L_218)
.L_218:
        /*0704*/ 	.word	0x00000180
        /*0708*/ 	.word	0x00000001
        /*070c*/ 	.word	0x00000001


	//----- nvinfo : EIATTR_CRS_STACK_SIZE
	.align		4
.L_219:
        /*0710*/ 	.byte	0x04, 0x1e
        /*0712*/ 	.short	(.L_221 - .L_220)
.L_220:
        /*0714*/ 	.word	0x00000000


	//----- nvinfo : EIATTR_CBANK_PARAM_SIZE
	.align		4
.L_221:
        /*0718*/ 	.byte	0x03, 0x19
        /*071a*/ 	.short	0x0bf0


	//----- nvinfo : EIATTR_PARAM_CBANK
	.align		4
        /*071c*/ 	.byte	0x04, 0x0a
        /*071e*/ 	.short	(.L_223 - .L_222)
	.align		4
.L_222:
        /*0720*/ 	.word	index@(.nv.constant0._ZN7cutlass13device_kernelIN5flash11enable_sm90INS1_16FlashAttnFwdSm90INS1_25CollectiveMainloopFwdSm90ILi2EN4cute5tupleIJNS5_1CILi1EEES8_S8_EEENS6_IJNS7_ILi128EEENS7_ILi96EEENS7_ILi192EEEEEELi192ENS_10bfloat16_tEfNS_4arch4Sm90ELb0ELb1ELb0ELb0ELb0ELb0ELb0ELb1ELb1ELb0ELb0ELb0EEENS1_21CollectiveEpilogueFwdINS6_IJSA_SC_SB_EEES9_SE_SG_Li256ELb0ELb0ELb0ELb0EEENS1_30DynamicPersistentTileSchedulerILi256ELi32ELb0ELb0ELb1EEEEEEEEEvNT_6ParamsE)
        /*0724*/ 	.short	0x0210
        /*0726*/ 	.short	0x0bf0


	//----- nvinfo : EIATTR_SW_WAR
	.align		4
.L_223:
        /*0728*/ 	.byte	0x04, 0x36
        /*072a*/ 	.short	(.L_225 - .L_224)
.L_224:
        /*072c*/ 	.word	0x00000008
.L_225:


//--------------------- .nv.info._ZN7cutlass13device_kernelIN5flash11enable_sm90INS1_16FlashAttnFwdSm90INS1_25CollectiveMainloopFwdSm90ILi2EN4cute5tupleIJNS5_1CILi1EEES8_S8_EEENS6_IJNS7_ILi128EEENS7_ILi96EEENS7_ILi192EEEEEELi192ENS_10bfloat16_tEfNS_4arch4Sm90ELb0ELb1ELb0ELb1ELb0ELb0ELb0ELb1ELb1ELb0ELb0ELb0EEENS1_21CollectiveEpilogueFwdINS6_IJSA_SC_SB_EEES9_SE_SG_Li256ELb1ELb0ELb0ELb0EEENS1_36VarlenDynamicPersistentTileSchedulerILi128ELi96ELi256ELi32ELb0ELb0ELb1ELb1ELb0ELb1EEEEEEEEEvNT_6ParamsE --------------------------
	.section	.nv.info._ZN7cutlass13device_kernelIN5flash11enable_sm90INS1_16FlashAttnFwdSm90INS1_25CollectiveMainloopFwdSm90ILi2EN4cute5tupleIJNS5_1CILi1EEES8_S8_EEENS6_IJNS7_ILi128EEENS7_ILi96EEENS7_ILi192EEEEEELi192ENS_10bfloat16_tEfNS_4arch4Sm90ELb0ELb1ELb0ELb1ELb0ELb0ELb0ELb1ELb1ELb0ELb0ELb0EEENS1_21CollectiveEpilogueFwdINS6_IJSA_SC_SB_EEES9_SE_SG_Li256ELb1ELb0ELb0ELb0EEENS1_36VarlenDynamicPersistentTileSchedulerILi128ELi96ELi256ELi32ELb0ELb0ELb1ELb1ELb0ELb1EEEEEEEEEvNT_6ParamsE,"",@"SHT_CUDA_INFO"
	.sectionflags	@""
	.align	4


	//----- nvinfo : EIATTR_CUDA_API_VERSION
	.align		4
        /*0000*/ 	.byte	0x04, 0x37
        /*0002*/ 	.short	(.L_227 - .L_226)
.L_226:
        /*0004*/ 	.word	0x00000082


	//----- nvinfo : EIATTR_KPARAM_INFO
	.align		4
.L_227:
        /*0008*/ 	.byte	0x04, 0x17
        /*000a*/ 	.short	(.L_229 - .L_228)
.L_228:
        /*000c*/ 	.word	0x00000000
        /*0010*/ 	.short	0x0000
        /*0012*/ 	.short	0x0070
        /*0014*/ 	.byte	0x00, 0xf0, 0x01, 0x28


	//----- nvinfo : EIATTR_SPARSE_MMA_MASK
	.align		4
.L_229:
        /*0018*/ 	.byte	0x03, 0x50
        /*001a*/ 	.short	0x0000


	//----- nvinfo : EIATTR_MAXREG_COUNT
	.align		4
        /*001c*/ 	.byte	0x03, 0x1b
        /*001e*/ 	.short	0x00a8


	//----- nvinfo : EIATTR_NUM_BARRIERS
	.align		4
        /*0020*/ 	.byte	0x02, 0x4c
        /*0022*/ 	.byte	0x09
	.zero		1


	//----- nvinfo : EIATTR_EXTERNS
	.align		4
        /*0024*/ 	.byte	0x04, 0x0f
        /*0026*/ 	.short	(.L_231 - .L_230)


	//   ....[0]....
	.align		4
.L_230:
        /*0028*/ 	.word	index@(__assertfail)


	//----- nvinfo : EIATTR_ANNOTATIONS
	.align		4
.L_231:
        /*002c*/ 	.byte	0x04, 0x55
        /*002e*/ 	.short	(.L_233 - .L_232)


	//   ....[0]....
.L_232:
        /* <DEDUP_REMOVED lines=34> */


	//----- nvinfo : EIATTR_MERCURY_ISA_VERSION
	.align		4
.L_233:
        /*0240*/ 	.byte	0x03, 0x5f
        /*0242*/ 	.short	0x0101


	//----- nvinfo : EIATTR_UNUSED_LOAD_BYTE_OFFSET
	.align		4
        /*0244*/ 	.byte	0x04, 0x44
        /*0246*/ 	.short	(.L_235 - .L_234)


	//   ....[0]....
.L_234:
        /*0248*/ 	.word	0x00000a50
        /*024c*/ 	.word	0x0000fff0


	//   ....[1]....
        /*0250*/ 	.word	0x0000d7f0
        /*0254*/ 	.word	0x0000fff0


	//----- nvinfo : EIATTR_INT_WARP_WIDE_INSTR_OFFSETS
	.align		4
.L_235:
        /*0258*/ 	.byte	0x04, 0x31
        /*025a*/ 	.short	(.L_237 - .L_236)


	//   ....[0]....
.L_236:
        /*025c*/ 	.word	0x00000160


	//   ....[1]....
        /*0260*/ 	.word	0x000001a0


	//   ....[2]....
        /*0264*/ 	.word	0x00000210


	//   ....[3]....
        /*0268*/ 	.word	0x000111f0


	//   ....[4]....
        /*026c*/ 	.word	0x00011280


	//   ....[5]....
        /*0270*/ 	.word	0x00011780


	//   ....[6]....
        /*0274*/ 	.word	0x00011800


	//   ....[7]....
        /*0278*/ 	.word	0x00011910


	//   ....[8]....
        /*027c*/ 	.word	0x00011a00


	//   ....[9]....
        /*0280*/ 	.word	0x00013e20


	//   ....[10]....
        /*0284*/ 	.word	0x00013eb0


	//----- nvinfo : EIATTR_COOP_GROUP_MASK_REGIDS
	.align		4
.L_237:
        /*0288*/ 	.byte	0x04, 0x29
        /*028a*/ 	.short	(.L_239 - .L_238)


	//   ....[0]....
.L_238:
        /*028c*/ 	.word	0xffffffff


	//   ....[1]....
        /*0290*/ 	.word	0xffffffff


	//   ....[2]....
        /*0294*/ 	.word	0xffffffff


	//   ....[3]....
        /*0298*/ 	.word	0xffffffff


	//   ....[4]....
        /*029c*/ 	.word	0xffffffff


	//   ....[5]....
        /*02a0*/ 	.word	0xffffffff


	//   ....[6]....
        /*02a4*/ 	.word	0xffffffff


	//   ....[7]....
        /*02a8*/ 	.word	0xffffffff


	//   ....[8]....
        /*02ac*/ 	.word	0xffffffff


	//   ....[9]....
        /*02b0*/ 	.word	0xffffffff


	//   ....[10]....
        /*02b4*/ 	.word	0xffffffff


	//   ....[11]....
        /*02b8*/ 	.word	0xffffffff


	//   ....[12]....
        /*02bc*/ 	.word	0xffffffff


	//   ....[13]....
        /*02c0*/ 	.word	0xffffffff


	//   ....[14]....
        /*02c4*/ 	.word	0xffffffff


	//   ....[15]....
        /*02c8*/ 	.word	0xffffffff


	//   ....[16]....
        /*02cc*/ 	.word	0xffffffff


	//   ....[17]....
        /*02d0*/ 	.word	0xffffffff


	//   ....[18]....
        /*02d4*/ 	.word	0xffffffff


	//   ....[19]....
        /*02d8*/ 	.word	0xffffffff


	//   ....[20]....
        /*02dc*/ 	.word	0xffffffff


	//   ....[21]....
        /*02e0*/ 	.word	0xffffffff


	//   ....[22]....
        /*02e4*/ 	.word	0xffffffff


	//   ....[23]....
        /*02e8*/ 	.word	0xffffffff


	//   ....[24]....
        /*02ec*/ 	.word	0xffffffff


	//   ....[25]....
        /*02f0*/ 	.word	0xffffffff


	//   ....[26]....
        /*02f4*/ 	.word	0xffffffff


	//   ....[27]....
        /*02f8*/ 	.word	0xffffffff


	//   ....[28]....
        /*02fc*/ 	.word	0xffffffff


	//   ....[29]....
        /*0300*/ 	.word	0xffffffff


	//   ....[30]....
        /*0304*/ 	.word	0xffffffff


	//   ....[31]....
        /*0308*/ 	.word	0xffffffff


	//   ....[32]....
        /*030c*/ 	.word	0xffffffff


	//   ....[33]....
        /*0310*/ 	.word	0xffffffff


	//   ....[34]....
        /*0314*/ 	.word	0xffffffff


	//   ....[35]....
        /*0318*/ 	.word	0xffffffff


	//   ....[36]....
        /*031c*/ 	.word	0xffffffff


	//   ....[37]....
        /*0320*/ 	.word	0xffffffff


	//   ....[38]....
        /*0324*/ 	.word	0xffffffff


	//   ....[39]....
        /*0328*/ 	.word	0xffffffff


	//   ....[40]....
        /*032c*/ 	.word	0xffffffff


	//   ....[41]....
        /*0330*/ 	.word	0xffffffff


	//   ....[42]....
        /*0334*/ 	.word	0xffffffff


	//   ....[43]....
        /*0338*/ 	.word	0xffffffff


	//   ....[44]....
        /*033c*/ 	.word	0xffffffff


	//   ....[45]....
        /*0340*/ 	.word	0xffffffff


	//   ....[46]....
        /*0344*/ 	.word	0xffffffff


	//   ....[47]....
        /*0348*/ 	.word	0xffffffff


	//   ....[48]....
        /*034c*/ 	.word	0xffffffff


	//   ....[49]....
        /*0350*/ 	.word	0xffffffff


	//   ....[50]....
        /*0354*/ 	.word	0xffffffff


	//   ....[51]....
        /*0358*/ 	.word	0xffffffff


	//   ....[52]....
        /*035c*/ 	.word	0xffffffff


	//   ....[53]....
        /*0360*/ 	.word	0xffffffff


	//   ....[54]....
        /*0364*/ 	.word	0xffffffff


	//   ....[55]....
        /*0368*/ 	.word	0xffffffff


	//   ....[56]....
        /*036c*/ 	.word	0xffffffff


	//   ....[57]....
        /*0370*/ 	.word	0xffffffff


	//   ....[58]....
        /*0374*/ 	.word	0xffffffff


	//   ....[59]....
        /*0378*/ 	.word	0xffffffff


	//   ....[60]....
        /*037c*/ 	.word	0xffffffff


	//   ....[61]....
        /*0380*/ 	.word	0xffffffff


	//   ....[62]....
        /*0384*/ 	.word	0x0500000f


	//   ....[63]....
        /*0388*/ 	.word	0x0500000f


	//   ....[64]....
        /*038c*/ 	.word	0x0500000f


	//   ....[65]....
        /*0390*/ 	.word	0x0500000f


	//   ....[66]....
        /*0394*/ 	.word	0x0500000f


	//   ....[67]....
        /*0398*/ 	.word	0x0500000f


	//   ....[68]....
        /*039c*/ 	.word	0x0500000f


	//   ....[69]....
        /*03a0*/ 	.word	0x0500000f


	//   ....[70]....
        /*03a4*/ 	.word	0x0500000f


	//   ....[71]....
        /*03a8*/ 	.word	0x0500000f


	//   ....[72]....
        /*03ac*/ 	.word	0x0500000f


	//   ....[73]....
        /*03b0*/ 	.word	0x0500000f


	//   ....[74]....
        /*03b4*/ 	.word	0x0500000f


	//   ....[75]....
        /*03b8*/ 	.word	0x0500000f


	//   ....[76]....
        /*03bc*/ 	.word	0x0500000f


	//   ....[77]....
        /*03c0*/ 	.word	0x0500000f


	//   ....[78]....
        /*03c4*/ 	.word	0x0500000f


	//   ....[79]....
        /*03c8*/ 	.word	0x0500000f


	//   ....[80]....
        /*03cc*/ 	.word	0x0500000f


	//----- nvinfo : EIATTR_COOP_GROUP_INSTR_OFFSETS
	.align		4
.L_239:
        /*03d0*/ 	.byte	0x04, 0x28
        /*03d2*/ 	.short	(.L_241 - .L_240)


	//   ....[0]....
.L_240:
        /*03d4*/ 	.word	0x00000060


	//   ....[1]....
        /*03d8*/ 	.word	0x00000170


	//   ....[2]....
        /*03dc*/ 	.word	0x000001c0


	//   ....[3]....
        /*03e0*/ 	.word	0x000003f0


	//   ....[4]....
        /*03e4*/ 	.word	0x00000550


	//   ....[5]....
        /*03e8*/ 	.word	0x00000670


	//   ....[6]....
        /*03ec*/ 	.word	0x000007d0


	//   ....[7]....
        /*03f0*/ 	.word	0x000018f0


	//   ....[8]....
        /*03f4*/ 	.word	0x00003270


	//   ....[9]....
        /*03f8*/ 	.word	0x00003380


	//   ....[10]....
        /*03fc*/ 	.word	0x00003900


	//   ....[11]....
        /*0400*/ 	.word	0x00003990


	//   ....[12]....
        /*0404*/ 	.word	0x000065e0


	//   ....[13]....
        /*0408*/ 	.word	0x00006700


	//   ....[14]....
        /*040c*/ 	.word	0x00006cb0


	//   ....[15]....
        /*0410*/ 	.word	0x00006d10


	//   ....[16]....
        /*0414*/ 	.word	0x000087b0


	//   ....[17]....
        /*0418*/ 	.word	0x000087d0


	//   ....[18]....
        /*041c*/ 	.word	0x00008d60


	//   ....[19]....
        /*0420*/ 	.word	0x00008de0


	//   ....[20]....
        /*0424*/ 	.word	0x0000b570


	//   ....[21]....
        /*0428*/ 	.word	0x0000b690


	//   ....[22]....
        /*042c*/ 	.word	0x0000bc70


	//   ....[23]....
        /*0430*/ 	.word	0x0000bcd0


	//   ....[24]....
        /*0434*/ 	.word	0x0000cd20


	//   ....[25]....
        /*0438*/ 	.word	0x0000cd60


	//   ....[26]....
        /*043c*/ 	.word	0x0000ce60


	//   ....[27]....
        /*0440*/ 	.word	0x0000ce90


	//   ....[28]....
        /*0444*/ 	.word	0x0000fd60


	//   ....[29]....
        /*0448*/ 	.word	0x0000fef0


	//   ....[30]....
        /*044c*/ 	.word	0x0000ff20


	//   ....[31]....
        /*0450*/ 	.word	0x0000ff50


	//   ....[32]....
        /*0454*/ 	.word	0x0000ff90


	//   ....[33]....
        /*0458*/ 	.word	0x0000ffe0


	//   ....[34]....
        /*045c*/ 	.word	0x00010040


	//   ....[35]....
        /*0460*/ 	.word	0x00010220


	//   ....[36]....
        /*0464*/ 	.word	0x00010280


	//   ....[37]....
        /*0468*/ 	.word	0x000102c0


	//   ....[38]....
        /*046c*/ 	.word	0x00010300


	//   ....[39]....
        /*0470*/ 	.word	0x00010330


	//   ....[40]....
        /*0474*/ 	.word	0x00010360


	//   ....[41]....
        /*0478*/ 	.word	0x000103f0


	//   ....[42]....
        /*047c*/ 	.word	0x00010450


	//   ....[43]....
        /*0480*/ 	.word	0x000104e0


	//   ....[44]....
        /*0484*/ 	.word	0x00014320


	//   ....[45]....
        /*0488*/ 	.word	0x00014330


	//   ....[46]....
        /*048c*/ 	.word	0x00014440


	//   ....[47]....
        /*0490*/ 	.word	0x000144a0


	//   ....[48]....
        /*0494*/ 	.word	0x000144e0


	//   ....[49]....
        /*0498*/ 	.word	0x00014520


	//   ....[50]....
        /*049c*/ 	.word	0x00014550


	//   ....[51]....
        /*04a0*/ 	.word	0x00014580


	//   ....[52]....
        /*04a4*/ 	.word	0x00014710


	//   ....[53]....
        /*04a8*/ 	.word	0x00014770


	//   ....[54]....
        /*04ac*/ 	.word	0x000147b0


	//   ....[55]....
        /*04b0*/ 	.word	0x000147f0


	//   ....[56]....
        /*04b4*/ 	.word	0x00014820


	//   ....[57]....
        /*04b8*/ 	.word	0x00014850


	//   ....[58]....
        /*04bc*/ 	.word	0x00014910


	//   ....[59]....
        /*04c0*/ 	.word	0x00014930


	//   ....[60]....
        /*04c4*/ 	.word	0x000149a0


	//   ....[61]....
        /*04c8*/ 	.word	0x00015030


	//   ....[62]....
        /*04cc*/ 	.word	0x000156e0


	//   ....[63]....
        /*04d0*/ 	.word	0x00015b00


	//   ....[64]....
        /*04d4*/ 	.word	0x00015b90


	//   ....[65]....
        /*04d8*/ 	.word	0x00015c30


	//   ....[66]....
        /*04dc*/ 	.word	0x00015ce0


	//   ....[67]....
        /*04e0*/ 	.word	0x00015d60


	//   ....[68]....
        /*04e4*/ 	.word	0x00015de0


	//   ....[69]....
        /*04e8*/ 	.word	0x00015e60


	//   ....[70]....
        /*04ec*/ 	.word	0x00015ee0


	//   ....[71]....
        /*04f0*/ 	.word	0x00015f70


	//   ....[72]....
        /*04f4*/ 	.word	0x00016020


	//   ....[73]....
        /*04f8*/ 	.word	0x000160a0


	//   ....[74]....
        /*04fc*/ 	.word	0x00016120


	//   ....[75]....
        /*0500*/ 	.word	0x000161a0


	//   ....[76]....
        /*0504*/ 	.word	0x00016220


	//   ....[77]....
        /*0508*/ 	.word	0x00016290


	//   ....[78]....
        /*050c*/ 	.word	0x00016330


	//   ....[79]....
        /*0510*/ 	.word	0x000163c0


	//   ....[80]....
        /*0514*/ 	.word	0x000164f0


	//----- nvinfo : EIATTR_REG_RECONFIG
	.align		4
.L_241:
        /*0518*/ 	.byte	0x01, 0x54
	.zero		2


	//----- nvinfo : EIATTR_SYSCALL_OFFSETS
	.align		4
        /*051c*/ 	.byte	0x04, 0x46
        /*051e*/ 	.short	(.L_243 - .L_242)


	//   ....[0]....
.L_242:
        /*0520*/ 	.word	0x00001ad0


	//   ....[1]....
        /*0524*/ 	.word	0x00011410


	//   ....[2]....
        /*0528*/ 	.word	0x00011550


	//   ....[3]....
        /*052c*/ 	.word	0x00011650


	//----- nvinfo : EIATTR_MBARRIER_INSTR_OFFSETS
	.align		4
.L_243:
        /*0530*/ 	.byte	0x04, 0x39
        /*0532*/ 	.short	(.L_245 - .L_244)


	//   ....[0]....
.L_244:
        /*0534*/ 	.word	0x000002a0
        /*0538*/ 	.word	0x000000ff
        /*053c*/ 	.word	0x00030800
        /*0540*/ 	.short	0x0100
        /*0542*/ 	.byte	0x08
	.zero		1


	//   ....[1]....
        /*0544*/ 	.word	0x000002b0
        /*0548*/ 	.word	0x000000ff
        /*054c*/ 	.word	0x00030820
        /*0550*/ 	.short	0x0100
        /*0552*/ 	.byte	0x08
	.zero		1


	//   ....[2]....
        /*0554*/ 	.word	0x000003a0
        /*0558*/ 	.word	0x000000ff
        /*055c*/ 	.word	0x00030830
        /*0560*/ 	.short	0x0100
        /*0562*/ 	.byte	0x08
	.zero		1


	//   ....[3]....
        /*0564*/ 	.word	0x000003b0
        /*0568*/ 	.word	0x000000ff
        /*056c*/ 	.word	0x00030840
        /*0570*/ 	.short	0x0100
        /*0572*/ 	.byte	0x08
	.zero		1


	//   ....[4]....
        /*0574*/ 	.word	0x000003c0
        /*0578*/ 	.word	0x000000ff
        /*057c*/ 	.word	0x00030838
        /*0580*/ 	.short	0x0100
        /*0582*/ 	.byte	0x08
	.zero		1


	//   ....[5]....
        /*0584*/ 	.word	0x000003d0
        /*0588*/ 	.word	0x000000ff
        /*058c*/ 	.word	0x00030848
        /*0590*/ 	.short	0x0100
        /*0592*/ 	.byte	0x08
	.zero		1


	//   ....[6]....
        /*0594*/ 	.word	0x00000500
        /*0598*/ 	.word	0x000000ff
        /*059c*/ 	.word	0x00030850
        /*05a0*/ 	.short	0x0100
        /*05a2*/ 	.byte	0x08
	.zero		1


	//   ....[7]....
        /*05a4*/ 	.word	0x00000510
        /*05a8*/ 	.word	0x000000ff
        /*05ac*/ 	.word	0x00030860
        /*05b0*/ 	.short	0x0100
        /*05b2*/ 	.byte	0x08
	.zero		1


	//   ....[8]....
        /*05b4*/ 	.word	0x00000520
        /*05b8*/ 	.word	0x000000ff
        /*05bc*/ 	.word	0x00030858
        /*05c0*/ 	.short	0x0100
        /*05c2*/ 	.byte	0x08
	.zero		1


	//   ....[9]....
        /*05c4*/ 	.word	0x00000530
        /*05c8*/ 	.word	0x000000ff
        /*05cc*/ 	.word	0x00030868
        /*05d0*/ 	.short	0x0100
        /*05d2*/ 	.byte	0x08
	.zero		1


	//   ....[10]....
        /*05d4*/ 	.word	0x00000620
        /*05d8*/ 	.word	0x000000ff
        /*05dc*/ 	.word	0x00030870
        /*05e0*/ 	.short	0x0100
        /*05e2*/ 	.byte	0x06
	.zero		1


	//   ....[11]....
        /*05e4*/ 	.word	0x00000630
        /*05e8*/ 	.word	0x000000ff
        /*05ec*/ 	.word	0x00030880
        /*05f0*/ 	.short	0x0100
        /*05f2*/ 	.byte	0x06
	.zero		1


	//   ....[12]....
        /*05f4*/ 	.word	0x00000640
        /*05f8*/ 	.word	0x000000ff
        /*05fc*/ 	.word	0x00030878
        /*0600*/ 	.short	0x0100
        /*0602*/ 	.byte	0x06
	.zero		1


	//   ....[13]....
        /*0604*/ 	.word	0x00000650
        /*0608*/ 	.word	0x000000ff
        /*060c*/ 	.word	0x00030888
        /*0610*/ 	.short	0x0100
        /*0612*/ 	.byte	0x06
	.zero		1


	//   ....[14]....
        /*0614*/ 	.word	0x00000780
        /*0618*/ 	.word	0x000000ff
        /*061c*/ 	.word	0x00030890
        /*0620*/ 	.short	0x0100
        /*0622*/ 	.byte	0x08
	.zero		1


	//   ....[15]....
        /*0624*/ 	.word	0x00000790
        /*0628*/ 	.word	0x000000ff
        /*062c*/ 	.word	0x000308a0
        /*0630*/ 	.short	0x0100
        /*0632*/ 	.byte	0x08
	.zero		1


	//   ....[16]....
        /*0634*/ 	.word	0x000007a0
        /*0638*/ 	.word	0x000000ff
        /*063c*/ 	.word	0x00030898
        /*0640*/ 	.short	0x0100
        /*0642*/ 	.byte	0x08
	.zero		1


	//   ....[17]....
        /*0644*/ 	.word	0x000007b0
        /*0648*/ 	.word	0x000000ff
        /*064c*/ 	.word	0x000308a8
        /*0650*/ 	.short	0x0100
        /*0652*/ 	.byte	0x08
	.zero		1


	//   ....[18]....
        /*0654*/ 	.word	0x000008e0
        /*0658*/ 	.word	0x000000ff
        /*065c*/ 	.word	0x000308b0
        /*0660*/ 	.short	0x0100
        /*0662*/ 	.byte	0x08
	.zero		1


	//   ....[19]....
        /*0664*/ 	.word	0x000008f0
        /*0668*/ 	.word	0x000000ff
        /*066c*/ 	.word	0x000308c0
        /*0670*/ 	.short	0x0100
        /*0672*/ 	.byte	0x08
	.zero		1


	//   ....[20]....
        /*0674*/ 	.word	0x00000900
        /*0678*/ 	.word	0x000000ff
        /*067c*/ 	.word	0x000308b8
        /*0680*/ 	.short	0x0100
        /*0682*/ 	.byte	0x08
	.zero		1


	//   ....[21]....
        /*0684*/ 	.word	0x00000910
        /*0688*/ 	.word	0x000000ff
        /*068c*/ 	.word	0x000308c8
        /*0690*/ 	.short	0x0100
        /*0692*/ 	.byte	0x08
	.zero		1


	//   ....[22]....
        /*0694*/ 	.word	0x00001b70
        /*0698*/ 	.word	0x000000ff
        /*069c*/ 	.word	0x00030800
        /*06a0*/ 	.short	0x010a
        /*06a2*/ 	.byte	0x26
	.zero		1


	//   ....[23]....
        /*06a4*/ 	.word	0x00001bf0
        /*06a8*/ 	.word	0x00000003
        /*06ac*/ 	.word	0x00030830
        /*06b0*/ 	.short	0x010a
        /*06b2*/ 	.byte	0x3f
	.zero		1


	//   ....[24]....
        /*06b4*/ 	.word	0x00001c90
        /*06b8*/ 	.word	0x00000003
        /*06bc*/ 	.word	0x00030830
        /*06c0*/ 	.short	0x010a
        /*06c2*/ 	.byte	0x3f
	.zero		1


	//   ....[25]....
        /*06c4*/ 	.word	0x000023b0
        /*06c8*/ 	.word	0x00000000
        /*06cc*/ 	.word	0x00000000
        /*06d0*/ 	.short	0x0101
        /*06d2*/ 	.byte	0x3f
	.zero		1


	//   ....[26]....
        /*06d4*/ 	.word	0x00004860
        /*06d8*/ 	.word	0x000000ff
        /*06dc*/ 	.word	0x00030830
        /*06e0*/ 	.short	0x010a
        /*06e2*/ 	.byte	0x05
	.zero		1


	//   ....[27]....
        /*06e4*/ 	.word	0x000048a0
        /*06e8*/ 	.word	0x000000ff
        /*06ec*/ 	.word	0x00030830
        /*06f0*/ 	.short	0x010a
        /*06f2*/ 	.byte	0x05
	.zero		1


	//   ....[28]....
        /*06f4*/ 	.word	0x00005320
        /*06f8*/ 	.word	0x000000ff
        /*06fc*/ 	.word	0x00030850
        /*0700*/ 	.short	0x010a
        /*0702*/ 	.byte	0x0e
	.zero		1


	//   ....[29]....
        /*0704*/ 	.word	0x00005360
        /*0708*/ 	.word	0x000000ff
        /*070c*/ 	.word	0x00030850
        /*0710*/ 	.short	0x010a
        /*0712*/ 	.byte	0x0e
	.zero		1


	//   ....[30]....
        /*0714*/ 	.word	0x00005660
        /*0718*/ 	.word	0x00000000
        /*071c*/ 	.word	0x00000000
        /*0720*/ 	.short	0x0101
        /*0722*/ 	.byte	0x3f
	.zero		1


	//   ....[31]....
        /*0724*/ 	.word	0x00007110
        /*0728*/ 	.word	0x00000086
        /*072c*/ 	.word	0x00000000
        /*0730*/ 	.short	0x0101
        /*0732*/ 	.byte	0x3f
	.zero		1


	//   ....[32]....
        /*0734*/ 	.word	0x000079c0
        /*0738*/ 	.word	0x000000ff
        /*073c*/ 	.word	0x00030830
        /*0740*/ 	.short	0x010a
        /*0742*/ 	.byte	0x05
	.zero		1


	//   ....[33]....
        /*0744*/ 	.word	0x00007a00
        /*0748*/ 	.word	0x000000ff
        /*074c*/ 	.word	0x00030830
        /*0750*/ 	.short	0x010a
        /*0752*/ 	.byte	0x05
	.zero		1


	//   ....[34]....
        /*0754*/ 	.word	0x00008480
        /*0758*/ 	.word	0x000000ff
        /*075c*/ 	.word	0x00030850
        /*0760*/ 	.short	0x010a
        /*0762*/ 	.byte	0x0a
	.zero		1


	//   ....[35]....
        /*0764*/ 	.word	0x000084c0
        /*0768*/ 	.word	0x000000ff
        /*076c*/ 	.word	0x00030850
        /*0770*/ 	.short	0x010a
        /*0772*/ 	.byte	0x0a
	.zero		1


	//   ....[36]....
        /*0774*/ 	.word	0x00009150
        /*0778*/ 	.word	0x0000007b
        /*077c*/ 	.word	0x00000000
        /*0780*/ 	.short	0x0101
        /*0782*/ 	.byte	0x3f
	.zero		1


	//   ....[37]....
        /*0784*/ 	.word	0x000091c0
        /*0788*/ 	.word	0x0000007f
        /*078c*/ 	.word	0x00000000
        /*0790*/ 	.short	0x0101
        /*0792*/ 	.byte	0x3f
	.zero		1


	//   ....[38]....
        /*0794*/ 	.word	0x00009820
        /*0798*/ 	.word	0x000000ff
        /*079c*/ 	.word	0x00030830
        /*07a0*/ 	.short	0x010a
        /*07a2*/ 	.byte	0x05
	.zero		1


	//   ....[39]....
        /*07a4*/ 	.word	0x00009860
        /*07a8*/ 	.word	0x000000ff
        /*07ac*/ 	.word	0x00030830
        /*07b0*/ 	.short	0x010a
        /*07b2*/ 	.byte	0x05
	.zero		1


	//   ....[40]....
        /*07b4*/ 	.word	0x0000a2e0
        /*07b8*/ 	.word	0x000000ff
        /*07bc*/ 	.word	0x00030850
        /*07c0*/ 	.short	0x010a
        /*07c2*/ 	.byte	0x0a
	.zero		1


	//   ....[41]....
        /*07c4*/ 	.word	0x0000a320
        /*07c8*/ 	.word	0x000000ff
        /*07cc*/ 	.word	0x00030850
        /*07d0*/ 	.short	0x010a
        /*07d2*/ 	.byte	0x0a
	.zero		1


	//   ....[42]....
        /*07d4*/ 	.word	0x0000a660
        /*07d8*/ 	.word	0x00000000
        /*07dc*/ 	.word	0x00000000
        /*07e0*/ 	.short	0x0101
        /*07e2*/ 	.byte	0x3f
	.zero		1


	//   ....[43]....
        /*07e4*/ 	.word	0x0000c1c0
        /*07e8*/ 	.word	0x00000088
        /*07ec*/ 	.word	0x00000000
        /*07f0*/ 	.short	0x0101
        /*07f2*/ 	.byte	0x3f
	.zero		1


	//   ....[44]....
        /*07f4*/ 	.word	0x0000cc90
        /*07f8*/ 	.word	0x000000ff
        /*07fc*/ 	.word	0x00030850
        /*0800*/ 	.short	0x010a
        /*0802*/ 	.byte	0x05
	.zero		1


	//   ....[45]....
        /*0804*/ 	.word	0x0000ccd0
        /*0808*/ 	.word	0x000000ff
        /*080c*/ 	.word	0x00030850
        /*0810*/ 	.short	0x010a
        /*0812*/ 	.byte	0x05
	.zero		1


	//   ....[46]....
        /*0814*/ 	.word	0x0000d190
        /*0818*/ 	.word	0x00000004
        /*081c*/ 	.word	0x00000000
        /*0820*/ 	.short	0x0101
        /*0822*/ 	.byte	0x3f
	.zero		1


	//   ....[47]....
        /*0824*/ 	.word	0x0000eaf0
        /*0828*/ 	.word	0x00000026
        /*082c*/ 	.word	0x00000000
        /*0830*/ 	.short	0x0101
        /*0832*/ 	.byte	0x3f
	.zero		1


	//   ....[48]....
        /*0834*/ 	.word	0x00011d40
        /*0838*/ 	.word	0x00000009
        /*083c*/ 	.word	0x00030840
        /*0840*/ 	.short	0x010a
        /*0842*/ 	.byte	0x3f
	.zero		1


	//   ....[49]....
        /*0844*/ 	.word	0x000122f0
        /*0848*/ 	.word	0x0000000a
        /*084c*/ 	.word	0x00030820
        /*0850*/ 	.short	0x010a
        /*0852*/ 	.byte	0x3f
	.zero		1


	//   ....[50]....
        /*0854*/ 	.word	0x00012630
        /*0858*/ 	.word	0x00000002
        /*085c*/ 	.word	0x00030840
        /*0860*/ 	.short	0x010a
        /*0862*/ 	.byte	0x3f
	.zero		1


	//   ....[51]....
        /*0864*/ 	.word	0x00012930
        /*0868*/ 	.word	0x00000003
        /*086c*/ 	.word	0x00000060
        /*0870*/ 	.short	0x010a
        /*0872*/ 	.byte	0x3f
	.zero		1


	//   ....[52]....
        /*0874*/ 	.word	0x00012f70
        /*0878*/ 	.word	0x00000002
        /*087c*/ 	.word	0x00030840
        /*0880*/ 	.short	0x010a
        /*0882*/ 	.byte	0x3f
	.zero		1


	//   ....[53]....
        /*0884*/ 	.word	0x00013270
        /*0888*/ 	.word	0x00000003
        /*088c*/ 	.word	0x00000060
        /*0890*/ 	.short	0x010a
        /*0892*/ 	.byte	0x3f
	.zero		1


	//   ....[54]....
        /*0894*/ 	.word	0x000137a0
        /*0898*/ 	.word	0x00000002
        /*089c*/ 	.word	0x00030840
        /*08a0*/ 	.short	0x010a
        /*08a2*/ 	.byte	0x3f
	.zero		1


	//   ....[55]....
        /*08a4*/ 	.word	0x00013ab0
        /*08a8*/ 	.word	0x00000002
        /*08ac*/ 	.word	0x00000060
        /*08b0*/ 	.short	0x010a
        /*08b2*/ 	.byte	0x3f
	.zero		1


	//   ....[56]....
        /*08b4*/ 	.word	0x00013f70
        /*08b8*/ 	.word	0x00000003
        /*08bc*/ 	.word	0x00030860
        /*08c0*/ 	.short	0x010a
        /*08c2*/ 	.byte	0x3f
	.zero		1


	//   ....[57]....
        /*08c4*/ 	.word	0x00014fb0
        /*08c8*/ 	.word	0x00000000
        /*08cc*/ 	.word	0x00030820
        /*08d0*/ 	.short	0x010a
        /*08d2*/ 	.byte	0x3f
	.zero		1


	//   ....[58]....
        /*08d4*/ 	.word	0x00015190
        /*08d8*/ 	.word	0x00000006
        /*08dc*/ 	.word	0x00000000
        /*08e0*/ 	.short	0x010a
        /*08e2*/ 	.byte	0x3f
	.zero		1


	//   ....[59]....
        /*08e4*/ 	.word	0x00015200
        /*08e8*/ 	.word	0x00000007
        /*08ec*/ 	.word	0x00000000
        /*08f0*/ 	.short	0x010a
        /*08f2*/ 	.byte	0x3f
	.zero		1


	//   ....[60]....
        /*08f4*/ 	.word	0x00015270
        /*08f8*/ 	.word	0x00000004
        /*08fc*/ 	.word	0x00000000
        /*0900*/ 	.short	0x010a
        /*0902*/ 	.byte	0x3f
	.zero		1


	//   ....[61]....
        /*0904*/ 	.word	0x000152a0
        /*0908*/ 	.word	0x00000003
        /*090c*/ 	.word	0x00000000
        /*0910*/ 	.short	0x010a
        /*0912*/ 	.byte	0x3f
	.zero		1


	//   ....[62]....
        /*0914*/ 	.word	0x00015310
        /*0918*/ 	.word	0x00000003
        /*091c*/ 	.word	0x00030800
        /*0920*/ 	.short	0x010a
        /*0922*/ 	.byte	0x3f
	.zero		1


	//   ....[63]....
        /*0924*/ 	.word	0x00015360
        /*0928*/ 	.word	0x00000003
        /*092c*/ 	.word	0x00030830
        /*0930*/ 	.short	0x010a
        /*0932*/ 	.byte	0x3f
	.zero		1


	//   ....[64]....
        /*0934*/ 	.word	0x000153c0
        /*0938*/ 	.word	0x00000079
        /*093c*/ 	.word	0x00030830
        /*0940*/ 	.short	0x010a
        /*0942*/ 	.byte	0x3f
	.zero		1


	//   ....[65]....
        /*0944*/ 	.word	0x00015420
        /*0948*/ 	.word	0x00000003
        /*094c*/ 	.word	0x00030850
        /*0950*/ 	.short	0x010a
        /*0952*/ 	.byte	0x3f
	.zero		1


	//   ....[66]....
        /*0954*/ 	.word	0x00015480
        /*0958*/ 	.word	0x00000005
        /*095c*/ 	.word	0x00030830
        /*0960*/ 	.short	0x010a
        /*0962*/ 	.byte	0x3f
	.zero		1


	//   ....[67]....
        /*0964*/ 	.word	0x000154e0
        /*0968*/ 	.word	0x00000003
        /*096c*/ 	.word	0x00030850
        /*0970*/ 	.short	0x010a
        /*0972*/ 	.byte	0x3f
	.zero		1


	//   ....[68]....
        /*0974*/ 	.word	0x00015540
        /*0978*/ 	.word	0x00000005
        /*097c*/ 	.word	0x00030830
        /*0980*/ 	.short	0x010a
        /*0982*/ 	.byte	0x3f
	.zero		1


	//   ....[69]....
        /*0984*/ 	.word	0x000155a0
        /*0988*/ 	.word	0x00000003
        /*098c*/ 	.word	0x00030850
        /*0990*/ 	.short	0x010a
        /*0992*/ 	.byte	0x3f
	.zero		1


	//   ....[70]....
        /*0994*/ 	.word	0x00015600
        /*0998*/ 	.word	0x00000003
        /*099c*/ 	.word	0x00030850
        /*09a0*/ 	.short	0x010a
        /*09a2*/ 	.byte	0x3f
	.zero		1


	//   ....[71]....
        /*09a4*/ 	.word	0x000157a0
        /*09a8*/ 	.word	0x00000009
        /*09ac*/ 	.word	0x00030840
        /*09b0*/ 	.short	0x010a
        /*09b2*/ 	.byte	0x3f
	.zero		1


	//   ....[72]....
        /*09b4*/ 	.word	0x00015820
        /*09b8*/ 	.word	0x00000008
        /*09bc*/ 	.word	0x00030820
        /*09c0*/ 	.short	0x010a
        /*09c2*/ 	.byte	0x3f
	.zero		1


	//   ....[73]....
        /*09c4*/ 	.word	0x00015870
        /*09c8*/ 	.word	0x00000002
        /*09cc*/ 	.word	0x00030840
        /*09d0*/ 	.short	0x010a
        /*09d2*/ 	.byte	0x3f
	.zero		1


	//   ....[74]....
        /*09d4*/ 	.word	0x000158c0
        /*09d8*/ 	.word	0x00000003
        /*09dc*/ 	.word	0x00000060
        /*09e0*/ 	.short	0x010a
        /*09e2*/ 	.byte	0x3f
	.zero		1


	//   ....[75]....
        /*09e4*/ 	.word	0x00015910
        /*09e8*/ 	.word	0x00000002
        /*09ec*/ 	.word	0x00030840
        /*09f0*/ 	.short	0x010a
        /*09f2*/ 	.byte	0x3f
	.zero		1


	//   ....[76]....
        /*09f4*/ 	.word	0x00015960
        /*09f8*/ 	.word	0x00000003
        /*09fc*/ 	.word	0x00000060
        /*0a00*/ 	.short	0x010a
        /*0a02*/ 	.byte	0x3f
	.zero		1


	//   ....[77]....
        /*0a04*/ 	.word	0x000159b0
        /*0a08*/ 	.word	0x00000002
        /*0a0c*/ 	.word	0x00030840
        /*0a10*/ 	.short	0x010a
        /*0a12*/ 	.byte	0x3f
	.zero		1


	//   ....[78]....
        /*0a14*/ 	.word	0x00015a00
        /*0a18*/ 	.word	0x00000002
        /*0a1c*/ 	.word	0x00000060
        /*0a20*/ 	.short	0x010a
        /*0a22*/ 	.byte	0x3f
	.zero		1


	//   ....[79]....
        /*0a24*/ 	.word	0x00015a50
        /*0a28*/ 	.word	0x00000003
        /*0a2c*/ 	.word	0x00030860
        /*0a30*/ 	.short	0x010a
        /*0a32*/ 	.byte	0x3f
	.zero		1


	//   ....[80]....
        /*0a34*/ 	.word	0x00016410
        /*0a38*/ 	.word	0x00000000
        /*0a3c*/ 	.word	0x00030820
        /*0a40*/ 	.short	0x010a
        /*0a42*/ 	.byte	0x3f
	.zero		1


	//   ....[81]....
        /*0a44*/ 	.word	0x000165b0
        /*0a48*/ 	.word	0x00000006
        /*0a4c*/ 	.word	0x00000000
        /*0a50*/ 	.short	0x010a
        /*0a52*/ 	.byte	0x3f
	.zero		1


	//   ....[82]....
        /*0a54*/ 	.word	0x00016600
        /*0a58*/ 	.word	0x00000007
        /*0a5c*/ 	.word	0x00000000
        /*0a60*/ 	.short	0x010a
        /*0a62*/ 	.byte	0x3f
	.zero		1


	//   ....[83]....
        /*0a64*/ 	.word	0x00016650
        /*0a68*/ 	.word	0x00000004
        /*0a6c*/ 	.word	0x00000000
        /*0a70*/ 	.short	0x010a
        /*0a72*/ 	.byte	0x3f
	.zero		1


	//----- nvinfo : EIATTR_NUM_MBARRIERS
	.align		4
.L_245:
        /*0a74*/ 	.byte	0x03, 0x38
        /*0a76*/ 	.short	0x0016


	//----- nvinfo : EIATTR_EXIT_INSTR_OFFSETS
	.align		4
        /*0a78*/ 	.byte	0x04, 0x1c
        /*0a7a*/ 	.short	(.L_247 - .L_246)


	//   ....[0]....
.L_246:
        /*0a7c*/ 	.word	0x00000a90


	//   ....[1]....
        /*0a80*/ 	.word	0x0000fd20


	//   ....[2]....
        /*0a84*/ 	.word	0x0000fd80


	//   ....[3]....
        /*0a88*/ 	.word	0x000152f0


	//----- nvinfo : EIATTR_MAX_THREADS
	.align		4
.L_247:
        /*0a8c*/ 	.byte	0x04, 0x05
        /*0a8e*/ 	.short	(.L_249 - .L_248)
.L_248:
        /*0a90*/ 	.word	0x00000180
        /*0a94*/ 	.word	0x00000001
        /*0a98*/ 	.word	0x00000001


	//----- nvinfo : EIATTR_CRS_STACK_SIZE
	.align		4
.L_249:
        /*0a9c*/ 	.byte	0x04, 0x1e
        /*0a9e*/ 	.short	(.L_251 - .L_250)
.L_250:
        /*0aa0*/ 	.word	0x00000000


	//----- nvinfo : EIATTR_CBANK_PARAM_SIZE
	.align		4
.L_251:
        /*0aa4*/ 	.byte	0x03, 0x19
        /*0aa6*/ 	.short	0x0a70


	//----- nvinfo : EIATTR_PARAM_CBANK
	.align		4
        /*0aa8*/ 	.byte	0x04, 0x0a
        /*0aaa*/ 	.short	(.L_253 - .L_252)
	.align		4
.L_252:
        /*0aac*/ 	.word	index@(.nv.constant0._ZN7cutlass13device_kernelIN5flash11enable_sm90INS1_16FlashAttnFwdSm90INS1_25CollectiveMainloopFwdSm90ILi2EN4cute5tupleIJNS5_1CILi1EEES8_S8_EEENS6_IJNS7_ILi128EEENS7_ILi96EEENS7_ILi192EEEEEELi192ENS_10bfloat16_tEfNS_4arch4Sm90ELb0ELb1ELb0ELb1ELb0ELb0ELb0ELb1ELb1ELb0ELb0ELb0EEENS1_21CollectiveEpilogueFwdINS6_IJSA_SC_SB_EEES9_SE_SG_Li256ELb1ELb0ELb0ELb0EEENS1_36VarlenDynamicPersistentTileSchedulerILi128ELi96ELi256ELi32ELb0ELb0ELb1ELb1ELb0ELb1EEEEEEEEEvNT_6ParamsE)
        /*0ab0*/ 	.short	0x0210
        /*0ab2*/ 	.short	0x0a70


	//----- nvinfo : EIATTR_SW_WAR
	.align		4
.L_253:
        /*0ab4*/ 	.byte	0x04, 0x36
        /*0ab6*/ 	.short	(.L_255 - .L_254)
.L_254:
        /*0ab8*/ 	.word	0x00000008
.L_255:


//--------------------- .nv.info._ZN7cutlass13device_kernelIN5flash11enable_sm90INS1_16FlashAttnFwdSm90INS1_25CollectiveMainloopFwdSm90ILi2EN4cute5tupleIJNS5_1CILi1EEES8_S8_EEENS6_IJNS7_ILi128EEENS7_ILi96EEENS7_ILi192EEEEEELi192ENS_10bfloat16_tEfNS_4arch4Sm90ELb0ELb1ELb0ELb1ELb0ELb1ELb0ELb1ELb1ELb0ELb0ELb0EEENS1_21CollectiveEpilogueFwdINS6_IJSA_SC_SB_EEES9_SE_SG_Li256ELb1ELb0ELb0ELb0EEENS1_36VarlenDynamicPersistentTileSchedulerILi128ELi96ELi256ELi32ELb0ELb0ELb1ELb1ELb0ELb1EEEEEEEEEvNT_6ParamsE --------------------------
	.section	.nv.info._ZN7cutlass13device_kernelIN5flash11enable_sm90INS1_16FlashAttnFwdSm90INS1_25CollectiveMainloopFwdSm90ILi2EN4cute5tupleIJNS5_1CILi1EEES8_S8_EEENS6_IJNS7_ILi128EEENS7_ILi96EEENS7_ILi192EEEEEELi192ENS_10bfloat16_tEfNS_4arch4Sm90ELb0ELb1ELb0ELb1ELb0ELb1ELb0ELb1ELb1ELb0ELb0ELb0EEENS1_21CollectiveEpilogueFwdINS6_IJSA_SC_SB_EEES9_SE_SG_Li256ELb1ELb0ELb0ELb0EEENS1_36VarlenDynamicPersistentTileSchedulerILi128ELi96ELi256ELi32ELb0ELb0ELb1ELb1ELb0ELb1EEEEEEEEEvNT_6ParamsE,"",@"SHT_CUDA_INFO"
	.sectionflags	@""
	.align	4


	//----- nvinfo : EIATTR_CUDA_API_VERSION
	.align		4
        /*0000*/ 	.byte	0x04, 0x37
        /*0002*/ 	.short	(.L_257 - .L_256)
.L_256:
        /*0004*/ 	.word	0x00000082


	//----- nvinfo : EIATTR_KPARAM_INFO
	.align		4
.L_257:
        /*0008*/ 	.byte	0x04, 0x17
        /*000a*/ 	.short	(.L_259 - .L_258)
.L_258:
        /*000c*/ 	.word	0x00000000
        /*0010*/ 	.short	0x0000
        /*0012*/ 	.short	0x0070
        /*0014*/ 	.byte	0x00, 0xf0, 0x01, 0x28


	//----- nvinfo : EIATTR_SPARSE_MMA_MASK
	.align		4
.L_259:
        /*0018*/ 	.byte	0x03, 0x50
        /*001a*/ 	.short	0x0000


	//----- nvinfo : EIATTR_MAXREG_COUNT
	.align		4
        /*001c*/ 	.byte	0x03, 0x1b
        /*001e*/ 	.short	0x00a8


	//----- nvinfo : EIATTR_NUM_BARRIERS
	.align		4
        /*0020*/ 	.byte	0x02, 0x4c
        /*0022*/ 	.byte	0x10
	.zero		1


	//----- nvinfo : EIATTR_EXTERNS
	.align		4
        /*0024*/ 	.byte	0x04, 0x0f
        /*0026*/ 	.short	(.L_261 - .L_260)


	//   ....[0]....
	.align		4
.L_260:
        /*0028*/ 	.word	index@(__assertfail)


	//----- nvinfo : EIATTR_ANNOTATIONS
	.align		4
.L_261:
        /*002c*/ 	.byte	0x04, 0x55
        /*002e*/ 	.short	(.L_263 - .L_262)


	//   ....[0]....
.L_262:
        /* <DEDUP_REMOVED lines=57> */


	//----- nvinfo : EIATTR_MERCURY_ISA_VERSION
	.align		4
.L_263:
        /*03b0*/ 	.byte	0x03, 0x5f
        /*03b2*/ 	.short	0x0101


	//----- nvinfo : EIATTR_UNUSED_LOAD_BYTE_OFFSET
	.align		4
        /*03b4*/ 	.byte	0x04, 0x44
        /*03b6*/ 	.short	(.L_265 - .L_264)


	//   ....[0]....
.L_264:
        /*03b8*/ 	.word	0x00000ab0
        /*03bc*/ 	.word	0x0000fff0


	//   ....[1]....
        /*03c0*/ 	.word	0x0001fc70
        /*03c4*/ 	.word	0x0000fff0


	//----- nvinfo : EIATTR_INT_WARP_WIDE_INSTR_OFFSETS
	.align		4
.L_265:
        /*03c8*/ 	.byte	0x04, 0x31
        /*03ca*/ 	.short	(.L_267 - .L_266)


	//   ....[0]....
.L_266:
        /*03cc*/ 	.word	0x000001c0


	//   ....[1]....
        /*03d0*/ 	.word	0x00000200


	//   ....[2]....
        /*03d4*/ 	.word	0x00000270


	//   ....[3]....
        /*03d8*/ 	.word	0x000248a0


	//   ....[4]....
        /*03dc*/ 	.word	0x00024940


	//   ....[5]....
        /*03e0*/ 	.word	0x00024e10


	//   ....[6]....
        /*03e4*/ 	.word	0x00024e40


	//   ....[7]....
        /*03e8*/ 	.word	0x00025030


	//   ....[8]....
        /*03ec*/ 	.word	0x00025130


	//   ....[9]....
        /*03f0*/ 	.word	0x00027410


	//   ....[10]....
        /*03f4*/ 	.word	0x000274b0


	//----- nvinfo : EIATTR_COOP_GROUP_MASK_REGIDS
	.align		4
.L_267:
        /*03f8*/ 	.byte	0x04, 0x29
        /*03fa*/ 	.short	(.L_269 - .L_268)


	//   ....[0]....
.L_268:
        /*03fc*/ 	.word	0xffffffff


	//   ....[1]....
        /*0400*/ 	.word	0xffffffff


	//   ....[2]....
        /*0404*/ 	.word	0xffffffff


	//   ....[3]....
        /*0408*/ 	.word	0xffffffff


	//   ....[4]....
        /*040c*/ 	.word	0xffffffff


	//   ....[5]....
        /*0410*/ 	.word	0xffffffff


	//   ....[6]....
        /*0414*/ 	.word	0xffffffff


	//   ....[7]....
        /*0418*/ 	.word	0xffffffff


	//   ....[8]....
        /*041c*/ 	.word	0xffffffff


	//   ....[9]....
        /*0420*/ 	.word	0xffffffff


	//   ....[10]....
        /*0424*/ 	.word	0xffffffff


	//   ....[11]....
        /*0428*/ 	.word	0xffffffff


	//   ....[12]....
        /*042c*/ 	.word	0xffffffff


	//   ....[13]....
        /*0430*/ 	.word	0xffffffff


	//   ....[14]....
        /*0434*/ 	.word	0xffffffff


	//   ....[15]....
        /*0438*/ 	.word	0xffffffff


	//   ....[16]....
        /*043c*/ 	.word	0xffffffff


	//   ....[17]....
        /*0440*/ 	.word	0xffffffff


	//   ....[18]....
        /*0444*/ 	.word	0xffffffff


	//   ....[19]....
        /*0448*/ 	.word	0xffffffff


	//   ....[20]....
        /*044c*/ 	.word	0xffffffff


	//   ....[21]....
        /*0450*/ 	.word	0xffffffff


	//   ....[22]....
        /*0454*/ 	.word	0xffffffff


	//   ....[23]....
        /*0458*/ 	.word	0xffffffff


	//   ....[24]....
        /*045c*/ 	.word	0xffffffff


	//   ....[25]....
        /*0460*/ 	.word	0xffffffff


	//   ....[26]....
        /*0464*/ 	.word	0xffffffff


	//   ....[27]....
        /*0468*/ 	.word	0xffffffff


	//   ....[28]....
        /*046c*/ 	.word	0xffffffff


	//   ....[29]....
        /*0470*/ 	.word	0xffffffff


	//   ....[30]....
        /*0474*/ 	.word	0xffffffff


	//   ....[31]....
        /*0478*/ 	.word	0xffffffff


	//   ....[32]....
        /*047c*/ 	.word	0xffffffff


	//   ....[33]....
        /*0480*/ 	.word	0xffffffff


	//   ....[34]....
        /*0484*/ 	.word	0xffffffff


	//   ....[35]....
        /*0488*/ 	.word	0xffffffff


	//   ....[36]....
        /*048c*/ 	.word	0xffffffff


	//   ....[37]....
        /*0490*/ 	.word	0xffffffff


	//   ....[38]....
        /*0494*/ 	.word	0xffffffff


	//   ....[39]....
        /*0498*/ 	.word	0xffffffff


	//   ....[40]....
        /*049c*/ 	.word	0xffffffff


	//   ....[41]....
        /*04a0*/ 	.word	0xffffffff


	//   ....[42]....
        /*04a4*/ 	.word	0xffffffff


	//   ....[43]....
        /*04a8*/ 	.word	0xffffffff


	//   ....[44]....
        /*04ac*/ 	.word	0xffffffff


	//   ....[45]....
        /*04b0*/ 	.word	0xffffffff


	//   ....[46]....
        /*04b4*/ 	.word	0xffffffff


	//   ....[47]....
        /*04b8*/ 	.word	0xffffffff


	//   ....[48]....
        /*04bc*/ 	.word	0xffffffff


	//   ....[49]....
        /*04c0*/ 	.word	0xffffffff


	//   ....[50]....
        /*04c4*/ 	.word	0xffffffff


	//   ....[51]....
        /*04c8*/ 	.word	0xffffffff


	//   ....[52]....
        /*04cc*/ 	.word	0xffffffff


	//   ....[53]....
        /*04d0*/ 	.word	0xffffffff


	//   ....[54]....
        /*04d4*/ 	.word	0xffffffff


	//   ....[55]....
        /*04d8*/ 	.word	0xffffffff


	//   ....[56]....
        /*04dc*/ 	.word	0xffffffff


	//   ....[57]....
        /*04e0*/ 	.word	0xffffffff


	//   ....[58]....
        /*04e4*/ 	.word	0xffffffff


	//   ....[59]....
        /*04e8*/ 	.word	0xffffffff


	//   ....[60]....
        /*04ec*/ 	.word	0xffffffff


	//   ....[61]....
        /*04f0*/ 	.word	0xffffffff


	//   ....[62]....
        /*04f4*/ 	.word	0x0500000f


	//   ....[63]....
        /*04f8*/ 	.word	0x0500000f


	//   ....[64]....
        /*04fc*/ 	.word	0x0500000f


	//   ....[65]....
        /*0500*/ 	.word	0x0500000f


	//   ....[66]....
        /*0504*/ 	.word	0x0500000f


	//   ....[67]....
        /*0508*/ 	.word	0x0500000f


	//   ....[68]....
        /*050c*/ 	.word	0x0500000f


	//   ....[69]....
        /*0510*/ 	.word	0x0500000f


	//   ....[70]....
        /*0514*/ 	.word	0x0500000f


	//   ....[71]....
        /*0518*/ 	.word	0x0500000f


	//   ....[72]....
        /*051c*/ 	.word	0x0500000f


	//   ....[73]....
        /*0520*/ 	.word	0x0500000f


	//   ....[74]....
        /*0524*/ 	.word	0x0500000f


	//   ....[75]....
        /*0528*/ 	.word	0x0500000f


	//   ....[76]....
        /*052c*/ 	.word	0x0500000f


	//   ....[77]....
        /*0530*/ 	.word	0x0500000f


	//   ....[78]....
        /*0534*/ 	.word	0x0500000f


	//   ....[79]....
        /*0538*/ 	.word	0x0500000f


	//   ....[80]....
        /*053c*/ 	.word	0x0500000f


	//   ....[81]....
        /*0540*/ 	.word	0x0500000f


	//   ....[82]....
        /*0544*/ 	.word	0x0500000f


	//   ....[83]....
        /*0548*/ 	.word	0x0500000f


	//   ....[84]....
        /*054c*/ 	.word	0x0500000f


	//   ....[85]....
        /*0550*/ 	.word	0x0500000f


	//   ....[86]....
        /*0554*/ 	.word	0x0500000f


	//   ....[87]....
        /*0558*/ 	.word	0x0500000f


	//   ....[88]....
        /*055c*/ 	.word	0x0500000f


	//   ....[89]....
        /*0560*/ 	.word	0x0500000f


	//   ....[90]....
        /*0564*/ 	.word	0x0500000f


	//   ....[91]....
        /*0568*/ 	.word	0x0500000f


	//   ....[92]....
        /*056c*/ 	.word	0x0500000f


	//   ....[93]....
        /*0570*/ 	.word	0x0500000f


	//   ....[94]....
        /*0574*/ 	.word	0x0500000f


	//   ....[95]....
        /*0578*/ 	.word	0x0500000f


	//   ....[96]....
        /*057c*/ 	.word	0x0500000f


	//   ....[97]....
        /*0580*/ 	.word	0x0500000f


	//----- nvinfo : EIATTR_COOP_GROUP_INSTR_OFFSETS
	.align		4
.L_269:
        /*0584*/ 	.byte	0x04, 0x28
        /*0586*/ 	.short	(.L_271 - .L_270)


	//   ....[0]....
.L_270:
        /*0588*/ 	.word	0x00000060


	//   ....[1]....
        /*058c*/ 	.word	0x000001d0


	//   ....[2]....
        /*0590*/ 	.word	0x00000220


	//   ....[3]....
        /*0594*/ 	.word	0x00000450


	//   ....[4]....
        /*0598*/ 	.word	0x000005b0


	//   ....[5]....
        /*059c*/ 	.word	0x000006d0


	//   ....[6]....
        /*05a0*/ 	.word	0x00000830


	//   ....[7]....
        /*05a4*/ 	.word	0x0000b630


	//   ....[8]....
        /*05a8*/ 	.word	0x00014690


	//   ....[9]....
        /*05ac*/ 	.word	0x000147a0


	//   ....[10]....
        /*05b0*/ 	.word	0x00014d70


	//   ....[11]....
        /*05b4*/ 	.word	0x00014e30


	//   ....[12]....
        /*05b8*/ 	.word	0x00018010


	//   ....[13]....
        /*05bc*/ 	.word	0x00018120


	//   ....[14]....
        /*05c0*/ 	.word	0x00018710


	//   ....[15]....
        /*05c4*/ 	.word	0x00018770


	//   ....[16]....
        /*05c8*/ 	.word	0x0001a650


	//   ....[17]....
        /*05cc*/ 	.word	0x0001a680


	//   ....[18]....
        /*05d0*/ 	.word	0x0001a8b0


	//   ....[19]....
        /*05d4*/ 	.word	0x0001a9e0


	//   ....[20]....
        /*05d8*/ 	.word	0x0001d970


	//   ....[21]....
        /*05dc*/ 	.word	0x0001da80


	//   ....[22]....
        /*05e0*/ 	.word	0x0001e030


	//   ....[23]....
        /*05e4*/ 	.word	0x0001e0b0


	//   ....[24]....
        /*05e8*/ 	.word	0x0001f420


	//   ....[25]....
        /*05ec*/ 	.word	0x0001f430


	//   ....[26]....
        /*05f0*/ 	.word	0x0001f470


	//   ....[27]....
        /*05f4*/ 	.word	0x0001f480


	//   ....[28]....
        /*05f8*/ 	.word	0x000220f0


	//   ....[29]....
        /*05fc*/ 	.word	0x00022270


	//   ....[30]....
        /*0600*/ 	.word	0x000222a0


	//   ....[31]....
        /*0604*/ 	.word	0x000222e0


	//   ....[32]....
        /*0608*/ 	.word	0x00022350


	//   ....[33]....
        /*060c*/ 	.word	0x000223b0


	//   ....[34]....
        /*0610*/ 	.word	0x000223f0


	//   ....[35]....
        /*0614*/ 	.word	0x000225b0


	//   ....[36]....
        /*0618*/ 	.word	0x00022610


	//   ....[37]....
        /*061c*/ 	.word	0x00022650


	//   ....[38]....
        /*0620*/ 	.word	0x00022690


	//   ....[39]....
        /*0624*/ 	.word	0x000226c0


	//   ....[40]....
        /*0628*/ 	.word	0x000226f0


	//   ....[41]....
        /*062c*/ 	.word	0x00022790


	//   ....[42]....
        /*0630*/ 	.word	0x000227d0


	//   ....[43]....
        /*0634*/ 	.word	0x00022890


	//   ....[44]....
        /*0638*/ 	.word	0x000278c0


	//   ....[45]....
        /*063c*/ 	.word	0x000278d0


	//   ....[46]....
        /*0640*/ 	.word	0x00027a00


	//   ....[47]....
        /*0644*/ 	.word	0x00027a60


	//   ....[48]....
        /*0648*/ 	.word	0x00027aa0


	//   ....[49]....
        /*064c*/ 	.word	0x00027ae0


	//   ....[50]....
        /*0650*/ 	.word	0x00027b10


	//   ....[51]....
        /*0654*/ 	.word	0x00027b40


	//   ....[52]....
        /*0658*/ 	.word	0x00027d10


	//   ....[53]....
        /*065c*/ 	.word	0x00027d70


	//   ....[54]....
        /*0660*/ 	.word	0x00027db0


	//   ....[55]....
        /*0664*/ 	.word	0x00027df0


	//   ....[56]....
        /*0668*/ 	.word	0x00027e20


	//   ....[57]....
        /*066c*/ 	.word	0x00027e50


	//   ....[58]....
        /*0670*/ 	.word	0x00027f10


	//   ....[59]....
        /*0674*/ 	.word	0x00027f30


	//   ....[60]....
        /*0678*/ 	.word	0x00027fa0


	//   ....[61]....
        /*067c*/ 	.word	0x000286e0


	//   ....[62]....
        /*0680*/ 	.word	0x00028af0


	//   ....[63]....
        /*0684*/ 	.word	0x00028b90


	//   ....[64]....
        /*0688*/ 	.word	0x00028c30


	//   ....[65]....
        /*068c*/ 	.word	0x00028cd0


	//   ....[66]....
        /*0690*/ 	.word	0x00028d70


	//   ....[67]....
        /*0694*/ 	.word	0x00028e10


	//   ....[68]....
        /*0698*/ 	.word	0x00028eb0


	//   ....[69]....
        /*069c*/ 	.word	0x00028f50


	//   ....[70]....
        /*06a0*/ 	.word	0x00029040


	//   ....[71]....
        /*06a4*/ 	.word	0x000290e0


	//   ....[72]....
        /*06a8*/ 	.word	0x00029180


	//   ....[73]....
        /*06ac*/ 	.word	0x00029220


	//   ....[74]....
        /*06b0*/ 	.word	0x000292c0


	//   ....[75]....
        /*06b4*/ 	.word	0x00029360


	//   ....[76]....
        /*06b8*/ 	.word	0x00029400


	//   ....[77]....
        /*06bc*/ 	.word	0x000294a0


	//   ....[78]....
        /*06c0*/ 	.word	0x00029840


	//   ....[79]....
        /*06c4*/ 	.word	0x00029b20


	//   ....[80]....
        /*06c8*/ 	.word	0x00029f50


	//   ....[81]....
        /*06cc*/ 	.word	0x00029fe0


	//   ....[82]....
        /*06d0*/ 	.word	0x0002a080


	//   ....[83]....
        /*06d4*/ 	.word	0x0002a130


	//   ....[84]....
        /*06d8*/ 	.word	0x0002a1b0


	//   ....[85]....
        /*06dc*/ 	.word	0x0002a230


	//   ....[86]....
        /*06e0*/ 	.word	0x0002a2b0


	//   ....[87]....
        /*06e4*/ 	.word	0x0002a330


	//   ....[88]....
        /*06e8*/ 	.word	0x0002a3c0


	//   ....[89]....
        /*06ec*/ 	.word	0x0002a470


	//   ....[90]....
        /*06f0*/ 	.word	0x0002a4f0


	//   ....[91]....
        /*06f4*/ 	.word	0x0002a570


	//   ....[92]....
        /*06f8*/ 	.word	0x0002a5f0


	//   ....[93]....
        /*06fc*/ 	.word	0x0002a670


	//   ....[94]....
        /*0700*/ 	.word	0x0002a6e0


	//   ....[95]....
        /*0704*/ 	.word	0x0002a780


	//   ....[96]....
        /*0708*/ 	.word	0x0002a810


	//   ....[97]....
        /*070c*/ 	.word	0x0002a940


	//----- nvinfo : EIATTR_REG_RECONFIG
	.align		4
.L_271:
        /*0710*/ 	.byte	0x01, 0x54
	.zero		2


	//----- nvinfo : EIATTR_SYSCALL_OFFSETS
	.align		4
        /*0714*/ 	.byte	0x04, 0x46
        /*0716*/ 	.short	(.L_273 - .L_272)


	//   ....[0]....
.L_272:
        /*0718*/ 	.word	0x00001c50


	//   ....[1]....
        /*071c*/ 	.word	0x00001da0


	//   ....[2]....
        /*0720*/ 	.word	0x0000b7d0


	//   ....[3]....
        /*0724*/ 	.word	0x0000bc70


	//   ....[4]....
        /*0728*/ 	.word	0x00024ae0


	//   ....[5]....
        /*072c*/ 	.word	0x00024c20


	//   ....[6]....
        /*0730*/ 	.word	0x00024d20


	//----- nvinfo : EIATTR_MBARRIER_INSTR_OFFSETS
	.align		4
.L_273:
        /*0734*/ 	.byte	0x04, 0x39
        /*0736*/ 	.short	(.L_275 - .L_274)


	//   ....[0]....
.L_274:
        /*0738*/ 	.word	0x00000300
        /*073c*/ 	.word	0x000000ff
        /*0740*/ 	.word	0x00030800
        /*0744*/ 	.short	0x0100
        /*0746*/ 	.byte	0x08
	.zero		1


	//   ....[1]....
        /*0748*/ 	.word	0x00000310
        /*074c*/ 	.word	0x000000ff
        /*0750*/ 	.word	0x00030820
        /*0754*/ 	.short	0x0100
        /*0756*/ 	.byte	0x08
	.zero		1


	//   ....[2]....
        /*0758*/ 	.word	0x00000400
        /*075c*/ 	.word	0x000000ff
        /*0760*/ 	.word	0x00030830
        /*0764*/ 	.short	0x0100
        /*0766*/ 	.byte	0x08
	.zero		1


	//   ....[3]....
        /*0768*/ 	.word	0x00000410
        /*076c*/ 	.word	0x000000ff
        /*0770*/ 	.word	0x00030840
        /*0774*/ 	.short	0x0100
        /*0776*/ 	.byte	0x08
	.zero		1


	//   ....[4]....
        /*0778*/ 	.word	0x00000420
        /*077c*/ 	.word	0x000000ff
        /*0780*/ 	.word	0x00030838
        /*0784*/ 	.short	0x0100
        /*0786*/ 	.byte	0x08
	.zero		1


	//   ....[5]....
        /*0788*/ 	.word	0x00000430
        /*078c*/ 	.word	0x000000ff
        /*0790*/ 	.word	0x00030848
        /*0794*/ 	.short	0x0100
        /*0796*/ 	.byte	0x08
	.zero		1


	//   ....[6]....
        /*0798*/ 	.word	0x00000560
        /*079c*/ 	.word	0x000000ff
        /*07a0*/ 	.word	0x00030850
        /*07a4*/ 	.short	0x0100
        /*07a6*/ 	.byte	0x08
	.zero		1


	//   ....[7]....
        /*07a8*/ 	.word	0x00000570
        /*07ac*/ 	.word	0x000000ff
        /*07b0*/ 	.word	0x00030860
        /*07b4*/ 	.short	0x0100
        /*07b6*/ 	.byte	0x08
	.zero		1


	//   ....[8]....
        /*07b8*/ 	.word	0x00000580
        /*07bc*/ 	.word	0x000000ff
        /*07c0*/ 	.word	0x00030858
        /*07c4*/ 	.short	0x0100
        /*07c6*/ 	.byte	0x08
	.zero		1


	//   ....[9]....
        /*07c8*/ 	.word	0x00000590
        /*07cc*/ 	.word	0x000000ff
        /*07d0*/ 	.word	0x00030868
        /*07d4*/ 	.short	0x0100
        /*07d6*/ 	.byte	0x08
	.zero		1


	//   ....[10]....
        /*07d8*/ 	.word	0x00000680
        /*07dc*/ 	.word	0x000000ff
        /*07e0*/ 	.word	0x00030870
        /*07e4*/ 	.short	0x0100
        /*07e6*/ 	.byte	0x06
	.zero		1


	//   ....[11]....
        /*07e8*/ 	.word	0x00000690
        /*07ec*/ 	.word	0x000000ff
        /*07f0*/ 	.word	0x00030880
        /*07f4*/ 	.short	0x0100
        /*07f6*/ 	.byte	0x06
	.zero		1


	//   ....[12]....
        /*07f8*/ 	.word	0x000006a0
        /*07fc*/ 	.word	0x000000ff
        /*0800*/ 	.word	0x00030878
        /*0804*/ 	.short	0x0100
        /*0806*/ 	.byte	0x06
	.zero		1


	//   ....[13]....
        /*0808*/ 	.word	0x000006b0
        /*080c*/ 	.word	0x000000ff
        /*0810*/ 	.word	0x00030888
        /*0814*/ 	.short	0x0100
        /*0816*/ 	.byte	0x06
	.zero		1


	//   ....[14]....
        /*0818*/ 	.word	0x000007e0
        /*081c*/ 	.word	0x000000ff
        /*0820*/ 	.word	0x00030890
        /*0824*/ 	.short	0x0100
        /*0826*/ 	.byte	0x08
	.zero		1


	//   ....[15]....
        /*0828*/ 	.word	0x000007f0
        /*082c*/ 	.word	0x000000ff
        /*0830*/ 	.word	0x000308a0
        /*0834*/ 	.short	0x0100
        /*0836*/ 	.byte	0x08
	.zero		1


	//   ....[16]....
        /*0838*/ 	.word	0x00000800
        /*083c*/ 	.word	0x000000ff
        /*0840*/ 	.word	0x00030898
        /*0844*/ 	.short	0x0100
        /*0846*/ 	.byte	0x08
	.zero		1


	//   ....[17]....
        /*0848*/ 	.word	0x00000810
        /*084c*/ 	.word	0x000000ff
        /*0850*/ 	.word	0x000308a8
        /*0854*/ 	.short	0x0100
        /*0856*/ 	.byte	0x08
	.zero		1


	//   ....[18]....
        /*0858*/ 	.word	0x00000940
        /*085c*/ 	.word	0x000000ff
        /*0860*/ 	.word	0x000308b0
        /*0864*/ 	.short	0x0100
        /*0866*/ 	.byte	0x08
	.zero		1


	//   ....[19]....
        /*0868*/ 	.word	0x00000950
        /*086c*/ 	.word	0x000000ff
        /*0870*/ 	.word	0x000308c0
        /*0874*/ 	.short	0x0100
        /*0876*/ 	.byte	0x08
	.zero		1


	//   ....[20]....
        /*0878*/ 	.word	0x00000960
        /*087c*/ 	.word	0x000000ff
        /*0880*/ 	.word	0x000308b8
        /*0884*/ 	.short	0x0100
        /*0886*/ 	.byte	0x08
	.zero		1


	//   ....[21]....
        /*0888*/ 	.word	0x00000970
        /*088c*/ 	.word	0x000000ff
        /*0890*/ 	.word	0x000308c8
        /*0894*/ 	.short	0x0100
        /*0896*/ 	.byte	0x08
	.zero		1


	//   ....[22]....
        /*0898*/ 	.word	0x00003ac0
        /*089c*/ 	.word	0x00000059
        /*08a0*/ 	.word	0x00030890
        /*08a4*/ 	.short	0x010a
        /*08a6*/ 	.byte	0x3f
	.zero		1


	//   ....[23]....
        /*08a8*/ 	.word	0x000072b0
        /*08ac*/ 	.word	0x00000059
        /*08b0*/ 	.word	0x00030890
        /*08b4*/ 	.short	0x010a
        /*08b6*/ 	.byte	0x3f
	.zero		1


	//   ....[24]....
        /*08b8*/ 	.word	0x0000a560
        /*08bc*/ 	.word	0x00000059
        /*08c0*/ 	.word	0x00030890
        /*08c4*/ 	.short	0x010a
        /*08c6*/ 	.byte	0x3f
	.zero		1


	//   ....[25]....
        /*08c8*/ 	.word	0x0000a950
        /*08cc*/ 	.word	0x00000020
        /*08d0*/ 	.word	0x00000000
        /*08d4*/ 	.short	0x0101
        /*08d6*/ 	.byte	0x3f
	.zero		1


	//   ....[26]....
        /*08d8*/ 	.word	0x0000a990
        /*08dc*/ 	.word	0x00000059
        /*08e0*/ 	.word	0x000308b0
        /*08e4*/ 	.short	0x010a
        /*08e6*/ 	.byte	0x3f
	.zero		1


	//   ....[27]....
        /*08e8*/ 	.word	0x0000aed0
        /*08ec*/ 	.word	0x00000059
        /*08f0*/ 	.word	0x00000000
        /*08f4*/ 	.short	0x0101
        /*08f6*/ 	.byte	0x3f
	.zero		1


	//   ....[28]....
        /*08f8*/ 	.word	0x0000b850
        /*08fc*/ 	.word	0x00000011
        /*0900*/ 	.word	0x00030800
        /*0904*/ 	.short	0x010a
        /*0906*/ 	.byte	0x3f
	.zero		1


	//   ....[29]....
        /*0908*/ 	.word	0x0000b8a0
        /*090c*/ 	.word	0x00000011
        /*0910*/ 	.word	0x00030800
        /*0914*/ 	.short	0x010a
        /*0916*/ 	.byte	0x3f
	.zero		1


	//   ....[30]....
        /*0918*/ 	.word	0x0000cce0
        /*091c*/ 	.word	0x00000011
        /*0920*/ 	.word	0x00030800
        /*0924*/ 	.short	0x010a
        /*0926*/ 	.byte	0x3f
	.zero		1


	//   ....[31]....
        /*0928*/ 	.word	0x00010250
        /*092c*/ 	.word	0x00000011
        /*0930*/ 	.word	0x00030800
        /*0934*/ 	.short	0x010a
        /*0936*/ 	.byte	0x3f
	.zero		1


	//   ....[32]....
        /*0938*/ 	.word	0x00012de0
        /*093c*/ 	.word	0x00000005
        /*0940*/ 	.word	0x00030830
        /*0944*/ 	.short	0x010a
        /*0946*/ 	.byte	0x3f
	.zero		1


	//   ....[33]....
        /*0948*/ 	.word	0x00012e50
        /*094c*/ 	.word	0x00000005
        /*0950*/ 	.word	0x00030830
        /*0954*/ 	.short	0x010a
        /*0956*/ 	.byte	0x3f
	.zero		1


	//   ....[34]....
        /*0958*/ 	.word	0x00013860
        /*095c*/ 	.word	0x00000000
        /*0960*/ 	.word	0x00000000
        /*0964*/ 	.short	0x0101
        /*0966*/ 	.byte	0x3f
	.zero		1


	//   ....[35]....
        /*0968*/ 	.word	0x00015d40
        /*096c*/ 	.word	0x00000000
        /*0970*/ 	.word	0x00030830
        /*0974*/ 	.short	0x010a
        /*0976*/ 	.byte	0x3f
	.zero		1


	//   ....[36]....
        /*0978*/ 	.word	0x00015db0
        /*097c*/ 	.word	0x00000000
        /*0980*/ 	.word	0x00030830
        /*0984*/ 	.short	0x010a
        /*0986*/ 	.byte	0x3f
	.zero		1


	//   ....[37]....
        /*0988*/ 	.word	0x00016b90
        /*098c*/ 	.word	0x0000000e
        /*0990*/ 	.word	0x00030850
        /*0994*/ 	.short	0x010a
        /*0996*/ 	.byte	0x3f
	.zero		1


	//   ....[38]....
        /*0998*/ 	.word	0x00016c30
        /*099c*/ 	.word	0x0000000e
        /*09a0*/ 	.word	0x00030850
        /*09a4*/ 	.short	0x010a
        /*09a6*/ 	.byte	0x3f
	.zero		1


	//   ....[39]....
        /*09a8*/ 	.word	0x00016f50
        /*09ac*/ 	.word	0x00000000
        /*09b0*/ 	.word	0x00000000
        /*09b4*/ 	.short	0x0101
        /*09b6*/ 	.byte	0x3f
	.zero		1


	//   ....[40]....
        /*09b8*/ 	.word	0x00018b60
        /*09bc*/ 	.word	0x00000087
        /*09c0*/ 	.word	0x00000000
        /*09c4*/ 	.short	0x0101
        /*09c6*/ 	.byte	0x3f
	.zero		1


	//   ....[41]....
        /*09c8*/ 	.word	0x00019430
        /*09cc*/ 	.word	0x00000000
        /*09d0*/ 	.word	0x00030830
        /*09d4*/ 	.short	0x010a
        /*09d6*/ 	.byte	0x3f
	.zero		1


	//   ....[42]....
        /*09d8*/ 	.word	0x000194a0
        /*09dc*/ 	.word	0x00000000
        /*09e0*/ 	.word	0x00030830
        /*09e4*/ 	.short	0x010a
        /*09e6*/ 	.byte	0x3f
	.zero		1


	//   ....[43]....
        /*09e8*/ 	.word	0x0001a280
        /*09ec*/ 	.word	0x000000c8
        /*09f0*/ 	.word	0x00030850
        /*09f4*/ 	.short	0x010a
        /*09f6*/ 	.byte	0x3f
	.zero		1


	//   ....[44]....
        /*09f8*/ 	.word	0x0001a2d0
        /*09fc*/ 	.word	0x000000c8
        /*0a00*/ 	.word	0x00030850
        /*0a04*/ 	.short	0x010a
        /*0a06*/ 	.byte	0x3f
	.zero		1


	//   ....[45]....
        /*0a08*/ 	.word	0x0001b0c0
        /*0a0c*/ 	.word	0x0000000d
        /*0a10*/ 	.word	0x00000000
        /*0a14*/ 	.short	0x0101
        /*0a16*/ 	.byte	0x3f
	.zero		1


	//   ....[46]....
        /*0a18*/ 	.word	0x0001b130
        /*0a1c*/ 	.word	0x000000c8
        /*0a20*/ 	.word	0x00000000
        /*0a24*/ 	.short	0x0101
        /*0a26*/ 	.byte	0x3f
	.zero		1


	//   ....[47]....
        /*0a28*/ 	.word	0x0001b6a0
        /*0a2c*/ 	.word	0x00000000
        /*0a30*/ 	.word	0x00030830
        /*0a34*/ 	.short	0x010a
        /*0a36*/ 	.byte	0x3f
	.zero		1


	//   ....[48]....
        /*0a38*/ 	.word	0x0001b710
        /*0a3c*/ 	.word	0x00000000
        /*0a40*/ 	.word	0x00030830
        /*0a44*/ 	.short	0x010a
        /*0a46*/ 	.byte	0x3f
	.zero		1


	//   ....[49]....
        /*0a48*/ 	.word	0x0001c4f0
        /*0a4c*/ 	.word	0x0000000c
        /*0a50*/ 	.word	0x00030850
        /*0a54*/ 	.short	0x010a
        /*0a56*/ 	.byte	0x3f
	.zero		1


	//   ....[50]....
        /*0a58*/ 	.word	0x0001c590
        /*0a5c*/ 	.word	0x0000000c
        /*0a60*/ 	.word	0x00030850
        /*0a64*/ 	.short	0x010a
        /*0a66*/ 	.byte	0x3f
	.zero		1


	//   ....[51]....
        /*0a68*/ 	.word	0x0001c930
        /*0a6c*/ 	.word	0x00000000
        /*0a70*/ 	.word	0x00000000
        /*0a74*/ 	.short	0x0101
        /*0a76*/ 	.byte	0x3f
	.zero		1


	//   ....[52]....
        /*0a78*/ 	.word	0x0001e5a0
        /*0a7c*/ 	.word	0x00000007
        /*0a80*/ 	.word	0x00000000
        /*0a84*/ 	.short	0x0101
        /*0a86*/ 	.byte	0x3f
	.zero		1


	//   ....[53]....
        /*0a88*/ 	.word	0x0001f0a0
        /*0a8c*/ 	.word	0x0000000c
        /*0a90*/ 	.word	0x00030850
        /*0a94*/ 	.short	0x010a
        /*0a96*/ 	.byte	0x3f
	.zero		1


	//   ....[54]....
        /*0a98*/ 	.word	0x0001f140
        /*0a9c*/ 	.word	0x0000000c
        /*0aa0*/ 	.word	0x00030850
        /*0aa4*/ 	.short	0x010a
        /*0aa6*/ 	.byte	0x3f
	.zero		1


	//   ....[55]....
        /*0aa8*/ 	.word	0x0001f600
        /*0aac*/ 	.word	0x0000000c
        /*0ab0*/ 	.word	0x00000000
        /*0ab4*/ 	.short	0x0101
        /*0ab6*/ 	.byte	0x3f
	.zero		1


	//   ....[56]....
        /*0ab8*/ 	.word	0x00020ec0
        /*0abc*/ 	.word	0x00000000
        /*0ac0*/ 	.word	0x00000000
        /*0ac4*/ 	.short	0x0101
        /*0ac6*/ 	.byte	0x3f
	.zero		1


	//   ....[57]....
        /*0ac8*/ 	.word	0x00023940
        /*0acc*/ 	.word	0x0000000c
        /*0ad0*/ 	.word	0x00030820
        /*0ad4*/ 	.short	0x010a
        /*0ad6*/ 	.byte	0x3f
	.zero		1


	//   ....[58]....
        /*0ad8*/ 	.word	0x000239c0
        /*0adc*/ 	.word	0x00000009
        /*0ae0*/ 	.word	0x000308a0
        /*0ae4*/ 	.short	0x010a
        /*0ae6*/ 	.byte	0x3f
	.zero		1


	//   ....[59]....
        /*0ae8*/ 	.word	0x00023c30
        /*0aec*/ 	.word	0x00000009
        /*0af0*/ 	.word	0x000308c0
        /*0af4*/ 	.short	0x010a
        /*0af6*/ 	.byte	0x3f
	.zero		1


	//   ....[60]....
        /*0af8*/ 	.word	0x00023f70
        /*0afc*/ 	.word	0x00000008
        /*0b00*/ 	.word	0x000308a0
        /*0b04*/ 	.short	0x010a
        /*0b06*/ 	.byte	0x3f
	.zero		1


	//   ....[61]....
        /*0b08*/ 	.word	0x000241d0
        /*0b0c*/ 	.word	0x00000008
        /*0b10*/ 	.word	0x000308c0
        /*0b14*/ 	.short	0x010a
        /*0b16*/ 	.byte	0x3f
	.zero		1


	//   ....[62]....
        /*0b18*/ 	.word	0x00025460
        /*0b1c*/ 	.word	0x00000007
        /*0b20*/ 	.word	0x00030840
        /*0b24*/ 	.short	0x010a
        /*0b26*/ 	.byte	0x3f
	.zero		1


	//   ....[63]....
        /*0b28*/ 	.word	0x00025a00
        /*0b2c*/ 	.word	0x0000000a
        /*0b30*/ 	.word	0x00030820
        /*0b34*/ 	.short	0x010a
        /*0b36*/ 	.byte	0x3f
	.zero		1


	//   ....[64]....
        /*0b38*/ 	.word	0x00025d30
        /*0b3c*/ 	.word	0x00000003
        /*0b40*/ 	.word	0x00030840
        /*0b44*/ 	.short	0x010a
        /*0b46*/ 	.byte	0x3f
	.zero		1


	//   ....[65]....
        /*0b48*/ 	.word	0x00026000
        /*0b4c*/ 	.word	0x00000008
        /*0b50*/ 	.word	0x00000060
        /*0b54*/ 	.short	0x010a
        /*0b56*/ 	.byte	0x3f
	.zero		1


	//   ....[66]....
        /*0b58*/ 	.word	0x000265f0
        /*0b5c*/ 	.word	0x00000002
        /*0b60*/ 	.word	0x00030840
        /*0b64*/ 	.short	0x010a
        /*0b66*/ 	.byte	0x3f
	.zero		1


	//   ....[67]....
        /*0b68*/ 	.word	0x000268c0
        /*0b6c*/ 	.word	0x00000002
        /*0b70*/ 	.word	0x00000060
        /*0b74*/ 	.short	0x010a
        /*0b76*/ 	.byte	0x3f
	.zero		1


	//   ....[68]....
        /*0b78*/ 	.word	0x00026dc0
        /*0b7c*/ 	.word	0x00000002
        /*0b80*/ 	.word	0x00030840
        /*0b84*/ 	.short	0x010a
        /*0b86*/ 	.byte	0x3f
	.zero		1


	//   ....[69]....
        /*0b88*/ 	.word	0x000270b0
        /*0b8c*/ 	.word	0x00000002
        /*0b90*/ 	.word	0x00000060
        /*0b94*/ 	.short	0x010a
        /*0b96*/ 	.byte	0x3f
	.zero		1


	//   ....[70]....
        /*0b98*/ 	.word	0x00027560
        /*0b9c*/ 	.word	0x00000003
        /*0ba0*/ 	.word	0x00030860
        /*0ba4*/ 	.short	0x010a
        /*0ba6*/ 	.byte	0x3f
	.zero		1


	//   ....[71]....
        /*0ba8*/ 	.word	0x00028660
        /*0bac*/ 	.word	0x00000000
        /*0bb0*/ 	.word	0x00030820
        /*0bb4*/ 	.short	0x010a
        /*0bb6*/ 	.byte	0x3f
	.zero		1


	//   ....[72]....
        /*0bb8*/ 	.word	0x000287f0
        /*0bbc*/ 	.word	0x00000007
        /*0bc0*/ 	.word	0x00000000
        /*0bc4*/ 	.short	0x010a
        /*0bc6*/ 	.byte	0x3f
	.zero		1


	//   ....[73]....
        /*0bc8*/ 	.word	0x00028860
        /*0bcc*/ 	.word	0x00000003
        /*0bd0*/ 	.word	0x00000000
        /*0bd4*/ 	.short	0x010a
        /*0bd6*/ 	.byte	0x3f
	.zero		1


	//   ....[74]....
        /*0bd8*/ 	.word	0x000288c0
        /*0bdc*/ 	.word	0x00000005
        /*0be0*/ 	.word	0x00000000
        /*0be4*/ 	.short	0x010a
        /*0be6*/ 	.byte	0x3f
	.zero		1


	//   ....[75]....
        /*0be8*/ 	.word	0x000288f0
        /*0bec*/ 	.word	0x00000003
        /*0bf0*/ 	.word	0x00000000
        /*0bf4*/ 	.short	0x010a
        /*0bf6*/ 	.byte	0x3f
	.zero		1


	//   ....[76]....
        /*0bf8*/ 	.word	0x00028950
        /*0bfc*/ 	.word	0x00000059
        /*0c00*/ 	.word	0x00030890
        /*0c04*/ 	.short	0x010a
        /*0c06*/ 	.byte	0x3f
	.zero		1


	//   ....[77]....
        /*0c08*/ 	.word	0x000289a0
        /*0c0c*/ 	.word	0x00000059
        /*0c10*/ 	.word	0x00030890
        /*0c14*/ 	.short	0x010a
        /*0c16*/ 	.byte	0x3f
	.zero		1


	//   ....[78]....
        /*0c18*/ 	.word	0x000289f0
        /*0c1c*/ 	.word	0x00000059
        /*0c20*/ 	.word	0x00030890
        /*0c24*/ 	.short	0x010a
        /*0c26*/ 	.byte	0x3f
	.zero		1


	//   ....[79]....
        /*0c28*/ 	.word	0x00028a40
        /*0c2c*/ 	.word	0x00000059
        /*0c30*/ 	.word	0x000308b0
        /*0c34*/ 	.short	0x010a
        /*0c36*/ 	.byte	0x3f
	.zero		1


	//   ....[80]....
        /*0c38*/ 	.word	0x00028f90
        /*0c3c*/ 	.word	0x00000011
        /*0c40*/ 	.word	0x00030800
        /*0c44*/ 	.short	0x010a
        /*0c46*/ 	.byte	0x3f
	.zero		1


	//   ....[81]....
        /*0c48*/ 	.word	0x000294e0
        /*0c4c*/ 	.word	0x00000011
        /*0c50*/ 	.word	0x00030800
        /*0c54*/ 	.short	0x010a
        /*0c56*/ 	.byte	0x3f
	.zero		1


	//   ....[82]....
        /*0c58*/ 	.word	0x00029530
        /*0c5c*/ 	.word	0x00000005
        /*0c60*/ 	.word	0x00030830
        /*0c64*/ 	.short	0x010a
        /*0c66*/ 	.byte	0x3f
	.zero		1


	//   ....[83]....
        /*0c68*/ 	.word	0x00029580
        /*0c6c*/ 	.word	0x00000000
        /*0c70*/ 	.word	0x00030830
        /*0c74*/ 	.short	0x010a
        /*0c76*/ 	.byte	0x3f
	.zero		1


	//   ....[84]....
        /*0c78*/ 	.word	0x000295d0
        /*0c7c*/ 	.word	0x0000000e
        /*0c80*/ 	.word	0x00030850
        /*0c84*/ 	.short	0x010a
        /*0c86*/ 	.byte	0x3f
	.zero		1


	//   ....[85]....
        /*0c88*/ 	.word	0x00029620
        /*0c8c*/ 	.word	0x00000000
        /*0c90*/ 	.word	0x00030830
        /*0c94*/ 	.short	0x010a
        /*0c96*/ 	.byte	0x3f
	.zero		1


	//   ....[86]....
        /*0c98*/ 	.word	0x00029670
        /*0c9c*/ 	.word	0x000000c8
        /*0ca0*/ 	.word	0x00030850
        /*0ca4*/ 	.short	0x010a
        /*0ca6*/ 	.byte	0x3f
	.zero		1


	//   ....[87]....
        /*0ca8*/ 	.word	0x000296c0
        /*0cac*/ 	.word	0x00000000
        /*0cb0*/ 	.word	0x00030830
        /*0cb4*/ 	.short	0x010a
        /*0cb6*/ 	.byte	0x3f
	.zero		1


	//   ....[88]....
        /*0cb8*/ 	.word	0x00029710
        /*0cbc*/ 	.word	0x0000000c
        /*0cc0*/ 	.word	0x00030850
        /*0cc4*/ 	.short	0x010a
        /*0cc6*/ 	.byte	0x3f
	.zero		1


	//   ....[89]....
        /*0cc8*/ 	.word	0x00029760
        /*0ccc*/ 	.word	0x0000000c
        /*0cd0*/ 	.word	0x00030850
        /*0cd4*/ 	.short	0x010a
        /*0cd6*/ 	.byte	0x3f
	.zero		1


	//   ....[90]....
        /*0cd8*/ 	.word	0x00029900
        /*0cdc*/ 	.word	0x0000000c
        /*0ce0*/ 	.word	0x00030820
        /*0ce4*/ 	.short	0x010a
        /*0ce6*/ 	.byte	0x3f
	.zero		1


	//   ....[91]....
        /*0ce8*/ 	.word	0x00029950
        /*0cec*/ 	.word	0x00000009
        /*0cf0*/ 	.word	0x000308a0
        /*0cf4*/ 	.short	0x010a
        /*0cf6*/ 	.byte	0x3f
	.zero		1


	//   ....[92]....
        /*0cf8*/ 	.word	0x000299a0
        /*0cfc*/ 	.word	0x00000009
        /*0d00*/ 	.word	0x000308c0
        /*0d04*/ 	.short	0x010a
        /*0d06*/ 	.byte	0x3f
	.zero		1


	//   ....[93]....
        /*0d08*/ 	.word	0x000299f0
        /*0d0c*/ 	.word	0x00000008
        /*0d10*/ 	.word	0x000308a0
        /*0d14*/ 	.short	0x010a
        /*0d16*/ 	.byte	0x3f
	.zero		1


	//   ....[94]....
        /*0d18*/ 	.word	0x00029a40
        /*0d1c*/ 	.word	0x00000008
        /*0d20*/ 	.word	0x000308c0
        /*0d24*/ 	.short	0x010a
        /*0d26*/ 	.byte	0x3f
	.zero		1


	//   ....[95]....
        /*0d28*/ 	.word	0x00029be0
        /*0d2c*/ 	.word	0x00000007
        /*0d30*/ 	.word	0x00030840
        /*0d34*/ 	.short	0x010a
        /*0d36*/ 	.byte	0x3f
	.zero		1


	//   ....[96]....
        /*0d38*/ 	.word	0x00029c60
        /*0d3c*/ 	.word	0x00000003
        /*0d40*/ 	.word	0x00030820
        /*0d44*/ 	.short	0x010a
        /*0d46*/ 	.byte	0x3f
	.zero		1


	//   ....[97]....
        /*0d48*/ 	.word	0x00029cb0
        /*0d4c*/ 	.word	0x00000003
        /*0d50*/ 	.word	0x00030840
        /*0d54*/ 	.short	0x010a
        /*0d56*/ 	.byte	0x3f
	.zero		1


	//   ....[98]....
        /*0d58*/ 	.word	0x00029d00
        /*0d5c*/ 	.word	0x00000008
        /*0d60*/ 	.word	0x00000060
        /*0d64*/ 	.short	0x010a
        /*0d66*/ 	.byte	0x3f
	.zero		1


	//   ....[99]....
        /*0d68*/ 	.word	0x00029d50
        /*0d6c*/ 	.word	0x00000002
        /*0d70*/ 	.word	0x00030840
        /*0d74*/ 	.short	0x010a
        /*0d76*/ 	.byte	0x3f
	.zero		1


	//   ....[100]....
        /*0d78*/ 	.word	0x00029da0
        /*0d7c*/ 	.word	0x00000002
        /*0d80*/ 	.word	0x00000060
        /*0d84*/ 	.short	0x010a
        /*0d86*/ 	.byte	0x3f
	.zero		1


	//   ....[101]....
        /*0d88*/ 	.word	0x00029df0
        /*0d8c*/ 	.word	0x00000002
        /*0d90*/ 	.word	0x00030840
        /*0d94*/ 	.short	0x010a
        /*0d96*/ 	.byte	0x3f
	.zero		1


	//   ....[102]....
        /*0d98*/ 	.word	0x00029e40
        /*0d9c*/ 	.word	0x00000002
        /*0da0*/ 	.word	0x00000060
        /*0da4*/ 	.short	0x010a
        /*0da6*/ 	.byte	0x3f
	.zero		1


	//   ....[103]....
        /*0da8*/ 	.word	0x00029e90
        /*0dac*/ 	.word	0x00000003
        /*0db0*/ 	.word	0x00030860
        /*0db4*/ 	.short	0x010a
        /*0db6*/ 	.byte	0x3f
	.zero		1


	//   ....[104]....
        /*0db8*/ 	.word	0x0002a860
        /*0dbc*/ 	.word	0x00000000
        /*0dc0*/ 	.word	0x00030820
        /*0dc4*/ 	.short	0x010a
        /*0dc6*/ 	.byte	0x3f
	.zero		1


	//   ....[105]....
        /*0dc8*/ 	.word	0x0002aa00
        /*0dcc*/ 	.word	0x00000007
        /*0dd0*/ 	.word	0x00000000
        /*0dd4*/ 	.short	0x010a
        /*0dd6*/ 	.byte	0x3f
	.zero		1


	//   ....[106]....
        /*0dd8*/ 	.word	0x0002aa50
        /*0ddc*/ 	.word	0x00000003
        /*0de0*/ 	.word	0x00000000
        /*0de4*/ 	.short	0x010a
        /*0de6*/ 	.byte	0x3f
	.zero		1


	//   ....[107]....
        /*0de8*/ 	.word	0x0002aaa0
        /*0dec*/ 	.word	0x00000005
        /*0df0*/ 	.word	0x00000000
        /*0df4*/ 	.short	0x010a
        /*0df6*/ 	.byte	0x3f
	.zero		1


	//----- nvinfo : EIATTR_NUM_MBARRIERS
	.align		4
.L_275:
        /*0df8*/ 	.byte	0x03, 0x38
        /*0dfa*/ 	.short	0x0016


	//----- nvinfo : EIATTR_EXIT_INSTR_OFFSETS
	.align		4
        /*0dfc*/ 	.byte	0x04, 0x1c
        /*0dfe*/ 	.short	(.L_277 - .L_276)


	//   ....[0]....
.L_276:
        /*0e00*/ 	.word	0x00028940


	//----- nvinfo : EIATTR_MAX_THREADS
	.align		4
.L_277:
        /*0e04*/ 	.byte	0x04, 0x05
        /*0e06*/ 	.short	(.L_279 - .L_278)
.L_278:
        /*0e08*/ 	.word	0x00000180
        /*0e0c*/ 	.word	0x00000001
        /*0e10*/ 	.word	0x00000001


	//----- nvinfo : EIATTR_CRS_STACK_SIZE
	.align		4
.L_279:
        /*0e14*/ 	.byte	0x04, 0x1e
        /*0e16*/ 	.short	(.L_281 - .L_280)
.L_280:
        /*0e18*/ 	.word	0x00000000


	//----- nvinfo : EIATTR_CBANK_PARAM_SIZE
	.align		4
.L_281:
        /*0e1c*/ 	.byte	0x03, 0x19
        /*0e1e*/ 	.short	0x0a70


	//----- nvinfo : EIATTR_PARAM_CBANK
	.align		4
        /*0e20*/ 	.byte	0x04, 0x0a
        /*0e22*/ 	.short	(.L_283 - .L_282)
	.align		4
.L_282:
        /*0e24*/ 	.word	index@(.nv.constant0._ZN7cutlass13device_kernelIN5flash11enable_sm90INS1_16FlashAttnFwdSm90INS1_25CollectiveMainloopFwdSm90ILi2EN4cute5tupleIJNS5_1CILi1EEES8_S8_EEENS6_IJNS7_ILi128EEENS7_ILi96EEENS7_ILi192EEEEEELi192ENS_10bfloat16_tEfNS_4arch4Sm90ELb0ELb1ELb0ELb1ELb0ELb1ELb0ELb1ELb1ELb0ELb0ELb0EEENS1_21CollectiveEpilogueFwdINS6_IJSA_SC_SB_EEES9_SE_SG_Li256ELb1ELb0ELb0ELb0EEENS1_36VarlenDynamicPersistentTileSchedulerILi128ELi96ELi256ELi32ELb0ELb0ELb1ELb1ELb0ELb1EEEEEEEEEvNT_6ParamsE)
        /*0e28*/ 	.short	0x0210
        /*0e2a*/ 	.short	0x0a70


	//----- nvinfo : EIATTR_SW_WAR
	.align		4
.L_283:
        /*0e2c*/ 	.byte	0x04, 0x36
        /*0e2e*/ 	.short	(.L_285 - .L_284)
.L_284:
        /*0e30*/ 	.word	0x00000008
.L_285:


//--------------------- .nv.info._ZN7cutlass13device_kernelIN5flash11enable_sm90INS1_16FlashAttnFwdSm90INS1_25CollectiveMainloopFwdSm90ILi2EN4cute5tupleIJNS5_1CILi1EEES8_S8_EEENS6_IJNS7_ILi128EEENS7_ILi112EEENS7_ILi192EEEEEELi192ENS_10bfloat16_tEfNS_4arch4Sm90ELb1ELb0ELb0ELb0ELb0ELb0ELb0ELb1ELb1ELb0ELb0ELb0EEENS1_21CollectiveEpilogueFwdINS6_IJSA_SC_SB_EEES9_SE_SG_Li256ELb0ELb0ELb0ELb0EEENS1_30DynamicPersistentTileSchedulerILi256ELi32ELb0ELb0ELb1EEEEEEEEEvNT_6ParamsE --------------------------
	.section	.nv.info._ZN7cutlass13device_kernelIN5flash11enable_sm90INS1_16FlashAttnFwdSm90INS1_25CollectiveMainloopFwdSm90ILi2EN4cute5tupleIJNS5_1CILi1EEES8_S8_EEENS6_IJNS7_ILi128EEENS7_ILi112EEENS7_ILi192EEEEEELi192ENS_10bfloat16_tEfNS_4arch4Sm90ELb1ELb0ELb0ELb0ELb0ELb0ELb0ELb1ELb1ELb0ELb0ELb0EEENS1_21CollectiveEpilogueFwdINS6_IJSA_SC_SB_EEES9_SE_SG_Li256ELb0ELb0ELb0ELb0EEENS1_30DynamicPersistentTileSchedulerILi256ELi32ELb0ELb0ELb1EEEEEEEEEvNT_6ParamsE,"",@"SHT_CUDA_INFO"
	.sectionflags	@""
	.align	4


	//----- nvinfo : EIATTR_CUDA_API_VERSION
	.align		4
        /*0000*/ 	.byte	0x04, 0x37
        /*0002*/ 	.short	(.L_287 - .L_286)
.L_286:
        /*0004*/ 	.word	0x00000082


	//----- nvinfo : EIATTR_KPARAM_INFO
	.align		4
.L_287:
        /*0008*/ 	.byte	0x04, 0x17
        /*000a*/ 	.short	(.L_289 - .L_288)
.L_288:
        /*000c*/ 	.word	0x00000000
        /*0010*/ 	.short	0x0000
        /*0012*/ 	.short	0x0070
        /*0014*/ 	.byte	0x00, 0xf0, 0x01, 0x2e


	//----- nvinfo : EIATTR_SPARSE_MMA_MASK
	.align		4
.L_289:
        /*0018*/ 	.byte	0x03, 0x50
        /*001a*/ 	.short	0x0000


	//----- nvinfo : EIATTR_MAXREG_COUNT
	.align		4
        /*001c*/ 	.byte	0x03, 0x1b
        /*001e*/ 	.short	0x00a8


	//----- nvinfo : EIATTR_NUM_BARRIERS
	.align		4
        /*0020*/ 	.byte	0x02, 0x4c
        /*0022*/ 	.byte	0x09
	.zero		1


	//----- nvinfo : EIATTR_EXTERNS
	.align		4
        /*0024*/ 	.byte	0x04, 0x0f
        /*0026*/ 	.short	(.L_291 - .L_290)


	//   ....[0]....
	.align		4
.L_290:
        /*0028*/ 	.word	index@(__assertfail)


	//----- nvinfo : EIATTR_ANNOTATIONS
	.align		4
.L_291:
        /*002c*/ 	.byte	0x04, 0x55
        /*002e*/ 	.short	(.L_293 - .L_292)


	//   ....[0]....
.L_292:
        /*0030*/ 	.word	0x00000001
        /*0034*/ 	.byte	0x40, 0x09, 0x00, 0x00, 0x01, 0x00, 0x00, 0x00, 0x10, 0x0a, 0x00, 0x00, 0x01, 0x00, 0x00, 0x00
        /*0044*/ 	.byte	0x80, 0x08, 0x01, 0x00, 0x01, 0x00, 0x00, 0x00, 0x30, 0x09, 0x01, 0x00, 0x01, 0x00, 0x00, 0x00
        /*0054*/ 	.byte	0x40, 0x09, 0x01, 0x00, 0x01, 0x00, 0x00, 0x00, 0x50, 0x09, 0x01, 0x00, 0x01, 0x00, 0x00, 0x00
        /*0064*/ 	.byte	0x20, 0x19, 0x01, 0x00, 0x01, 0x00, 0x00, 0x00, 0x70, 0x1b, 0x01, 0x00, 0x01, 0x00, 0x00, 0x00
        /*0074*/ 	.byte	0xc0, 0x32, 0x01, 0x00, 0x01, 0x00, 0x00, 0x00, 0xb0, 0x35, 0x01, 0x00, 0x01, 0x00, 0x00, 0x00
        /*0084*/ 	.byte	0xa0, 0x36, 0x01, 0x00, 0x01, 0x00, 0x00, 0x00, 0x40, 0x37, 0x01, 0x00, 0x01, 0x00, 0x00, 0x00
        /*0094*/ 	.byte	0x80, 0x38, 0x01, 0x00


	//----- nvinfo : EIATTR_MERCURY_ISA_VERSION
	.align		4
.L_293:
        /*0098*/ 	.byte	0x03, 0x5f
        /*009a*/ 	.short	0x0101


	//----- nvinfo : EIATTR_INT_WARP_WIDE_INSTR_OFFSETS
	.align		4
        /*009c*/ 	.byte	0x04, 0x31
        /*009e*/ 	.short	(.L_295 - .L_294)


	//   ....[0]....
.L_294:
        /*00a0*/ 	.word	0x00000180


	//   ....[1]....
        /*00a4*/ 	.word	0x000001b0


	//   ....[2]....
        /*00a8*/ 	.word	0x00000240


	//   ....[3]....
        /*00ac*/ 	.word	0x00010df0


	//   ....[4]....
        /*00b0*/ 	.word	0x00010e90


	//   ....[5]....
        /*00b4*/ 	.word	0x00011400


	//   ....[6]....
        /*00b8*/ 	.word	0x00013200


	//   ....[7]....
        /*00bc*/ 	.word	0x000132a0


	//----- nvinfo : EIATTR_COOP_GROUP_MASK_REGIDS
	.align		4
.L_295:
        /*00c0*/ 	.byte	0x04, 0x29
        /*00c2*/ 	.short	(.L_297 - .L_296)


	//   ....[0]....
.L_296:
        /*00c4*/ 	.word	0xffffffff


	//   ....[1]....
        /*00c8*/ 	.word	0xffffffff


	//   ....[2]....
        /*00cc*/ 	.word	0xffffffff


	//   ....[3]....
        /*00d0*/ 	.word	0xffffffff


	//   ....[4]....
        /*00d4*/ 	.word	0xffffffff


	//   ....[5]....
        /*00d8*/ 	.word	0xffffffff


	//   ....[6]....
        /*00dc*/ 	.word	0xffffffff


	//   ....[7]....
        /*00e0*/ 	.word	0xffffffff


	//   ....[8]....
        /*00e4*/ 	.word	0xffffffff


	//   ....[9]....
        /*00e8*/ 	.word	0xffffffff


	//   ....[10]....
        /*00ec*/ 	.word	0xffffffff


	//   ....[11]....
        /*00f0*/ 	.word	0xffffffff


	//   ....[12]....
        /*00f4*/ 	.word	0xffffffff


	//   ....[13]....
        /*00f8*/ 	.word	0xffffffff


	//   ....[14]....
        /*00fc*/ 	.word	0xffffffff


	//   ....[15]....
        /*0100*/ 	.word	0xffffffff


	//   ....[16]....
        /*0104*/ 	.word	0xffffffff


	//   ....[17]....
        /*0108*/ 	.word	0xffffffff


	//   ....[18]....
        /*010c*/ 	.word	0xffffffff


	//   ....[19]....
        /*0110*/ 	.word	0xffffffff


	//   ....[20]....
        /*0114*/ 	.word	0xffffffff


	//   ....[21]....
        /*0118*/ 	.word	0xffffffff


	//   ....[22]....
        /*011c*/ 	.word	0xffffffff


	//   ....[23]....
        /*0120*/ 	.word	0xffffffff


	//   ....[24]....
        /*0124*/ 	.word	0xffffffff


	//   ....[25]....
        /*0128*/ 	.word	0xffffffff


	//   ....[26]....
        /*012c*/ 	.word	0xffffffff


	//   ....[27]....
        /*0130*/ 	.word	0xffffffff


	//   ....[28]....
        /*0134*/ 	.word	0x0500000f


	//   ....[29]....
        /*0138*/ 	.word	0x0500000f


	//----- nvinfo : EIATTR_COOP_GROUP_INSTR_OFFSETS
	.align		4
.L_297:
        /*013c*/ 	.byte	0x04, 0x28
        /*013e*/ 	.short	(.L_299 - .L_298)


	//   ....[0]....
.L_298:
        /*0140*/ 	.word	0x00000060


	//   ....[1]....
        /*0144*/ 	.word	0x00000190


	//   ....[2]....
        /*0148*/ 	.word	0x00000250


	//   ....[3]....
        /*014c*/ 	.word	0x000003c0


	//   ....[4]....
        /*0150*/ 	.word	0x00000520


	//   ....[5]....
        /*0154*/ 	.word	0x00000640


	//   ....[6]....
        /*0158*/ 	.word	0x000007a0


	//   ....[7]....
        /*015c*/ 	.word	0x00001550


	//   ....[8]....
        /*0160*/ 	.word	0x000042d0


	//   ....[9]....
        /*0164*/ 	.word	0x00004390


	//   ....[10]....
        /*0168*/ 	.word	0x00004bd0


	//   ....[11]....
        /*016c*/ 	.word	0x00004c70


	//   ....[12]....
        /*0170*/ 	.word	0x00008e30


	//   ....[13]....
        /*0174*/ 	.word	0x00008e90


	//   ....[14]....
        /*0178*/ 	.word	0x00009740


	//   ....[15]....
        /*017c*/ 	.word	0x00009770


	//   ....[16]....
        /*0180*/ 	.word	0x0000cdc0


	//   ....[17]....
        /*0184*/ 	.word	0x0000cdf0


	//   ....[18]....
        /*0188*/ 	.word	0x0000d1e0


	//   ....[19]....
        /*018c*/ 	.word	0x0000d260


	//   ....[20]....
        /*0190*/ 	.word	0x0000e690


	//   ....[21]....
        /*0194*/ 	.word	0x0000e6d0


	//   ....[22]....
        /*0198*/ 	.word	0x0000e750


	//   ....[23]....
        /*019c*/ 	.word	0x0000e790


	//   ....[24]....
        /*01a0*/ 	.word	0x0000fc20


	//   ....[25]....
        /*01a4*/ 	.word	0x00010840


	//   ....[26]....
        /*01a8*/ 	.word	0x00013640


	//   ....[27]....
        /*01ac*/ 	.word	0x00013820


	//   ....[28]....
        /*01b0*/ 	.word	0x00013da0


	//   ....[29]....
        /*01b4*/ 	.word	0x00014170


	//----- nvinfo : EIATTR_REG_RECONFIG
	.align		4
.L_299:
        /*01b8*/ 	.byte	0x01, 0x54
	.zero		2


	//----- nvinfo : EIATTR_SYSCALL_OFFSETS
	.align		4
        /*01bc*/ 	.byte	0x04, 0x46
        /*01be*/ 	.short	(.L_301 - .L_300)


	//   ....[0]....
.L_300:
        /*01c0*/ 	.word	0x00001710


	//   ....[1]....
        /*01c4*/ 	.word	0x00011010


	//   ....[2]....
        /*01c8*/ 	.word	0x00011140


	//   ....[3]....
        /*01cc*/ 	.word	0x00011240


	//----- nvinfo : EIATTR_MBARRIER_INSTR_OFFSETS
	.align		4
.L_301:
        /*01d0*/ 	.byte	0x04, 0x39
        /*01d2*/ 	.short	(.L_303 - .L_302)


	//   ....[0]....
.L_302:
        /*01d4*/ 	.word	0x00000270
        /*01d8*/ 	.word	0x000000ff
        /*01dc*/ 	.word	0x00036800
        /*01e0*/ 	.short	0x0100
        /*01e2*/ 	.byte	0x06
	.zero		1


	//   ....[1]....
        /*01e4*/ 	.word	0x00000280
        /*01e8*/ 	.word	0x000000ff
        /*01ec*/ 	.word	0x00036820
        /*01f0*/ 	.short	0x0100
        /*01f2*/ 	.byte	0x06
	.zero		1


	//   ....[2]....
        /*01f4*/ 	.word	0x00000370
        /*01f8*/ 	.word	0x000000ff
        /*01fc*/ 	.word	0x00036830
        /*0200*/ 	.short	0x0100
        /*0202*/ 	.byte	0x08
	.zero		1


	//   ....[3]....
        /*0204*/ 	.word	0x00000380
        /*0208*/ 	.word	0x000000ff
        /*020c*/ 	.word	0x00036840
        /*0210*/ 	.short	0x0100
        /*0212*/ 	.byte	0x08
	.zero		1


	//   ....[4]....
        /*0214*/ 	.word	0x00000390
        /*0218*/ 	.word	0x000000ff
        /*021c*/ 	.word	0x00036838
        /*0220*/ 	.short	0x0100
        /*0222*/ 	.byte	0x08
	.zero		1


	//   ....[5]....
        /*0224*/ 	.word	0x000003a0
        /*0228*/ 	.word	0x000000ff
        /*022c*/ 	.word	0x00036848
        /*0230*/ 	.short	0x0100
        /*0232*/ 	.byte	0x08
	.zero		1


	//   ....[6]....
        /*0234*/ 	.word	0x000004d0
        /*0238*/ 	.word	0x000000ff
        /*023c*/ 	.word	0x00036850
        /*0240*/ 	.short	0x0100
        /*0242*/ 	.byte	0x08
	.zero		1


	//   ....[7]....
        /*0244*/ 	.word	0x000004e0
        /*0248*/ 	.word	0x000000ff
        /*024c*/ 	.word	0x00036860
        /*0250*/ 	.short	0x0100
        /*0252*/ 	.byte	0x08
	.zero		1


	//   ....[8]....
        /*0254*/ 	.word	0x000004f0
        /*0258*/ 	.word	0x000000ff
        /*025c*/ 	.word	0x00036858
        /*0260*/ 	.short	0x0100
        /*0262*/ 	.byte	0x08
	.zero		1


	//   ....[9]....
        /*0264*/ 	.word	0x00000500
        /*0268*/ 	.word	0x000000ff
        /*026c*/ 	.word	0x00036868
        /*0270*/ 	.short	0x0100
        /*0272*/ 	.byte	0x08
	.zero		1


	//   ....[10]....
        /*0274*/ 	.word	0x000005f0
        /*0278*/ 	.word	0x000000ff
        /*027c*/ 	.word	0x00036870
        /*0280*/ 	.short	0x0100
        /*0282*/ 	.byte	0x06
	.zero		1


	//   ....[11]....
        /*0284*/ 	.word	0x00000600
        /*0288*/ 	.word	0x000000ff
        /*028c*/ 	.word	0x00036880
        /*0290*/ 	.short	0x0100
        /*0292*/ 	.byte	0x06
	.zero		1


	//   ....[12]....
        /*0294*/ 	.word	0x00000610
        /*0298*/ 	.word	0x000000ff
        /*029c*/ 	.word	0x00036878
        /*02a0*/ 	.short	0x0100
        /*02a2*/ 	.byte	0x06
	.zero		1


	//   ....[13]....
        /*02a4*/ 	.word	0x00000620
        /*02a8*/ 	.word	0x000000ff
        /*02ac*/ 	.word	0x00036888
        /*02b0*/ 	.short	0x0100
        /*02b2*/ 	.byte	0x06
	.zero		1


	//   ....[14]....
        /*02b4*/ 	.word	0x00000750
        /*02b8*/ 	.word	0x000000ff
        /*02bc*/ 	.word	0x00036890
        /*02c0*/ 	.short	0x0100
        /*02c2*/ 	.byte	0x08
	.zero		1


	//   ....[15]....
        /*02c4*/ 	.word	0x00000760
        /*02c8*/ 	.word	0x000000ff
        /*02cc*/ 	.word	0x000368a0
        /*02d0*/ 	.short	0x0100
        /*02d2*/ 	.byte	0x08
	.zero		1


	//   ....[16]....
        /*02d4*/ 	.word	0x00000770
        /*02d8*/ 	.word	0x000000ff
        /*02dc*/ 	.word	0x00036898
        /*02e0*/ 	.short	0x0100
        /*02e2*/ 	.byte	0x08
	.zero		1


	//   ....[17]....
        /*02e4*/ 	.word	0x00000780
        /*02e8*/ 	.word	0x000000ff
        /*02ec*/ 	.word	0x000368a8
        /*02f0*/ 	.short	0x0100
        /*02f2*/ 	.byte	0x08
	.zero		1


	//   ....[18]....
        /*02f4*/ 	.word	0x000008b0
        /*02f8*/ 	.word	0x000000ff
        /*02fc*/ 	.word	0x000368b0
        /*0300*/ 	.short	0x0100
        /*0302*/ 	.byte	0x08
	.zero		1


	//   ....[19]....
        /*0304*/ 	.word	0x000008c0
        /*0308*/ 	.word	0x000000ff
        /*030c*/ 	.word	0x000368c0
        /*0310*/ 	.short	0x0100
        /*0312*/ 	.byte	0x08
	.zero		1


	//   ....[20]....
        /*0314*/ 	.word	0x000008d0
        /*0318*/ 	.word	0x000000ff
        /*031c*/ 	.word	0x000368b8
        /*0320*/ 	.short	0x0100
        /*0322*/ 	.byte	0x08
	.zero		1


	//   ....[21]....
        /*0324*/ 	.word	0x000008e0
        /*0328*/ 	.word	0x000000ff
        /*032c*/ 	.word	0x000368c8
        /*0330*/ 	.short	0x0100
        /*0332*/ 	.byte	0x08
	.zero		1


	//   ....[22]....
        /*0334*/ 	.word	0x00001780
        /*0338*/ 	.word	0x000000ff
        /*033c*/ 	.word	0x00036800
        /*0340*/ 	.short	0x010a
        /*0342*/ 	.byte	0x04
	.zero		1


	//   ....[23]....
        /*0344*/ 	.word	0x00001820
        /*0348*/ 	.word	0x00000002
        /*034c*/ 	.word	0x00036830
        /*0350*/ 	.short	0x010a
        /*0352*/ 	.byte	0x3f
	.zero		1


	//   ....[24]....
        /*0354*/ 	.word	0x00001890
        /*0358*/ 	.word	0x00000002
        /*035c*/ 	.word	0x00036830
        /*0360*/ 	.short	0x010a
        /*0362*/ 	.byte	0x3f
	.zero		1


	//   ....[25]....
        /*0364*/ 	.word	0x000041f0
        /*0368*/ 	.word	0x00000002
        /*036c*/ 	.word	0x00000000
        /*0370*/ 	.short	0x0101
        /*0372*/ 	.byte	0x3f
	.zero		1


	//   ....[26]....
        /*0374*/ 	.word	0x00005df0
        /*0378*/ 	.word	0x000000ff
        /*037c*/ 	.word	0x00036830
        /*0380*/ 	.short	0x010a
        /*0382*/ 	.byte	0x2f
	.zero		1


	//   ....[27]....
        /*0384*/ 	.word	0x00005e30
        /*0388*/ 	.word	0x000000ff
        /*038c*/ 	.word	0x00036830
        /*0390*/ 	.short	0x010a
        /*0392*/ 	.byte	0x2f
	.zero		1


	//   ....[28]....
        /*0394*/ 	.word	0x00008530
        /*0398*/ 	.word	0x000000ff
        /*039c*/ 	.word	0x00036850
        /*03a0*/ 	.short	0x010a
        /*03a2*/ 	.byte	0x06
	.zero		1


	//   ....[29]....
        /*03a4*/ 	.word	0x00008570
        /*03a8*/ 	.word	0x000000ff
        /*03ac*/ 	.word	0x00036850
        /*03b0*/ 	.short	0x010a
        /*03b2*/ 	.byte	0x06
	.zero		1


	//   ....[30]....
        /*03b4*/ 	.word	0x00009f60
        /*03b8*/ 	.word	0x00000008
        /*03bc*/ 	.word	0x00000000
        /*03c0*/ 	.short	0x0101
        /*03c2*/ 	.byte	0x3f
	.zero		1


	//   ....[31]....
        /*03c4*/ 	.word	0x00009fa0
        /*03c8*/ 	.word	0x0000008c
        /*03cc*/ 	.word	0x00000000
        /*03d0*/ 	.short	0x0101
        /*03d2*/ 	.byte	0x3f
	.zero		1


	//   ....[32]....
        /*03d4*/ 	.word	0x0000a370
        /*03d8*/ 	.word	0x000000ff
        /*03dc*/ 	.word	0x00036830
        /*03e0*/ 	.short	0x010a
        /*03e2*/ 	.byte	0x06
	.zero		1


	//   ....[33]....
        /*03e4*/ 	.word	0x0000a3b0
        /*03e8*/ 	.word	0x000000ff
        /*03ec*/ 	.word	0x00036830
        /*03f0*/ 	.short	0x010a
        /*03f2*/ 	.byte	0x06
	.zero		1


	//   ....[34]....
        /*03f4*/ 	.word	0x0000caa0
        /*03f8*/ 	.word	0x000000ff
        /*03fc*/ 	.word	0x00036850
        /*0400*/ 	.short	0x010a
        /*0402*/ 	.byte	0x07
	.zero		1


	//   ....[35]....
        /*0404*/ 	.word	0x0000cae0
        /*0408*/ 	.word	0x000000ff
        /*040c*/ 	.word	0x00036850
        /*0410*/ 	.short	0x010a
        /*0412*/ 	.byte	0x07
	.zero		1


	//   ....[36]....
        /*0414*/ 	.word	0x0000da00
        /*0418*/ 	.word	0x00000090
        /*041c*/ 	.word	0x00000000
        /*0420*/ 	.short	0x0101
        /*0422*/ 	.byte	0x3f
	.zero		1


	//   ....[37]....
        /*0424*/ 	.word	0x0000da50
        /*0428*/ 	.word	0x00000090
        /*042c*/ 	.word	0x00000000
        /*0430*/ 	.short	0x0101
        /*0432*/ 	.byte	0x3f
	.zero		1


	//   ....[38]....
        /*0434*/ 	.word	0x0000e600
        /*0438*/ 	.word	0x000000ff
        /*043c*/ 	.word	0x00036850
        /*0440*/ 	.short	0x010a
        /*0442*/ 	.byte	0x05
	.zero		1


	//   ....[39]....
        /*0444*/ 	.word	0x0000e640
        /*0448*/ 	.word	0x000000ff
        /*044c*/ 	.word	0x00036850
        /*0450*/ 	.short	0x010a
        /*0452*/ 	.byte	0x05
	.zero		1


	//   ....[40]....
        /*0454*/ 	.word	0x0000eb30
        /*0458*/ 	.word	0x00000004
        /*045c*/ 	.word	0x00000000
        /*0460*/ 	.short	0x0101
        /*0462*/ 	.byte	0x3f
	.zero		1


	//   ....[41]....
        /*0464*/ 	.word	0x0000fe20
        /*0468*/ 	.word	0x000000ff
        /*046c*/ 	.word	0x00000000
        /*0470*/ 	.short	0x0101
        /*0472*/ 	.byte	0x05
	.zero		1


	//   ....[42]....
        /*0474*/ 	.word	0x00011690
        /*0478*/ 	.word	0x00000008
        /*047c*/ 	.word	0x00036840
        /*0480*/ 	.short	0x010a
        /*0482*/ 	.byte	0x3f
	.zero		1


	//   ....[43]....
        /*0484*/ 	.word	0x00011bb0
        /*0488*/ 	.word	0x00000012
        /*048c*/ 	.word	0x00036820
        /*0490*/ 	.short	0x010a
        /*0492*/ 	.byte	0x3f
	.zero		1


	//   ....[44]....
        /*0494*/ 	.word	0x00011e20
        /*0498*/ 	.word	0x00000003
        /*049c*/ 	.word	0x00036840
        /*04a0*/ 	.short	0x010a
        /*04a2*/ 	.byte	0x3f
	.zero		1


	//   ....[45]....
        /*04a4*/ 	.word	0x000120b0
        /*04a8*/ 	.word	0x00000003
        /*04ac*/ 	.word	0x00000060
        /*04b0*/ 	.short	0x010a
        /*04b2*/ 	.byte	0x3f
	.zero		1


	//   ....[46]....
        /*04b4*/ 	.word	0x00012590
        /*04b8*/ 	.word	0x00000002
        /*04bc*/ 	.word	0x00036840
        /*04c0*/ 	.short	0x010a
        /*04c2*/ 	.byte	0x3f
	.zero		1


	//   ....[47]....
        /*04c4*/ 	.word	0x00012820
        /*04c8*/ 	.word	0x00000002
        /*04cc*/ 	.word	0x00000060
        /*04d0*/ 	.short	0x010a
        /*04d2*/ 	.byte	0x3f
	.zero		1


	//   ....[48]....
        /*04d4*/ 	.word	0x00012c70
        /*04d8*/ 	.word	0x00000002
        /*04dc*/ 	.word	0x00036840
        /*04e0*/ 	.short	0x010a
        /*04e2*/ 	.byte	0x3f
	.zero		1


	//   ....[49]....
        /*04e4*/ 	.word	0x00012f20
        /*04e8*/ 	.word	0x00000002
        /*04ec*/ 	.word	0x00000060
        /*04f0*/ 	.short	0x010a
        /*04f2*/ 	.byte	0x3f
	.zero		1


	//   ....[50]....
        /*04f4*/ 	.word	0x00013350
        /*04f8*/ 	.word	0x00000003
        /*04fc*/ 	.word	0x00036860
        /*0500*/ 	.short	0x010a
        /*0502*/ 	.byte	0x3f
	.zero		1


	//   ....[51]....
        /*0504*/ 	.word	0x000137d0
        /*0508*/ 	.word	0x00000007
        /*050c*/ 	.word	0x00036820
        /*0510*/ 	.short	0x010a
        /*0512*/ 	.byte	0x3f
	.zero		1


	//   ....[52]....
        /*0514*/ 	.word	0x00013920
        /*0518*/ 	.word	0x00000005
        /*051c*/ 	.word	0x00000000
        /*0520*/ 	.short	0x010a
        /*0522*/ 	.byte	0x3f
	.zero		1


	//   ....[53]....
        /*0524*/ 	.word	0x00013990
        /*0528*/ 	.word	0x00000003
        /*052c*/ 	.word	0x00000000
        /*0530*/ 	.short	0x010a
        /*0532*/ 	.byte	0x3f
	.zero		1


	//   ....[54]....
        /*0534*/ 	.word	0x000139f0
        /*0538*/ 	.word	0x00000005
        /*053c*/ 	.word	0x00000000
        /*0540*/ 	.short	0x010a
        /*0542*/ 	.byte	0x3f
	.zero		1


	//   ....[55]....
        /*0544*/ 	.word	0x00013a20
        /*0548*/ 	.word	0x00000003
        /*054c*/ 	.word	0x00000000
        /*0550*/ 	.short	0x010a
        /*0552*/ 	.byte	0x3f
	.zero		1


	//   ....[56]....
        /*0554*/ 	.word	0x00013aa0
        /*0558*/ 	.word	0x00000003
        /*055c*/ 	.word	0x00036800
        /*0560*/ 	.short	0x010a
        /*0562*/ 	.byte	0x3f
	.zero		1


	//   ....[57]....
        /*0564*/ 	.word	0x00013af0
        /*0568*/ 	.word	0x00000002
        /*056c*/ 	.word	0x00036830
        /*0570*/ 	.short	0x010a
        /*0572*/ 	.byte	0x3f
	.zero		1


	//   ....[58]....
        /*0574*/ 	.word	0x00013b50
        /*0578*/ 	.word	0x00000005
        /*057c*/ 	.word	0x00036830
        /*0580*/ 	.short	0x010a
        /*0582*/ 	.byte	0x3f
	.zero		1


	//   ....[59]....
        /*0584*/ 	.word	0x00013bb0
        /*0588*/ 	.word	0x00000003
        /*058c*/ 	.word	0x00036850
        /*0590*/ 	.short	0x010a
        /*0592*/ 	.byte	0x3f
	.zero		1


	//   ....[60]....
        /*0594*/ 	.word	0x00013c10
        /*0598*/ 	.word	0x00000005
        /*059c*/ 	.word	0x00036830
        /*05a0*/ 	.short	0x010a
        /*05a2*/ 	.byte	0x3f
	.zero		1


	//   ....[61]....
        /*05a4*/ 	.word	0x00013c70
        /*05a8*/ 	.word	0x00000003
        /*05ac*/ 	.word	0x00036850
        /*05b0*/ 	.short	0x010a
        /*05b2*/ 	.byte	0x3f
	.zero		1


	//   ....[62]....
        /*05b4*/ 	.word	0x00013cd0
        /*05b8*/ 	.word	0x00000003
        /*05bc*/ 	.word	0x00036850
        /*05c0*/ 	.short	0x010a
        /*05c2*/ 	.byte	0x3f
	.zero		1


	//   ....[63]....
        /*05c4*/ 	.word	0x00013e50
        /*05c8*/ 	.word	0x00000008
        /*05cc*/ 	.word	0x00036840
        /*05d0*/ 	.short	0x010a
        /*05d2*/ 	.byte	0x3f
	.zero		1


	//   ....[64]....
        /*05d4*/ 	.word	0x00013ea0
        /*05d8*/ 	.word	0x00000012
        /*05dc*/ 	.word	0x00036820
        /*05e0*/ 	.short	0x010a
        /*05e2*/ 	.byte	0x3f
	.zero		1


	//   ....[65]....
        /*05e4*/ 	.word	0x00013ef0
        /*05e8*/ 	.word	0x00000003
        /*05ec*/ 	.word	0x00036840
        /*05f0*/ 	.short	0x010a
        /*05f2*/ 	.byte	0x3f
	.zero		1


	//   ....[66]....
        /*05f4*/ 	.word	0x00013f40
        /*05f8*/ 	.word	0x00000003
        /*05fc*/ 	.word	0x00000060
        /*0600*/ 	.short	0x010a
        /*0602*/ 	.byte	0x3f
	.zero		1


	//   ....[67]....
        /*0604*/ 	.word	0x00013f90
        /*0608*/ 	.word	0x00000002
        /*060c*/ 	.word	0x00036840
        /*0610*/ 	.short	0x010a
        /*0612*/ 	.byte	0x3f
	.zero		1


	//   ....[68]....
        /*0614*/ 	.word	0x00013fe0
        /*0618*/ 	.word	0x00000002
        /*061c*/ 	.word	0x00000060
        /*0620*/ 	.short	0x010a
        /*0622*/ 	.byte	0x3f
	.zero		1


	//   ....[69]....
        /*0624*/ 	.word	0x00014030
        /*0628*/ 	.word	0x00000002
        /*062c*/ 	.word	0x00036840
        /*0630*/ 	.short	0x010a
        /*0632*/ 	.byte	0x3f
	.zero		1


	//   ....[70]....
        /*0634*/ 	.word	0x00014080
        /*0638*/ 	.word	0x00000002
        /*063c*/ 	.word	0x00000060
        /*0640*/ 	.short	0x010a
        /*0642*/ 	.byte	0x3f
	.zero		1


	//   ....[71]....
        /*0644*/ 	.word	0x000140d0
        /*0648*/ 	.word	0x00000003
        /*064c*/ 	.word	0x00036860
        /*0650*/ 	.short	0x010a
        /*0652*/ 	.byte	0x3f
	.zero		1


	//   ....[72]....
        /*0654*/ 	.word	0x000141b0
        /*0658*/ 	.word	0x00000007
        /*065c*/ 	.word	0x00036820
        /*0660*/ 	.short	0x010a
        /*0662*/ 	.byte	0x3f
	.zero		1


	//   ....[73]....
        /*0664*/ 	.word	0x00014200
        /*0668*/ 	.word	0x00000005
        /*066c*/ 	.word	0x00000000
        /*0670*/ 	.short	0x010a
        /*0672*/ 	.byte	0x3f
	.zero		1


	//   ....[74]....
        /*0674*/ 	.word	0x00014250
        /*0678*/ 	.word	0x00000003
        /*067c*/ 	.word	0x00000000
        /*0680*/ 	.short	0x010a
        /*0682*/ 	.byte	0x3f
	.zero		1


	//   ....[75]....
        /*0684*/ 	.word	0x000142a0
        /*0688*/ 	.word	0x00000005
        /*068c*/ 	.word	0x00000000
        /*0690*/ 	.short	0x010a
        /*0692*/ 	.byte	0x3f
	.zero		1


	//----- nvinfo : EIATTR_NUM_MBARRIERS
	.align		4
.L_303:
        /*0694*/ 	.byte	0x03, 0x38
        /*0696*/ 	.short	0x0016


	//----- nvinfo : EIATTR_EXIT_INSTR_OFFSETS
	.align		4
        /*0698*/ 	.byte	0x04, 0x1c
        /*069a*/ 	.short	(.L_305 - .L_304)


	//   ....[0]....
.L_304:
        /*069c*/ 	.word	0x00000a00


	//   ....[1]....
        /*06a0*/ 	.word	0x00010800


	//   ....[2]....
        /*06a4*/ 	.word	0x00010860


	//   ....[3]....
        /*06a8*/ 	.word	0x00013840


	//   ....[4]....
        /*06ac*/ 	.word	0x00013a70


	//----- nvinfo : EIATTR_MAX_THREADS
	.align		4
.L_305:
        /*06b0*/ 	.byte	0x04, 0x05
        /*06b2*/ 	.short	(.L_307 - .L_306)
.L_306:
        /*06b4*/ 	.word	0x00000180
        /*06b8*/ 	.word	0x00000001
        /*06bc*/ 	.word	0x00000001


	//----- nvinfo : EIATTR_CRS_STACK_SIZE
	.align		4
.L_307:
        /*06c0*/ 	.byte	0x04, 0x1e
        /*06c2*/ 	.short	(.L_309 - .L_308)
.L_308:
        /*06c4*/ 	.word	0x00000000


	//----- nvinfo : EIATTR_CBANK_PARAM_SIZE
	.align		4
.L_309:
        /*06c8*/ 	.byte	0x03, 0x19
        /*06ca*/ 	.short	0x0bf0


	//----- nvinfo : EIATTR_PARAM_CBANK
	.align		4
        /*06cc*/ 	.byte	0x04, 0x0a
        /*06ce*/ 	.short	(.L_311 - .L_310)
	.align		4
.L_310:
        /*06d0*/ 	.word	index@(.nv.constant0._ZN7cutlass13device_kernelIN5flash11enable_sm90INS1_16FlashAttnFwdSm90INS1_25CollectiveMainloopFwdSm90ILi2EN4cute5tupleIJNS5_1CILi1EEES8_S8_EEENS6_IJNS7_ILi128EEENS7_ILi112EEENS7_ILi192EEEEEELi192ENS_10bfloat16_tEfNS_4arch4Sm90ELb1ELb0ELb0ELb0ELb0ELb0ELb0ELb1ELb1ELb0ELb0ELb0EEENS1_21CollectiveEpilogueFwdINS6_IJSA_SC_SB_EEES9_SE_SG_Li256ELb0ELb0ELb0ELb0EEENS1_30DynamicPersistentTileSchedulerILi256ELi32ELb0ELb0ELb1EEEEEEEEEvNT_6ParamsE)
        /*06d4*/ 	.short	0x0210
        /*06d6*/ 	.short	0x0bf0


	//----- nvinfo : EIATTR_SW_WAR
	.align		4
.L_311:
        /*06d8*/ 	.byte	0x04, 0x36
        /*06da*/ 	.short	(.L_313 - .L_312)
.L_312:
        /*06dc*/ 	.word	0x00000008
.L_313:


//--------------------- .nv.info._ZN7cutlass13device_kernelIN5flash11enable_sm90INS1_16FlashAttnFwdSm90INS1_25CollectiveMainloopFwdSm90ILi2EN4cute5tupleIJNS5_1CILi1EEES8_S8_EEENS6_IJNS7_ILi128EEENS7_ILi112EEENS7_ILi192EEEEEELi192ENS_10bfloat16_tEfNS_4arch4Sm90ELb1ELb0ELb0ELb1ELb0ELb0ELb0ELb1ELb1ELb0ELb0ELb0EEENS1_21CollectiveEpilogueFwdINS6_IJSA_SC_SB_EEES9_SE_SG_Li256ELb1ELb0ELb0ELb0EEENS1_36VarlenDynamicPersistentTileSchedulerILi128ELi112ELi256ELi32ELb0ELb0ELb1ELb1ELb1ELb1EEEEEEEEEvNT_6ParamsE --------------------------
	.section	.nv.info._ZN7cutlass13device_kernelIN5flash11enable_sm90INS1_16FlashAttnFwdSm90INS1_25CollectiveMainloopFwdSm90ILi2EN4cute5tupleIJNS5_1CILi1EEES8_S8_EEENS6_IJNS7_ILi128EEENS7_ILi112EEENS7_ILi192EEEEEELi192ENS_10bfloat16_tEfNS_4arch4Sm90ELb1ELb0ELb0ELb1ELb0ELb0ELb0ELb1ELb1ELb0ELb0ELb0EEENS1_21CollectiveEpilogueFwdINS6_IJSA_SC_SB_EEES9_SE_SG_Li256ELb1ELb0ELb0ELb0EEENS1_36VarlenDynamicPersistentTileSchedulerILi128ELi112ELi256ELi32ELb0ELb0ELb1ELb1ELb1ELb1EEEEEEEEEvNT_6ParamsE,"",@"SHT_CUDA_INFO"
	.sectionflags	@""
	.align	4


	//----- nvinfo : EIATTR_CUDA_API_VERSION
	.align		4
        /*0000*/ 	.byte	0x04, 0x37
        /*0002*/ 	.short	(.L_315 - .L_314)
.L_314:
        /*0004*/ 	.word	0x00000082


	//----- nvinfo : EIATTR_KPARAM_INFO
	.align		4
.L_315:
        /*0008*/ 	.byte	0x04, 0x17
        /*000a*/ 	.short	(.L_317 - .L_316)
.L_316:
        /*000c*/ 	.word	0x00000000
        /*0010*/ 	.short	0x0000
        /*0012*/ 	.short	0x0070
        /*0014*/ 	.byte	0x00, 0xf0, 0x01, 0x28


	//----- nvinfo : EIATTR_SPARSE_MMA_MASK
	.align		4
.L_317:
        /*0018*/ 	.byte	0x03, 0x50
        /*001a*/ 	.short	0x0000


	//----- nvinfo : EIATTR_MAXREG_COUNT
	.align		4
        /*001c*/ 	.byte	0x03, 0x1b
        /*001e*/ 	.short	0x00a8


	//----- nvinfo : EIATTR_NUM_BARRIERS
	.align		4
        /*0020*/ 	.byte	0x02, 0x4c
        /*0022*/ 	.byte	0x09
	.zero		1


	//----- nvinfo : EIATTR_EXTERNS
	.align		4
        /*0024*/ 	.byte	0x04, 0x0f
        /*0026*/ 	.short	(.L_319 - .L_318)


	//   ....[0]....
	.align		4
.L_318:
        /*0028*/ 	.word	index@(__assertfail)


	//----- nvinfo : EIATTR_ANNOTATIONS
	.align		4
.L_319:
        /*002c*/ 	.byte	0x04, 0x55
        /*002e*/ 	.short	(.L_321 - .L_320)


	//   ....[0]....
.L_320:
        /* <DEDUP_REMOVED lines=33> */


	//----- nvinfo : EIATTR_MERCURY_ISA_VERSION
	.align		4
.L_321:
        /*0230*/ 	.byte	0x03, 0x5f
        /*0232*/ 	.short	0x0101


	//----- nvinfo : EIATTR_UNUSED_LOAD_BYTE_OFFSET
	.align		4
        /*0234*/ 	.byte	0x04, 0x44
        /*0236*/ 	.short	(.L_323 - .L_322)


	//   ....[0]....
.L_322:
        /*0238*/ 	.word	0x00000a40
        /*023c*/ 	.word	0x0000fff0


	//   ....[1]....
        /*0240*/ 	.word	0x0000eff0
        /*0244*/ 	.word	0x0000fff0


	//----- nvinfo : EIATTR_INT_WARP_WIDE_INSTR_OFFSETS
	.align		4
.L_323:
        /*0248*/ 	.byte	0x04, 0x31
        /*024a*/ 	.short	(.L_325 - .L_324)


	//   ....[0]....
.L_324:
        /*024c*/ 	.word	0x00000160


	//   ....[1]....
        /*0250*/ 	.word	0x000001a0


	//   ....[2]....
        /*0254*/ 	.word	0x00000210


	//   ....[3]....
        /*0258*/ 	.word	0x00012a00


	//   ....[4]....
        /*025c*/ 	.word	0x00012aa0


	//   ....[5]....
        /*0260*/ 	.word	0x00012f30


	//   ....[6]....
        /*0264*/ 	.word	0x00012f60


	//   ....[7]....
        /*0268*/ 	.word	0x00013170


	//   ....[8]....
        /*026c*/ 	.word	0x00013260


	//   ....[9]....
        /*0270*/ 	.word	0x00015660


	//   ....[10]....
        /*0274*/ 	.word	0x00015700


	//----- nvinfo : EIATTR_COOP_GROUP_MASK_REGIDS
	.align		4
.L_325:
        /*0278*/ 	.byte	0x04, 0x29
        /*027a*/ 	.short	(.L_327 - .L_326)


	//   ....[0]....
.L_326:
        /*027c*/ 	.word	0xffffffff


	//   ....[1]....
        /*0280*/ 	.word	0xffffffff


	//   ....[2]....
        /*0284*/ 	.word	0xffffffff


	//   ....[3]....
        /*0288*/ 	.word	0xffffffff


	//   ....[4]....
        /*028c*/ 	.word	0xffffffff


	//   ....[5]....
        /*0290*/ 	.word	0xffffffff


	//   ....[6]....
        /*0294*/ 	.word	0xffffffff


	//   ....[7]....
        /*0298*/ 	.word	0xffffffff


	//   ....[8]....
        /*029c*/ 	.word	0xffffffff


	//   ....[9]....
        /*02a0*/ 	.word	0xffffffff


	//   ....[10]....
        /*02a4*/ 	.word	0xffffffff


	//   ....[11]....
        /*02a8*/ 	.word	0xffffffff


	//   ....[12]....
        /*02ac*/ 	.word	0xffffffff


	//   ....[13]....
        /*02b0*/ 	.word	0xffffffff


	//   ....[14]....
        /*02b4*/ 	.word	0xffffffff


	//   ....[15]....
        /*02b8*/ 	.word	0xffffffff


	//   ....[16]....
        /*02bc*/ 	.word	0xffffffff


	//   ....[17]....
        /*02c0*/ 	.word	0xffffffff


	//   ....[18]....
        /*02c4*/ 	.word	0xffffffff


	//   ....[19]....
        /*02c8*/ 	.word	0xffffffff


	//   ....[20]....
        /*02cc*/ 	.word	0xffffffff


	//   ....[21]....
        /*02d0*/ 	.word	0xffffffff


	//   ....[22]....
        /*02d4*/ 	.word	0xffffffff


	//   ....[23]....
        /*02d8*/ 	.word	0xffffffff


	//   ....[24]....
        /*02dc*/ 	.word	0xffffffff


	//   ....[25]....
        /*02e0*/ 	.word	0xffffffff


	//   ....[26]....
        /*02e4*/ 	.word	0xffffffff


	//   ....[27]....
        /*02e8*/ 	.word	0xffffffff


	//   ....[28]....
        /*02ec*/ 	.word	0xffffffff


	//   ....[29]....
        /*02f0*/ 	.word	0xffffffff


	//   ....[30]....
        /*02f4*/ 	.word	0xffffffff


	//   ....[31]....
        /*02f8*/ 	.word	0xffffffff


	//   ....[32]....
        /*02fc*/ 	.word	0xffffffff


	//   ....[33]....
        /*0300*/ 	.word	0xffffffff


	//   ....[34]....
        /*0304*/ 	.word	0xffffffff


	//   ....[35]....
        /*0308*/ 	.word	0xffffffff


	//   ....[36]....
        /*030c*/ 	.word	0xffffffff


	//   ....[37]....
        /*0310*/ 	.word	0xffffffff


	//   ....[38]....
        /*0314*/ 	.word	0xffffffff


	//   ....[39]....
        /*0318*/ 	.word	0xffffffff


	//   ....[40]....
        /*031c*/ 	.word	0xffffffff


	//   ....[41]....
        /*0320*/ 	.word	0xffffffff


	//   ....[42]....
        /*0324*/ 	.word	0xffffffff


	//   ....[43]....
        /*0328*/ 	.word	0xffffffff


	//   ....[44]....
        /*032c*/ 	.word	0xffffffff


	//   ....[45]....
        /*0330*/ 	.word	0xffffffff


	//   ....[46]....
        /*0334*/ 	.word	0xffffffff


	//   ....[47]....
        /*0338*/ 	.word	0xffffffff


	//   ....[48]....
        /*033c*/ 	.word	0xffffffff


	//   ....[49]....
        /*0340*/ 	.word	0xffffffff


	//   ....[50]....
        /*0344*/ 	.word	0xffffffff


	//   ....[51]....
        /*0348*/ 	.word	0xffffffff


	//   ....[52]....
        /*034c*/ 	.word	0xffffffff


	//   ....[53]....
        /*0350*/ 	.word	0xffffffff


	//   ....[54]....
        /*0354*/ 	.word	0xffffffff


	//   ....[55]....
        /*0358*/ 	.word	0xffffffff


	//   ....[56]....
        /*035c*/ 	.word	0xffffffff


	//   ....[57]....
        /*0360*/ 	.word	0xffffffff


	//   ....[58]....
        /*0364*/ 	.word	0x0500000f


	//   ....[59]....
        /*0368*/ 	.word	0x0500000f


	//   ....[60]....
        /*036c*/ 	.word	0x0500000f


	//   ....[61]....
        /*0370*/ 	.word	0x0500000f


	//   ....[62]....
        /*0374*/ 	.word	0x0500000f


	//   ....[63]....
        /*0378*/ 	.word	0x0500000f


	//   ....[64]....
        /*037c*/ 	.word	0x0500000f


	//   ....[65]....
        /*0380*/ 	.word	0x0500000f


	//   ....[66]....
        /*0384*/ 	.word	0x0500000f


	//   ....[67]....
        /*0388*/ 	.word	0x0500000f


	//   ....[68]....
        /*038c*/ 	.word	0x0500000f


	//   ....[69]....
        /*0390*/ 	.word	0x0500000f


	//   ....[70]....
        /*0394*/ 	.word	0x0500000f


	//   ....[71]....
        /*0398*/ 	.word	0x0500000f


	//   ....[72]....
        /*039c*/ 	.word	0x0500000f


	//   ....[73]....
        /*03a0*/ 	.word	0x0500000f


	//   ....[74]....
        /*03a4*/ 	.word	0x0500000f


	//   ....[75]....
        /*03a8*/ 	.word	0x0500000f


	//   ....[76]....
        /*03ac*/ 	.word	0x0500000f


	//----- nvinfo : EIATTR_COOP_GROUP_INSTR_OFFSETS
	.align		4
.L_327:
        /*03b0*/ 	.byte	0x04, 0x28
        /*03b2*/ 	.short	(.L_329 - .L_328)


	//   ....[0]....
.L_328:
        /*03b4*/ 	.word	0x00000060


	//   ....[1]....
        /*03b8*/ 	.word	0x00000170


	//   ....[2]....
        /*03bc*/ 	.word	0x000001c0


	//   ....[3]....
        /*03c0*/ 	.word	0x000003f0


	//   ....[4]....
        /*03c4*/ 	.word	0x00000550


	//   ....[5]....
        /*03c8*/ 	.word	0x00000670


	//   ....[6]....
        /*03cc*/ 	.word	0x000007d0


	//   ....[7]....
        /*03d0*/ 	.word	0x000017d0


	//   ....[8]....
        /*03d4*/ 	.word	0x00004400


	//   ....[9]....
        /*03d8*/ 	.word	0x000044e0


	//   ....[10]....
        /*03dc*/ 	.word	0x00004df0


	//   ....[11]....
        /*03e0*/ 	.word	0x00004ee0


	//   ....[12]....
        /*03e4*/ 	.word	0x00008de0


	//   ....[13]....
        /*03e8*/ 	.word	0x00008e60


	//   ....[14]....
        /*03ec*/ 	.word	0x00009750


	//   ....[15]....
        /*03f0*/ 	.word	0x00009780


	//   ....[16]....
        /*03f4*/ 	.word	0x0000cc50


	//   ....[17]....
        /*03f8*/ 	.word	0x0000cc80


	//   ....[18]....
        /*03fc*/ 	.word	0x0000d090


	//   ....[19]....
        /*0400*/ 	.word	0x0000d0e0


	//   ....[20]....
        /*0404*/ 	.word	0x0000e4f0


	//   ....[21]....
        /*0408*/ 	.word	0x0000e530


	//   ....[22]....
        /*040c*/ 	.word	0x0000e630


	//   ....[23]....
        /*0410*/ 	.word	0x0000e640


	//   ....[24]....
        /*0414*/ 	.word	0x00011780


	//   ....[25]....
        /*0418*/ 	.word	0x00011910


	//   ....[26]....
        /*041c*/ 	.word	0x00011940


	//   ....[27]....
        /*0420*/ 	.word	0x00011980


	//   ....[28]....
        /*0424*/ 	.word	0x000119f0


	//   ....[29]....
        /*0428*/ 	.word	0x00011a50


	//   ....[30]....
        /*042c*/ 	.word	0x00011a90


	//   ....[31]....
        /*0430*/ 	.word	0x00011c40


	//   ....[32]....
        /*0434*/ 	.word	0x00011ca0


	//   ....[33]....
        /*0438*/ 	.word	0x00011ce0


	//   ....[34]....
        /*043c*/ 	.word	0x00011d20


	//   ....[35]....
        /*0440*/ 	.word	0x00011d50


	//   ....[36]....
        /*0444*/ 	.word	0x00011d80


	//   ....[37]....
        /*0448*/ 	.word	0x00011e20


	//   ....[38]....
        /*044c*/ 	.word	0x00011e80


	//   ....[39]....
        /*0450*/ 	.word	0x00011f10


	//   ....[40]....
        /*0454*/ 	.word	0x00015b70


	//   ....[41]....
        /*0458*/ 	.word	0x00015b80


	//   ....[42]....
        /*045c*/ 	.word	0x00015ca0


	//   ....[43]....
        /*0460*/ 	.word	0x00015d00


	//   ....[44]....
        /*0464*/ 	.word	0x00015d40


	//   ....[45]....
        /*0468*/ 	.word	0x00015d80


	//   ....[46]....
        /*046c*/ 	.word	0x00015db0


	//   ....[47]....
        /*0470*/ 	.word	0x00015de0


	//   ....[48]....
        /*0474*/ 	.word	0x00015f80


	//   ....[49]....
        /*0478*/ 	.word	0x00015fe0


	//   ....[50]....
        /*047c*/ 	.word	0x00016020


	//   ....[51]....
        /*0480*/ 	.word	0x00016060


	//   ....[52]....
        /*0484*/ 	.word	0x00016090


	//   ....[53]....
        /*0488*/ 	.word	0x000160c0


	//   ....[54]....
        /*048c*/ 	.word	0x00016180


	//   ....[55]....
        /*0490*/ 	.word	0x000161a0


	//   ....[56]....
        /*0494*/ 	.word	0x00016210


	//   ....[57]....
        /*0498*/ 	.word	0x000168b0


	//   ....[58]....
        /*049c*/ 	.word	0x00016ea0


	//   ....[59]....
        /*04a0*/ 	.word	0x000172c0


	//   ....[60]....
        /*04a4*/ 	.word	0x00017350


	//   ....[61]....
        /*04a8*/ 	.word	0x000173f0


	//   ....[62]....
        /*04ac*/ 	.word	0x000174a0


	//   ....[63]....
        /*04b0*/ 	.word	0x00017520


	//   ....[64]....
        /*04b4*/ 	.word	0x000175a0


	//   ....[65]....
        /*04b8*/ 	.word	0x00017620


	//   ....[66]....
        /*04bc*/ 	.word	0x000176a0


	//   ....[67]....
        /*04c0*/ 	.word	0x00017730


	//   ....[68]....
        /*04c4*/ 	.word	0x000177e0


	//   ....[69]....
        /*04c8*/ 	.word	0x00017860


	//   ....[70]....
        /*04cc*/ 	.word	0x000178e0


	//   ....[71]....
        /*04d0*/ 	.word	0x00017960


	//   ....[72]....
        /*04d4*/ 	.word	0x000179e0


	//   ....[73]....
        /*04d8*/ 	.word	0x00017a50


	//   ....[74]....
        /*04dc*/ 	.word	0x00017af0


	//   ....[75]....
        /*04e0*/ 	.word	0x00017b80


	//   ....[76]....
        /*04e4*/ 	.word	0x00017cb0


	//----- nvinfo : EIATTR_REG_RECONFIG
	.align		4
.L_329:
        /*04e8*/ 	.byte	0x01, 0x54
	.zero		2


	//----- nvinfo : EIATTR_SYSCALL_OFFSETS
	.align		4
        /*04ec*/ 	.byte	0x04, 0x46
        /*04ee*/ 	.short	(.L_331 - .L_330)


	//   ....[0]....
.L_330:
        /*04f0*/ 	.word	0x000019b0


	//   ....[1]....
        /*04f4*/ 	.word	0x00012c30


	//   ....[2]....
        /*04f8*/ 	.word	0x00012d70


	//   ....[3]....
        /*04fc*/ 	.word	0x00012e70


	//----- nvinfo : EIATTR_MBARRIER_INSTR_OFFSETS
	.align		4
.L_331:
        /*0500*/ 	.byte	0x04, 0x39
        /*0502*/ 	.short	(.L_333 - .L_332)


	//   ....[0]....
.L_332:
        /*0504*/ 	.word	0x000002a0
        /*0508*/ 	.word	0x000000ff
        /*050c*/ 	.word	0x00036800
        /*0510*/ 	.short	0x0100
        /*0512*/ 	.byte	0x08
	.zero		1


	//   ....[1]....
        /*0514*/ 	.word	0x000002b0
        /*0518*/ 	.word	0x000000ff
        /*051c*/ 	.word	0x00036820
        /*0520*/ 	.short	0x0100
        /*0522*/ 	.byte	0x08
	.zero		1


	//   ....[2]....
        /*0524*/ 	.word	0x000003a0
        /*0528*/ 	.word	0x000000ff
        /*052c*/ 	.word	0x00036830
        /*0530*/ 	.short	0x0100
        /*0532*/ 	.byte	0x08
	.zero		1


	//   ....[3]....
        /*0534*/ 	.word	0x000003b0
        /*0538*/ 	.word	0x000000ff
        /*053c*/ 	.word	0x00036840
        /*0540*/ 	.short	0x0100
        /*0542*/ 	.byte	0x08
	.zero		1


	//   ....[4]....
        /*0544*/ 	.word	0x000003c0
        /*0548*/ 	.word	0x000000ff
        /*054c*/ 	.word	0x00036838
        /*0550*/ 	.short	0x0100
        /*0552*/ 	.byte	0x08
	.zero		1


	//   ....[5]....
        /*0554*/ 	.word	0x000003d0
        /*0558*/ 	.word	0x000000ff
        /*055c*/ 	.word	0x00036848
        /*0560*/ 	.short	0x0100
        /*0562*/ 	.byte	0x08
	.zero		1


	//   ....[6]....
        /*0564*/ 	.word	0x00000500
        /*0568*/ 	.word	0x000000ff
        /*056c*/ 	.word	0x00036850
        /*0570*/ 	.short	0x0100
        /*0572*/ 	.byte	0x08
	.zero		1


	//   ....[7]....
        /*0574*/ 	.word	0x00000510
        /*0578*/ 	.word	0x000000ff
        /*057c*/ 	.word	0x00036860
        /*0580*/ 	.short	0x0100
        /*0582*/ 	.byte	0x08
	.zero		1


	//   ....[8]....
        /*0584*/ 	.word	0x00000520
        /*0588*/ 	.word	0x000000ff
        /*058c*/ 	.word	0x00036858
        /*0590*/ 	.short	0x0100
        /*0592*/ 	.byte	0x08
	.zero		1


	//   ....[9]....
        /*0594*/ 	.word	0x00000530
        /*0598*/ 	.word	0x000000ff
        /*059c*/ 	.word	0x00036868
        /*05a0*/ 	.short	0x0100
        /*05a2*/ 	.byte	0x08
	.zero		1


	//   ....[10]....
        /*05a4*/ 	.word	0x00000620
        /*05a8*/ 	.word	0x000000ff
        /*05ac*/ 	.word	0x00036870
        /*05b0*/ 	.short	0x0100
        /*05b2*/ 	.byte	0x06
	.zero		1


	//   ....[11]....
        /*05b4*/ 	.word	0x00000630
        /*05b8*/ 	.word	0x000000ff
        /*05bc*/ 	.word	0x00036880
        /*05c0*/ 	.short	0x0100
        /*05c2*/ 	.byte	0x06
	.zero		1


	//   ....[12]....
        /*05c4*/ 	.word	0x00000640
        /*05c8*/ 	.word	0x000000ff
        /*05cc*/ 	.word	0x00036878
        /*05d0*/ 	.short	0x0100
        /*05d2*/ 	.byte	0x06
	.zero		1


	//   ....[13]....
        /*05d4*/ 	.word	0x00000650
        /*05d8*/ 	.word	0x000000ff
        /*05dc*/ 	.word	0x00036888
        /*05e0*/ 	.short	0x0100
        /*05e2*/ 	.byte	0x06
	.zero		1


	//   ....[14]....
        /*05e4*/ 	.word	0x00000780
        /*05e8*/ 	.word	0x000000ff
        /*05ec*/ 	.word	0x00036890
        /*05f0*/ 	.short	0x0100
        /*05f2*/ 	.byte	0x08
	.zero		1


	//   ....[15]....
        /*05f4*/ 	.word	0x00000790
        /*05f8*/ 	.word	0x000000ff
        /*05fc*/ 	.word	0x000368a0
        /*0600*/ 	.short	0x0100
        /*0602*/ 	.byte	0x08
	.zero		1


	//   ....[16]....
        /*0604*/ 	.word	0x000007a0
        /*0608*/ 	.word	0x000000ff
        /*060c*/ 	.word	0x00036898
        /*0610*/ 	.short	0x0100
        /*0612*/ 	.byte	0x08
	.zero		1


	//   ....[17]....
        /*0614*/ 	.word	0x000007b0
        /*0618*/ 	.word	0x000000ff
        /*061c*/ 	.word	0x000368a8
        /*0620*/ 	.short	0x0100
        /*0622*/ 	.byte	0x08
	.zero		1


	//   ....[18]....
        /*0624*/ 	.word	0x000008e0
        /*0628*/ 	.word	0x000000ff
        /*062c*/ 	.word	0x000368b0
        /*0630*/ 	.short	0x0100
        /*0632*/ 	.byte	0x08
	.zero		1


	//   ....[19]....
        /*0634*/ 	.word	0x000008f0
        /*0638*/ 	.word	0x000000ff
        /*063c*/ 	.word	0x000368c0
        /*0640*/ 	.short	0x0100
        /*0642*/ 	.byte	0x08
	.zero		1


	//   ....[20]....
        /*0644*/ 	.word	0x00000900
        /*0648*/ 	.word	0x000000ff
        /*064c*/ 	.word	0x000368b8
        /*0650*/ 	.short	0x0100
        /*0652*/ 	.byte	0x08
	.zero		1


	//   ....[21]....
        /*0654*/ 	.word	0x00000910
        /*0658*/ 	.word	0x000000ff
        /*065c*/ 	.word	0x000368c8
        /*0660*/ 	.short	0x0100
        /*0662*/ 	.byte	0x08
	.zero		1


	//   ....[22]....
        /*0664*/ 	.word	0x00001a50
        /*0668*/ 	.word	0x000000ff
        /*066c*/ 	.word	0x00036800
        /*0670*/ 	.short	0x010a
        /*0672*/ 	.byte	0x3c
	.zero		1


	//   ....[23]....
        /*0674*/ 	.word	0x00001ad0
        /*0678*/ 	.word	0x00000002
        /*067c*/ 	.word	0x00036830
        /*0680*/ 	.short	0x010a
        /*0682*/ 	.byte	0x3f
	.zero		1


	//   ....[24]....
        /*0684*/ 	.word	0x00001b40
        /*0688*/ 	.word	0x00000002
        /*068c*/ 	.word	0x00036830
        /*0690*/ 	.short	0x010a
        /*0692*/ 	.byte	0x3f
	.zero		1


	//   ....[25]....
        /*0694*/ 	.word	0x00004330
        /*0698*/ 	.word	0x00000002
        /*069c*/ 	.word	0x00000000
        /*06a0*/ 	.short	0x0101
        /*06a2*/ 	.byte	0x3f
	.zero		1


	//   ....[26]....
        /*06a4*/ 	.word	0x00005f00
        /*06a8*/ 	.word	0x000000ff
        /*06ac*/ 	.word	0x00036830
        /*06b0*/ 	.short	0x010a
        /*06b2*/ 	.byte	0x27
	.zero		1


	//   ....[27]....
        /*06b4*/ 	.word	0x00005f40
        /*06b8*/ 	.word	0x000000ff
        /*06bc*/ 	.word	0x00036830
        /*06c0*/ 	.short	0x010a
        /*06c2*/ 	.byte	0x27
	.zero		1


	//   ....[28]....
        /*06c4*/ 	.word	0x00008540
        /*06c8*/ 	.word	0x000000ff
        /*06cc*/ 	.word	0x00036850
        /*06d0*/ 	.short	0x010a
        /*06d2*/ 	.byte	0x0a
	.zero		1


	//   ....[29]....
        /*06d4*/ 	.word	0x00008580
        /*06d8*/ 	.word	0x000000ff
        /*06dc*/ 	.word	0x00036850
        /*06e0*/ 	.short	0x010a
        /*06e2*/ 	.byte	0x0a
	.zero		1


	//   ....[30]....
        /*06e4*/ 	.word	0x00009f30
        /*06e8*/ 	.word	0x00000006
        /*06ec*/ 	.word	0x00000000
        /*06f0*/ 	.short	0x0101
        /*06f2*/ 	.byte	0x3f
	.zero		1


	//   ....[31]....
        /*06f4*/ 	.word	0x00009f80
        /*06f8*/ 	.word	0x0000008e
        /*06fc*/ 	.word	0x00000000
        /*0700*/ 	.short	0x0101
        /*0702*/ 	.byte	0x3f
	.zero		1


	//   ....[32]....
        /*0704*/ 	.word	0x0000a310
        /*0708*/ 	.word	0x000000ff
        /*070c*/ 	.word	0x00036830
        /*0710*/ 	.short	0x010a
        /*0712*/ 	.byte	0x06
	.zero		1


	//   ....[33]....
        /*0714*/ 	.word	0x0000a350
        /*0718*/ 	.word	0x000000ff
        /*071c*/ 	.word	0x00036830
        /*0720*/ 	.short	0x010a
        /*0722*/ 	.byte	0x06
	.zero		1


	//   ....[34]....
        /*0724*/ 	.word	0x0000c940
        /*0728*/ 	.word	0x000000ff
        /*072c*/ 	.word	0x00036850
        /*0730*/ 	.short	0x010a
        /*0732*/ 	.byte	0x0b
	.zero		1


	//   ....[35]....
        /*0734*/ 	.word	0x0000c980
        /*0738*/ 	.word	0x000000ff
        /*073c*/ 	.word	0x00036850
        /*0740*/ 	.short	0x010a
        /*0742*/ 	.byte	0x0b
	.zero		1


	//   ....[36]....
        /*0744*/ 	.word	0x0000d890
        /*0748*/ 	.word	0x0000008c
        /*074c*/ 	.word	0x00000000
        /*0750*/ 	.short	0x0101
        /*0752*/ 	.byte	0x3f
	.zero		1


	//   ....[37]....
        /*0754*/ 	.word	0x0000d900
        /*0758*/ 	.word	0x0000008c
        /*075c*/ 	.word	0x00000000
        /*0760*/ 	.short	0x0101
        /*0762*/ 	.byte	0x3f
	.zero		1


	//   ....[38]....
        /*0764*/ 	.word	0x0000e460
        /*0768*/ 	.word	0x000000ff
        /*076c*/ 	.word	0x00036850
        /*0770*/ 	.short	0x010a
        /*0772*/ 	.byte	0x05
	.zero		1


	//   ....[39]....
        /*0774*/ 	.word	0x0000e4a0
        /*0778*/ 	.word	0x000000ff
        /*077c*/ 	.word	0x00036850
        /*0780*/ 	.short	0x010a
        /*0782*/ 	.byte	0x05
	.zero		1


	//   ....[40]....
        /*0784*/ 	.word	0x0000e990
        /*0788*/ 	.word	0x00000004
        /*078c*/ 	.word	0x00000000
        /*0790*/ 	.short	0x0101
        /*0792*/ 	.byte	0x3f
	.zero		1


	//   ....[41]....
        /*0794*/ 	.word	0x000103b0
        /*0798*/ 	.word	0x0000002a
        /*079c*/ 	.word	0x00000000
        /*07a0*/ 	.short	0x0101
        /*07a2*/ 	.byte	0x3f
	.zero		1


	//   ....[42]....
        /*07a4*/ 	.word	0x000135b0
        /*07a8*/ 	.word	0x00000008
        /*07ac*/ 	.word	0x00036840
        /*07b0*/ 	.short	0x010a
        /*07b2*/ 	.byte	0x3f
	.zero		1


	//   ....[43]....
        /*07b4*/ 	.word	0x00013b60
        /*07b8*/ 	.word	0x00000009
        /*07bc*/ 	.word	0x00036820
        /*07c0*/ 	.short	0x010a
        /*07c2*/ 	.byte	0x3f
	.zero		1


	//   ....[44]....
        /*07c4*/ 	.word	0x00013e90
        /*07c8*/ 	.word	0x00000002
        /*07cc*/ 	.word	0x00036840
        /*07d0*/ 	.short	0x010a
        /*07d2*/ 	.byte	0x3f
	.zero		1


	//   ....[45]....
        /*07d4*/ 	.word	0x00014190
        /*07d8*/ 	.word	0x00000003
        /*07dc*/ 	.word	0x00000060
        /*07e0*/ 	.short	0x010a
        /*07e2*/ 	.byte	0x3f
	.zero		1


	//   ....[46]....
        /*07e4*/ 	.word	0x000147b0
        /*07e8*/ 	.word	0x00000002
        /*07ec*/ 	.word	0x00036840
        /*07f0*/ 	.short	0x010a
        /*07f2*/ 	.byte	0x3f
	.zero		1


	//   ....[47]....
        /*07f4*/ 	.word	0x00014ab0
        /*07f8*/ 	.word	0x00000003
        /*07fc*/ 	.word	0x00000060
        /*0800*/ 	.short	0x010a
        /*0802*/ 	.byte	0x3f
	.zero		1


	//   ....[48]....
        /*0804*/ 	.word	0x00014fe0
        /*0808*/ 	.word	0x00000002
        /*080c*/ 	.word	0x00036840
        /*0810*/ 	.short	0x010a
        /*0812*/ 	.byte	0x3f
	.zero		1


	//   ....[49]....
        /*0814*/ 	.word	0x000152f0
        /*0818*/ 	.word	0x00000002
        /*081c*/ 	.word	0x00000060
        /*0820*/ 	.short	0x010a
        /*0822*/ 	.byte	0x3f
	.zero		1


	//   ....[50]....
        /*0824*/ 	.word	0x000157c0
        /*0828*/ 	.word	0x00000003
        /*082c*/ 	.word	0x00036860
        /*0830*/ 	.short	0x010a
        /*0832*/ 	.byte	0x3f
	.zero		1


	//   ....[51]....
        /*0834*/ 	.word	0x00016830
        /*0838*/ 	.word	0x00000000
        /*083c*/ 	.word	0x00036820
        /*0840*/ 	.short	0x010a
        /*0842*/ 	.byte	0x3f
	.zero		1


	//   ....[52]....
        /*0844*/ 	.word	0x00016a10
        /*0848*/ 	.word	0x00000006
        /*084c*/ 	.word	0x00000000
        /*0850*/ 	.short	0x010a
        /*0852*/ 	.byte	0x3f
	.zero		1


	//   ....[53]....
        /*0854*/ 	.word	0x00016a80
        /*0858*/ 	.word	0x00000007
        /*085c*/ 	.word	0x00000000
        /*0860*/ 	.short	0x010a
        /*0862*/ 	.byte	0x3f
	.zero		1


	//   ....[54]....
        /*0864*/ 	.word	0x00016af0
        /*0868*/ 	.word	0x00000004
        /*086c*/ 	.word	0x00000000
        /*0870*/ 	.short	0x010a
        /*0872*/ 	.byte	0x3f
	.zero		1


	//   ....[55]....
        /*0874*/ 	.word	0x00016b20
        /*0878*/ 	.word	0x00000003
        /*087c*/ 	.word	0x00000000
        /*0880*/ 	.short	0x010a
        /*0882*/ 	.byte	0x3f
	.zero		1


	//   ....[56]....
        /*0884*/ 	.word	0x00016b90
        /*0888*/ 	.word	0x00000003
        /*088c*/ 	.word	0x00036800
        /*0890*/ 	.short	0x010a
        /*0892*/ 	.byte	0x3f
	.zero		1


	//   ....[57]....
        /*0894*/ 	.word	0x00016be0
        /*0898*/ 	.word	0x00000002
        /*089c*/ 	.word	0x00036830
        /*08a0*/ 	.short	0x010a
        /*08a2*/ 	.byte	0x3f
	.zero		1


	//   ....[58]....
        /*08a4*/ 	.word	0x00016c40
        /*08a8*/ 	.word	0x00000005
        /*08ac*/ 	.word	0x00036830
        /*08b0*/ 	.short	0x010a
        /*08b2*/ 	.byte	0x3f
	.zero		1


	//   ....[59]....
        /*08b4*/ 	.word	0x00016ca0
        /*08b8*/ 	.word	0x00000003
        /*08bc*/ 	.word	0x00036850
        /*08c0*/ 	.short	0x010a
        /*08c2*/ 	.byte	0x3f
	.zero		1


	//   ....[60]....
        /*08c4*/ 	.word	0x00016d00
        /*08c8*/ 	.word	0x00000005
        /*08cc*/ 	.word	0x00036830
        /*08d0*/ 	.short	0x010a
        /*08d2*/ 	.byte	0x3f
	.zero		1


	//   ....[61]....
        /*08d4*/ 	.word	0x00016d60
        /*08d8*/ 	.word	0x00000003
        /*08dc*/ 	.word	0x00036850
        /*08e0*/ 	.short	0x010a
        /*08e2*/ 	.byte	0x3f
	.zero		1


	//   ....[62]....
        /*08e4*/ 	.word	0x00016dc0
        /*08e8*/ 	.word	0x00000003
        /*08ec*/ 	.word	0x00036850
        /*08f0*/ 	.short	0x010a
        /*08f2*/ 	.byte	0x3f
	.zero		1


	//   ....[63]....
        /*08f4*/ 	.word	0x00016f60
        /*08f8*/ 	.word	0x00000008
        /*08fc*/ 	.word	0x00036840
        /*0900*/ 	.short	0x010a
        /*0902*/ 	.byte	0x3f
	.zero		1


	//   ....[64]....
        /*0904*/ 	.word	0x00016fe0
        /*0908*/ 	.word	0x00000008
        /*090c*/ 	.word	0x00036820
        /*0910*/ 	.short	0x010a
        /*0912*/ 	.byte	0x3f
	.zero		1


	//   ....[65]....
        /*0914*/ 	.word	0x00017030
        /*0918*/ 	.word	0x00000002
        /*091c*/ 	.word	0x00036840
        /*0920*/ 	.short	0x010a
        /*0922*/ 	.byte	0x3f
	.zero		1


	//   ....[66]....
        /*0924*/ 	.word	0x00017080
        /*0928*/ 	.word	0x00000003
        /*092c*/ 	.word	0x00000060
        /*0930*/ 	.short	0x010a
        /*0932*/ 	.byte	0x3f
	.zero		1


	//   ....[67]....
        /*0934*/ 	.word	0x000170d0
        /*0938*/ 	.word	0x00000002
        /*093c*/ 	.word	0x00036840
        /*0940*/ 	.short	0x010a
        /*0942*/ 	.byte	0x3f
	.zero		1


	//   ....[68]....
        /*0944*/ 	.word	0x00017120
        /*0948*/ 	.word	0x00000003
        /*094c*/ 	.word	0x00000060
        /*0950*/ 	.short	0x010a
        /*0952*/ 	.byte	0x3f
	.zero		1


	//   ....[69]....
        /*0954*/ 	.word	0x00017170
        /*0958*/ 	.word	0x00000002
        /*095c*/ 	.word	0x00036840
        /*0960*/ 	.short	0x010a
        /*0962*/ 	.byte	0x3f
	.zero		1


	//   ....[70]....
        /*0964*/ 	.word	0x000171c0
        /*0968*/ 	.word	0x00000002
        /*096c*/ 	.word	0x00000060
        /*0970*/ 	.short	0x010a
        /*0972*/ 	.byte	0x3f
	.zero		1


	//   ....[71]....
        /*0974*/ 	.word	0x00017210
        /*0978*/ 	.word	0x00000003
        /*097c*/ 	.word	0x00036860
        /*0980*/ 	.short	0x010a
        /*0982*/ 	.byte	0x3f
	.zero		1


	//   ....[72]....
        /*0984*/ 	.word	0x00017bd0
        /*0988*/ 	.word	0x00000000
        /*098c*/ 	.word	0x00036820
        /*0990*/ 	.short	0x010a
        /*0992*/ 	.byte	0x3f
	.zero		1


	//   ....[73]....
        /*0994*/ 	.word	0x00017d70
        /*0998*/ 	.word	0x00000006
        /*099c*/ 	.word	0x00000000
        /*09a0*/ 	.short	0x010a
        /*09a2*/ 	.byte	0x3f
	.zero		1


	//   ....[74]....
        /*09a4*/ 	.word	0x00017dc0
        /*09a8*/ 	.word	0x00000007
        /*09ac*/ 	.word	0x00000000
        /*09b0*/ 	.short	0x010a
        /*09b2*/ 	.byte	0x3f
	.zero		1


	//   ....[75]....
        /*09b4*/ 	.word	0x00017e10
        /*09b8*/ 	.word	0x00000004
        /*09bc*/ 	.word	0x00000000
        /*09c0*/ 	.short	0x010a
        /*09c2*/ 	.byte	0x3f
	.zero		1


	//----- nvinfo : EIATTR_NUM_MBARRIERS
	.align		4
.L_333:
        /*09c4*/ 	.byte	0x03, 0x38
        /*09c6*/ 	.short	0x0016


	//----- nvinfo : EIATTR_EXIT_INSTR_OFFSETS
	.align		4
        /*09c8*/ 	.byte	0x04, 0x1c
        /*09ca*/ 	.short	(.L_335 - .L_334)


	//   ....[0]....
.L_334:
        /*09cc*/ 	.word	0x00000a80


	//   ....[1]....
        /*09d0*/ 	.word	0x00011740


	//   ....[2]....
        /*09d4*/ 	.word	0x000117a0


	//   ....[3]....
        /*09d8*/ 	.word	0x00016b70


	//----- nvinfo : EIATTR_MAX_THREADS
	.align		4
.L_335:
        /*09dc*/ 	.byte	0x04, 0x05
        /*09de*/ 	.short	(.L_337 - .L_336)
.L_336:
        /*09e0*/ 	.word	0x00000180
        /*09e4*/ 	.word	0x00000001
        /*09e8*/ 	.word	0x00000001


	//----- nvinfo : EIATTR_CRS_STACK_SIZE
	.align		4
.L_337:
        /*09ec*/ 	.byte	0x04, 0x1e
        /*09ee*/ 	.short	(.L_339 - .L_338)
.L_338:
        /*09f0*/ 	.word	0x00000000


	//----- nvinfo : EIATTR_CBANK_PARAM_SIZE
	.align		4
.L_339:
        /*09f4*/ 	.byte	0x03, 0x19
        /*09f6*/ 	.short	0x0a70


	//----- nvinfo : EIATTR_PARAM_CBANK
	.align		4
        /*09f8*/ 	.byte	0x04, 0x0a
        /*09fa*/ 	.short	(.L_341 - .L_340)
	.align		4
.L_340:
        /*09fc*/ 	.word	index@(.nv.constant0._ZN7cutlass13device_kernelIN5flash11enable_sm90INS1_16FlashAttnFwdSm90INS1_25CollectiveMainloopFwdSm90ILi2EN4cute5tupleIJNS5_1CILi1EEES8_S8_EEENS6_IJNS7_ILi128EEENS7_ILi112EEENS7_ILi192EEEEEELi192ENS_10bfloat16_tEfNS_4arch4Sm90ELb1ELb0ELb0ELb1ELb0ELb0ELb0ELb1ELb1ELb0ELb0ELb0EEENS1_21CollectiveEpilogueFwdINS6_IJSA_SC_SB_EEES9_SE_SG_Li256ELb1ELb0ELb0ELb0EEENS1_36VarlenDynamicPersistentTileSchedulerILi128ELi112ELi256ELi32ELb0ELb0ELb1ELb1ELb1ELb1EEEEEEEEEvNT_6ParamsE)
        /*0a00*/ 	.short	0x0210
        /*0a02*/ 	.short	0x0a70


	//----- nvinfo : EIATTR_SW_WAR
	.align		4
.L_341:
        /*0a04*/ 	.byte	0x04, 0x36
        /*0a06*/ 	.short	(.L_343 - .L_342)
.L_342:
        /*0a08*/ 	.word	0x00000008
.L_343:


//--------------------- .nv.info._ZN7cutlass13device_kernelIN5flash11enable_sm90INS1_16FlashAttnFwdSm90INS1_25CollectiveMainloopFwdSm90ILi2EN4cute5tupleIJNS5_1CILi1EEES8_S8_EEENS6_IJNS7_ILi128EEENS7_ILi112EEENS7_ILi192EEEEEELi192ENS_10bfloat16_tEfNS_4arch4Sm90ELb1ELb0ELb0ELb1ELb0ELb1ELb0ELb1ELb1ELb0ELb0ELb0EEENS1_21CollectiveEpilogueFwdINS6_IJSA_SC_SB_EEES9_SE_SG_Li256ELb1ELb0ELb0ELb0EEENS1_36VarlenDynamicPersistentTileSchedulerILi128ELi112ELi256ELi32ELb0ELb0ELb1ELb1ELb1ELb1EEEEEEEEEvNT_6ParamsE --------------------------
	.section	.nv.info._ZN7cutlass13device_kernelIN5flash11enable_sm90INS1_16FlashAttnFwdSm90INS1_25CollectiveMainloopFwdSm90ILi2EN4cute5tupleIJNS5_1CILi1EEES8_S8_EEENS6_IJNS7_ILi128EEENS7_ILi112EEENS7_ILi192EEEEEELi192ENS_10bfloat16_tEfNS_4arch4Sm90ELb1ELb0ELb0ELb1ELb0ELb1ELb0ELb1ELb1ELb0ELb0ELb0EEENS1_21CollectiveEpilogueFwdINS6_IJSA_SC_SB_EEES9_SE_SG_Li256ELb1ELb0ELb0ELb0EEENS1_36VarlenDynamicPersistentTileSchedulerILi128ELi112ELi256ELi32ELb0ELb0ELb1ELb1ELb1ELb1EEEEEEEEEvNT_6ParamsE,"",@"SHT_CUDA_INFO"
	.sectionflags	@""
	.align	4


	//----- nvinfo : EIATTR_CUDA_API_VERSION
	.align		4
        /*0000*/ 	.byte	0x04, 0x37
        /*0002*/ 	.short	(.L_345 - .L_344)
.L_344:
        /*0004*/ 	.word	0x00000082


	//----- nvinfo : EIATTR_KPARAM_INFO
	.align		4
.L_345:
        /*0008*/ 	.byte	0x04, 0x17
        /*000a*/ 	.short	(.L_347 - .L_346)
.L_346:
        /*000c*/ 	.word	0x00000000
        /*0010*/ 	.short	0x0000
        /*0012*/ 	.short	0x0070
        /*0014*/ 	.byte	0x00, 0xf0, 0x01, 0x28


	//----- nvinfo : EIATTR_SPARSE_MMA_MASK
	.align		4
.L_347:
        /*0018*/ 	.byte	0x03, 0x50
        /*001a*/ 	.short	0x0000


	//----- nvinfo : EIATTR_MAXREG_COUNT
	.align		4
        /*001c*/ 	.byte	0x03, 0x1b
        /*001e*/ 	.short	0x00a8


	//----- nvinfo : EIATTR_NUM_BARRIERS
	.align		4
        /*0020*/ 	.byte	0x02, 0x4c
        /*0022*/ 	.byte	0x10
	.zero		1


	//----- nvinfo : EIATTR_EXTERNS
	.align		4
        /*0024*/ 	.byte	0x04, 0x0f
        /*0026*/ 	.short	(.L_349 - .L_348)


	//   ....[0]....
	.align		4
.L_348:
        /*0028*/ 	.word	index@(__assertfail)


	//----- nvinfo : EIATTR_ANNOTATIONS
	.align		4
.L_349:
        /*002c*/ 	.byte	0x04, 0x55
        /*002e*/ 	.short	(.L_351 - .L_350)


	//   ....[0]....
.L_350:
        /* <DEDUP_REMOVED lines=74> */


	//----- nvinfo : EIATTR_MERCURY_ISA_VERSION
	.align		4
.L_351:
        /*04b8*/ 	.byte	0x03, 0x5f
        /*04ba*/ 	.short	0x0101


	//----- nvinfo : EIATTR_UNUSED_LOAD_BYTE_OFFSET
	.align		4
        /*04bc*/ 	.byte	0x04, 0x44
        /*04be*/ 	.short	(.L_353 - .L_352)


	//   ....[0]....
.L_352:
        /*04c0*/ 	.word	0x00000ae0
        /*04c4*/ 	.word	0x0000fff0


	//   ....[1]....
        /*04c8*/ 	.word	0x00023230
        /*04cc*/ 	.word	0x0000fff0


	//----- nvinfo : EIATTR_INT_WARP_WIDE_INSTR_OFFSETS
	.align		4
.L_353:
        /*04d0*/ 	.byte	0x04, 0x31
        /*04d2*/ 	.short	(.L_355 - .L_354)


	//   ....[0]....
.L_354:
        /*04d4*/ 	.word	0x000001c0


	//   ....[1]....
        /*04d8*/ 	.word	0x00000200


	//   ....[2]....
        /*04dc*/ 	.word	0x00000270


	//   ....[3]....
        /*04e0*/ 	.word	0x00027780


	//   ....[4]....
        /*04e4*/ 	.word	0x00027810


	//   ....[5]....
        /*04e8*/ 	.word	0x00027c90


	//   ....[6]....
        /*04ec*/ 	.word	0x00027cc0


	//   ....[7]....
        /*04f0*/ 	.word	0x00027ed0


	//   ....[8]....
        /*04f4*/ 	.word	0x00027fc0


	//   ....[9]....
        /*04f8*/ 	.word	0x0002a350


	//   ....[10]....
        /*04fc*/ 	.word	0x0002a3e0


	//----- nvinfo : EIATTR_COOP_GROUP_MASK_REGIDS
	.align		4
.L_355:
        /*0500*/ 	.byte	0x04, 0x29
        /*0502*/ 	.short	(.L_357 - .L_356)


	//   ....[0]....
.L_356:
        /*0504*/ 	.word	0xffffffff


	//   ....[1]....
        /*0508*/ 	.word	0xffffffff


	//   ....[2]....
        /*050c*/ 	.word	0xffffffff


	//   ....[3]....
        /*0510*/ 	.word	0xffffffff


	//   ....[4]....
        /*0514*/ 	.word	0xffffffff


	//   ....[5]....
        /*0518*/ 	.word	0xffffffff


	//   ....[6]....
        /*051c*/ 	.word	0xffffffff


	//   ....[7]....
        /*0520*/ 	.word	0xffffffff


	//   ....[8]....
        /*0524*/ 	.word	0xffffffff


	//   ....[9]....
        /*0528*/ 	.word	0xffffffff


	//   ....[10]....
        /*052c*/ 	.word	0xffffffff


	//   ....[11]....
        /*0530*/ 	.word	0xffffffff


	//   ....[12]....
        /*0534*/ 	.word	0xffffffff


	//   ....[13]....
        /*0538*/ 	.word	0xffffffff


	//   ....[14]....
        /*053c*/ 	.word	0xffffffff


	//   ....[15]....
        /*0540*/ 	.word	0xffffffff


	//   ....[16]....
        /*0544*/ 	.word	0xffffffff


	//   ....[17]....
        /*0548*/ 	.word	0xffffffff


	//   ....[18]....
        /*054c*/ 	.word	0xffffffff


	//   ....[19]....
        /*0550*/ 	.word	0xffffffff


	//   ....[20]....
        /*0554*/ 	.word	0xffffffff


	//   ....[21]....
        /*0558*/ 	.word	0xffffffff


	//   ....[22]....
        /*055c*/ 	.word	0xffffffff


	//   ....[23]....
        /*0560*/ 	.word	0xffffffff


	//   ....[24]....
        /*0564*/ 	.word	0xffffffff


	//   ....[25]....
        /*0568*/ 	.word	0xffffffff


	//   ....[26]....
        /*056c*/ 	.word	0xffffffff


	//   ....[27]....
        /*0570*/ 	.word	0xffffffff


	//   ....[28]....
        /*0574*/ 	.word	0xffffffff


	//   ....[29]....
        /*0578*/ 	.word	0xffffffff


	//   ....[30]....
        /*057c*/ 	.word	0xffffffff


	//   ....[31]....
        /*0580*/ 	.word	0xffffffff


	//   ....[32]....
        /*0584*/ 	.word	0xffffffff


	//   ....[33]....
        /*0588*/ 	.word	0xffffffff


	//   ....[34]....
        /*058c*/ 	.word	0xffffffff


	//   ....[35]....
        /*0590*/ 	.word	0xffffffff


	//   ....[36]....
        /*0594*/ 	.word	0xffffffff


	//   ....[37]....
        /*0598*/ 	.word	0xffffffff


	//   ....[38]....
        /*059c*/ 	.word	0xffffffff


	//   ....[39]....
        /*05a0*/ 	.word	0xffffffff


	//   ....[40]....
        /*05a4*/ 	.word	0xffffffff


	//   ....[41]....
        /*05a8*/ 	.word	0xffffffff


	//   ....[42]....
        /*05ac*/ 	.word	0xffffffff


	//   ....[43]....
        /*05b0*/ 	.word	0xffffffff


	//   ....[44]....
        /*05b4*/ 	.word	0xffffffff


	//   ....[45]....
        /*05b8*/ 	.word	0xffffffff


	//   ....[46]....
        /*05bc*/ 	.word	0xffffffff


	//   ....[47]....
        /*05c0*/ 	.word	0xffffffff


	//   ....[48]....
        /*05c4*/ 	.word	0xffffffff


	//   ....[49]....
        /*05c8*/ 	.word	0xffffffff


	//   ....[50]....
        /*05cc*/ 	.word	0xffffffff


	//   ....[51]....
        /*05d0*/ 	.word	0xffffffff


	//   ....[52]....
        /*05d4*/ 	.word	0xffffffff


	//   ....[53]....
        /*05d8*/ 	.word	0xffffffff


	//   ....[54]....
        /*05dc*/ 	.word	0xffffffff


	//   ....[55]....
        /*05e0*/ 	.word	0xffffffff


	//   ....[56]....
        /*05e4*/ 	.word	0xffffffff


	//   ....[57]....
        /*05e8*/ 	.word	0xffffffff


	//   ....[58]....
        /*05ec*/ 	.word	0x0500000f


	//   ....[59]....
        /*05f0*/ 	.word	0x0500000f


	//   ....[60]....
        /*05f4*/ 	.word	0x0500000f


	//   ....[61]....
        /*05f8*/ 	.word	0x0500000f


	//   ....[62]....
        /*05fc*/ 	.word	0x0500000f


	//   ....[63]....
        /*0600*/ 	.word	0x0500000f


	//   ....[64]....
        /*0604*/ 	.word	0x0500000f


	//   ....[65]....
        /*0608*/ 	.word	0x0500000f


	//   ....[66]....
        /*060c*/ 	.word	0x0500000f


	//   ....[67]....
        /*0610*/ 	.word	0x0500000f


	//   ....[68]....
        /*0614*/ 	.word	0x0500000f


	//   ....[69]....
        /*0618*/ 	.word	0x0500000f


	//   ....[70]....
        /*061c*/ 	.word	0x0500000f


	//   ....[71]....
        /*0620*/ 	.word	0x0500000f


	//   ....[72]....
        /*0624*/ 	.word	0x0500000f


	//   ....[73]....
        /*0628*/ 	.word	0x0500000f


	//   ....[74]....
        /*062c*/ 	.word	0x0500000f


	//   ....[75]....
        /*0630*/ 	.word	0x0500000f


	//   ....[76]....
        /*0634*/ 	.word	0x0500000f


	//   ....[77]....
        /*0638*/ 	.word	0x0500000f


	//   ....[78]....
        /*063c*/ 	.word	0x0500000f


	//   ....[79]....
        /*0640*/ 	.word	0x0500000f


	//   ....[80]....
        /*0644*/ 	.word	0x0500000f


	//   ....[81]....
        /*0648*/ 	.word	0x0500000f


	//   ....[82]....
        /*064c*/ 	.word	0x0500000f


	//   ....[83]....
        /*0650*/ 	.word	0x0500000f


	//   ....[84]....
        /*0654*/ 	.word	0x0500000f


	//   ....[85]....
        /*0658*/ 	.word	0x0500000f


	//   ....[86]....
        /*065c*/ 	.word	0x0500000f


	//   ....[87]....
        /*0660*/ 	.word	0x0500000f


	//   ....[88]....
        /*0664*/ 	.word	0x0500000f


	//   ....[89]....
        /*0668*/ 	.word	0x0500000f


	//   ....[90]....
        /*066c*/ 	.word	0x0500000f


	//   ....[91]....
        /*0670*/ 	.word	0x0500000f


	//   ....[92]....
        /*0674*/ 	.word	0x0500000f


	//   ....[93]....
        /*0678*/ 	.word	0x0500000f


	//----- nvinfo : EIATTR_COOP_GROUP_INSTR_OFFSETS
	.align		4
.L_357:
        /*067c*/ 	.byte	0x04, 0x28
        /*067e*/ 	.short	(.L_359 - .L_358)


	//   ....[0]....
.L_358:
        /*0680*/ 	.word	0x00000060


	//   ....[1]....
        /*0684*/ 	.word	0x000001d0


	//   ....[2]....
        /*0688*/ 	.word	0x00000220


	//   ....[3]....
        /*068c*/ 	.word	0x00000450


	//   ....[4]....
        /*0690*/ 	.word	0x000005b0


	//   ....[5]....
        /*0694*/ 	.word	0x000006d0


	//   ....[6]....
        /*0698*/ 	.word	0x00000830


	//   ....[7]....
        /*069c*/ 	.word	0x0000b080


	//   ....[8]....
        /*06a0*/ 	.word	0x00016340


	//   ....[9]....
        /*06a4*/ 	.word	0x00016380


	//   ....[10]....
        /*06a8*/ 	.word	0x00016c50


	//   ....[11]....
        /*06ac*/ 	.word	0x00016cc0


	//   ....[12]....
        /*06b0*/ 	.word	0x0001bd20


	//   ....[13]....
        /*06b4*/ 	.word	0x0001be30


	//   ....[14]....
        /*06b8*/ 	.word	0x0001c5b0


	//   ....[15]....
        /*06bc*/ 	.word	0x0001c610


	//   ....[16]....
        /*06c0*/ 	.word	0x00021040


	//   ....[17]....
        /*06c4*/ 	.word	0x00021070


	//   ....[18]....
        /*06c8*/ 	.word	0x000210d0


	//   ....[19]....
        /*06cc*/ 	.word	0x000213f0


	//   ....[20]....
        /*06d0*/ 	.word	0x000229e0


	//   ....[21]....
        /*06d4*/ 	.word	0x000229f0


	//   ....[22]....
        /*06d8*/ 	.word	0x00022a30


	//   ....[23]....
        /*06dc*/ 	.word	0x00022a40


	//   ....[24]....
        /*06e0*/ 	.word	0x000255b0


	//   ....[25]....
        /*06e4*/ 	.word	0x00025730


	//   ....[26]....
        /*06e8*/ 	.word	0x00025760


	//   ....[27]....
        /*06ec*/ 	.word	0x000257a0


	//   ....[28]....
        /*06f0*/ 	.word	0x00025800


	//   ....[29]....
        /*06f4*/ 	.word	0x00025860


	//   ....[30]....
        /*06f8*/ 	.word	0x000258b0


	//   ....[31]....
        /*06fc*/ 	.word	0x00025a60


	//   ....[32]....
        /*0700*/ 	.word	0x00025ac0


	//   ....[33]....
        /*0704*/ 	.word	0x00025b00


	//   ....[34]....
        /*0708*/ 	.word	0x00025b40


	//   ....[35]....
        /*070c*/ 	.word	0x00025b70


	//   ....[36]....
        /*0710*/ 	.word	0x00025ba0


	//   ....[37]....
        /*0714*/ 	.word	0x00025c30


	//   ....[38]....
        /*0718*/ 	.word	0x00025c90


	//   ....[39]....
        /*071c*/ 	.word	0x00025d20


	//   ....[40]....
        /*0720*/ 	.word	0x0002a850


	//   ....[41]....
        /*0724*/ 	.word	0x0002a860


	//   ....[42]....
        /*0728*/ 	.word	0x0002a970


	//   ....[43]....
        /*072c*/ 	.word	0x0002a9d0


	//   ....[44]....
        /*0730*/ 	.word	0x0002aa10


	//   ....[45]....
        /*0734*/ 	.word	0x0002aa50


	//   ....[46]....
        /*0738*/ 	.word	0x0002aa80


	//   ....[47]....
        /*073c*/ 	.word	0x0002aab0


	//   ....[48]....
        /*0740*/ 	.word	0x0002ac40


	//   ....[49]....
        /*0744*/ 	.word	0x0002aca0


	//   ....[50]....
        /*0748*/ 	.word	0x0002ace0


	//   ....[51]....
        /*074c*/ 	.word	0x0002ad20


	//   ....[52]....
        /*0750*/ 	.word	0x0002ad50


	//   ....[53]....
        /*0754*/ 	.word	0x0002ad80


	//   ....[54]....
        /*0758*/ 	.word	0x0002ae40


	//   ....[55]....
        /*075c*/ 	.word	0x0002ae60


	//   ....[56]....
        /*0760*/ 	.word	0x0002aed0


	//   ....[57]....
        /*0764*/ 	.word	0x0002b560


	//   ....[58]....
        /*0768*/ 	.word	0x0002b9c0


	//   ....[59]....
        /*076c*/ 	.word	0x0002ba60


	//   ....[60]....
        /*0770*/ 	.word	0x0002bb00


	//   ....[61]....
        /*0774*/ 	.word	0x0002bba0


	//   ....[62]....
        /*0778*/ 	.word	0x0002bc40


	//   ....[63]....
        /*077c*/ 	.word	0x0002bce0


	//   ....[64]....
        /*0780*/ 	.word	0x0002bd80


	//   ....[65]....
        /*0784*/ 	.word	0x0002be20


	//   ....[66]....
        /*0788*/ 	.word	0x0002bf10


	//   ....[67]....
        /*078c*/ 	.word	0x0002bfb0


	//   ....[68]....
        /*0790*/ 	.word	0x0002c050


	//   ....[69]....
        /*0794*/ 	.word	0x0002c0f0


	//   ....[70]....
        /*0798*/ 	.word	0x0002c190


	//   ....[71]....
        /*079c*/ 	.word	0x0002c230


	//   ....[72]....
        /*07a0*/ 	.word	0x0002c2d0


	//   ....[73]....
        /*07a4*/ 	.word	0x0002c370


	//   ....[74]....
        /*07a8*/ 	.word	0x0002c670


	//   ....[75]....
        /*07ac*/ 	.word	0x0002c950


	//   ....[76]....
        /*07b0*/ 	.word	0x0002cd70


	//   ....[77]....
        /*07b4*/ 	.word	0x0002ce00


	//   ....[78]....
        /*07b8*/ 	.word	0x0002cea0


	//   ....[79]....
        /*07bc*/ 	.word	0x0002cf50


	//   ....[80]....
        /*07c0*/ 	.word	0x0002cfd0


	//   ....[81]....
        /*07c4*/ 	.word	0x0002d050


	//   ....[82]....
        /*07c8*/ 	.word	0x0002d0d0


	//   ....[83]....
        /*07cc*/ 	.word	0x0002d150


	//   ....[84]....
        /*07d0*/ 	.word	0x0002d1e0


	//   ....[85]....
        /*07d4*/ 	.word	0x0002d290


	//   ....[86]....
        /*07d8*/ 	.word	0x0002d310


	//   ....[87]....
        /*07dc*/ 	.word	0x0002d390


	//   ....[88]....
        /*07e0*/ 	.word	0x0002d410


	//   ....[89]....
        /*07e4*/ 	.word	0x0002d490


	//   ....[90]....
        /*07e8*/ 	.word	0x0002d500


	//   ....[91]....
        /*07ec*/ 	.word	0x0002d5a0


	//   ....[92]....
        /*07f0*/ 	.word	0x0002d630


	//   ....[93]....
        /*07f4*/ 	.word	0x0002d760


	//----- nvinfo : EIATTR_REG_RECONFIG
	.align		4
.L_359:
        /*07f8*/ 	.byte	0x01, 0x54
	.zero		2


	//----- nvinfo : EIATTR_SYSCALL_OFFSETS
	.align		4
        /*07fc*/ 	.byte	0x04, 0x46
        /*07fe*/ 	.short	(.L_361 - .L_360)


	//   ....[0]....
.L_360:
        /*0800*/ 	.word	0x00001a50


	//   ....[1]....
        /*0804*/ 	.word	0x00001ba0


	//   ....[2]....
        /*0808*/ 	.word	0x0000b220


	//   ....[3]....
        /*080c*/ 	.word	0x0000b6c0


	//   ....[4]....
        /*0810*/ 	.word	0x000279a0


	//   ....[5]....
        /*0814*/ 	.word	0x00027ae0


	//   ....[6]....
        /*0818*/ 	.word	0x00027be0


	//----- nvinfo : EIATTR_MBARRIER_INSTR_OFFSETS
	.align		4
.L_361:
        /*081c*/ 	.byte	0x04, 0x39
        /*081e*/ 	.short	(.L_363 - .L_362)


	//   ....[0]....
.L_362:
        /*0820*/ 	.word	0x00000300
        /*0824*/ 	.word	0x000000ff
        /*0828*/ 	.word	0x00036800
        /*082c*/ 	.short	0x0100
        /*082e*/ 	.byte	0x08
	.zero		1


	//   ....[1]....
        /*0830*/ 	.word	0x00000310
        /*0834*/ 	.word	0x000000ff
        /*0838*/ 	.word	0x00036820
        /*083c*/ 	.short	0x0100
        /*083e*/ 	.byte	0x08
	.zero		1


	//   ....[2]....
        /*0840*/ 	.word	0x00000400
        /*0844*/ 	.word	0x000000ff
        /*0848*/ 	.word	0x00036830
        /*084c*/ 	.short	0x0100
        /*084e*/ 	.byte	0x08
	.zero		1


	//   ....[3]....
        /*0850*/ 	.word	0x00000410
        /*0854*/ 	.word	0x000000ff
        /*0858*/ 	.word	0x00036840
        /*085c*/ 	.short	0x0100
        /*085e*/ 	.byte	0x08
	.zero		1


	//   ....[4]....
        /*0860*/ 	.word	0x00000420
        /*0864*/ 	.word	0x000000ff
        /*0868*/ 	.word	0x00036838
        /*086c*/ 	.short	0x0100
        /*086e*/ 	.byte	0x08
	.zero		1


	//   ....[5]....
        /*0870*/ 	.word	0x00000430
        /*0874*/ 	.word	0x000000ff
        /*0878*/ 	.word	0x00036848
        /*087c*/ 	.short	0x0100
        /*087e*/ 	.byte	0x08
	.zero		1


	//   ....[6]....
        /*0880*/ 	.word	0x00000560
        /*0884*/ 	.word	0x000000ff
        /*0888*/ 	.word	0x00036850
        /*088c*/ 	.short	0x0100
        /*088e*/ 	.byte	0x08
	.zero		1


	//   ....[7]....
        /*0890*/ 	.word	0x00000570
        /*0894*/ 	.word	0x000000ff
        /*0898*/ 	.word	0x00036860
        /*089c*/ 	.short	0x0100
        /*089e*/ 	.byte	0x08
	.zero		1


	//   ....[8]....
        /*08a0*/ 	.word	0x00000580
        /*08a4*/ 	.word	0x000000ff
        /*08a8*/ 	.word	0x00036858
        /*08ac*/ 	.short	0x0100
        /*08ae*/ 	.byte	0x08
	.zero		1


	//   ....[9]....
        /*08b0*/ 	.word	0x00000590
        /*08b4*/ 	.word	0x000000ff
        /*08b8*/ 	.word	0x00036868
        /*08bc*/ 	.short	0x0100
        /*08be*/ 	.byte	0x08
	.zero		1


	//   ....[10]....
        /*08c0*/ 	.word	0x00000680
        /*08c4*/ 	.word	0x000000ff
        /*08c8*/ 	.word	0x00036870
        /*08cc*/ 	.short	0x0100
        /*08ce*/ 	.byte	0x06
	.zero		1


	//   ....[11]....
        /*08d0*/ 	.word	0x00000690
        /*08d4*/ 	.word	0x000000ff
        /*08d8*/ 	.word	0x00036880
        /*08dc*/ 	.short	0x0100
        /*08de*/ 	.byte	0x06
	.zero		1


	//   ....[12]....
        /*08e0*/ 	.word	0x000006a0
        /*08e4*/ 	.word	0x000000ff
        /*08e8*/ 	.word	0x00036878
        /*08ec*/ 	.short	0x0100
        /*08ee*/ 	.byte	0x06
	.zero		1


	//   ....[13]....
        /*08f0*/ 	.word	0x000006b0
        /*08f4*/ 	.word	0x000000ff
        /*08f8*/ 	.word	0x00036888
        /*08fc*/ 	.short	0x0100
        /*08fe*/ 	.byte	0x06
	.zero		1


	//   ....[14]....
        /*0900*/ 	.word	0x000007e0
        /*0904*/ 	.word	0x000000ff
        /*0908*/ 	.word	0x00036890
        /*090c*/ 	.short	0x0100
        /*090e*/ 	.byte	0x08
	.zero		1


	//   ....[15]....
        /*0910*/ 	.word	0x000007f0
        /*0914*/ 	.word	0x000000ff
        /*0918*/ 	.word	0x000368a0
        /*091c*/ 	.short	0x0100
        /*091e*/ 	.byte	0x08
	.zero		1


	//   ....[16]....
        /*0920*/ 	.word	0x00000800
        /*0924*/ 	.word	0x000000ff
        /*0928*/ 	.word	0x00036898
        /*092c*/ 	.short	0x0100
        /*092e*/ 	.byte	0x08
	.zero		1


	//   ....[17]....
        /*0930*/ 	.word	0x00000810
        /*0934*/ 	.word	0x000000ff
        /*0938*/ 	.word	0x000368a8
        /*093c*/ 	.short	0x0100
        /*093e*/ 	.byte	0x08
	.zero		1


	//   ....[18]....
        /*0940*/ 	.word	0x00000940
        /*0944*/ 	.word	0x000000ff
        /*0948*/ 	.word	0x000368b0
        /*094c*/ 	.short	0x0100
        /*094e*/ 	.byte	0x08
	.zero		1


	//   ....[19]....
        /*0950*/ 	.word	0x00000950
        /*0954*/ 	.word	0x000000ff
        /*0958*/ 	.word	0x000368c0
        /*095c*/ 	.short	0x0100
        /*095e*/ 	.byte	0x08
	.zero		1


	//   ....[20]....
        /*0960*/ 	.word	0x00000960
        /*0964*/ 	.word	0x000000ff
        /*0968*/ 	.word	0x000368b8
        /*096c*/ 	.short	0x0100
        /*096e*/ 	.byte	0x08
	.zero		1


	//   ....[21]....
        /*0970*/ 	.word	0x00000970
        /*0974*/ 	.word	0x000000ff
        /*0978*/ 	.word	0x000368c8
        /*097c*/ 	.short	0x0100
        /*097e*/ 	.byte	0x08
	.zero		1


	//   ....[22]....
        /*0980*/ 	.word	0x000038f0
        /*0984*/ 	.word	0x00000062
        /*0988*/ 	.word	0x00036890
        /*098c*/ 	.short	0x010a
        /*098e*/ 	.byte	0x3f
	.zero		1


	//   ....[23]....
        /*0990*/ 	.word	0x00006f00
        /*0994*/ 	.word	0x00000062
        /*0998*/ 	.word	0x00036890
        /*099c*/ 	.short	0x010a
        /*099e*/ 	.byte	0x3f
	.zero		1


	//   ....[24]....
        /*09a0*/ 	.word	0x0000a1b0
        /*09a4*/ 	.word	0x00000062
        /*09a8*/ 	.word	0x00036890
        /*09ac*/ 	.short	0x010a
        /*09ae*/ 	.byte	0x3f
	.zero		1


	//   ....[25]....
        /*09b0*/ 	.word	0x0000a580
        /*09b4*/ 	.word	0x00000028
        /*09b8*/ 	.word	0x00000000
        /*09bc*/ 	.short	0x0101
        /*09be*/ 	.byte	0x3f
	.zero		1


	//   ....[26]....
        /*09c0*/ 	.word	0x0000a5c0
        /*09c4*/ 	.word	0x00000062
        /*09c8*/ 	.word	0x000368b0
        /*09cc*/ 	.short	0x010a
        /*09ce*/ 	.byte	0x3f
	.zero		1


	//   ....[27]....
        /*09d0*/ 	.word	0x0000ac30
        /*09d4*/ 	.word	0x00000062
        /*09d8*/ 	.word	0x00000000
        /*09dc*/ 	.short	0x0101
        /*09de*/ 	.byte	0x3f
	.zero		1


	//   ....[28]....
        /*09e0*/ 	.word	0x0000b2a0
        /*09e4*/ 	.word	0x00000012
        /*09e8*/ 	.word	0x00036800
        /*09ec*/ 	.short	0x010a
        /*09ee*/ 	.byte	0x3f
	.zero		1


	//   ....[29]....
        /*09f0*/ 	.word	0x0000b2f0
        /*09f4*/ 	.word	0x00000012
        /*09f8*/ 	.word	0x00036800
        /*09fc*/ 	.short	0x010a
        /*09fe*/ 	.byte	0x3f
	.zero		1


	//   ....[30]....
        /*0a00*/ 	.word	0x0000c6e0
        /*0a04*/ 	.word	0x00000012
        /*0a08*/ 	.word	0x00036800
        /*0a0c*/ 	.short	0x010a
        /*0a0e*/ 	.byte	0x3f
	.zero		1


	//   ....[31]....
        /*0a10*/ 	.word	0x0000fc50
        /*0a14*/ 	.word	0x00000012
        /*0a18*/ 	.word	0x00036800
        /*0a1c*/ 	.short	0x010a
        /*0a1e*/ 	.byte	0x3f
	.zero		1


	//   ....[32]....
        /*0a20*/ 	.word	0x00012880
        /*0a24*/ 	.word	0x00000006
        /*0a28*/ 	.word	0x00036830
        /*0a2c*/ 	.short	0x010a
        /*0a2e*/ 	.byte	0x3f
	.zero		1


	//   ....[33]....
        /*0a30*/ 	.word	0x00012900
        /*0a34*/ 	.word	0x00000006
        /*0a38*/ 	.word	0x00036830
        /*0a3c*/ 	.short	0x010a
        /*0a3e*/ 	.byte	0x3f
	.zero		1


	//   ....[34]....
        /*0a40*/ 	.word	0x00016280
        /*0a44*/ 	.word	0x00000006
        /*0a48*/ 	.word	0x00000000
        /*0a4c*/ 	.short	0x0101
        /*0a4e*/ 	.byte	0x3f
	.zero		1


	//   ....[35]....
        /*0a50*/ 	.word	0x00017d90
        /*0a54*/ 	.word	0x0000000d
        /*0a58*/ 	.word	0x00036830
        /*0a5c*/ 	.short	0x010a
        /*0a5e*/ 	.byte	0x3f
	.zero		1


	//   ....[36]....
        /*0a60*/ 	.word	0x00017e10
        /*0a64*/ 	.word	0x0000000d
        /*0a68*/ 	.word	0x00036830
        /*0a6c*/ 	.short	0x010a
        /*0a6e*/ 	.byte	0x3f
	.zero		1


	//   ....[37]....
        /*0a70*/ 	.word	0x0001b480
        /*0a74*/ 	.word	0x0000000b
        /*0a78*/ 	.word	0x00036850
        /*0a7c*/ 	.short	0x010a
        /*0a7e*/ 	.byte	0x3f
	.zero		1


	//   ....[38]....
        /*0a80*/ 	.word	0x0001b4d0
        /*0a84*/ 	.word	0x0000000b
        /*0a88*/ 	.word	0x00036850
        /*0a8c*/ 	.short	0x010a
        /*0a8e*/ 	.byte	0x3f
	.zero		1


	//   ....[39]....
        /*0a90*/ 	.word	0x0001ce70
        /*0a94*/ 	.word	0x0000000d
        /*0a98*/ 	.word	0x00000000
        /*0a9c*/ 	.short	0x0101
        /*0a9e*/ 	.byte	0x3f
	.zero		1


	//   ....[40]....
        /*0aa0*/ 	.word	0x0001ced0
        /*0aa4*/ 	.word	0x00000007
        /*0aa8*/ 	.word	0x00000000
        /*0aac*/ 	.short	0x0101
        /*0aae*/ 	.byte	0x3f
	.zero		1


	//   ....[41]....
        /*0ab0*/ 	.word	0x0001d300
        /*0ab4*/ 	.word	0x00000004
        /*0ab8*/ 	.word	0x00036830
        /*0abc*/ 	.short	0x010a
        /*0abe*/ 	.byte	0x3f
	.zero		1


	//   ....[42]....
        /*0ac0*/ 	.word	0x0001d380
        /*0ac4*/ 	.word	0x00000004
        /*0ac8*/ 	.word	0x00036830
        /*0acc*/ 	.short	0x010a
        /*0ace*/ 	.byte	0x3f
	.zero		1


	//   ....[43]....
        /*0ad0*/ 	.word	0x000209f0
        /*0ad4*/ 	.word	0x0000000b
        /*0ad8*/ 	.word	0x00036850
        /*0adc*/ 	.short	0x010a
        /*0ade*/ 	.byte	0x3f
	.zero		1


	//   ....[44]....
        /*0ae0*/ 	.word	0x00020a40
        /*0ae4*/ 	.word	0x0000000b
        /*0ae8*/ 	.word	0x00036850
        /*0aec*/ 	.short	0x010a
        /*0aee*/ 	.byte	0x3f
	.zero		1


	//   ....[45]....
        /*0af0*/ 	.word	0x00021a80
        /*0af4*/ 	.word	0x00000014
        /*0af8*/ 	.word	0x00000000
        /*0afc*/ 	.short	0x0101
        /*0afe*/ 	.byte	0x3f
	.zero		1


	//   ....[46]....
        /*0b00*/ 	.word	0x00021ae0
        /*0b04*/ 	.word	0x0000000b
        /*0b08*/ 	.word	0x00000000
        /*0b0c*/ 	.short	0x0101
        /*0b0e*/ 	.byte	0x3f
	.zero		1


	//   ....[47]....
        /*0b10*/ 	.word	0x000225e0
        /*0b14*/ 	.word	0x0000000b
        /*0b18*/ 	.word	0x00036850
        /*0b1c*/ 	.short	0x010a
        /*0b1e*/ 	.byte	0x3f
	.zero		1


	//   ....[48]....
        /*0b20*/ 	.word	0x00022680
        /*0b24*/ 	.word	0x0000000b
        /*0b28*/ 	.word	0x00036850
        /*0b2c*/ 	.short	0x010a
        /*0b2e*/ 	.byte	0x3f
	.zero		1


	//   ....[49]....
        /*0b30*/ 	.word	0x00022bc0
        /*0b34*/ 	.word	0x0000000c
        /*0b38*/ 	.word	0x00000000
        /*0b3c*/ 	.short	0x0101
        /*0b3e*/ 	.byte	0x3f
	.zero		1


	//   ....[50]....
        /*0b40*/ 	.word	0x00024450
        /*0b44*/ 	.word	0x00000000
        /*0b48*/ 	.word	0x00000000
        /*0b4c*/ 	.short	0x0101
        /*0b4e*/ 	.byte	0x3f
	.zero		1


	//   ....[51]....
        /*0b50*/ 	.word	0x00026ab0
        /*0b54*/ 	.word	0x00000009
        /*0b58*/ 	.word	0x00036820
        /*0b5c*/ 	.short	0x010a
        /*0b5e*/ 	.byte	0x3f
	.zero		1


	//   ....[52]....
        /*0b60*/ 	.word	0x00026b40
        /*0b64*/ 	.word	0x00000005
        /*0b68*/ 	.word	0x000368a0
        /*0b6c*/ 	.short	0x010a
        /*0b6e*/ 	.byte	0x3f
	.zero		1


	//   ....[53]....
        /*0b70*/ 	.word	0x00026dc0
        /*0b74*/ 	.word	0x00000005
        /*0b78*/ 	.word	0x000368c0
        /*0b7c*/ 	.short	0x010a
        /*0b7e*/ 	.byte	0x3f
	.zero		1


	//   ....[54]....
        /*0b80*/ 	.word	0x00027160
        /*0b84*/ 	.word	0x00000006
        /*0b88*/ 	.word	0x000368a0
        /*0b8c*/ 	.short	0x010a
        /*0b8e*/ 	.byte	0x3f
	.zero		1


	//   ....[55]....
        /*0b90*/ 	.word	0x000273c0
        /*0b94*/ 	.word	0x00000006
        /*0b98*/ 	.word	0x000368c0
        /*0b9c*/ 	.short	0x010a
        /*0b9e*/ 	.byte	0x3f
	.zero		1


	//   ....[56]....
        /*0ba0*/ 	.word	0x000282f0
        /*0ba4*/ 	.word	0x00000007
        /*0ba8*/ 	.word	0x00036840
        /*0bac*/ 	.short	0x010a
        /*0bae*/ 	.byte	0x3f
	.zero		1


	//   ....[57]....
        /*0bb0*/ 	.word	0x000288a0
        /*0bb4*/ 	.word	0x0000000a
        /*0bb8*/ 	.word	0x00036820
        /*0bbc*/ 	.short	0x010a
        /*0bbe*/ 	.byte	0x3f
	.zero		1


	//   ....[58]....
        /*0bc0*/ 	.word	0x00028bb0
        /*0bc4*/ 	.word	0x00000007
        /*0bc8*/ 	.word	0x00036840
        /*0bcc*/ 	.short	0x010a
        /*0bce*/ 	.byte	0x3f
	.zero		1


	//   ....[59]....
        /*0bd0*/ 	.word	0x00028eb0
        /*0bd4*/ 	.word	0x00000008
        /*0bd8*/ 	.word	0x00000060
        /*0bdc*/ 	.short	0x010a
        /*0bde*/ 	.byte	0x3f
	.zero		1


	//   ....[60]....
        /*0be0*/ 	.word	0x000294c0
        /*0be4*/ 	.word	0x00000002
        /*0be8*/ 	.word	0x00036840
        /*0bec*/ 	.short	0x010a
        /*0bee*/ 	.byte	0x3f
	.zero		1


	//   ....[61]....
        /*0bf0*/ 	.word	0x000297c0
        /*0bf4*/ 	.word	0x00000003
        /*0bf8*/ 	.word	0x00000060
        /*0bfc*/ 	.short	0x010a
        /*0bfe*/ 	.byte	0x3f
	.zero		1


	//   ....[62]....
        /*0c00*/ 	.word	0x00029ce0
        /*0c04*/ 	.word	0x00000002
        /*0c08*/ 	.word	0x00036840
        /*0c0c*/ 	.short	0x010a
        /*0c0e*/ 	.byte	0x3f
	.zero		1


	//   ....[63]....
        /*0c10*/ 	.word	0x00029ff0
        /*0c14*/ 	.word	0x00000002
        /*0c18*/ 	.word	0x00000060
        /*0c1c*/ 	.short	0x010a
        /*0c1e*/ 	.byte	0x3f
	.zero		1


	//   ....[64]....
        /*0c20*/ 	.word	0x0002a4a0
        /*0c24*/ 	.word	0x00000003
        /*0c28*/ 	.word	0x00036860
        /*0c2c*/ 	.short	0x010a
        /*0c2e*/ 	.byte	0x3f
	.zero		1


	//   ....[65]....
        /*0c30*/ 	.word	0x0002b4e0
        /*0c34*/ 	.word	0x00000000
        /*0c38*/ 	.word	0x00036820
        /*0c3c*/ 	.short	0x010a
        /*0c3e*/ 	.byte	0x3f
	.zero		1


	//   ....[66]....
        /*0c40*/ 	.word	0x0002b6b0
        /*0c44*/ 	.word	0x00000006
        /*0c48*/ 	.word	0x00000000
        /*0c4c*/ 	.short	0x010a
        /*0c4e*/ 	.byte	0x3f
	.zero		1


	//   ....[67]....
        /*0c50*/ 	.word	0x0002b720
        /*0c54*/ 	.word	0x00000007
        /*0c58*/ 	.word	0x00000000
        /*0c5c*/ 	.short	0x010a
        /*0c5e*/ 	.byte	0x3f
	.zero		1


	//   ....[68]....
        /*0c60*/ 	.word	0x0002b790
        /*0c64*/ 	.word	0x00000004
        /*0c68*/ 	.word	0x00000000
        /*0c6c*/ 	.short	0x010a
        /*0c6e*/ 	.byte	0x3f
	.zero		1


	//   ....[69]....
        /*0c70*/ 	.word	0x0002b7c0
        /*0c74*/ 	.word	0x00000003
        /*0c78*/ 	.word	0x00000000
        /*0c7c*/ 	.short	0x010a
        /*0c7e*/ 	.byte	0x3f
	.zero		1


	//   ....[70]....
        /*0c80*/ 	.word	0x0002b820
        /*0c84*/ 	.word	0x00000062
        /*0c88*/ 	.word	0x00036890
        /*0c8c*/ 	.short	0x010a
        /*0c8e*/ 	.byte	0x3f
	.zero		1


	//   ....[71]....
        /*0c90*/ 	.word	0x0002b870
        /*0c94*/ 	.word	0x00000062
        /*0c98*/ 	.word	0x00036890
        /*0c9c*/ 	.short	0x010a
        /*0c9e*/ 	.byte	0x3f
	.zero		1


	//   ....[72]....
        /*0ca0*/ 	.word	0x0002b8c0
        /*0ca4*/ 	.word	0x00000062
        /*0ca8*/ 	.word	0x00036890
        /*0cac*/ 	.short	0x010a
        /*0cae*/ 	.byte	0x3f
	.zero		1


	//   ....[73]....
        /*0cb0*/ 	.word	0x0002b910
        /*0cb4*/ 	.word	0x00000062
        /*0cb8*/ 	.word	0x000368b0
        /*0cbc*/ 	.short	0x010a
        /*0cbe*/ 	.byte	0x3f
	.zero		1


	//   ....[74]....
        /*0cc0*/ 	.word	0x0002be60
        /*0cc4*/ 	.word	0x00000012
        /*0cc8*/ 	.word	0x00036800
        /*0ccc*/ 	.short	0x010a
        /*0cce*/ 	.byte	0x3f
	.zero		1


	//   ....[75]....
        /*0cd0*/ 	.word	0x0002c3b0
        /*0cd4*/ 	.word	0x00000012
        /*0cd8*/ 	.word	0x00036800
        /*0cdc*/ 	.short	0x010a
        /*0cde*/ 	.byte	0x3f
	.zero		1


	//   ....[76]....
        /*0ce0*/ 	.word	0x0002c400
        /*0ce4*/ 	.word	0x00000006
        /*0ce8*/ 	.word	0x00036830
        /*0cec*/ 	.short	0x010a
        /*0cee*/ 	.byte	0x3f
	.zero		1


	//   ....[77]....
        /*0cf0*/ 	.word	0x0002c450
        /*0cf4*/ 	.word	0x0000000d
        /*0cf8*/ 	.word	0x00036830
        /*0cfc*/ 	.short	0x010a
        /*0cfe*/ 	.byte	0x3f
	.zero		1


	//   ....[78]....
        /*0d00*/ 	.word	0x0002c4a0
        /*0d04*/ 	.word	0x0000000b
        /*0d08*/ 	.word	0x00036850
        /*0d0c*/ 	.short	0x010a
        /*0d0e*/ 	.byte	0x3f
	.zero		1


	//   ....[79]....
        /*0d10*/ 	.word	0x0002c4f0
        /*0d14*/ 	.word	0x00000004
        /*0d18*/ 	.word	0x00036830
        /*0d1c*/ 	.short	0x010a
        /*0d1e*/ 	.byte	0x3f
	.zero		1


	//   ....[80]....
        /*0d20*/ 	.word	0x0002c540
        /*0d24*/ 	.word	0x0000000b
        /*0d28*/ 	.word	0x00036850
        /*0d2c*/ 	.short	0x010a
        /*0d2e*/ 	.byte	0x3f
	.zero		1


	//   ....[81]....
        /*0d30*/ 	.word	0x0002c590
        /*0d34*/ 	.word	0x0000000b
        /*0d38*/ 	.word	0x00036850
        /*0d3c*/ 	.short	0x010a
        /*0d3e*/ 	.byte	0x3f
	.zero		1


	//   ....[82]....
        /*0d40*/ 	.word	0x0002c730
        /*0d44*/ 	.word	0x00000009
        /*0d48*/ 	.word	0x00036820
        /*0d4c*/ 	.short	0x010a
        /*0d4e*/ 	.byte	0x3f
	.zero		1


	//   ....[83]....
        /*0d50*/ 	.word	0x0002c780
        /*0d54*/ 	.word	0x00000005
        /*0d58*/ 	.word	0x000368a0
        /*0d5c*/ 	.short	0x010a
        /*0d5e*/ 	.byte	0x3f
	.zero		1


	//   ....[84]....
        /*0d60*/ 	.word	0x0002c7d0
        /*0d64*/ 	.word	0x00000005
        /*0d68*/ 	.word	0x000368c0
        /*0d6c*/ 	.short	0x010a
        /*0d6e*/ 	.byte	0x3f
	.zero		1


	//   ....[85]....
        /*0d70*/ 	.word	0x0002c820
        /*0d74*/ 	.word	0x00000006
        /*0d78*/ 	.word	0x000368a0
        /*0d7c*/ 	.short	0x010a
        /*0d7e*/ 	.byte	0x3f
	.zero		1


	//   ....[86]....
        /*0d80*/ 	.word	0x0002c870
        /*0d84*/ 	.word	0x00000006
        /*0d88*/ 	.word	0x000368c0
        /*0d8c*/ 	.short	0x010a
        /*0d8e*/ 	.byte	0x3f
	.zero		1


	//   ....[87]....
        /*0d90*/ 	.word	0x0002ca10
        /*0d94*/ 	.word	0x00000007
        /*0d98*/ 	.word	0x00036840
        /*0d9c*/ 	.short	0x010a
        /*0d9e*/ 	.byte	0x3f
	.zero		1


	//   ....[88]....
        /*0da0*/ 	.word	0x0002ca90
        /*0da4*/ 	.word	0x00000003
        /*0da8*/ 	.word	0x00036820
        /*0dac*/ 	.short	0x010a
        /*0dae*/ 	.byte	0x3f
	.zero		1


	//   ....[89]....
        /*0db0*/ 	.word	0x0002cae0
        /*0db4*/ 	.word	0x00000007
        /*0db8*/ 	.word	0x00036840
        /*0dbc*/ 	.short	0x010a
        /*0dbe*/ 	.byte	0x3f
	.zero		1


	//   ....[90]....
        /*0dc0*/ 	.word	0x0002cb30
        /*0dc4*/ 	.word	0x00000008
        /*0dc8*/ 	.word	0x00000060
        /*0dcc*/ 	.short	0x010a
        /*0dce*/ 	.byte	0x3f
	.zero		1


	//   ....[91]....
        /*0dd0*/ 	.word	0x0002cb80
        /*0dd4*/ 	.word	0x00000002
        /*0dd8*/ 	.word	0x00036840
        /*0ddc*/ 	.short	0x010a
        /*0dde*/ 	.byte	0x3f
	.zero		1


	//   ....[92]....
        /*0de0*/ 	.word	0x0002cbd0
        /*0de4*/ 	.word	0x00000003
        /*0de8*/ 	.word	0x00000060
        /*0dec*/ 	.short	0x010a
        /*0dee*/ 	.byte	0x3f
	.zero		1


	//   ....[93]....
        /*0df0*/ 	.word	0x0002cc20
        /*0df4*/ 	.word	0x00000002
        /*0df8*/ 	.word	0x00036840
        /*0dfc*/ 	.short	0x010a
        /*0dfe*/ 	.byte	0x3f
	.zero		1


	//   ....[94]....
        /*0e00*/ 	.word	0x0002cc70
        /*0e04*/ 	.word	0x00000002
        /*0e08*/ 	.word	0x00000060
        /*0e0c*/ 	.short	0x010a
        /*0e0e*/ 	.byte	0x3f
	.zero		1


	//   ....[95]....
        /*0e10*/ 	.word	0x0002ccc0
        /*0e14*/ 	.word	0x00000003
        /*0e18*/ 	.word	0x00036860
        /*0e1c*/ 	.short	0x010a
        /*0e1e*/ 	.byte	0x3f
	.zero		1


	//   ....[96]....
        /*0e20*/ 	.word	0x0002d680
        /*0e24*/ 	.word	0x00000000
        /*0e28*/ 	.word	0x00036820
        /*0e2c*/ 	.short	0x010a
        /*0e2e*/ 	.byte	0x3f
	.zero		1


	//   ....[97]....
        /*0e30*/ 	.word	0x0002d820
        /*0e34*/ 	.word	0x00000006
        /*0e38*/ 	.word	0x00000000
        /*0e3c*/ 	.short	0x010a
        /*0e3e*/ 	.byte	0x3f
	.zero		1


	//   ....[98]....
        /*0e40*/ 	.word	0x0002d870
        /*0e44*/ 	.word	0x00000007
        /*0e48*/ 	.word	0x00000000
        /*0e4c*/ 	.short	0x010a
        /*0e4e*/ 	.byte	0x3f
	.zero		1


	//   ....[99]....
        /*0e50*/ 	.word	0x0002d8c0
        /*0e54*/ 	.word	0x00000004
        /*0e58*/ 	.word	0x00000000
        /*0e5c*/ 	.short	0x010a
        /*0e5e*/ 	.byte	0x3f
	.zero		1


	//----- nvinfo : EIATTR_NUM_MBARRIERS
	.align		4
.L_363:
        /*0e60*/ 	.byte	0x03, 0x38
        /*0e62*/ 	.short	0x0016


	//----- nvinfo : EIATTR_EXIT_INSTR_OFFSETS
	.align		4
        /*0e64*/ 	.byte	0x04, 0x1c
        /*0e66*/ 	.short	(.L_365 - .L_364)


	//   ....[0]....
.L_364:
        /*0e68*/ 	.word	0x0002b810


	//----- nvinfo : EIATTR_MAX_THREADS
	.align		4
.L_365:
        /*0e6c*/ 	.byte	0x04, 0x05
        /*0e6e*/ 	.short	(.L_367 - .L_366)
.L_366:
        /*0e70*/ 	.word	0x00000180
        /*0e74*/ 	.word	0x00000001
        /*0e78*/ 	.word	0x00000001


	//----- nvinfo : EIATTR_CRS_STACK_SIZE
	.align		4
.L_367:
        /*0e7c*/ 	.byte	0x04, 0x1e
        /*0e7e*/ 	.short	(.L_369 - .L_368)
.L_368:
        /*0e80*/ 	.word	0x00000000


	//----- nvinfo : EIATTR_CBANK_PARAM_SIZE
	.align		4
.L_369:
        /*0e84*/ 	.byte	0x03, 0x19
        /*0e86*/ 	.short	0x0a70


	//----- nvinfo : EIATTR_PARAM_CBANK
	.align		4
        /*0e88*/ 	.byte	0x04, 0x0a
        /*0e8a*/ 	.short	(.L_371 - .L_370)
	.align		4
.L_370:
        /*0e8c*/ 	.word	index@(.nv.constant0._ZN7cutlass13device_kernelIN5flash11enable_sm90INS1_16FlashAttnFwdSm90INS1_25CollectiveMainloopFwdSm90ILi2EN4cute5tupleIJNS5_1CILi1EEES8_S8_EEENS6_IJNS7_ILi128EEENS7_ILi112EEENS7_ILi192EEEEEELi192ENS_10bfloat16_tEfNS_4arch4Sm90ELb1ELb0ELb0ELb1ELb0ELb1ELb0ELb1ELb1ELb0ELb0ELb0EEENS1_21CollectiveEpilogueFwdINS6_IJSA_SC_SB_EEES9_SE_SG_Li256ELb1ELb0ELb0ELb0EEENS1_36VarlenDynamicPersistentTileSchedulerILi128ELi112ELi256ELi32ELb0ELb0ELb1ELb1ELb1ELb1EEEEEEEEEvNT_6ParamsE)
        /*0e90*/ 	.short	0x0210
        /*0e92*/ 	.short	0x0a70


	//----- nvinfo : EIATTR_SW_WAR
	.align		4
.L_371:
        /*0e94*/ 	.byte	0x04, 0x36
        /*0e96*/ 	.short	(.L_373 - .L_372)
.L_372:
        /*0e98*/ 	.word	0x00000008
.L_373:


//--------------------- .nv.callgraph             --------------------------
	.section	.nv.callgraph,"",@"SHT_CUDA_CALLGRAPH"
	.align	4
	.sectionentsize	8
	.align		4
        /*0000*/ 	.word	0x00000000
	.align		4
        /*0004*/ 	.word	0xffffffff
	.align		4
        /*0008*/ 	.word	index@(_ZN7cutlass13device_kernelIN5flash11enable_sm90INS1_16FlashAttnFwdSm90INS1_25CollectiveMainloopFwdSm90ILi2EN4cute5tupleIJNS5_1CILi1EEES8_S8_EEENS6_IJNS7_ILi128EEENS7_ILi112EEENS7_ILi192EEEEEELi192ENS_10bfloat16_tEfNS_4arch4Sm90ELb0ELb0ELb0ELb0ELb0ELb0ELb0ELb1ELb1ELb0ELb0ELb0EEENS1_21CollectiveEpilogueFwdINS6_IJSA_SC_SB_EEES9_SE_SG_Li256ELb0ELb0ELb0ELb0EEENS1_29StaticPersistentTileSchedulerILb0EEEEEEEEEvNT_6ParamsE)
	.align		4
        /*000c*/ 	.word	index@(__assertfail)
	.align		4
        /*0010*/ 	.word	index@(_ZN7cutlass13device_kernelIN5flash11enable_sm90INS1_16FlashAttnFwdSm90INS1_25CollectiveMainloopFwdSm90ILi2EN4cute5tupleIJNS5_1CILi2EEENS7_ILi1EEES9_EEENS6_IJNS7_ILi128EEENS7_ILi112EEENS7_ILi192EEEEEELi192ENS_10bfloat16_tEfNS_4arch4Sm90ELb0ELb0ELb0ELb0ELb0ELb0ELb0ELb1ELb1ELb0ELb0ELb0EEENS1_21CollectiveEpilogueFwdINS6_IJSB_SD_SC_EEESA_SF_SH_Li256ELb0ELb0ELb0ELb0EEENS1_29StaticPersistentTileSchedulerILb0EEEEEEEEEvNT_6ParamsE)
	.align		4
        /*0014*/ 	.word	index@(__assertfail)
	.align		4
        /*0018*/ 	.word	index@(_ZN7cutlass13device_kernelIN5flash11enable_sm90INS1_16FlashAttnFwdSm90INS1_25CollectiveMainloopFwdSm90ILi2EN4cute5tupleIJNS5_1CILi1EEES8_S8_EEENS6_IJNS7_ILi128EEENS7_ILi112EEENS7_ILi192EEEEEELi192ENS_10bfloat16_tEfNS_4arch4Sm90ELb0ELb0ELb0ELb1ELb0ELb0ELb0ELb1ELb1ELb0ELb0ELb0EEENS1_21CollectiveEpilogueFwdINS6_IJSA_SC_SB_EEES9_SE_SG_Li256ELb1ELb0ELb0ELb0EEENS1_36VarlenDynamicPersistentTileSchedulerILi128ELi112ELi256ELi32ELb0ELb0ELb1ELb0ELb1ELb1EEEEEEEEEvNT_6ParamsE)
	.align		4
        /*001c*/ 	.word	index@(__assertfail)
	.align		4
        /*0020*/ 	.word	index@(_ZN7cutlass13device_kernelIN5flash11enable_sm90INS1_16FlashAttnFwdSm90INS1_25CollectiveMainloopFwdSm90ILi2EN4cute5tupleIJNS5_1CILi1EEES8_S8_EEENS6_IJNS7_ILi128EEENS7_ILi112EEENS7_ILi192EEEEEELi192ENS_10bfloat16_tEfNS_4arch4Sm90ELb0ELb0ELb0ELb1ELb0ELb1ELb0ELb1ELb1ELb0ELb0ELb0EEENS1_21CollectiveEpilogueFwdINS6_IJSA_SC_SB_EEES9_SE_SG_Li256ELb1ELb0ELb0ELb0EEENS1_36VarlenDynamicPersistentTileSchedulerILi128ELi112ELi256ELi32ELb0ELb0ELb1ELb0ELb1ELb1EEEEEEEEEvNT_6ParamsE)
	.align		4
        /*0024*/ 	.word	index@(__assertfail)
	.align		4
        /*0028*/ 	.word	index@(_ZN7cutlass13device_kernelIN5flash11enable_sm90INS1_16FlashAttnFwdSm90INS1_25CollectiveMainloopFwdSm90ILi2EN4cute5tupleIJNS5_1CILi1EEES8_S8_EEENS6_IJNS7_ILi128EEENS7_ILi96EEENS7_ILi192EEEEEELi192ENS_10bfloat16_tEfNS_4arch4Sm90ELb0ELb1ELb0ELb0ELb0ELb0ELb0ELb1ELb1ELb0ELb0ELb0EEENS1_21CollectiveEpilogueFwdINS6_IJSA_SC_SB_EEES9_SE_SG_Li256ELb0ELb0ELb0ELb0EEENS1_30DynamicPersistentTileSchedulerILi256ELi32ELb0ELb0ELb1EEEEEEEEEvNT_6ParamsE)
	.align		4
        /*002c*/ 	.word	index@(__assertfail)
	.align		4
        /*0030*/ 	.word	index@(_ZN7cutlass13device_kernelIN5flash11enable_sm90INS1_16FlashAttnFwdSm90INS1_25CollectiveMainloopFwdSm90ILi2EN4cute5tupleIJNS5_1CILi1EEES8_S8_EEENS6_IJNS7_ILi128EEENS7_ILi96EEENS7_ILi192EEEEEELi192ENS_10bfloat16_tEfNS_4arch4Sm90ELb0ELb1ELb0ELb1ELb0ELb0ELb0ELb1ELb1ELb0ELb0ELb0EEENS1_21CollectiveEpilogueFwdINS6_IJSA_SC_SB_EEES9_SE_SG_Li256ELb1ELb0ELb0ELb0EEENS1_36VarlenDynamicPersistentTileSchedulerILi128ELi96ELi256ELi32ELb0ELb0ELb1ELb1ELb0ELb1EEEEEEEEEvNT_6ParamsE)
	.align		4
        /*0034*/ 	.word	index@(__assertfail)
	.align		4
        /*0038*/ 	.word	index@(_ZN7cutlass13device_kernelIN5flash11enable_sm90INS1_16FlashAttnFwdSm90INS1_25CollectiveMainloopFwdSm90ILi2EN4cute5tupleIJNS5_1CILi1EEES8_S8_EEENS6_IJNS7_ILi128EEENS7_ILi96EEENS7_ILi192EEEEEELi192ENS_10bfloat16_tEfNS_4arch4Sm90ELb0ELb1ELb0ELb1ELb0ELb1ELb0ELb1ELb1ELb0ELb0ELb0EEENS1_21CollectiveEpilogueFwdINS6_IJSA_SC_SB_EEES9_SE_SG_Li256ELb1ELb0ELb0ELb0EEENS1_36VarlenDynamicPersistentTileSchedulerILi128ELi96ELi256ELi32ELb0ELb0ELb1ELb1ELb0ELb1EEEEEEEEEvNT_6ParamsE)
	.align		4
        /*003c*/ 	.word	index@(__assertfail)
	.align		4
        /*0040*/ 	.word	index@(_ZN7cutlass13device_kernelIN5flash11enable_sm90INS1_16FlashAttnFwdSm90INS1_25CollectiveMainloopFwdSm90ILi2EN4cute5tupleIJNS5_1CILi1EEES8_S8_EEENS6_IJNS7_ILi128EEENS7_ILi112EEENS7_ILi192EEEEEELi192ENS_10bfloat16_tEfNS_4arch4Sm90ELb1ELb0ELb0ELb0ELb0ELb0ELb0ELb1ELb1ELb0ELb0ELb0EEENS1_21CollectiveEpilogueFwdINS6_IJSA_SC_SB_EEES9_SE_SG_Li256ELb0ELb0ELb0ELb0EEENS1_30DynamicPersistentTileSchedulerILi256ELi32ELb0ELb0ELb1EEEEEEEEEvNT_6ParamsE)
	.align		4
        /*0044*/ 	.word	index@(__assertfail)
	.align		4
        /*0048*/ 	.word	index@(_ZN7cutlass13device_kernelIN5flash11enable_sm90INS1_16FlashAttnFwdSm90INS1_25CollectiveMainloopFwdSm90ILi2EN4cute5tupleIJNS5_1CILi1EEES8_S8_EEENS6_IJNS7_ILi128EEENS7_ILi112EEENS7_ILi192EEEEEELi192ENS_10bfloat16_tEfNS_4arch4Sm90ELb1ELb0ELb0ELb1ELb0ELb0ELb0ELb1ELb1ELb0ELb0ELb0EEENS1_21CollectiveEpilogueFwdINS6_IJSA_SC_SB_EEES9_SE_SG_Li256ELb1ELb0ELb0ELb0EEENS1_36VarlenDynamicPersistentTileSchedulerILi128ELi112ELi256ELi32ELb0ELb0ELb1ELb1ELb1ELb1EEEEEEEEEvNT_6ParamsE)
	.align		4
        /*004c*/ 	.word	index@(__assertfail)
	.align		4
        /*0050*/ 	.word	index@(_ZN7cutlass13device_kernelIN5flash11enable_sm90INS1_16FlashAttnFwdSm90INS1_25CollectiveMainloopFwdSm90ILi2EN4cute5tupleIJNS5_1CILi1EEES8_S8_EEENS6_IJNS7_ILi128EEENS7_ILi112EEENS7_ILi192EEEEEELi192ENS_10bfloat16_tEfNS_4arch4Sm90ELb1ELb0ELb0ELb1ELb0ELb1ELb0ELb1ELb1ELb0ELb0ELb0EEENS1_21CollectiveEpilogueFwdINS6_IJSA_SC_SB_EEES9_SE_SG_Li256ELb1ELb0ELb0ELb0EEENS1_36VarlenDynamicPersistentTileSchedulerILi128ELi112ELi256ELi32ELb0ELb0ELb1ELb1ELb1ELb1EEEEEEEEEvNT_6ParamsE)
	.align		4
        /*0054*/ 	.word	index@(__assertfail)
	.align		4
        /*0058*/ 	.word	0x00000000
	.align		4
        /*005c*/ 	.word	0xfffffffe
	.align		4
        /*0060*/ 	.word	0x00000000
	.align		4
        /*0064*/ 	.word	0xfffffffd
	.align		4
        /*0068*/ 	.word	0x00000000
	.align		4
        /*006c*/ 	.word	0xfffffffc


//--------------------- .nv.constant4             --------------------------
	.section	.nv.constant4,"a",@progbits
	.align	8
	.align		8
.nv.constant4:
        /*0000*/ 	.dword	__assertfail
	.align		8
        /*0008*/ 	.dword	__unnamed_1
	.align		8
        /*0010*/ 	.dword	__unnamed_2
	.align		8
        /*0018*/ 	.dword	__unnamed_3
	.align		8
        /*0020*/ 	.dword	__unnamed_4
	.align		8
        /*0028*/ 	.dword	__unnamed_5
	.align		8
        /*0030*/ 	.dword	__unnamed_6
	.align		8
        /*0038*/ 	.dword	__unnamed_7
	.align		8
        /*0040*/ 	.dword	__unnamed_8
	.align		8
        /*0048*/ 	.dword	__unnamed_9
	.align		8
        /*0050*/ 	.dword	_ZN66_INTERNAL_725718ff_30_flash_fwd_hdim192_bf16_sm90_cu_a7f3af4d_35634cuda3std3__45__cpo5beginE
	.align		8
        /*0058*/ 	.dword	_ZN66_INTERNAL_725718ff_30_flash_fwd_hdim192_bf16_sm90_cu_a7f3af4d_35634cuda3std3__45__cpo3endE
	.align		8
        /*0060*/ 	.dword	_ZN66_INTERNAL_725718ff_30_flash_fwd_hdim192_bf16_sm90_cu_a7f3af4d_35634cuda3std3__45__cpo6cbeginE
	.align		8
        /*0068*/ 	.dword	_ZN66_INTERNAL_725718ff_30_flash_fwd_hdim192_bf16_sm90_cu_a7f3af4d_35634cuda3std3__45__cpo4cendE
	.align		8
        /*0070*/ 	.dword	_ZN66_INTERNAL_725718ff_30_flash_fwd_hdim192_bf16_sm90_cu_a7f3af4d_35634cuda3std3__468_GLOBAL__N__725718ff_30_flash_fwd_hdim192_bf16_sm90_cu_a7f3af4d_35636ignoreE
	.align		8
        /*0078*/ 	.dword	_ZN66_INTERNAL_725718ff_30_flash_fwd_hdim192_bf16_sm90_cu_a7f3af4d_35634cuda3std3__419piecewise_constructE
	.align		8
        /*0080*/ 	.dword	_ZN66_INTERNAL_725718ff_30_flash_fwd_hdim192_bf16_sm90_cu_a7f3af4d_35634cuda3std3__48in_placeE
	.align		8
        /*0088*/ 	.dword	_ZN66_INTERNAL_725718ff_30_flash_fwd_hdim192_bf16_sm90_cu_a7f3af4d_35634cuda3std6ranges3__45__cpo4swapE
	.align		8
        /*0090*/ 	.dword	_ZN66_INTERNAL_725718ff_30_flash_fwd_hdim192_bf16_sm90_cu_a7f3af4d_35634cuda3std6ranges3__45__cpo9iter_moveE
	.align		8
        /*0098*/ 	.dword	_ZN66_INTERNAL_725718ff_30_flash_fwd_hdim192_bf16_sm90_cu_a7f3af4d_35634cute7productE
	.align		8
        /*00a0*/ 	.dword	_ZN66_INTERNAL_725718ff_30_flash_fwd_hdim192_bf16_sm90_cu_a7f3af4d_35634cute1_E
	.align		8
        /*00a8*/ 	.dword	$str$23
	.align		8
        /*00b0*/ 	.dword	$str$24


//--------------------- .text._ZN7cutlass13device_kernelIN5flash11enable_sm90INS1_16FlashAttnFwdSm90INS1_25CollectiveMainloopFwdSm90ILi2EN4cute5tupleIJNS5_1CILi1EEES8_S8_EEENS6_IJNS7_ILi128EEENS7_ILi112EEENS7_ILi192EEEEEELi192ENS_10bfloat16_tEfNS_4arch4Sm90ELb0ELb0ELb0ELb0ELb0ELb0ELb0ELb1ELb1ELb0ELb0ELb0EEENS1_21CollectiveEpilogueFwdINS6_IJSA_SC_SB_EEES9_SE_SG_Li256ELb0ELb0ELb0ELb0EEENS1_29StaticPersistentTileSchedulerILb0EEEEEEEEEvNT_6ParamsE --------------------------
	.section	.text._ZN7cutlass13device_kernelIN5flash11enable_sm90INS1_16FlashAttnFwdSm90INS1_25CollectiveMainloopFwdSm90ILi2EN4cute5tupleIJNS5_1CILi1EEES8_S8_EEENS6_IJNS7_ILi128EEENS7_ILi112EEENS7_ILi192EEEEEELi192ENS_10bfloat16_tEfNS_4arch4Sm90ELb0ELb0ELb0ELb0ELb0ELb0ELb0ELb1ELb1ELb0ELb0ELb0EEENS1_21CollectiveEpilogueFwdINS6_IJSA_SC_SB_EEES9_SE_SG_Li256ELb0ELb0ELb0ELb0EEENS1_29StaticPersistentTileSchedulerILb0EEEEEEEEEvNT_6ParamsE,"ax",@progbits
	.align	128
.text._ZN7cutlass13device_kernelIN5flash11enable_sm90INS1_16FlashAttnFwdSm90INS1_25CollectiveMainloopFwdSm90ILi2EN4cute5tupleIJNS5_1CILi1EEES8_S8_EEENS6_IJNS7_ILi128EEENS7_ILi112EEENS7_ILi192EEEEEELi192ENS_10bfloat16_tEfNS_4arch4Sm90ELb0ELb0ELb0ELb0ELb0ELb0ELb0ELb1ELb1ELb0ELb0ELb0EEENS1_21CollectiveEpilogueFwdINS6_IJSA_SC_SB_EEES9_SE_SG_Li256ELb0ELb0ELb0ELb0EEENS1_29StaticPersistentTileSchedulerILb0EEEEEEEEEvNT_6ParamsE:
        .type           _ZN7cutlass13device_kernelIN5flash11enable_sm90INS1_16FlashAttnFwdSm90INS1_25CollectiveMainloopFwdSm90ILi2EN4cute5tupleIJNS5_1CILi1EEES8_S8_EEENS6_IJNS7_ILi128EEENS7_ILi112EEENS7_ILi192EEEEEELi192ENS_10bfloat16_tEfNS_4arch4Sm90ELb0ELb0ELb0ELb0ELb0ELb0ELb0ELb1ELb1ELb0ELb0ELb0EEENS1_21CollectiveEpilogueFwdINS6_IJSA_SC_SB_EEES9_SE_SG_Li256ELb0ELb0ELb0ELb0EEENS1_29StaticPersistentTileSchedulerILb0EEEEEEEEEvNT_6ParamsE,@function
        .size           _ZN7cutlass13device_kernelIN5flash11enable_sm90INS1_16FlashAttnFwdSm90INS1_25CollectiveMainloopFwdSm90ILi2EN4cute5tupleIJNS5_1CILi1EEES8_S8_EEENS6_IJNS7_ILi128EEENS7_ILi112EEENS7_ILi192EEEEEELi192ENS_10bfloat16_tEfNS_4arch4Sm90ELb0ELb0ELb0ELb0ELb0ELb0ELb0ELb1ELb1ELb0ELb0ELb0EEENS1_21CollectiveEpilogueFwdINS6_IJSA_SC_SB_EEES9_SE_SG_Li256ELb0ELb0ELb0ELb0EEENS1_29StaticPersistentTileSchedulerILb0EEEEEEEEEvNT_6ParamsE,(.L_x_2655 - _ZN7cutlass13device_kernelIN5flash11enable_sm90INS1_16FlashAttnFwdSm90INS1_25CollectiveMainloopFwdSm90ILi2EN4cute5tupleIJNS5_1CILi1EEES8_S8_EEENS6_IJNS7_ILi128EEENS7_ILi112EEENS7_ILi192EEEEEELi192ENS_10bfloat16_tEfNS_4arch4Sm90ELb0ELb0ELb0ELb0ELb0ELb0ELb0ELb1ELb1ELb0ELb0ELb0EEENS1_21CollectiveEpilogueFwdINS6_IJSA_SC_SB_EEES9_SE_SG_Li256ELb0ELb0ELb0ELb0EEENS1_29StaticPersistentTileSchedulerILb0EEEEEEEEEvNT_6ParamsE)
        .other          _ZN7cutlass13device_kernelIN5flash11enable_sm90INS1_16FlashAttnFwdSm90INS1_25CollectiveMainloopFwdSm90ILi2EN4cute5tupleIJNS5_1CILi1EEES8_S8_EEENS6_IJNS7_ILi128EEENS7_ILi112EEENS7_ILi192EEEEEELi192ENS_10bfloat16_tEfNS_4arch4Sm90ELb0ELb0ELb0ELb0ELb0ELb0ELb0ELb1ELb1ELb0ELb0ELb0EEENS1_21CollectiveEpilogueFwdINS6_IJSA_SC_SB_EEES9_SE_SG_Li256ELb0ELb0ELb0ELb0EEENS1_29StaticPersistentTileSchedulerILb0EEEEEEEEEvNT_6ParamsE,@"STO_CUDA_ENTRY STV_DEFAULT"
_ZN7cutlass13device_kernelIN5flash11enable_sm90INS1_16FlashAttnFwdSm90INS1_25CollectiveMainloopFwdSm90ILi2EN4cute5tupleIJNS5_1CILi1EEES8_S8_EEENS6_IJNS7_ILi128EEENS7_ILi112EEENS7_ILi192EEEEEELi192ENS_10bfloat16_tEfNS_4arch4Sm90ELb0ELb0ELb0ELb0ELb0ELb0ELb0ELb1ELb1ELb0ELb0ELb0EEENS1_21CollectiveEpilogueFwdINS6_IJSA_SC_SB_EEES9_SE_SG_Li256ELb0ELb0ELb0ELb0EEENS1_29StaticPersistentTileSchedulerILb0EEEEEEEEEvNT_6ParamsE:
[----:B------:R-:W1:Y:S02]  /*0000*/  LDC R1, c[0x0][0x28] ;  /* 0x00000a00ff017b82 */ /* 0x000e640000000800 */
[----:B-1----:R-:W-:Y:S01]  /*0010*/  VIADD R1, R1, 0xffffffe0 ;  /* 0xffffffe001017836 */ /* 0x002fe20000000000 */
[----:B------:R-:W1:Y:S01]  /*0020*/  S2R R4, SR_TID.X ;  /* 0x0000000000047919 */ /* 0x000e620000002100 */
[----:B------:R-:W-:Y:S01]  /*0030*/  ELECT P0, URZ, PT ;  /* 0x00000000003f782f */ /* 0x000fe20003800000 */
[----:B------:R-:W-:Y:S01]  /*0040*/  BSSY B0, `(.L_x_0) ;  /* 0x0000014000007945 */ /* 0x000fe20003800000 */
[----:B-1----:R-:W-:-:S05]  /*0050*/  SHF.R.U32.HI R0, RZ, 0x5, R4 ;  /* 0x00000005ff007819 */ /* 0x002fca0000011604 */
[----:B------:R-:W1:Y:S02]  /*0060*/  SHFL.IDX PT, R2, R0, RZ, 0x1f ;  /* 0x00001fff00027589 */ /* 0x000e6400000e0000 */
[----:B-1----:R-:W-:Y:S02]  /*0070*/  ISETP.EQ.AND P0, PT, R2, RZ, P0 ;  /* 0x000000ff0200720c */ /* 0x002fe40000702270 */
[----:B------:R-:W-:-:S11]  /*0080*/  SHF.R.U32.HI R2, RZ, 0x7, R4 ;  /* 0x00000007ff027819 */ /* 0x000fd60000011604 */
[----:B------:R-:W-:Y:S05]  /*0090*/  @!P0 BRA `(.L_x_1) ;  /* 0x0000000000388947 */ /* 0x000fea0003800000 */
[----:B------:R-:W-:Y:S02]  /*00a0*/  ULDC.64 UR4, c[0x0][0x198] ;  /* 0x0000660000047ab9 */ /* 0x000fe40000000a00 */
[----:B------:R-:W-:Y:S02]  /*00b0*/  UIADD3 UR6, UP0, UR4, 0x270, URZ ;  /* 0x0000027004067890 */ /* 0x000fe4000ff1e03f */
[----:B------:R-:W-:Y:S02]  /*00c0*/  UIADD3 UR8, UP1, UR4, 0x370, URZ ;  /* 0x0000037004087890 */ /* 0x000fe4000ff3e03f */
[----:B------:R-:W-:Y:S02]  /*00d0*/  UIADD3 UR10, UP2, UR4, 0x470, URZ ;  /* 0x00000470040a7890 */ /* 0x000fe4000ff5e03f */
[----:B------:R-:W-:Y:S02]  /*00e0*/  UIADD3 UR4, UP3, UR4, 0x9f0, URZ ;  /* 0x000009f004047890 */ /* 0x000fe4000ff7e03f */
[----:B------:R-:W-:-:S02]  /*00f0*/  UIADD3.X UR7, URZ, UR5, URZ, UP0, !UPT ;  /* 0x000000053f077290 */ /* 0x000fc400087fe43f */
[----:B------:R-:W-:Y:S02]  /*0100*/  UIADD3.X UR9, URZ, UR5, URZ, UP1, !UPT ;  /* 0x000000053f097290 */ /* 0x000fe40008ffe43f */
[----:B------:R-:W-:Y:S02]  /*0110*/  UIADD3.X UR11, URZ, UR5, URZ, UP2, !UPT ;  /* 0x000000053f0b7290 */ /* 0x000fe400097fe43f */
[----:B------:R-:W-:-:S03]  /*0120*/  UIADD3.X UR5, URZ, UR5, URZ, UP3, !UPT ;  /* 0x000000053f057290 */ /* 0x000fc60009ffe43f */
[----:B------:R1:W-:Y:S02]  /*0130*/  UTMACCTL.PF [UR6] ;  /* 0x00000000060079b9 */ /* 0x0003e40008040000 */
[----:B------:R1:W-:Y:S02]  /*0140*/  UTMACCTL.PF [UR8] ;  /* 0x00000000080079b9 */ /* 0x0003e40008040000 */
[----:B------:R1:W-:Y:S02]  /*0150*/  UTMACCTL.PF [UR10] ;  /* 0x000000000a0079b9 */ /* 0x0003e40008040000 */
[----:B------:R1:W-:Y:S02]  /*0160*/  UTMACCTL.PF [UR4] ;  /* 0x00000000040079b9 */ /* 0x0003e40008040000 */
[----:B-1----:R-:W-:Y:S01]  /*0170*/  NOP ;  /* 0x0000000000007918 */ /* 0x002fe20000000000 */
.L_x_1:
[----:B------:R-:W-:Y:S05]  /*0180*/  BSYNC B0 ;  /* 0x0000000000007941 */ /* 0x000fea0003800000 */
.L_x_0:
[----:B------:R-:W-:Y:S01]  /*0190*/  VOTEU.ANY UP0, P0 ;  /* 0x00000000003f7886 */ /* 0x000fe20000000100 */
[----:B------:R-:W1:Y:S01]  /*01a0*/  SHFL.IDX PT, R2, R2, RZ, 0x1f ;  /* 0x00001fff02027589 */ /* 0x000e6200000e0000 */
[----:B------:R-:W-:Y:S01]  /*01b0*/  UMOV UR4, 0x1 ;  /* 0x0000000100047882 */ /* 0x000fe20000000000 */
[----:B------:R-:W-:Y:S01]  /*01c0*/  VOTEU.ANY UP1, P0 ;  /* 0x00000000003f7886 */ /* 0x000fe20000020100 */
[----:B------:R-:W-:Y:S01]  /*01d0*/  VOTEU.ANY UP2, P0 ;  /* 0x00000000003f7886 */ /* 0x000fe20000040100 */
[----:B------:R-:W2:Y:S01]  /*01e0*/  @UP0 S2UR UR7, SR_CgaCtaId ;  /* 0x00000000000709c3 */ /* 0x000ea20000008800 */
[----:B------:R-:W3:Y:S01]  /*01f0*/  SHFL.IDX PT, R3, R0, RZ, 0x1f ;  /* 0x00001fff00037589 */ /* 0x000ee200000e0000 */
[----:B------:R-:W-:Y:S01]  /*0200*/  @UP0 UMOV UR6, 0x400 ;  /* 0x0000040000060882 */ /* 0x000fe20000000000 */
[----:B------:R-:W-:-:S04]  /*0210*/  @UP0 UIADD3 UR4, -UR4, 0x100000, URZ ;  /* 0x0010000004040890 */ /* 0x000fc8000fffe13f */
[----:B------:R-:W-:Y:S02]  /*0220*/  @UP0 USHF.L.U32 UR5, UR4, 0xb, URZ ;  /* 0x0000000b04050899 */ /* 0x000fe4000800063f */
[----:B------:R-:W-:Y:S01]  /*0230*/  @UP0 USHF.L.U32 UR4, UR4, 0x1, URZ ;  /* 0x0000000104040899 */ /* 0x000fe2000800063f */
[----:B-1----:R-:W-:Y:S01]  /*0240*/  R2UR UR8, R2 ;  /* 0x00000000020872ca */ /* 0x002fe200000e0000 */
[----:B--2---:R-:W-:Y:S01]  /*0250*/  @UP0 ULEA UR6, UR7, UR6, 0x18 ;  /* 0x0000000607060291 */ /* 0x004fe2000f8ec03f */
[----:B---3--:R-:W-:-:S11]  /*0260*/  ISETP.NE.AND P1, PT, R3, RZ, PT ;  /* 0x000000ff0300720c */ /* 0x008fd60003f25270 */
[----:B------:R-:W-:Y:S01]  /*0270*/  UISETP.NE.AND UP0, UPT, UR8, URZ, UPT ;  /* 0x0000003f0800728c */ /* 0x000fe2000bf05270 */
[----:B------:R-:W1:Y:S02]  /*0280*/  FENCE.VIEW.ASYNC.S ;  /* 0x00000000000073c6 */ /* 0x000e640000000000 */
[----:B-1----:R1:W2:Y:S01]  /*0290*/  @UP1 SYNCS.EXCH.64 URZ, [UR6+0x36800], UR4 ;  /* 0x03680004063f15b2 */ /* 0x0022a20008000100 */
[----:B------:R1:W3:Y:S01]  /*02a0*/  @UP2 SYNCS.EXCH.64 URZ, [UR6+0x36820], UR4 ;  /* 0x03682004063f25b2 */ /* 0x0002e20008000100 */
[----:B------:R-:W-:Y:S06]  /*02b0*/  @P1 BRA `(.L_x_2) ;  /* 0x0000000000481947 */ /* 0x000fec0003800000 */
[----:B-1----:R-:W1:Y:S01]  /*02c0*/  S2UR UR5, SR_CgaCtaId ;  /* 0x00000000000579c3 */ /* 0x002e620000008800 */
[----:B------:R-:W-:Y:S01]  /*02d0*/  UMOV UR4, 0x400 ;  /* 0x0000040000047882 */ /* 0x000fe20000000000 */
[----:B------:R-:W-:Y:S01]  /*02e0*/  UMOV UR6, 0x1 ;  /* 0x0000000100067882 */ /* 0x000fe20000000000 */
[----:B------:R-:W-:Y:S01]  /*02f0*/  UMOV UR9, 0x2 ;  /* 0x0000000200097882 */ /* 0x000fe20000000000 */
[----:B------:R-:W-:-:S04]  /*0300*/  UIADD3 UR6, -UR6, 0x100000, URZ ;  /* 0x0010000006067890 */ /* 0x000fc8000fffe13f */
[----:B------:R-:W-:Y:S02]  /*0310*/  USHF.L.U32 UR7, UR6, 0xb, URZ ;  /* 0x0000000b06077899 */ /* 0x000fe4000800063f */
[----:B------:R-:W-:Y:S01]  /*0320*/  USHF.L.U32 UR6, UR6, 0x1, URZ ;  /* 0x0000000106067899 */ /* 0x000fe2000800063f */
[----:B------:R-:W-:Y:S01]  /*0330*/  ELECT P0, URZ, PT ;  /* 0x00000000003f782f */ /* 0x000fe20003800000 */
[----:B-1----:R-:W-:Y:S02]  /*0340*/  ULEA UR8, UR5, UR4, 0x18 ;  /* 0x0000000405087291 */ /* 0x002fe4000f8ec03f */
[----:B------:R-:W-:-:S04]  /*0350*/  UIADD3 UR4, -UR9, 0x100000, URZ ;  /* 0x0010000009047890 */ /* 0x000fc8000fffe13f */
[----:B------:R-:W-:Y:S02]  /*0360*/  USHF.L.U32 UR5, UR4, 0xb, URZ ;  /* 0x0000000b04057899 */ /* 0x000fe4000800063f */
[----:B------:R-:W-:Y:S01]  /*0370*/  USHF.L.U32 UR4, UR4, 0x1, URZ ;  /* 0x0000000104047899 */ /* 0x000fe2000800063f */
[----:B------:R-:W1:Y:S03]  /*0380*/  FENCE.VIEW.ASYNC.S ;  /* 0x00000000000073c6 */ /* 0x000e660000000000 */
[----:B-1----:R4:W1:Y:S08]  /*0390*/  SYNCS.EXCH.64 URZ, [UR8+0x36830], UR6 ;  /* 0x03683006083f75b2 */ /* 0x0028700008000100 */
[----:B------:R4:W1:Y:S01]  /*03a0*/  SYNCS.EXCH.64 URZ, [UR8+0x36840], UR4 ;  /* 0x03684004083f75b2 */ /* 0x0008620008000100 */
[----:B------:R4:W1:Y:S01]  /*03b0*/  SYNCS.EXCH.64 URZ, [UR8+0x36838], UR6 ;  /* 0x03683806083f75b2 */ /* 0x0008620008000100 */
[----:B------:R4:W1:Y:S02]  /*03c0*/  SYNCS.EXCH.64 URZ, [UR8+0x36848], UR4 ;  /* 0x03684804083f75b2 */ /* 0x0008640008000100 */
[----:B----4-:R-:W-:Y:S01]  /*03d0*/  NOP ;  /* 0x0000000000007918 */ /* 0x010fe20000000000 */
.L_x_2:
[----:B------:R-:W4:Y:S01]  /*03e0*/  SHFL.IDX PT, R2, R0, RZ, 0x1f ;  /* 0x00001fff00027589 */ /* 0x000f2200000e0000 */
[----:B------:R-:W-:Y:S01]  /*03f0*/  NOP ;  /* 0x0000000000007918 */ /* 0x000fe20000000000 */
[----:B----4-:R-:W-:-:S13]  /*0400*/  ISETP.NE.AND P0, PT, R2, RZ, PT ;  /* 0x000000ff0200720c */ /* 0x010fda0003f05270 */
[----:B------:R-:W-:Y:S05]  /*0410*/  @P0 BRA `(.L_x_3) ;  /* 0x0000000000480947 */ /* 0x000fea0003800000 */
[----:B-1----:R-:W1:Y:S01]  /*0420*/  S2UR UR5, SR_CgaCtaId ;  /* 0x00000000000579c3 */ /* 0x002e620000008800 */
[----:B------:R-:W-:Y:S01]  /*0430*/  UMOV UR4, 0x400 ;  /* 0x0000040000047882 */ /* 0x000fe20000000000 */
[----:B------:R-:W-:Y:S01]  /*0440*/  UMOV UR6, 0x1 ;  /* 0x0000000100067882 */ /* 0x000fe20000000000 */
[----:B------:R-:W-:Y:S01]  /*0450*/  UMOV UR7, 0x2 ;  /* 0x0000000200077882 */ /* 0x000fe20000000000 */
[----:B------:R-:W-:Y:S01]  /*0460*/  ELECT P0, URZ, PT ;  /* 0x00000000003f782f */ /* 0x000fe20003800000 */
[----:B-1----:R-:W-:Y:S02]  /*0470*/  ULEA UR8, UR5, UR4, 0x18 ;  /* 0x0000000405087291 */ /* 0x002fe4000f8ec03f */
[----:B------:R-:W-:-:S04]  /*0480*/  UIADD3 UR4, -UR6, 0x100000, URZ ;  /* 0x0010000006047890 */ /* 0x000fc8000fffe13f */
[----:B------:R-:W-:Y:S02]  /*0490*/  USHF.L.U32 UR5, UR4, 0xb, URZ ;  /* 0x0000000b04057899 */ /* 0x000fe4000800063f */
[----:B------:R-:W-:Y:S02]  /*04a0*/  USHF.L.U32 UR4, UR4, 0x1, URZ ;  /* 0x0000000104047899 */ /* 0x000fe4000800063f */
        /* <DEDUP_REMOVED lines=9> */
.L_x_3:
[----:B------:R-:W4:Y:S01]  /*0540*/  SHFL.IDX PT, R2, R0, RZ, 0x1f ;  /* 0x00001fff00027589 */ /* 0x000f2200000e0000 */
[----:B------:R-:W-:Y:S01]  /*0550*/  NOP ;  /* 0x0000000000007918 */ /* 0x000fe20000000000 */
[----:B----4-:R-:W-:-:S13]  /*0560*/  ISETP.NE.AND P0, PT, R2, RZ, PT ;  /* 0x000000ff0200720c */ /* 0x010fda0003f05270 */
[----:B------:R-:W-:Y:S05]  /*0570*/  @P0 BRA `(.L_x_4) ;  /* 0x0000000000380947 */ /* 0x000fea0003800000 */
[----:B-1----:R-:W1:Y:S01]  /*0580*/  S2UR UR5, SR_CgaCtaId ;  /* 0x00000000000579c3 */ /* 0x002e620000008800 */
[----:B------:R-:W-:Y:S01]  /*0590*/  UMOV UR4, 0x400 ;  /* 0x0000040000047882 */ /* 0x000fe20000000000 */
[----:B------:R-:W-:Y:S01]  /*05a0*/  UMOV UR7, 0x1 ;  /* 0x0000000100077882 */ /* 0x000fe20000000000 */
[----:B------:R-:W-:Y:S01]  /*05b0*/  ELECT P0, URZ, PT ;  /* 0x00000000003f782f */ /* 0x000fe20003800000 */
[----:B-1----:R-:W-:Y:S02]  /*05c0*/  ULEA UR6, UR5, UR4, 0x18 ;  /* 0x0000000405067291 */ /* 0x002fe4000f8ec03f */
[----:B------:R-:W-:-:S04]  /*05d0*/  UIADD3 UR4, -UR7, 0x100000, URZ ;  /* 0x0010000007047890 */ /* 0x000fc8000fffe13f */
[----:B------:R-:W-:Y:S02]  /*05e0*/  USHF.L.U32 UR5, UR4, 0xb, URZ ;  /* 0x0000000b04057899 */ /* 0x000fe4000800063f */
[----:B------:R-:W-:Y:S01]  /*05f0*/  USHF.L.U32 UR4, UR4, 0x1, URZ ;  /* 0x0000000104047899 */ /* 0x000fe2000800063f */
[----:B------:R-:W1:Y:S11]  /*0600*/  FENCE.VIEW.ASYNC.S ;  /* 0x00000000000073c6 */ /* 0x000e760000000000 */
[----:B-1----:R4:W1:Y:S01]  /*0610*/  SYNCS.EXCH.64 URZ, [UR6+0x36870], UR4 ;  /* 0x03687004063f75b2 */ /* 0x0028620008000100 */
[----:B------:R4:W1:Y:S01]  /*0620*/  SYNCS.EXCH.64 URZ, [UR6+0x36880], UR4 ;  /* 0x03688004063f75b2 */ /* 0x0008620008000100 */
[----:B------:R4:W1:Y:S01]  /*0630*/  SYNCS.EXCH.64 URZ, [UR6+0x36878], UR4 ;  /* 0x03687804063f75b2 */ /* 0x0008620008000100 */
[----:B------:R4:W1:Y:S02]  /*0640*/  SYNCS.EXCH.64 URZ, [UR6+0x36888], UR4 ;  /* 0x03688804063f75b2 */ /* 0x0008640008000100 */
[----:B----4-:R-:W-:Y:S01]  /*0650*/  NOP ;  /* 0x0000000000007918 */ /* 0x010fe20000000000 */
.L_x_4:
        /* <DEDUP_REMOVED lines=22> */
.L_x_5:
        /* <DEDUP_REMOVED lines=22> */
.L_x_6:
[----:B-1----:R-:W-:Y:S01]  /*0920*/  UMOV UR4, 0x1 ;  /* 0x0000000100047882 */ /* 0x002fe20000000000 */
[----:B------:R-:W-:Y:S01]  /*0930*/  PLOP3.LUT P0, PT, PT, PT, UP0, 0x80, 0x0 ;  /* 0x000000000000781c */ /* 0x000fe20003f0f008 */
[----:B------:R-:W-:Y:S01]  /*0940*/  USEL UR4, UR4, 0x2, !UP0 ;  /* 0x0000000204047887 */ /* 0x000fe2000c000000 */
[----:B------:R-:W-:-:S05]  /*0950*/  NOP ;  /* 0x0000000000007918 */ /* 0x000fca0000000000 */
[----:B------:R-:W-:-:S05]  /*0960*/  IMAD.U32 R2, RZ, RZ, UR4 ;  /* 0x00000004ff027e24 */ /* 0x000fca000f8e00ff */
[----:B------:R1:W-:Y:S01]  /*0970*/  STL [R1+0x1c], R2 ;  /* 0x00001c0201007387 */ /* 0x0003e20000100800 */
[----:B--23--:R-:W-:Y:S06]  /*0980*/  BAR.SYNC.DEFER_BLOCKING 0x0 ;  /* 0x0000000000007b1d */ /* 0x00cfec0000010000 */
[----:B------:R-:W-:Y:S05]  /*0990*/  @!P0 BRA `(.L_x_7) ;  /* 0x000000a8009c8947 */ /* 0x000fea0003800000 */
.L_x_8:
[----:B------:R-:W-:-:S08]  /*09a0*/  NOP ;  /* 0x0000000000007918 */ /* 0x000fd00000000000 */
[----:B------:R-:W2:Y:S02]  /*09b0*/  USETMAXREG.TRY_ALLOC.CTAPOOL UP0, 0xf0 ;  /* 0x000000f0000079c8 */ /* 0x000ea40008000600 */
[----:B--2---:R-:W-:-:S13]  /*09c0*/  PLOP3.LUT P0, PT, PT, PT, UP0, 0x80, 0x0 ;  /* 0x000000000000781c */ /* 0x004fda0003f0f008 */
[----:B------:R-:W-:Y:S05]  /*09d0*/  @!P0 BRA `(.L_x_8) ;  /* 0xfffffffc00f08947 */ /* 0x000fea000383ffff */
[----:B------:R-:W2:Y:S08]  /*09e0*/  S2UR UR7, SR_CTAID.X ;  /* 0x00000000000779c3 */ /* 0x000eb00000002500 */
[----:B------:R-:W-:Y:S08]  /*09f0*/  BAR.ARV 0x8, 0x120 ;  /* 0x0204800000007b1d */ /* 0x000ff00000002000 */
[----:B------:R-:W2:Y:S02]  /*0a00*/  LDC R0, c[0x0][0xda4] ;  /* 0x00036900ff007b82 */ /* 0x000ea40000000800 */
[----:B--2---:R-:W-:-:S13]  /*0a10*/  ISETP.LE.AND P0, PT, R0, UR7, PT ;  /* 0x0000000700007c0c */ /* 0x004fda000bf03270 */
[----:B------:R-:W-:Y:S05]  /*0a20*/  @P0 EXIT ;  /* 0x000000000000094d */ /* 0x000fea0003800000 */
[----:B-1----:R-:W2:Y:S01]  /*0a30*/  LDL R2, [R1+0x1c] ;  /* 0x00001c0001027983 */ /* 0x002ea20000100800 */
[----:B------:R-:W-:Y:S01]  /*0a40*/  VIADD R0, R4, 0xffffff80 ;  /* 0xffffff8004007836 */ /* 0x000fe20000000000 */
[----:B------:R-:W1:Y:S01]  /*0a50*/  S2UR UR5, SR_CgaCtaId ;  /* 0x00000000000579c3 */ /* 0x000e620000008800 */
[----:B------:R-:W-:Y:S01]  /*0a60*/  UMOV UR4, 0x400 ;  /* 0x0000040000047882 */ /* 0x000fe20000000000 */
[----:B------:R-:W-:Y:S01]  /*0a70*/  IMAD.MOV.U32 R210, RZ, RZ, -0x2 ;  /* 0xfffffffeffd27424 */ /* 0x000fe200078e00ff */
[----:B------:R-:W-:Y:S01]  /*0a80*/  UMOV UR38, URZ ;  /* 0x0000003f00267c82 */ /* 0x000fe20008000000 */
[----:B------:R-:W-:Y:S01]  /*0a90*/  SHF.R.S32.HI R3, RZ, 0x1f, R0 ;  /* 0x0000001fff037819 */ /* 0x000fe20000011400 */
[----:B------:R-:W-:-:S03]  /*0aa0*/  IMAD.U32 R22, RZ, RZ, UR7 ;  /* 0x00000007ff167e24 */ /* 0x000fc6000f8e00ff */
[----:B------:R-:W3:Y:S01]  /*0ab0*/  S2UR UR6, SR_SWINHI ;  /* 0x00000000000679c3 */ /* 0x000ee20000002f00 */
[CC--:B------:R-:W-:Y:S02]  /*0ac0*/  LEA.HI R6, R3.reuse, R0.reuse, RZ, 0x4 ;  /* 0x0000000003067211 */ /* 0x0c0fe400078f20ff */
[----:B------:R-:W-:Y:S02]  /*0ad0*/  LEA.HI R208, R3, R0, RZ, 0x5 ;  /* 0x0000000003d07211 */ /* 0x000fe400078f28ff */
[----:B------:R-:W-:Y:S02]  /*0ae0*/  SHF.R.S32.HI R7, RZ, 0x4, R6 ;  /* 0x00000004ff077819 */ /* 0x000fe40000011406 */
[----:B------:R-:W-:Y:S02]  /*0af0*/  SHF.R.S32.HI R208, RZ, 0x5, R208 ;  /* 0x00000005ffd07819 */ /* 0x000fe400000114d0 */
[----:B------:R-:W-:-:S04]  /*0b00*/  LEA.HI R8, R6, R7, RZ, 0x1 ;  /* 0x0000000706087211 */ /* 0x000fc800078f08ff */
[----:B------:R-:W-:Y:S01]  /*0b10*/  LOP3.LUT R8, R8, 0x1ffffffe, RZ, 0xc0, !PT ;  /* 0x1ffffffe08087812 */ /* 0x000fe200078ec0ff */
[----:B-1----:R-:W-:-:S03]  /*0b20*/  ULEA UR9, UR5, UR4, 0x18 ;  /* 0x0000000405097291 */ /* 0x002fc6000f8ec03f */
[----:B------:R-:W-:-:S03]  /*0b30*/  IADD3 R8, R7, -R8, RZ ;  /* 0x8000000807087210 */ /* 0x000fc60007ffe0ff */
[----:B------:R-:W-:Y:S01]  /*0b40*/  IMAD.U32 R16, RZ, RZ, UR9 ;  /* 0x00000009ff107e24 */ /* 0x000fe2000f8e00ff */
[----:B------:R-:W-:Y:S01]  /*0b50*/  UMOV UR4, UR9 ;  /* 0x0000000900047c82 */ /* 0x000fe20008000000 */
[----:B---3--:R-:W-:Y:S01]  /*0b60*/  UMOV UR5, UR6 ;  /* 0x0000000600057c82 */ /* 0x008fe20008000000 */
[----:B------:R-:W-:Y:S02]  /*0b70*/  IMAD.U32 R18, RZ, RZ, UR4 ;  /* 0x00000004ff127e24 */ /* 0x000fe4000f8e00ff */
[----:B------:R-:W-:Y:S01]  /*0b80*/  IMAD.U32 R19, RZ, RZ, UR5 ;  /* 0x00000005ff137e24 */ /* 0x000fe2000f8e00ff */
[----:B------:R-:W-:Y:S02]  /*0b90*/  UMOV UR5, URZ ;  /* 0x0000003f00057c82 */ /* 0x000fe40008000000 */
[----:B------:R-:W-:Y:S01]  /*0ba0*/  IMAD.U32 R23, RZ, RZ, UR5 ;  /* 0x00000005ff177e24 */ /* 0x000fe2000f8e00ff */
[----:B--2---:R-:W-:Y:S02]  /*0bb0*/  R2UR UR8, R2 ;  /* 0x00000000020872ca */ /* 0x004fe400000e0000 */
[----:B------:R-:W-:-:S02]  /*0bc0*/  LEA.HI R2, R3, R0, RZ, 0x7 ;  /* 0x0000000003027211 */ /* 0x000fc400078f38ff */
[----:B------:R-:W-:Y:S02]  /*0bd0*/  LOP3.LUT R3, R6, 0x3fffff0, RZ, 0xc0, !PT ;  /* 0x03fffff006037812 */ /* 0x000fe400078ec0ff */
[----:B------:R-:W-:Y:S02]  /*0be0*/  LOP3.LUT R5, R2, 0xffffff80, RZ, 0xc0, !PT ;  /* 0xffffff8002057812 */ /* 0x000fe400078ec0ff */
[----:B------:R-:W-:Y:S01]  /*0bf0*/  SHF.R.S32.HI R207, RZ, 0x7, R2 ;  /* 0x00000007ffcf7819 */ /* 0x000fe20000011402 */
[C---:B------:R-:W-:Y:S02]  /*0c00*/  IMAD.IADD R3, R0.reuse, 0x1, -R3 ;  /* 0x0000000100037824 */ /* 0x040fe400078e0a03 */
[----:B------:R-:W-:Y:S01]  /*0c10*/  IMAD.IADD R204, R0, 0x1, -R5 ;  /* 0x0000000100cc7824 */ /* 0x000fe200078e0a05 */
[----:B------:R-:W-:Y:S01]  /*0c20*/  LEA.HI R2, R2, R207, RZ, 0x1 ;  /* 0x000000cf02027211 */ /* 0x000fe200078f08ff */
[----:B------:R-:W-:Y:S01]  /*0c30*/  IMAD R3, R208, 0x10, R3 ;  /* 0x00000010d0037824 */ /* 0x000fe200078e0203 */
[----:B------:R-:W-:-:S02]  /*0c40*/  ULOP3.LUT UR4, UR8, 0x1, URZ, 0xfc, !UPT ;  /* 0x0000000108047892 */ /* 0x000fc4000f8efc3f */
[----:B------:R-:W-:Y:S01]  /*0c50*/  SHF.R.S32.HI R5, RZ, 0x1f, R204 ;  /* 0x0000001fff057819 */ /* 0x000fe200000114cc */
[----:B------:R-:W-:Y:S01]  /*0c60*/  IMAD R8, R3, 0x8, R8 ;  /* 0x0000000803087824 */ /* 0x000fe200078e0208 */
[----:B------:R-:W-:Y:S02]  /*0c70*/  LOP3.LUT R2, R2, 0x3fffffe, RZ, 0xc0, !PT ;  /* 0x03fffffe02027812 */ /* 0x000fe400078ec0ff */
[CC--:B------:R-:W-:Y:S01]  /*0c80*/  LEA.HI R4, R5.reuse, R204.reuse, RZ, 0x2 ;  /* 0x000000cc05047211 */ /* 0x0c0fe200078f10ff */
[----:B------:R-:W-:Y:S01]  /*0c90*/  IMAD.U32 R211, RZ, RZ, UR4 ;  /* 0x00000004ffd37e24 */ /* 0x000fe2000f8e00ff */
[----:B------:R-:W-:Y:S01]  /*0ca0*/  LEA.HI R5, R5, R204, RZ, 0x5 ;  /* 0x000000cc05057211 */ /* 0x000fe200078f28ff */
[----:B------:R-:W-:Y:S01]  /*0cb0*/  IMAD.IADD R2, R207, 0x1, -R2 ;  /* 0x00000001cf027824 */ /* 0x000fe200078e0a02 */
[--C-:B------:R-:W-:Y:S01]  /*0cc0*/  SHF.R.S32.HI R6, RZ, 0x2, R4.reuse ;  /* 0x00000002ff067819 */ /* 0x100fe20000011404 */
[----:B------:R-:W-:Y:S01]  /*0cd0*/  UMOV UR4, URZ ;  /* 0x0000003f00047c82 */ /* 0x000fe20008000000 */
[----:B------:R-:W-:Y:S01]  /*0ce0*/  SHF.R.S32.HI R9, RZ, 0x1f, R4 ;  /* 0x0000001fff097819 */ /* 0x000fe20000011404 */
[----:B------:R-:W-:Y:S01]  /*0cf0*/  IMAD.U32 R17, RZ, RZ, UR4 ;  /* 0x00000004ff117e24 */ /* 0x000fe2000f8e00ff */
[----:B------:R-:W-:Y:S01]  /*0d00*/  SHF.R.S32.HI R0, RZ, 0x5, R5 ;  /* 0x00000005ff007819 */ /* 0x000fe20000011405 */
[----:B------:R-:W-:Y:S01]  /*0d10*/  IMAD.SHL.U32 R5, R8, 0x8, RZ ;  /* 0x0000000808057824 */ /* 0x000fe200078e00ff */
[----:B------:R-:W-:-:S02]  /*0d20*/  LEA.HI R9, R9, R6, RZ, 0x3 ;  /* 0x0000000609097211 */ /* 0x000fc400078f18ff */
[----:B------:R-:W-:Y:S01]  /*0d30*/  LOP3.LUT R3, R4, 0x7ffffffc, RZ, 0xc0, !PT ;  /* 0x7ffffffc04037812 */ /* 0x000fe200078ec0ff */
[----:B------:R-:W-:Y:S01]  /*0d40*/  IMAD.WIDE R18, R5, 0x2, R18 ;  /* 0x0000000205127825 */ /* 0x000fe200078e0212 */
[----:B------:R-:W-:Y:S02]  /*0d50*/  LOP3.LUT R9, R9, 0xfffffff8, RZ, 0xc0, !PT ;  /* 0xfffffff809097812 */ /* 0x000fe400078ec0ff */
[----:B------:R-:W-:-:S03]  /*0d60*/  IADD3 R3, R204, -R3, RZ ;  /* 0x80000003cc037210 */ /* 0x000fc60007ffe0ff */
[----:B------:R-:W-:Y:S02]  /*0d70*/  IMAD.IADD R9, R6, 0x1, -R9 ;  /* 0x0000000106097824 */ /* 0x000fe400078e0a09 */
[----:B------:R-:W-:Y:S02]  /*0d80*/  IMAD R210, R3, R210, 0x70 ;  /* 0x0000007003d27424 */ /* 0x000fe400078e02d2 */
[----:B------:R-:W-:-:S05]  /*0d90*/  IMAD R9, R0, 0x10, R9 ;  /* 0x0000001000097824 */ /* 0x000fca00078e0209 */
[----:B------:R-:W-:-:S07]  /*0da0*/  LEA R209, R2, R9, 0x6 ;  /* 0x0000000902d17211 */ /* 0x000fce00078e30ff */
.L_x_31:
[----:B------:R-:W1:Y:S01]  /*0db0*/  SHFL.IDX PT, R0, R207, RZ, 0x1f ;  /* 0x00001fffcf007589 */ /* 0x000e6200000e0000 */
[----:B------:R-:W-:Y:S01]  /*0dc0*/  R2UR UR9, R16 ;  /* 0x00000000100972ca */ /* 0x000fe200000e0000 */
[----:B------:R-:W-:Y:S01]  /*0dd0*/  ULDC UR5, c[0x0][0xda8] ;  /* 0x00036a0000057ab9 */ /* 0x000fe20000000800 */
[----:B------:R-:W-:Y:S01]  /*0de0*/  ULDC.64 UR6, c[0x0][0x3f8] ;  /* 0x0000fe0000067ab9 */ /* 0x000fe20000000a00 */
[----:B------:R-:W-:Y:S01]  /*0df0*/  R2UR UR12, R22 ;  /* 0x00000000160c72ca */ /* 0x000fe200000e0000 */
[----:B------:R-:W-:Y:S02]  /*0e00*/  UISETP.NE.AND UP1, UPT, UR5, 0x1, UPT ;  /* 0x000000010500788c */ /* 0x000fe4000bf25270 */
[----:B------:R-:W-:Y:S01]  /*0e10*/  UISETP.NE.U32.AND UP0, UPT, UR6, URZ, UPT ;  /* 0x0000003f0600728c */ /* 0x000fe2000bf05070 */
[----:B------:R-:W-:Y:S01]  /*0e20*/  ULDC UR5, c[0x0][0xdb4] ;  /* 0x00036d0000057ab9 */ /* 0x000fe20000000800 */
[----:B------:R-:W-:Y:S01]  /*0e30*/  ULDC UR60, c[0x0][0x404] ;  /* 0x00010100003c7ab9 */ /* 0x000fe20000000800 */
[----:B------:R-:W-:-:S02]  /*0e40*/  UISETP.NE.AND UP2, UPT, UR5, 0x1, UPT ;  /* 0x000000010500788c */ /* 0x000fc4000bf45270 */
[----:B------:R-:W-:Y:S02]  /*0e50*/  UISETP.NE.AND.EX UP0, UPT, UR7, URZ, UPT, UP0 ;  /* 0x0000003f0700728c */ /* 0x000fe4000bf05300 */
[----:B------:R-:W-:Y:S02]  /*0e60*/  UIADD3 UR9, UR9, 0x15400, URZ ;  /* 0x0001540009097890 */ /* 0x000fe4000fffe03f */
[----:B------:R-:W-:Y:S01]  /*0e70*/  USEL UR60, UR60, 0x1, UP0 ;  /* 0x000000013c3c7887 */ /* 0x000fe20008000000 */
[----:B------:R-:W-:Y:S01]  /*0e80*/  ULDC UR8, c[0x0][0x2e0] ;  /* 0x0000b80000087ab9 */ /* 0x000fe20000000800 */
[----:B------:R-:W-:Y:S01]  /*0e90*/  @UP1 ULDC UR6, c[0x0][0xdac] ;  /* 0x00036b0000061ab9 */ /* 0x000fe20000000800 */
[----:B------:R-:W-:Y:S02]  /*0ea0*/  ULOP3.LUT UP0, URZ, UR9, 0x9f, URZ, 0xc0, !UPT ;  /* 0x0000009f093f7892 */ /* 0x000fe4000f80c03f */
[----:B------:R-:W-:Y:S01]  /*0eb0*/  UIMAD.WIDE.U32 UR6, UR12, UR6, URZ ;  /* 0x000000060c0672a5 */ /* 0x000fe2000f8e003f */
[----:B-1----:R-:W-:Y:S01]  /*0ec0*/  R2UR UR4, R0 ;  /* 0x00000000000472ca */ /* 0x002fe200000e0000 */
[----:B------:R-:W-:Y:S01]  /*0ed0*/  UIMAD UR60, UR60, UR8, URZ ;  /* 0x000000083c3c72a4 */ /* 0x000fe2000f8e023f */
[----:B------:R-:W-:-:S02]  /*0ee0*/  UMOV UR13, UR12 ;  /* 0x0000000c000d7c82 */ /* 0x000fc40008000000 */
[----:B------:R-:W-:Y:S01]  /*0ef0*/  @UP1 ULDC UR8, c[0x0][0xdb0] ;  /* 0x00036c0000081ab9 */ /* 0x000fe20000000800 */
[----:B------:R-:W-:Y:S01]  /*0f00*/  PLOP3.LUT P0, PT, PT, PT, UP0, 0x80, 0x0 ;  /* 0x000000000000781c */ /* 0x000fe20003f0f008 */
[----:B------:R-:W-:Y:S01]  /*0f10*/  @UP1 USHF.R.U32.HI UR13, URZ, UR8, UR7 ;  /* 0x000000083f0d1299 */ /* 0x000fe20008011607 */
[----:B------:R-:W-:-:S03]  /*0f20*/  @UP2 ULDC.64 UR10, c[0x0][0xdb8] ;  /* 0x00036e00000a2ab9 */ /* 0x000fc60000000a00 */
[----:B------:R-:W-:Y:S02]  /*0f30*/  UIMAD.WIDE.U32 UR6, UR13, UR10, URZ ;  /* 0x0000000a0d0672a5 */ /* 0x000fe4000f8e003f */
[----:B------:R-:W-:Y:S01]  /*0f40*/  IMAD.U32 R206, RZ, RZ, UR13 ;  /* 0x0000000dffce7e24 */ /* 0x000fe2000f8e00ff */
[----:B------:R-:W-:Y:S01]  /*0f50*/  ULEA.HI UR5, UR4, UR4, URZ, 0x1 ;  /* 0x0000000404057291 */ /* 0x000fe2000f8f083f */
[----:B------:R-:W-:Y:S01]  /*0f60*/  UMOV UR36, UR13 ;  /* 0x0000000d00247c82 */ /* 0x000fe20008000000 */
[----:B------:R-:W-:Y:S02]  /*0f70*/  @UP2 USHF.R.U32.HI UR36, URZ, UR11, UR7 ;  /* 0x0000000b3f242299 */ /* 0x000fe40008011607 */
[----:B------:R-:W-:-:S04]  /*0f80*/  ULOP3.LUT UR5, UR5, 0x1e, URZ, 0xc0, !UPT ;  /* 0x0000001e05057892 */ /* 0x000fc8000f8ec03f */
[----:B------:R-:W-:Y:S02]  /*0f90*/  UIADD3 UR4, UR4, -UR5, URZ ;  /* 0x8000000504047290 */ /* 0x000fe4000fffe03f */
[----:B------:R-:W-:Y:S02]  /*0fa0*/  UIADD3 UR5, UR60, 0x6f, URZ ;  /* 0x0000006f3c057890 */ /* 0x000fe4000fffe03f */
[----:B------:R-:W-:-:S03]  /*0fb0*/  ULEA UR8, UR4, UR9, 0xd ;  /* 0x0000000904087291 */ /* 0x000fc6000f8e683f */
[----:B------:R-:W-:Y:S01]  /*0fc0*/  UMOV UR4, URZ ;  /* 0x0000003f00047c82 */ /* 0x000fe20008000000 */
[----:B------:R-:W-:Y:S02]  /*0fd0*/  USHF.R.U32.HI UR8, URZ, 0x4, UR8 ;  /* 0x000000043f087899 */ /* 0x000fe40008011608 */
[----:B------:R-:W-:Y:S02]  /*0fe0*/  UIMAD.WIDE UR4, UR5, -0x6db6db6d, UR4 ;  /* 0x92492493050478a5 */ /* 0x000fe4000f8e0204 */
[----:B------:R-:W-:Y:S02]  /*0ff0*/  ULOP3.LUT UR39, UR8, 0x3fff, URZ, 0xc0, !UPT ;  /* 0x00003fff08277892 */ /* 0x000fe4000f8ec03f */
[----:B------:R-:W-:-:S03]  /*1000*/  USHF.R.U32.HI UR61, URZ, 0x1f, UR5 ;  /* 0x0000001f3f3d7899 */ /* 0x000fc60008011605 */
[----:B------:R-:W-:Y:S01]  /*1010*/  UMOV UR4, UR12 ;  /* 0x0000000c00047c82 */ /* 0x000fe20008000000 */
[----:B------:R-:W-:Y:S01]  /*1020*/  ULEA.HI.SX32 UR61, UR5, UR61, 0x1a ;  /* 0x0000003d053d7291 */ /* 0x000fe2000f8fd23f */
[----:B------:R-:W-:Y:S01]  /*1030*/  MOV R205, UR4 ;  /* 0x0000000400cd7c02 */ /* 0x000fe20008000f00 */
[----:B------:R-:W-:Y:S10]  /*1040*/  @!P0 BRA `(.L_x_9) ;  /* 0x0000000000408947 */ /* 0x000ff40003800000 */
[----:B------:R-:W-:Y:S01]  /*1050*/  MOV R0, 0x0 ;  /* 0x0000000000007802 */ /* 0x000fe20000000f00 */
[----:B------:R-:W-:Y:S01]  /*1060*/  ULDC.64 UR4, c[0x4][0xa8] ;  /* 0x01002a0000047ab9 */ /* 0x000fe20000000a00 */
[----:B------:R-:W-:Y:S01]  /*1070*/  ULDC.64 UR6, c[0x4][0x20] ;  /* 0x0100080000067ab9 */ /* 0x000fe20000000a00 */
[----:B------:R-:W-:Y:S01]  /*1080*/  IMAD.U32 R4, RZ, RZ, UR4 ;  /* 0x00000004ff047e24 */ /* 0x000fe2000f8e00ff */
[----:B------:R1:W2:Y:S01]  /*1090*/  LDC.64 R2, c[0x4][R0] ;  /* 0x0100000000027b82 */ /* 0x0002a20000000a00 */
[----:B------:R-:W-:Y:S01]  /*10a0*/  IMAD.U32 R5, RZ, RZ, UR5 ;  /* 0x00000005ff057e24 */ /* 0x000fe2000f8e00ff */
[----:B------:R-:W-:Y:S01]  /*10b0*/  ULDC.64 UR4, c[0x4][0xb0] ;  /* 0x01002c0000047ab9 */ /* 0x000fe20000000a00 */
[----:B------:R-:W-:Y:S01]  /*10c0*/  IMAD.U32 R10, RZ, RZ, UR6 ;  /* 0x00000006ff0a7e24 */ /* 0x000fe2000f8e00ff */
[----:B------:R-:W-:Y:S01]  /*10d0*/  MOV R11, UR7 ;  /* 0x00000007000b7c02 */ /* 0x000fe20008000f00 */
[----:B------:R-:W-:Y:S02]  /*10e0*/  IMAD.U32 R6, RZ, RZ, UR4 ;  /* 0x00000004ff067e24 */ /* 0x000fe4000f8e00ff */
[----:B------:R-:W-:-:S02]  /*10f0*/  IMAD.U32 R7, RZ, RZ, UR5 ;  /* 0x00000005ff077e24 */ /* 0x000fc4000f8e00ff */
[----:B------:R-:W-:Y:S02]  /*1100*/  IMAD.MOV.U32 R8, RZ, RZ, 0x70 ;  /* 0x00000070ff087424 */ /* 0x000fe400078e00ff */
[----:B------:R-:W-:Y:S02]  /*1110*/  IMAD.MOV.U32 R12, RZ, RZ, 0x1 ;  /* 0x00000001ff0c7424 */ /* 0x000fe400078e00ff */
[----:B-1----:R-:W-:-:S07]  /*1120*/  IMAD.MOV.U32 R13, RZ, RZ, RZ ;  /* 0x000000ffff0d7224 */ /* 0x002fce00078e00ff */
[----:B------:R-:W-:-:S07]  /*1130*/  LEPC R20, `(.L_x_9) ;  /* 0x000000001014794e */ /* 0x000fce0000000000 */
[----:B--2---:R-:W-:Y:S05]  /*1140*/  CALL.ABS.NOINC R2 ;  /* 0x0000000002007343 */ /* 0x004fea0003c00000 */
.L_x_9:
[----:B------:R-:W-:Y:S02]  /*1150*/  R2UR UR4, R23 ;  /* 0x00000000170472ca */ /* 0x000fe400000e0000 */
[----:B------:R-:W-:Y:S02]  /*1160*/  R2UR UR6, R16 ;  /* 0x00000000100672ca */ /* 0x000fe400000e0000 */
[----:B------:R-:W-:-:S09]  /*1170*/  R2UR UR5, R211 ;  /* 0x00000000d30572ca */ /* 0x000fd200000e0000 */
[----:B------:R-:W-:-:S04]  /*1180*/  ULOP3.LUT UR4, UR4, 0x1, URZ, 0xc0, !UPT ;  /* 0x0000000104047892 */ /* 0x000fc8000f8ec03f */
[----:B------:R-:W-:Y:S02]  /*1190*/  IMAD.U32 R2, RZ, RZ, UR5 ;  /* 0x00000005ff027e24 */ /* 0x000fe4000f8e00ff */
[----:B------:R-:W-:-:S03]  /*11a0*/  IMAD.U32 R0, RZ, RZ, UR4 ;  /* 0x00000004ff007e24 */ /* 0x000fc6000f8e00ff */
[----:B------:R-:W-:Y:S02]  /*11b0*/  ISETP.NE.AND P0, PT, R2, 0x3, PT ;  /* 0x000000030200780c */ /* 0x000fe40003f05270 */
[----:B------:R-:W-:-:S04]  /*11c0*/  SHF.L.U32 R0, R0, 0x1f, RZ ;  /* 0x0000001f00007819 */ /* 0x000fc800000006ff */
[----:B------:R-:W1:Y:S02]  /*11d0*/  SYNCS.PHASECHK.TRANS64.TRYWAIT P1, [UR6+0x36800], R0 ;  /* 0x03680000ff0075a7 */ /* 0x000e640008020146 */
[----:B-1----:R-:W-:Y:S05]  /*11e0*/  @!P1 BRA `(.L_x_10) ;  /* 0x000000d4004c9947 */ /* 0x002fea0003800000 */
.L_x_89:
[----:B------:R-:W-:Y:S05]  /*11f0*/  @!P0 BRA `(.L_x_11) ;  /* 0x0000000000048947 */ /* 0x000fea0003800000 */
[----:B------:R-:W-:Y:S01]  /*1200*/  BPT.TRAP 0x1 ;  /* 0x000000040000795c */ /* 0x000fe20000300000 */
.L_x_11:
[----:B------:R-:W-:Y:S02]  /*1210*/  R2UR UR5, R17 ;  /* 0x00000000110572ca */ /* 0x000fe400000e0000 */
[----:B------:R-:W-:Y:S02]  /*1220*/  R2UR UR4, R16 ;  /* 0x00000000100472ca */ /* 0x000fe400000e0000 */
[----:B------:R-:W-:-:S09]  /*1230*/  MOV R2, UR38 ;  /* 0x0000002600027c02 */ /* 0x000fd20008000f00 */
[----:B-1----:R-:W-:Y:S02]  /*1240*/  IMAD.U32 R3, RZ, RZ, UR5 ;  /* 0x00000005ff037e24 */ /* 0x002fe4000f8e00ff */
[----:B------:R-:W-:-:S03]  /*1250*/  LEA R2, R2, UR4, 0x3 ;  /* 0x0000000402027c11 */ /* 0x000fc6000f8e18ff */
[----:B------:R-:W-:-:S04]  /*1260*/  SHF.L.U32 R3, R3, 0x1f, RZ ;  /* 0x0000001f03037819 */ /* 0x000fc800000006ff */
[----:B------:R1:W2:Y:S01]  /*1270*/  SYNCS.PHASECHK.TRANS64.TRYWAIT P2, [R2+URZ+0x36830], R3 ;  /* 0x03683003020075a7 */ /* 0x0002a2000804017f */
[----:B------:R-:W-:Y:S05]  /*1280*/  @!P0 BRA `(.L_x_12) ;  /* 0x0000000000048947 */ /* 0x000fea0003800000 */
[----:B------:R-:W-:Y:S01]  /*1290*/  BPT.TRAP 0x1 ;  /* 0x000000040000795c */ /* 0x000fe20000300000 */
.L_x_12:
[----:B------:R-:W3:Y:S01]  /*12a0*/  S2R R0, SR_TID.X ;  /* 0x0000000000007919 */ /* 0x000ee20000002100 */
[----:B------:R-:W-:Y:S01]  /*12b0*/  IMAD.MOV.U32 R119, RZ, RZ, RZ ;  /* 0x000000ffff777224 */ /* 0x000fe200078e00ff */
[----:B---3--:R-:W-:-:S04]  /*12c0*/  LOP3.LUT R0, R0, 0x7f, RZ, 0xc0, !PT ;  /* 0x0000007f00007812 */ /* 0x008fc800078ec0ff */
[----:B------:R-:W-:Y:S01]  /*12d0*/  ISETP.NE.AND P1, PT, R0, RZ, PT ;  /* 0x000000ff0000720c */ /* 0x000fe20003f25270 */
[----:B--2---:R-:W-:-:S12]  /*12e0*/  @P2 BRA `(.L_x_13) ;  /* 0x0000000000082947 */ /* 0x004fd80003800000 */
[----:B------:R-:W2:Y:S02]  /*12f0*/  SYNCS.PHASECHK.TRANS64.TRYWAIT P2, [R2+URZ+0x36830], R3 ;  /* 0x03683003020075a7 */ /* 0x000ea4000804017f */
[----:B--2---:R-:W-:Y:S05]  /*1300*/  @!P2 BRA `(.L_x_14) ;  /* 0x000000d40020a947 */ /* 0x004fea0003800000 */
.L_x_13:
[----:B------:R-:W-:Y:S05]  /*1310*/  WARPSYNC.ALL ;  /* 0x0000000000007948 */ /* 0x000fea0003800000 */
[----:B------:R-:W-:Y:S01]  /*1320*/  R2UR UR4, R16 ;  /* 0x00000000100472ca */ /* 0x000fe200000e0000 */
[----:B------:R-:W-:Y:S01]  /*1330*/  ULOP3.LUT UR39, UR39, 0x10000, URZ, 0xfc, !UPT ;  /* 0x0001000027277892 */ /* 0x000fe2000f8efc3f */
[----:B------:R-:W-:Y:S01]  /*1340*/  WARPGROUP.ARRIVE ;  /* 0x00000000000079c5 */ /* 0x000fe20000000000 */
[----:B------:R-:W-:Y:S01]  /*1350*/  UMOV UR57, 0x40000040 ;  /* 0x4000004000397882 */ /* 0x000fe20000000000 */
[----:B------:R-:W-:Y:S01]  /*1360*/  UMOV UR59, 0x40000040 ;  /* 0x40000040003b7882 */ /* 0x000fe20000000000 */
[----:B------:R-:W-:Y:S01]  /*1370*/  UMOV UR7, 0x40000040 ;  /* 0x4000004000077882 */ /* 0x000fe20000000000 */
[----:B------:R-:W-:Y:S01]  /*1380*/  UMOV UR9, UR57 ;  /* 0x0000003900097c82 */ /* 0x000fe20008000000 */
[----:B------:R-:W-:Y:S01]  /*1390*/  UMOV UR11, 0x40000040 ;  /* 0x40000040000b7882 */ /* 0x000fe20000000000 */
[----:B------:R-:W-:Y:S01]  /*13a0*/  UMOV UR56, UR39 ;  /* 0x0000002700387c82 */ /* 0x000fe20008000000 */
[----:B------:R-:W-:Y:S01]  /*13b0*/  UMOV UR13, UR57 ;  /* 0x00000039000d7c82 */ /* 0x000fe20008000000 */
[----:B------:R-:W-:Y:S01]  /*13c0*/  UMOV UR8, UR56 ;  /* 0x0000003800087c82 */ /* 0x000fe20008000000 */
[----:B------:R-:W-:Y:S01]  /*13d0*/  UMOV UR12, UR56 ;  /* 0x00000038000c7c82 */ /* 0x000fe20008000000 */
[----:B------:R-:W-:Y:S01]  /*13e0*/  UMOV UR15, 0x40000040 ;  /* 0x40000040000f7882 */ /* 0x000fe20000000000 */
[----:B------:R-:W-:Y:S01]  /*13f0*/  UIADD3 UR4, UR4, 0x21400, URZ ;  /* 0x0002140004047890 */ /* 0x000fe2000fffe03f */
[----:B------:R-:W-:Y:S01]  /*1400*/  MOV R0, UR57 ;  /* 0x0000003900007c02 */ /* 0x000fe20008000f00 */
[----:B------:R-:W-:Y:S01]  /*1410*/  UMOV UR16, UR56 ;  /* 0x0000003800107c82 */ /* 0x000fe20008000000 */
[----:B------:R-:W-:Y:S01]  /*1420*/  UMOV UR17, UR57 ;  /* 0x0000003900117c82 */ /* 0x000fe20008000000 */
[----:B------:R-:W-:Y:S01]  /*1430*/  USHF.R.U32.HI UR4, URZ, 0x4, UR4 ;  /* 0x000000043f047899 */ /* 0x000fe20008011604 */
[----:B-12---:R-:W-:Y:S01]  /*1440*/  MOV R3, UR56 ;  /* 0x0000003800037c02 */ /* 0x006fe20008000f00 */
[----:B------:R-:W-:Y:S01]  /*1450*/  UMOV UR19, 0x40000040 ;  /* 0x4000004000137882 */ /* 0x000fe20000000000 */
[----:B------:R-:W-:Y:S01]  /*1460*/  UIADD3 UR20, UR39, 0x2, URZ ;  /* 0x0000000227147890 */ /* 0x000fe2000fffe03f */
[----:B------:R-:W-:Y:S01]  /*1470*/  P2R R80, PR, RZ, 0x2 ;  /* 0x00000002ff507803 */ /* 0x000fe20000000000 */
[----:B------:R-:W-:Y:S01]  /*1480*/  ULOP3.LUT UR4, UR4, 0x3fff, URZ, 0xc0, !UPT ;  /* 0x00003fff04047892 */ /* 0x000fe2000f8ec03f */
[----:B------:R-:W-:Y:S01]  /*1490*/  P2R R82, PR, RZ, 0x1 ;  /* 0x00000001ff527803 */ /* 0x000fe20000000000 */
[----:B------:R-:W-:Y:S01]  /*14a0*/  UMOV UR23, 0x40000040 ;  /* 0x4000004000177882 */ /* 0x000fe20000000000 */
[----:B------:R-:W-:Y:S01]  /*14b0*/  UMOV UR27, 0x40000040 ;  /* 0x40000040001b7882 */ /* 0x000fe20000000000 */
[----:B------:R-:W-:Y:S01]  /*14c0*/  ULOP3.LUT UR5, UR4, 0x10000, URZ, 0xfc, !UPT ;  /* 0x0001000004057892 */ /* 0x000fe2000f8efc3f */
[-C--:B------:R-:W-:Y:S01]  /*14d0*/  MOV R118, R119.reuse ;  /* 0x0000007700767202 */ /* 0x080fe20000000f00 */
[----:B------:R-:W-:Y:S01]  /*14e0*/  UMOV UR31, 0x40000040 ;  /* 0x40000040001f7882 */ /* 0x000fe20000000000 */
[----:B------:R-:W-:Y:S01]  /*14f0*/  UMOV UR4, UR56 ;  /* 0x0000003800047c82 */ /* 0x000fe20008000000 */
[----:B------:R-:W-:Y:S01]  /*1500*/  UIMAD UR37, UR38, 0xa80, UR5 ;  /* 0x00000a80262578a4 */ /* 0x000fe2000f8e0205 */
[--C-:B------:R-:W-:Y:S01]  /*1510*/  IMAD.MOV.U32 R116, RZ, RZ, R119.reuse ;  /* 0x000000ffff747224 */ /* 0x100fe200078e0077 */
[----:B------:R-:W-:Y:S01]  /*1520*/  UMOV UR35, 0x40000040 ;  /* 0x4000004000237882 */ /* 0x000fe20000000000 */
[----:B------:R-:W-:Y:S01]  /*1530*/  IMAD.U32 R8, RZ, RZ, UR5 ;  /* 0x00000005ff087e24 */ /* 0x000fe2000f8e00ff */
[----:B------:R-:W-:Y:S01]  /*1540*/  UIADD3 UR6, UR37, 0x80, URZ ;  /* 0x0000008025067890 */ /* 0x000fe2000fffe03f */
[--C-:B------:R-:W-:Y:S01]  /*1550*/  IMAD.MOV.U32 R114, RZ, RZ, R119.reuse ;  /* 0x000000ffff727224 */ /* 0x100fe200078e0077 */
[----:B------:R-:W-:Y:S01]  /*1560*/  UMOV UR5, UR57 ;  /* 0x0000003900057c82 */ /* 0x000fe20008000000 */
[----:B------:R-:W-:Y:S01]  /*1570*/  UMOV UR58, UR37 ;  /* 0x00000025003a7c82 */ /* 0x000fe20008000000 */
[----:B------:R-:W-:Y:S01]  /*1580*/  UIADD3 UR10, UR37, 0x180, URZ ;  /* 0x00000180250a7890 */ /* 0x000fe2000fffe03f */
[----:B------:R-:W-:Y:S01]  /*1590*/  HGMMA.64x16x16.F32.BF16 R72, gdesc[UR56], RZ, !UPT, gsb0 ;  /* 0x00200000384879f0 */ /* 0x000fe2000c0018ff */
[----:B------:R-:W-:Y:S01]  /*15a0*/  UIADD3 UR14, UR37, 0x200, URZ ;  /* 0x00000200250e7890 */ /* 0x000fe2000fffe03f */
[--C-:B------:R-:W-:Y:S01]  /*15b0*/  IMAD.MOV.U32 R112, RZ, RZ, R119.reuse ;  /* 0x000000ffff707224 */ /* 0x100fe200078e0077 */
[----:B------:R-:W-:Y:S01]  /*15c0*/  UIADD3 UR18, UR37, 0x280, URZ ;  /* 0x0000028025127890 */ /* 0x000fe2000fffe03f */
[--C-:B------:R-:W-:Y:S01]  /*15d0*/  IMAD.MOV.U32 R110, RZ, RZ, R119.reuse ;  /* 0x000000ffff6e7224 */ /* 0x100fe200078e0077 */
[----:B------:R-:W-:Y:S01]  /*15e0*/  UIADD3 UR22, UR37, 0x284, URZ ;  /* 0x0000028425167890 */ /* 0x000fe2000fffe03f */
[-C--:B------:R-:W-:Y:S01]  /*15f0*/  MOV R108, R119.reuse ;  /* 0x00000077006c7202 */ /* 0x080fe20000000f00 */
[----:B------:R-:W-:Y:S01]  /*1600*/  UIADD3 UR26, UR37, 0x286, URZ ;  /* 0x00000286251a7890 */ /* 0x000fe2000fffe03f */
[--C-:B------:R-:W-:Y:S01]  /*1610*/  IMAD.MOV.U32 R106, RZ, RZ, R119.reuse ;  /* 0x000000ffff6a7224 */ /* 0x100fe200078e0077 */
[----:B------:R-:W-:Y:S01]  /*1620*/  UIADD3 UR30, UR37, 0x600, URZ ;  /* 0x00000600251e7890 */ /* 0x000fe2000fffe03f */
[--C-:B------:R-:W-:Y:S01]  /*1630*/  IMAD.MOV.U32 R104, RZ, RZ, R119.reuse ;  /* 0x000000ffff687224 */ /* 0x100fe200078e0077 */
[----:B------:R-:W-:Y:S01]  /*1640*/  UIADD3 UR34, UR37, 0x602, URZ ;  /* 0x0000060225227890 */ /* 0x000fe2000fffe03f */
[--C-:B------:R-:W-:Y:S01]  /*1650*/  IMAD.MOV.U32 R102, RZ, RZ, R119.reuse ;  /* 0x000000ffff667224 */ /* 0x100fe200078e0077 */
[----:B------:R-:W-:Y:S01]  /*1660*/  UIADD3 UR42, UR37, 0x604, URZ ;  /* 0x00000604252a7890 */ /* 0x000fe2000fffe03f */
[--C-:B------:R-:W-:Y:S01]  /*1670*/  IMAD.MOV.U32 R100, RZ, RZ, R119.reuse ;  /* 0x000000ffff647224 */ /* 0x100fe200078e0077 */
[----:B------:R-:W-:Y:S01]  /*1680*/  UMOV UR43, 0x40000040 ;  /* 0x40000040002b7882 */ /* 0x000fe20000000000 */
[----:B------:R-:W-:Y:S01]  /*1690*/  UIADD3 UR46, UR37, 0x606, URZ ;  /* 0x00000606252e7890 */ /* 0x000fe2000fffe03f */
[-C--:B------:R-:W-:Y:S01]  /*16a0*/  MOV R98, R119.reuse ;  /* 0x0000007700627202 */ /* 0x080fe20000000f00 */
[----:B------:R-:W-:Y:S01]  /*16b0*/  UMOV UR47, 0x40000040 ;  /* 0x40000040002f7882 */ /* 0x000fe20000000000 */
[----:B------:R-:W-:Y:S01]  /*16c0*/  UIADD3 UR50, UR37, 0x800, URZ ;  /* 0x0000080025327890 */ /* 0x000fe2000fffe03f */
[--C-:B------:R-:W-:Y:S01]  /*16d0*/  IMAD.MOV.U32 R96, RZ, RZ, R119.reuse ;  /* 0x000000ffff607224 */ /* 0x100fe200078e0077 */
[----:B------:R-:W-:Y:S01]  /*16e0*/  UMOV UR51, 0x40000040 ;  /* 0x4000004000337882 */ /* 0x000fe20000000000 */
[----:B------:R-:W-:Y:S01]  /*16f0*/  UIADD3 UR54, UR37, 0x802, URZ ;  /* 0x0000080225367890 */ /* 0x000fe2000fffe03f */
[--C-:B------:R-:W-:Y:S01]  /*1700*/  IMAD.MOV.U32 R94, RZ, RZ, R119.reuse ;  /* 0x000000ffff5e7224 */ /* 0x100fe200078e0077 */
[----:B------:R-:W-:Y:S01]  /*1710*/  UMOV UR55, 0x40000040 ;  /* 0x4000004000377882 */ /* 0x000fe20000000000 */
[----:B------:R-:W-:Y:S01]  /*1720*/  UMOV UR59, 0x40000040 ;  /* 0x40000040003b7882 */ /* 0x000fe20000000000 */
[----:B------:R-:W-:Y:S01]  /*1730*/  UISETP.GE.AND UP0, UPT, UR60, 0x71, UPT ;  /* 0x000000713c00788c */ /* 0x000fe2000bf06270 */
[--C-:B------:R-:W-:Y:S01]  /*1740*/  IMAD.MOV.U32 R92, RZ, RZ, R119.reuse ;  /* 0x000000ffff5c7224 */ /* 0x100fe200078e0077 */
[----:B------:R-:W-:Y:S01]  /*1750*/  MOV R88, R119 ;  /* 0x0000007700587202 */ /* 0x000fe20000000f00 */
[----:B------:R-:W-:-:S02]  /*1760*/  IMAD.MOV.U32 R90, RZ, RZ, R119 ;  /* 0x000000ffff5a7224 */ /* 0x000fc400078e0077 */
[--C-:B------:R-:W-:Y:S02]  /*1770*/  IMAD.MOV.U32 R86, RZ, RZ, R119.reuse ;  /* 0x000000ffff567224 */ /* 0x100fe400078e0077 */
[----:B------:R-:W-:Y:S01]  /*1780*/  IMAD.MOV.U32 R84, RZ, RZ, R119 ;  /* 0x000000ffff547224 */ /* 0x000fe200078e0077 */
[----:B------:R-:W-:Y:S02]  /*1790*/  WARPGROUP.DEPBAR.LE gsb0, 0x0 ;  /* 0x00008000000079c5 */ /* 0x000fe40000010000 */
[----:B------:R-:W-:-:S06]  /*17a0*/  WARPGROUP.ARRIVE ;  /* 0x00000000000079c5 */ /* 0x000fcc0000000000 */
[----:B------:R-:W-:Y:S01]  /*17b0*/  HGMMA.64x16x16.F32.BF16 R64, gdesc[UR4], RZ, !UPT, gsb0 ;  /* 0x00200000044079f0 */ /* 0x000fe2000c0018ff */
[----:B------:R-:W-:Y:S01]  /*17c0*/  UIADD3 UR6, UR37, 0x100, URZ ;  /* 0x0000010025067890 */ /* 0x000fe2000fffe03f */
[----:B------:R-:W-:Y:S01]  /*17d0*/  UMOV UR4, UR56 ;  /* 0x0000003800047c82 */ /* 0x000fe20008000000 */
[----:B------:R-:W-:Y:S01]  /*17e0*/  UMOV UR5, UR57 ;  /* 0x0000003900057c82 */ /* 0x000fe20008000000 */
[----:B------:R-:W-:Y:S01]  /*17f0*/  UMOV UR7, 0x40000040 ;  /* 0x4000004000077882 */ /* 0x000fe20000000000 */
        /* <DEDUP_REMOVED lines=12> */
[----:B------:R-:W-:Y:S01]  /*18c0*/  UMOV UR9, 0x40000040 ;  /* 0x4000004000097882 */ /* 0x000fe20000000000 */
[----:B------:R-:W-:Y:S01]  /*18d0*/  UMOV UR11, 0x40000040 ;  /* 0x40000040000b7882 */ /* 0x000fe20000000000 */
[----:B------:R-:W-:Y:S01]  /*18e0*/  UIADD3 UR20, UR39, 0x4, URZ ;  /* 0x0000000427147890 */ /* 0x000fe2000fffe03f */
        /* <DEDUP_REMOVED lines=23> */
[----:B------:R-:W-:Y:S01]  /*1a60*/  HGMMA.64x16x16.F32.BF16 R72, gdesc[UR8], R72, gsb0 ;  /* 0x00200000084879f0 */ /* 0x000fe20008001848 */
[----:B------:R-:W-:Y:S01]  /*1a70*/  UIADD3 UR10, UR37, 0x182, URZ ;  /* 0x00000182250a7890 */ /* 0x000fe2000fffe03f */
[----:B------:R-:W-:Y:S01]  /*1a80*/  UMOV UR11, 0x40000040 ;  /* 0x40000040000b7882 */ /* 0x000fe20000000000 */
[----:B------:R-:W-:Y:S02]  /*1a90*/  WARPGROUP.DEPBAR.LE gsb0, 0x0 ;  /* 0x00008000000079c5 */ /* 0x000fe40000010000 */
[----:B------:R-:W-:-:S06]  /*1aa0*/  WARPGROUP.ARRIVE ;  /* 0x00000000000079c5 */ /* 0x000fcc0000000000 */
[----:B------:R-:W-:Y:S01]  /*1ab0*/  HGMMA.64x16x16.F32.BF16 R64, gdesc[UR4], R64, gsb0 ;  /* 0x00200000044079f0 */ /* 0x000fe20008001840 */
        /* <DEDUP_REMOVED lines=14> */
[----:B------:R-:W-:Y:S02]  /*1ba0*/  UIADD3 UR10, UR39, 0x6, URZ ;  /* 0x00000006270a7890 */ /* 0x000fe4000fffe03f */
[----:B------:R-:W-:Y:S01]  /*1bb0*/  UIADD3 UR11, UR37, 0x702, URZ ;  /* 0x00000702250b7890 */ /* 0x000fe2000fffe03f */
[----:B------:R-:W-:Y:S02]  /*1bc0*/  WARPGROUP.DEPBAR.LE gsb0, 0x0 ;  /* 0x00008000000079c5 */ /* 0x000fe40000010000 */
[----:B------:R-:W-:-:S06]  /*1bd0*/  WARPGROUP.ARRIVE ;  /* 0x00000000000079c5 */ /* 0x000fcc0000000000 */
[----:B------:R-:W-:Y:S01]  /*1be0*/  HGMMA.64x16x16.F32.BF16 R40, gdesc[UR12], R40, gsb0 ;  /* 0x002000000c2879f0 */ /* 0x000fe20008001828 */
[----:B------:R-:W-:Y:S01]  /*1bf0*/  UIADD3 UR14, UR37, 0x4, URZ ;  /* 0x00000004250e7890 */ /* 0x000fe2000fffe03f */
[----:B------:R-:W-:Y:S01]  /*1c00*/  UMOV UR12, UR20 ;  /* 0x00000014000c7c82 */ /* 0x000fe20008000000 */
[----:B------:R-:W-:Y:S01]  /*1c10*/  UMOV UR13, 0x40000040 ;  /* 0x40000040000d7882 */ /* 0x000fe20000000000 */
[----:B------:R-:W-:Y:S01]  /*1c20*/  UMOV UR15, 0x40000040 ;  /* 0x40000040000f7882 */ /* 0x000fe20000000000 */
[----:B------:R-:W-:Y:S01]  /*1c30*/  UMOV UR20, UR12 ;  /* 0x0000000c00147c82 */ /* 0x000fe20008000000 */
[----:B------:R-:W-:Y:S01]  /*1c40*/  UMOV UR21, UR13 ;  /* 0x0000000d00157c82 */ /* 0x000fe20008000000 */
        /* <DEDUP_REMOVED lines=35> */
[----:B------:R-:W-:Y:S03]  /*1e80*/  HGMMA.64x16x16.F32.BF16 R48, gdesc[UR12], R48, gsb0 ;  /* 0x002000000c3079f0 */ /* 0x000fe60008001830 */
        /* <DEDUP_REMOVED lines=9> */
[----:B------:R-:W-:Y:S01]  /*1f20*/  UIADD3 UR10, UR39, 0x400, URZ ;  /* 0x00000400270a7890 */ /* 0x000fe2000fffe03f */
        /* <DEDUP_REMOVED lines=274> */
[----:B------:R-:W-:Y:S01]  /*3050*/  UMOV UR44, UR10 ;  /* 0x0000000a002c7c82 */ /* 0x000fe20008000000 */
[----:B------:R-:W-:Y:S01]  /*3060*/  UMOV UR45, 0x40000040 ;  /* 0x40000040002d7882 */ /* 0x000fe20000000000 */
[----:B------:R-:W-:Y:S01]  /*3070*/  UMOV UR46, UR11 ;  /* 0x0000000b002e7c82 */ /* 0x000fe20008000000 */
[----:B------:R-:W-:Y:S01]  /*3080*/  UMOV UR47, 0x40000040 ;  /* 0x40000040002f7882 */ /* 0x000fe20000000000 */
[----:B------:R-:W-:Y:S01]  /*3090*/  UMOV UR52, UR44 ;  /* 0x0000002c00347c82 */ /* 0x000fe20008000000 */
[----:B------:R-:W-:Y:S01]  /*30a0*/  UMOV UR53, UR45 ;  /* 0x0000002d00357c82 */ /* 0x000fe20008000000 */
[----:B------:R-:W-:Y:S01]  /*30b0*/  UMOV UR48, UR44 ;  /* 0x0000002c00307c82 */ /* 0x000fe20008000000 */
[----:B------:R-:W-:Y:S01]  /*30c0*/  UMOV UR49, UR45 ;  /* 0x0000002d00317c82 */ /* 0x000fe20008000000 */
[----:B------:R-:W-:Y:S02]  /*30d0*/  UIADD3 UR11, UR37, 0xa02, URZ ;  /* 0x00000a02250b7890 */ /* 0x000fe4000fffe03f */
[----:B------:R-:W-:Y:S01]  /*30e0*/  UIADD3 UR10, UR39, 0x804, URZ ;  /* 0x00000804270a7890 */ /* 0x000fe2000fffe03f */
[----:B------:R-:W-:-:S02]  /*30f0*/  WARPGROUP.DEPBAR.LE gsb0, 0x0 ;  /* 0x00008000000079c5 */ /* 0x000fc40000010000 */
        /* <DEDUP_REMOVED lines=32> */
[----:B------:R-:W-:Y:S01]  /*3300*/  UMOV UR52, UR48 ;  /* 0x0000003000347c82 */ /* 0x000fe20008000000 */
[----:B------:R-:W-:Y:S01]  /*3310*/  UMOV UR53, UR49 ;  /* 0x0000003100357c82 */ /* 0x000fe20008000000 */
[----:B------:R-:W-:Y:S01]  /*3320*/  UIADD3 UR10, UR39, 0x806, URZ ;  /* 0x00000806270a7890 */ /* 0x000fe2000fffe03f */
[----:B------:R-:W-:-:S02]  /*3330*/  WARPGROUP.DEPBAR.LE gsb0, 0x0 ;  /* 0x00008000000079c5 */ /* 0x000fc40000010000 */
[----:B------:R-:W-:-:S06]  /*3340*/  WARPGROUP.ARRIVE ;  /* 0x00000000000079c5 */ /* 0x000fcc0000000000 */
[----:B------:R-:W-:Y:S01]  /*3350*/  HGMMA.64x16x16.F32.BF16 R40, gdesc[UR4], R40, gsb0 ;  /* 0x00200000042879f0 */ /* 0x000fe20008001828 */
[----:B------:R-:W-:Y:S01]  /*3360*/  UMOV UR4, UR44 ;  /* 0x0000002c00047c82 */ /* 0x000fe20008000000 */
[----:B------:R-:W-:Y:S01]  /*3370*/  UMOV UR5, UR45 ;  /* 0x0000002d00057c82 */ /* 0x000fe20008000000 */
[----:B------:R-:W-:Y:S01]  /*3380*/  UMOV UR6, UR11 ;  /* 0x0000000b00067c82 */ /* 0x000fe20008000000 */
[----:B------:R-:W-:Y:S01]  /*3390*/  UMOV UR7, 0x40000040 ;  /* 0x4000004000077882 */ /* 0x000fe20000000000 */
[----:B------:R-:W-:Y:S01]  /*33a0*/  UIADD3 UR11, UR37, 0xa04, URZ ;  /* 0x00000a04250b7890 */ /* 0x000fe2000fffe03f */
        /* <DEDUP_REMOVED lines=21> */
[----:B------:R-:W-:-:S04]  /*3500*/  UMOV UR7, 0x40000040 ;  /* 0x4000004000077882 */ /* 0x000fc80000000000 */
[----:B------:R-:W-:Y:S01]  /*3510*/  UMOV UR58, UR6 ;  /* 0x00000006003a7c82 */ /* 0x000fe20008000000 */
[----:B------:R-:W-:Y:S01]  /*3520*/  UIADD3 UR6, UR37, 0x984, URZ ;  /* 0x0000098425067890 */ /* 0x000fe2000fffe03f */
[----:B------:R-:W-:Y:S02]  /*3530*/  WARPGROUP.DEPBAR.LE gsb0, 0x0 ;  /* 0x00008000000079c5 */ /* 0x000fe40000010000 */
[----:B------:R-:W-:-:S06]  /*3540*/  WARPGROUP.ARRIVE ;  /* 0x00000000000079c5 */ /* 0x000fcc0000000000 */
[----:B------:R-:W-:Y:S01]  /*3550*/  HGMMA.64x16x16.F32.BF16 R56, gdesc[UR56], R56, gsb0 ;  /* 0x00200000383879f0 */ /* 0x000fe20008001838 */
[----:B------:R-:W-:Y:S02]  /*3560*/  R2UR UR56, R3 ;  /* 0x00000000033872ca */ /* 0x000fe400000e0000 */
[----:B------:R-:W-:Y:S01]  /*3570*/  R2UR UR57, R0 ;  /* 0x00000000003972ca */ /* 0x000fe200000e0000 */
[----:B------:R-:W-:Y:S01]  /*3580*/  VIADD R0, R210, UR60 ;  /* 0x0000003cd2007c36 */ /* 0x000fe20008000000 */
[----:B------:R-:W-:-:S05]  /*3590*/  MOV R3, UR61 ;  /* 0x0000003d00037c02 */ /* 0x000fca0008000f00 */
[----:B------:R-:W-:-:S05]  /*35a0*/  IMAD R3, R3, -0x70, R0 ;  /* 0xffffff9003037824 */ /* 0x000fca00078e0200 */
[C---:B------:R-:W-:Y:S02]  /*35b0*/  ISETP.GT.AND P2, PT, R3.reuse, RZ, PT ;  /* 0x000000ff0300720c */ /* 0x040fe40003f44270 */
[C---:B------:R-:W-:Y:S02]  /*35c0*/  ISETP.GT.AND P3, PT, R3.reuse, 0x1, PT ;  /* 0x000000010300780c */ /* 0x040fe40003f64270 */
[C---:B------:R-:W-:Y:S02]  /*35d0*/  ISETP.GT.AND P4, PT, R3.reuse, 0x8, PT ;  /* 0x000000080300780c */ /* 0x040fe40003f84270 */
[C---:B------:R-:W-:Y:S02]  /*35e0*/  ISETP.GT.AND P5, PT, R3.reuse, 0x9, PT ;  /* 0x000000090300780c */ /* 0x040fe40003fa4270 */
[C---:B------:R-:W-:Y:S02]  /*35f0*/  ISETP.GT.AND P6, PT, R3.reuse, 0x21, PT ;  /* 0x000000210300780c */ /* 0x040fe40003fc4270 */
[----:B------:R-:W-:-:S02]  /*3600*/  ISETP.GT.AND P1, PT, R3, 0x49, PT ;  /* 0x000000490300780c */ /* 0x000fc40003f24270 */
[----:B------:R-:W-:Y:S01]  /*3610*/  ISETP.GT.AND P0, PT, R3, 0x50, PT ;  /* 0x000000500300780c */ /* 0x000fe20003f04270 */
[----:B------:R-:W-:Y:S02]  /*3620*/  WARPGROUP.DEPBAR.LE gsb0, 0x0 ;  /* 0x00008000000079c5 */ /* 0x000fe40000010000 */
[----:B------:R-:W-:-:S06]  /*3630*/  WARPGROUP.ARRIVE ;  /* 0x00000000000079c5 */ /* 0x000fcc0000000000 */
[----:B------:R-:W-:Y:S01]  /*3640*/  HGMMA.64x16x16.F32.BF16 R48, gdesc[UR52], R48, gsb0 ;  /* 0x00200000343079f0 */ /* 0x000fe20008001830 */
[----:B------:R-:W-:Y:S01]  /*3650*/  UIADD3 UR54, UR37, 0x706, URZ ;  /* 0x0000070625367890 */ /* 0x000fe2000fffe03f */
[----:B------:R-:W-:Y:S01]  /*3660*/  UMOV UR52, UR10 ;  /* 0x0000000a00347c82 */ /* 0x000fe20008000000 */
[----:B------:R-:W-:Y:S01]  /*3670*/  UMOV UR53, 0x40000040 ;  /* 0x4000004000357882 */ /* 0x000fe20000000000 */
        /* <DEDUP_REMOVED lines=8> */
[----:B------:R-:W-:Y:S01]  /*3700*/  UMOV UR4, UR48 ;  /* 0x0000003000047c82 */ /* 0x000fe20008000000 */
        /* <DEDUP_REMOVED lines=14> */
[----:B------:R-:W-:Y:S01]  /*37f0*/  WARPGROUP.ARRIVE ;  /* 0x00000000000079c5 */ /* 0x000fe20000000000 */
[----:B------:R-:W-:Y:S01]  /*3800*/  FSEL R81, R72, -INF , P2 ;  /* 0xff80000048517808 */ /* 0x000fe20001000000 */
[--C-:B------:R-:W-:Y:S01]  /*3810*/  IMAD.MOV.U32 R72, RZ, RZ, R119.reuse ;  /* 0x000000ffff487224 */ /* 0x100fe200078e0077 */
[----:B------:R-:W-:Y:S02]  /*3820*/  FSEL R73, R73, -INF , P3 ;  /* 0xff80000049497808 */ /* 0x000fe40001800000 */
[----:B------:R-:W-:Y:S01]  /*3830*/  FSEL R83, R76, -INF , P4 ;  /* 0xff8000004c537808 */ /* 0x000fe20002000000 */
[----:B------:R-:W-:Y:S01]  /*3840*/  HGMMA.64x16x16.F32.BF16 R64, gdesc[UR4], R64, gsb0 ;  /* 0x00200000044079f0 */ /* 0x000fe20008001840 */
[----:B------:R-:W-:Y:S01]  /*3850*/  UIADD3 UR6, UR37, 0x806, URZ ;  /* 0x0000080625067890 */ /* 0x000fe2000fffe03f */
[----:B------:R-:W-:Y:S01]  /*3860*/  FMNMX.FTZ R0, R81, R73, !PT ;  /* 0x0000004951007209 */ /* 0x000fe20007810000 */
[----:B------:R-:W-:Y:S01]  /*3870*/  UMOV UR4, UR52 ;  /* 0x0000003400047c82 */ /* 0x000fe20008000000 */
[----:B------:R-:W-:Y:S01]  /*3880*/  UMOV UR5, UR53 ;  /* 0x0000003500057c82 */ /* 0x000fe20008000000 */
[----:B------:R-:W-:Y:S01]  /*3890*/  UMOV UR7, 0x40000040 ;  /* 0x4000004000077882 */ /* 0x000fe20000000000 */
[----:B------:R-:W-:Y:S01]  /*38a0*/  FSEL R5, R74, -INF , P2 ;  /* 0xff8000004a057808 */ /* 0x000fe20001000000 */
[--C-:B------:R-:W-:Y:S01]  /*38b0*/  IMAD.MOV.U32 R76, RZ, RZ, R119.reuse ;  /* 0x000000ffff4c7224 */ /* 0x100fe200078e0077 */
[----:B------:R-:W-:Y:S01]  /*38c0*/  FSEL R77, R77, -INF , P5 ;  /* 0xff8000004d4d7808 */ /* 0x000fe20002800000 */
[----:B------:R-:W-:Y:S01]  /*38d0*/  IMAD.MOV.U32 R74, RZ, RZ, R119 ;  /* 0x000000ffff4a7224 */ /* 0x000fe200078e0077 */
[----:B------:R-:W-:-:S02]  /*38e0*/  ISETP.GT.AND P2, PT, R3, 0x10, PT ;  /* 0x000000100300780c */ /* 0x000fc40003f44270 */
[----:B------:R-:W-:Y:S02]  /*38f0*/  FMNMX.FTZ R0, R83, R0, !PT ;  /* 0x0000000053007209 */ /* 0x000fe40007810000 */
[----:B------:R-:W-:Y:S02]  /*3900*/  FSEL R75, R75, -INF , P3 ;  /* 0xff8000004b4b7808 */ /* 0x000fe40001800000 */
[----:B------:R-:W-:Y:S02]  /*3910*/  ISETP.GT.AND P3, PT, R3, 0x11, PT ;  /* 0x000000110300780c */ /* 0x000fe40003f64270 */
[----:B------:R-:W-:Y:S02]  /*3920*/  FMNMX.FTZ R0, R77, R0, !PT ;  /* 0x000000004d007209 */ /* 0x000fe40007810000 */
[----:B------:R-:W-:Y:S02]  /*3930*/  FSEL R7, R78, -INF , P4 ;  /* 0xff8000004e077808 */ /* 0x000fe40002000000 */
[----:B------:R-:W-:-:S02]  /*3940*/  ISETP.GT.AND P4, PT, R3, 0x18, PT ;  /* 0x000000180300780c */ /* 0x000fc40003f84270 */
[----:B------:R-:W-:Y:S02]  /*3950*/  FSEL R79, R79, -INF , P5 ;  /* 0xff8000004f4f7808 */ /* 0x000fe40002800000 */
[----:B------:R-:W-:Y:S02]  /*3960*/  ISETP.GT.AND P5, PT, R3, 0x19, PT ;  /* 0x000000190300780c */ /* 0x000fe40003fa4270 */
[----:B------:R-:W-:Y:S01]  /*3970*/  MOV R78, R119 ;  /* 0x00000077004e7202 */ /* 0x000fe20000000f00 */
[----:B------:R-:W-:Y:S02]  /*3980*/  WARPGROUP.DEPBAR.LE gsb0, 0x0 ;  /* 0x00008000000079c5 */ /* 0x000fe40000010000 */
[----:B------:R-:W-:Y:S01]  /*3990*/  WARPGROUP.ARRIVE ;  /* 0x00000000000079c5 */ /* 0x000fe20000000000 */
[----:B------:R-:W-:Y:S01]  /*39a0*/  FSEL R85, R64, -INF , P2 ;  /* 0xff80000040557808 */ /* 0x000fe20001000000 */
[----:B------:R-:W-:Y:S01]  /*39b0*/  IMAD.MOV.U32 R64, RZ, RZ, R119 ;  /* 0x000000ffff407224 */ /* 0x000fe200078e0077 */
[----:B------:R-:W-:-:S02]  /*39c0*/  FSEL R65, R65, -INF , P3 ;  /* 0xff80000041417808 */ /* 0x000fc40001800000 */
[----:B------:R-:W-:Y:S01]  /*39d0*/  FMNMX.FTZ R0, R85, R0, !PT ;  /* 0x0000000055007209 */ /* 0x000fe20007810000 */
[----:B------:R-:W-:Y:S01]  /*39e0*/  HGMMA.64x16x16.F32.BF16 R56, gdesc[UR4], R56, gsb0 ;  /* 0x00200000043879f0 */ /* 0x000fe20008001838 */
[----:B------:R-:W-:Y:S01]  /*39f0*/  UIADD3 UR6, UR37, 0x886, URZ ;  /* 0x0000088625067890 */ /* 0x000fe2000fffe03f */
[----:B------:R-:W-:Y:S01]  /*3a00*/  FSEL R87, R68, -INF , P4 ;  /* 0xff80000044577808 */ /* 0x000fe20002000000 */
[----:B------:R-:W-:Y:S01]  /*3a10*/  UMOV UR4, UR52 ;  /* 0x0000003400047c82 */ /* 0x000fe20008000000 */
[----:B------:R-:W-:Y:S01]  /*3a20*/  UMOV UR5, UR53 ;  /* 0x0000003500057c82 */ /* 0x000fe20008000000 */
[----:B------:R-:W-:Y:S01]  /*3a30*/  UMOV UR7, 0x40000040 ;  /* 0x4000004000077882 */ /* 0x000fe20000000000 */
[----:B------:R-:W-:Y:S02]  /*3a40*/  FMNMX.FTZ R0, R65, R0, !PT ;  /* 0x0000000041007209 */ /* 0x000fe40007810000 */
[----:B------:R-:W-:Y:S01]  /*3a50*/  FSEL R9, R66, -INF , P2 ;  /* 0xff80000042097808 */ /* 0x000fe20001000000 */
[----:B------:R-:W-:Y:S01]  /*3a60*/  IMAD.MOV.U32 R66, RZ, RZ, R119 ;  /* 0x000000ffff427224 */ /* 0x000fe200078e0077 */
[----:B------:R-:W-:-:S02]  /*3a70*/  FSEL R69, R69, -INF , P5 ;  /* 0xff80000045457808 */ /* 0x000fc40002800000 */
[----:B------:R-:W-:Y:S02]  /*3a80*/  ISETP.GT.AND P2, PT, R3, 0x20, PT ;  /* 0x000000200300780c */ /* 0x000fe40003f44270 */
[----:B------:R-:W-:Y:S02]  /*3a90*/  FMNMX.FTZ R0, R87, R0, !PT ;  /* 0x0000000057007209 */ /* 0x000fe40007810000 */
[----:B------:R-:W-:Y:S02]  /*3aa0*/  FSEL R71, R71, -INF , P5 ;  /* 0xff80000047477808 */ /* 0x000fe40002800000 */
[----:B------:R-:W-:Y:S02]  /*3ab0*/  FMNMX.FTZ R0, R69, R0, !PT ;  /* 0x0000000045007209 */ /* 0x000fe40007810000 */
[C---:B------:R-:W-:Y:S02]  /*3ac0*/  ISETP.GT.AND P5, PT, R3.reuse, 0x28, PT ;  /* 0x000000280300780c */ /* 0x040fe40003fa4270 */
[----:B------:R-:W-:Y:S01]  /*3ad0*/  FSEL R11, R70, -INF , P4 ;  /* 0xff800000460b7808 */ /* 0x000fe20002000000 */
[----:B------:R-:W-:Y:S01]  /*3ae0*/  IMAD.MOV.U32 R70, RZ, RZ, R119 ;  /* 0x000000ffff467224 */ /* 0x000fe200078e0077 */
        /* <DEDUP_REMOVED lines=16> */
[----:B------:R-:W-:Y:S01]  /*3bf0*/  FMNMX.FTZ R0, R57, R0, !PT ;  /* 0x0000000039007209 */ /* 0x000fe20007810000 */
[----:B------:R-:W-:Y:S01]  /*3c00*/  IMAD.MOV.U32 R60, RZ, RZ, R119 ;  /* 0x000000ffff3c7224 */ /* 0x000fe200078e0077 */
[----:B------:R-:W-:Y:S02]  /*3c10*/  FSEL R61, R61, -INF , P4 ;  /* 0xff8000003d3d7808 */ /* 0x000fe40002000000 */
[----:B------:R-:W-:-:S02]  /*3c20*/  FMNMX.FTZ R0, R91, R0, !PT ;  /* 0x000000005b007209 */ /* 0x000fc40007810000 */
[----:B------:R-:W-:Y:S02]  /*3c30*/  FSEL R13, R58, -INF , P2 ;  /* 0xff8000003a0d7808 */ /* 0x000fe40001000000 */
[----:B------:R-:W-:Y:S02]  /*3c40*/  ISETP.GT.AND P2, PT, R3, 0x31, PT ;  /* 0x000000310300780c */ /* 0x000fe40003f44270 */
[----:B------:R-:W-:Y:S02]  /*3c50*/  FMNMX.FTZ R0, R61, R0, !PT ;  /* 0x000000003d007209 */ /* 0x000fe40007810000 */
[----:B------:R-:W-:Y:S02]  /*3c60*/  FSEL R59, R59, -INF , P6 ;  /* 0xff8000003b3b7808 */ /* 0x000fe40003000000 */
        /* <DEDUP_REMOVED lines=9> */
[----:B------:R-:W-:Y:S02]  /*3d00*/  FSEL R93, R48, -INF , P3 ;  /* 0xff800000305d7808 */ /* 0x000fe40001800000 */
[----:B------:R-:W-:-:S02]  /*3d10*/  FSEL R95, R49, -INF , P2 ;  /* 0xff800000315f7808 */ /* 0x000fc40001000000 */
[----:B------:R-:W-:Y:S01]  /*3d20*/  FMNMX.FTZ R0, R93, R0, !PT ;  /* 0x000000005d007209 */ /* 0x000fe20007810000 */
[----:B------:R-:W-:Y:S01]  /*3d30*/  HGMMA.64x16x16.F32.BF16 R40, gdesc[UR4], R40, gsb0 ;  /* 0x00200000042879f0 */ /* 0x000fe20008001828 */
[----:B------:R-:W-:Y:S01]  /*3d40*/  UMOV UR4, UR52 ;  /* 0x0000003400047c82 */ /* 0x000fe20008000000 */
[----:B------:R-:W-:Y:S01]  /*3d50*/  UMOV UR5, UR53 ;  /* 0x0000003500057c82 */ /* 0x000fe20008000000 */
[----:B------:R-:W-:Y:S01]  /*3d60*/  UMOV UR6, UR10 ;  /* 0x0000000a00067c82 */ /* 0x000fe20008000000 */
[----:B------:R-:W-:Y:S01]  /*3d70*/  UMOV UR7, 0x40000040 ;  /* 0x4000004000077882 */ /* 0x000fe20000000000 */
[----:B------:R-:W-:Y:S01]  /*3d80*/  FSEL R97, R52, -INF , P6 ;  /* 0xff80000034617808 */ /* 0x000fe20003000000 */
[----:B------:R-:W-:Y:S01]  /*3d90*/  IMAD.MOV.U32 R52, RZ, RZ, R119 ;  /* 0x000000ffff347224 */ /* 0x000fe200078e0077 */
[----:B------:R-:W-:Y:S02]  /*3da0*/  FMNMX.FTZ R0, R95, R0, !PT ;  /* 0x000000005f007209 */ /* 0x000fe40007810000 */
[----:B------:R-:W-:-:S02]  /*3db0*/  FSEL R99, R53, -INF , P5 ;  /* 0xff80000035637808 */ /* 0x000fc40002800000 */
[----:B------:R-:W-:Y:S02]  /*3dc0*/  FMNMX.FTZ R0, R97, R0, !PT ;  /* 0x0000000061007209 */ /* 0x000fe40007810000 */
[----:B------:R-:W-:Y:S01]  /*3dd0*/  FSEL R49, R50, -INF , P3 ;  /* 0xff80000032317808 */ /* 0x000fe20001800000 */
[----:B------:R-:W-:Y:S01]  /*3de0*/  IMAD.MOV.U32 R50, RZ, RZ, R119 ;  /* 0x000000ffff327224 */ /* 0x000fe200078e0077 */
[----:B------:R-:W-:Y:S02]  /*3df0*/  ISETP.GT.AND P3, PT, R3, 0x41, PT ;  /* 0x000000410300780c */ /* 0x000fe40003f64270 */
[----:B------:R-:W-:Y:S02]  /*3e00*/  FMNMX.FTZ R0, R99, R0, !PT ;  /* 0x0000000063007209 */ /* 0x000fe40007810000 */
[----:B------:R-:W-:Y:S02]  /*3e10*/  FSEL R51, R51, -INF , P2 ;  /* 0xff80000033337808 */ /* 0x000fe40001000000 */
[----:B------:R-:W-:-:S02]  /*3e20*/  ISETP.GT.AND P2, PT, R3, 0x48, PT ;  /* 0x000000480300780c */ /* 0x000fc40003f44270 */
[----:B------:R-:W-:Y:S02]  /*3e30*/  FSEL R55, R55, -INF , P5 ;  /* 0xff80000037377808 */ /* 0x000fe40002800000 */
[C---:B------:R-:W-:Y:S02]  /*3e40*/  ISETP.GT.AND P5, PT, R3.reuse, 0x68, PT ;  /* 0x000000680300780c */ /* 0x040fe40003fa4270 */
[----:B------:R-:W-:Y:S01]  /*3e50*/  FSEL R53, R54, -INF , P6 ;  /* 0xff80000036357808 */ /* 0x000fe20003000000 */
[----:B------:R-:W-:Y:S01]  /*3e60*/  IMAD.MOV.U32 R54, RZ, RZ, R119 ;  /* 0x000000ffff367224 */ /* 0x000fe200078e0077 */
[----:B------:R-:W-:Y:S02]  /*3e70*/  ISETP.GT.AND P6, PT, R3, 0x69, PT ;  /* 0x000000690300780c */ /* 0x000fe40003fc4270 */
[----:B------:R-:W-:Y:S01]  /*3e80*/  MOV R48, R119 ;  /* 0x0000007700307202 */ /* 0x000fe20000000f00 */
[----:B------:R-:W-:Y:S02]  /*3e90*/  WARPGROUP.DEPBAR.LE gsb0, 0x0 ;  /* 0x00008000000079c5 */ /* 0x000fe40000010000 */
[----:B------:R-:W-:Y:S01]  /*3ea0*/  WARPGROUP.ARRIVE ;  /* 0x00000000000079c5 */ /* 0x000fe20000000000 */
[----:B------:R-:W-:-:S02]  /*3eb0*/  FSEL R101, R40, -INF , P4 ;  /* 0xff80000028657808 */ /* 0x000fc40002000000 */
[----:B------:R-:W-:Y:S02]  /*3ec0*/  FSEL R103, R41, -INF , P3 ;  /* 0xff80000029677808 */ /* 0x000fe40001800000 */
        /* <DEDUP_REMOVED lines=9> */
[----:B------:R-:W-:-:S02]  /*3f60*/  FSEL R107, R45, -INF , P1 ;  /* 0xff8000002d6b7808 */ /* 0x000fc40000800000 */
[----:B------:R-:W-:Y:S02]  /*3f70*/  FMNMX.FTZ R0, R105, R0, !PT ;  /* 0x0000000069007209 */ /* 0x000fe40007810000 */
[----:B------:R-:W-:Y:S02]  /*3f80*/  ISETP.GT.AND P1, PT, R3, 0x51, PT ;  /* 0x000000510300780c */ /* 0x000fe40003f24270 */
[----:B------:R-:W-:Y:S02]  /*3f90*/  FMNMX.FTZ R0, R107, R0, !PT ;  /* 0x000000006b007209 */ /* 0x000fe40007810000 */
[----:B------:R-:W-:Y:S01]  /*3fa0*/  FSEL R21, R46, -INF , P2 ;  /* 0xff8000002e157808 */ /* 0x000fe20001000000 */
[----:B------:R-:W-:Y:S01]  /*3fb0*/  IMAD.MOV.U32 R46, RZ, RZ, R119 ;  /* 0x000000ffff2e7224 */ /* 0x000fe200078e0077 */
[----:B------:R-:W-:Y:S02]  /*3fc0*/  ISETP.GT.AND P2, PT, R3, 0x59, PT ;  /* 0x000000590300780c */ /* 0x000fe40003f44270 */
[----:B------:R-:W-:-:S02]  /*3fd0*/  FSEL R43, R43, -INF , P3 ;  /* 0xff8000002b2b7808 */ /* 0x000fc40001800000 */
[C---:B------:R-:W-:Y:S02]  /*3fe0*/  ISETP.GT.AND P3, PT, R3.reuse, 0x60, PT ;  /* 0x000000600300780c */ /* 0x040fe40003f64270 */
[----:B------:R-:W-:Y:S02]  /*3ff0*/  FSEL R41, R42, -INF , P4 ;  /* 0xff8000002a297808 */ /* 0x000fe40002000000 */
[----:B------:R-:W-:Y:S02]  /*4000*/  ISETP.GT.AND P4, PT, R3, 0x61, PT ;  /* 0x000000610300780c */ /* 0x000fe40003f84270 */
[----:B------:R-:W-:Y:S01]  /*4010*/  P2R R14, PR, RZ, 0x4 ;  /* 0x00000004ff0e7803 */ /* 0x000fe20000000000 */
[----:B------:R-:W-:Y:S02]  /*4020*/  WARPGROUP.DEPBAR.LE gsb0, 0x0 ;  /* 0x00008000000079c5 */ /* 0x000fe40000010000 */
[----:B------:R-:W-:Y:S01]  /*4030*/  WARPGROUP.ARRIVE ;  /* 0x00000000000079c5 */ /* 0x000fe20000000000 */
[----:B------:R-:W-:-:S02]  /*4040*/  FSEL R109, R32, -INF , P0 ;  /* 0xff800000206d7808 */ /* 0x000fc40000000000 */
[----:B------:R-:W-:Y:S02]  /*4050*/  ISETP.GT.AND P0, PT, R3, 0x58, PT ;  /* 0x000000580300780c */ /* 0x000fe40003f04270 */
[----:B------:R-:W-:Y:S01]  /*4060*/  FSEL R111, R33, -INF , P1 ;  /* 0xff800000216f7808 */ /* 0x000fe20000800000 */
[----:B------:R-:W-:Y:S01]  /*4070*/  HGMMA.64x16x16.F32.BF16 R24, gdesc[UR4], R24, gsb0 ;  /* 0x00200000041879f0 */ /* 0x000fe20008001818 */
[----:B------:R-:W-:Y:S01]  /*4080*/  FMNMX.FTZ R0, R109, R0, !PT ;  /* 0x000000006d007209 */ /* 0x000fe20007810000 */
[----:B------:R-:W-:Y:S01]  /*4090*/  ULDC UR4, c[0x0][0x988] ;  /* 0x0002620000047ab9 */ /* 0x000fe20000000800 */
[----:B------:R-:W-:Y:S02]  /*40a0*/  FSEL R113, R36, -INF , P0 ;  /* 0xff80000024717808 */ /* 0x000fe40000000000 */
[----:B------:R-:W-:Y:S02]  /*40b0*/  FMNMX.FTZ R0, R111, R0, !PT ;  /* 0x000000006f007209 */ /* 0x000fe40007810000 */
[----:B------:R-:W-:-:S02]  /*40c0*/  FSEL R115, R37, -INF , P2 ;  /* 0xff80000025737808 */ /* 0x000fc40001000000 */
[----:B------:R-:W-:Y:S02]  /*40d0*/  FMNMX.FTZ R0, R113, R0, !PT ;  /* 0x0000000071007209 */ /* 0x000fe40007810000 */
[----:B------:R-:W-:Y:S02]  /*40e0*/  P2R R20, PR, RZ, 0x1 ;  /* 0x00000001ff147803 */ /* 0x000fe40000000000 */
[----:B------:R-:W-:Y:S02]  /*40f0*/  FMNMX.FTZ R0, R115, R0, !PT ;  /* 0x0000000073007209 */ /* 0x000fe40007810000 */
[C---:B------:R-:W-:Y:S02]  /*4100*/  ISETP.GT.AND P0, PT, R3.reuse, 0x49, PT ;  /* 0x000000490300780c */ /* 0x040fe40003f04270 */
[----:B------:R-:W-:Y:S02]  /*4110*/  P2R R32, PR, RZ, 0x2 ;  /* 0x00000002ff207803 */ /* 0x000fe40000000000 */
[----:B------:R-:W-:-:S02]  /*4120*/  ISETP.GT.AND P1, PT, R3, 0x50, PT ;  /* 0x000000500300780c */ /* 0x000fc40003f24270 */
[----:B------:R-:W-:Y:S02]  /*4130*/  FSEL R47, R47, -INF , P0 ;  /* 0xff8000002f2f7808 */ /* 0x000fe40000000000 */
[----:B------:R-:W-:Y:S02]  /*4140*/  FSEL R45, R34, -INF , P1 ;  /* 0xff800000222d7808 */ /* 0x000fe40000800000 */
[----:B------:R-:W-:Y:S02]  /*4150*/  ISETP.NE.AND P1, PT, R32, RZ, PT ;  /* 0x000000ff2000720c */ /* 0x000fe40003f25270 */
[----:B------:R-:W-:Y:S02]  /*4160*/  ISETP.NE.AND P0, PT, R20, RZ, PT ;  /* 0x000000ff1400720c */ /* 0x000fe40003f05270 */
[----:B------:R-:W-:Y:S02]  /*4170*/  FSEL R35, R35, -INF , P1 ;  /* 0xff80000023237808 */ /* 0x000fe40000800000 */
[----:B------:R-:W-:Y:S01]  /*4180*/  ISETP.NE.AND P1, PT, R80, RZ, PT ;  /* 0x000000ff5000720c */ /* 0x000fe20003f25270 */
[----:B------:R-:W-:-:S12]  /*4190*/  IMAD.MOV.U32 R80, RZ, RZ, R119 ;  /* 0x000000ffff507224 */ /* 0x000fd800078e0077 */
[----:B------:R-:W-:-:S05]  /*41a0*/  @!P1 VIADD R2, R2, 0x36840 ;  /* 0x0003684002029836 */ /* 0x000fca0000000000 */
[----:B------:R-:W-:Y:S01]  /*41b0*/  @!P1 PRMT R2, RZ, 0x654, R2 ;  /* 0x00000654ff029816 */ /* 0x000fe20000000002 */
[----:B------:R-:W-:Y:S02]  /*41c0*/  WARPGROUP.DEPBAR.LE gsb0, 0x0 ;  /* 0x00008000000079c5 */ /* 0x000fe40000010000 */
[----:B------:R-:W-:Y:S01]  /*41d0*/  FSEL R117, R24, -INF , P3 ;  /* 0xff80000018757808 */ /* 0x000fe20001800000 */
[----:B------:R1:W-:Y:S01]  /*41e0*/  @!P1 SYNCS.ARRIVE.TRANS64.RED.A1T0 RZ, [R2+URZ], RZ ;  /* 0x000000ff02ff99a7 */ /* 0x0003e2000810043f */
[----:B------:R-:W-:Y:S02]  /*41f0*/  FSEL R121, R25, -INF , P4 ;  /* 0xff80000019797808 */ /* 0x000fe40002000000 */
[----:B------:R-:W-:Y:S02]  /*4200*/  FMNMX.FTZ R0, R117, R0, !PT ;  /* 0x0000000075007209 */ /* 0x000fe40007810000 */
[----:B------:R-:W-:Y:S02]  /*4210*/  FSEL R123, R28, -INF , P5 ;  /* 0xff8000001c7b7808 */ /* 0x000fe40002800000 */
[----:B------:R-:W-:-:S02]  /*4220*/  FMNMX.FTZ R0, R121, R0, !PT ;  /* 0x0000000079007209 */ /* 0x000fc40007810000 */
[----:B------:R-:W-:Y:S02]  /*4230*/  FSEL R125, R29, -INF , P6 ;  /* 0xff8000001d7d7808 */ /* 0x000fe40003000000 */
[----:B------:R-:W-:Y:S02]  /*4240*/  FMNMX.FTZ R0, R123, R0, !PT ;  /* 0x000000007b007209 */ /* 0x000fe40007810000 */
[----:B------:R-:W-:Y:S02]  /*4250*/  FSEL R29, R38, -INF , P0 ;  /* 0xff800000261d7808 */ /* 0x000fe40000000000 */
[----:B------:R-:W-:Y:S01]  /*4260*/  FMNMX.FTZ R6, R125, R0, !PT ;  /* 0x000000007d067209 */ /* 0x000fe20007810000 */
[----:B------:R-:W-:Y:S01]  /*4270*/  IMAD.U32 R0, RZ, RZ, UR4 ;  /* 0x00000004ff007e24 */ /* 0x000fe2000f8e00ff */
[----:B------:R-:W-:Y:S02]  /*4280*/  FSEL R27, R27, -INF , P4 ;  /* 0xff8000001b1b7808 */ /* 0x000fe40002000000 */
[----:B------:R-:W-:Y:S01]  /*4290*/  FSEL R31, R31, -INF , P6 ;  /* 0xff8000001f1f7808 */ /* 0x000fe20003000000 */
[----:B------:R-:W2:Y:S01]  /*42a0*/  SHFL.BFLY PT, R25, R6, 0x2, 0x1f ;  /* 0x0c401f0006197f89 */ /* 0x000ea200000e0000 */
[----:B------:R-:W-:Y:S01]  /*42b0*/  ISETP.NE.AND P0, PT, R82, RZ, PT ;  /* 0x000000ff5200720c */ /* 0x000fe20003f05270 */
[----:B------:R-:W-:Y:S01]  /*42c0*/  IMAD.MOV.U32 R82, RZ, RZ, R119 ;  /* 0x000000ffff527224 */ /* 0x000fe200078e0077 */
[----:B--2---:R-:W-:-:S02]  /*42d0*/  FMNMX.FTZ R25, R6, R25, !PT ;  /* 0x0000001906197209 */ /* 0x004fc40007810000 */
[----:B------:R-:W-:-:S03]  /*42e0*/  FMNMX.FTZ R6, R5, R75, !PT ;  /* 0x0000004b05067209 */ /* 0x000fc60007810000 */
[----:B------:R-:W2:Y:S01]  /*42f0*/  SHFL.BFLY PT, R4, R25, 0x1, 0x1f ;  /* 0x0c201f0019047f89 */ /* 0x000ea200000e0000 */
[----:B------:R-:W-:-:S04]  /*4300*/  FMNMX.FTZ R6, R7, R6, !PT ;  /* 0x0000000607067209 */ /* 0x000fc80007810000 */
[----:B------:R-:W-:-:S04]  /*4310*/  FMNMX.FTZ R6, R79, R6, !PT ;  /* 0x000000064f067209 */ /* 0x000fc80007810000 */
[----:B------:R-:W-:-:S04]  /*4320*/  FMNMX.FTZ R6, R9, R6, !PT ;  /* 0x0000000609067209 */ /* 0x000fc80007810000 */
[----:B------:R-:W-:-:S04]  /*4330*/  FMNMX.FTZ R6, R67, R6, !PT ;  /* 0x0000000643067209 */ /* 0x000fc80007810000 */
[----:B------:R-:W-:-:S04]  /*4340*/  FMNMX.FTZ R6, R11, R6, !PT ;  /* 0x000000060b067209 */ /* 0x000fc80007810000 */
[----:B------:R-:W-:Y:S02]  /*4350*/  FMNMX.FTZ R6, R71, R6, !PT ;  /* 0x0000000647067209 */ /* 0x000fe40007810000 */
[----:B--2---:R-:W-:Y:S02]  /*4360*/  FMNMX.FTZ R4, R25, R4, !PT ;  /* 0x0000000419047209 */ /* 0x004fe40007810000 */
[----:B------:R-:W-:Y:S02]  /*4370*/  FMNMX.FTZ R6, R13, R6, !PT ;  /* 0x000000060d067209 */ /* 0x000fe40007810000 */
[C---:B------:R-:W-:Y:S01]  /*4380*/  FSETP.NEU.FTZ.AND P2, PT, R4.reuse, -INF , PT ;  /* 0xff8000000400780b */ /* 0x040fe20003f5d000 */
[----:B------:R-:W-:Y:S01]  /*4390*/  FMUL.FTZ R10, R4, R0 ;  /* 0x00000000040a7220 */ /* 0x000fe20000410000 */
[----:B------:R-:W-:-:S04]  /*43a0*/  FMNMX.FTZ R6, R59, R6, !PT ;  /* 0x000000063b067209 */ /* 0x000fc80007810000 */
[----:B------:R-:W-:Y:S02]  /*43b0*/  FMNMX.FTZ R6, R15, R6, !PT ;  /* 0x000000060f067209 */ /* 0x000fe40007810000 */
[----:B------:R-:W-:Y:S02]  /*43c0*/  FSEL R12, R10, RZ, P2 ;  /* 0x000000ff0a0c7208 */ /* 0x000fe40001000000 */
[----:B------:R-:W-:Y:S02]  /*43d0*/  FMNMX.FTZ R6, R63, R6, !PT ;  /* 0x000000063f067209 */ /* 0x000fe40007810000 */
[----:B------:R-:W-:Y:S01]  /*43e0*/  ISETP.NE.AND P2, PT, R14, RZ, PT ;  /* 0x000000ff0e00720c */ /* 0x000fe20003f45270 */
[--C-:B------:R-:W-:Y:S01]  /*43f0*/  FFMA.FTZ R57, R57, R0, -R12.reuse ;  /* 0x0000000039397223 */ /* 0x100fe2000001080c */
[----:B------:R-:W-:Y:S01]  /*4400*/  FMNMX.FTZ R6, R49, R6, !PT ;  /* 0x0000000631067209 */ /* 0x000fe20007810000 */
[--C-:B------:R-:W-:Y:S01]  /*4410*/  FFMA.FTZ R3, R61, R0, -R12.reuse ;  /* 0x000000003d037223 */ /* 0x100fe2000001080c */
[----:B------:R-:W-:Y:S01]  /*4420*/  FSEL R39, R39, -INF , P2 ;  /* 0xff80000027277808 */ /* 0x000fe20001000000 */
[----:B------:R2:W-:Y:S01]  /*4430*/  MUFU.EX2 R192, R57 ;  /* 0x0000003900c07308 */ /* 0x0005e20000000800 */
[----:B------:R-:W-:Y:S01]  /*4440*/  FMNMX.FTZ R6, R51, R6, !PT ;  /* 0x0000000633067209 */ /* 0x000fe20007810000 */
[-CC-:B------:R-:W-:Y:S01]  /*4450*/  FFMA.FTZ R200, R81, R0.reuse, -R12.reuse ;  /* 0x0000000051c87223 */ /* 0x180fe2000001080c */
[----:B------:R-:W-:Y:S01]  /*4460*/  FSEL R61, R30, -INF , P5 ;  /* 0xff8000001e3d7808 */ /* 0x000fe20002800000 */
[--C-:B------:R-:W-:Y:S01]  /*4470*/  FFMA.FTZ R25, R73, R0, -R12.reuse ;  /* 0x0000000049197223 */ /* 0x100fe2000001080c */
[----:B------:R-:W-:Y:S01]  /*4480*/  FMNMX.FTZ R6, R53, R6, !PT ;  /* 0x0000000635067209 */ /* 0x000fe20007810000 */
[-CC-:B------:R-:W-:Y:S01]  /*4490*/  FFMA.FTZ R202, R83, R0.reuse, -R12.reuse ;  /* 0x0000000053ca7223 */ /* 0x180fe2000001080c */
[--C-:B------:R-:W-:Y:S01]  /*44a0*/  FFMA.FTZ R33, R77, R0, -R12.reuse ;  /* 0x000000004d217223 */ /* 0x100fe2000001080c */
[----:B------:R3:W-:Y:S01]  /*44b0*/  MUFU.EX2 R194, R3 ;  /* 0x0000000300c27308 */ /* 0x0007e20000000800 */
[----:B------:R-:W-:Y:S01]  /*44c0*/  FMNMX.FTZ R6, R55, R6, !PT ;  /* 0x0000000637067209 */ /* 0x000fe20007810000 */
[-CC-:B------:R-:W-:Y:S01]  /*44d0*/  FFMA.FTZ R196, R85, R0.reuse, -R12.reuse ;  /* 0x0000000055c47223 */ /* 0x180fe2000001080c */
[----:B--2---:R-:W-:Y:S01]  /*44e0*/  FSEL R57, R26, -INF , P3 ;  /* 0xff8000001a397808 */ /* 0x004fe20001800000 */
[--C-:B------:R-:W-:Y:S01]  /*44f0*/  FFMA.FTZ R37, R65, R0, -R12.reuse ;  /* 0x0000000041257223 */ /* 0x100fe2000001080c */
[----:B------:R-:W-:Y:S01]  /*4500*/  FMNMX.FTZ R6, R41, R6, !PT ;  /* 0x0000000629067209 */ /* 0x000fe20007810000 */
[-CC-:B------:R-:W-:Y:S01]  /*4510*/  FFMA.FTZ R198, R87, R0.reuse, -R12.reuse ;  /* 0x0000000057c67223 */ /* 0x180fe2000001080c */
[--C-:B------:R-:W-:Y:S01]  /*4520*/  FFMA.FTZ R69, R69, R0, -R12.reuse ;  /* 0x0000000045457223 */ /* 0x100fe2000001080c */
[----:B------:R-:W-:Y:S01]  /*4530*/  MUFU.EX2 R200, R200 ;  /* 0x000000c800c87308 */ /* 0x000fe20000000800 */
[----:B------:R-:W-:Y:S01]  /*4540*/  FMNMX.FTZ R6, R43, R6, !PT ;  /* 0x000000062b067209 */ /* 0x000fe20007810000 */
[-CC-:B------:R-:W-:Y:S01]  /*4550*/  FFMA.FTZ R89, R89, R0.reuse, -R12.reuse ;  /* 0x0000000059597223 */ /* 0x180fe2000001080c */
[-CC-:B------:R-:W-:Y:S01]  /*4560*/  FFMA.FTZ R91, R91, R0.reuse, -R12.reuse ;  /* 0x000000005b5b7223 */ /* 0x180fe2000001080c */
[--C-:B------:R-:W-:Y:S01]  /*4570*/  FFMA.FTZ R93, R93, R0, -R12.reuse ;  /* 0x000000005d5d7223 */ /* 0x100fe2000001080c */
[----:B------:R-:W-:Y:S01]  /*4580*/  FMNMX.FTZ R6, R21, R6, !PT ;  /* 0x0000000615067209 */ /* 0x000fe20007810000 */
[-CC-:B------:R-:W-:Y:S01]  /*4590*/  FFMA.FTZ R95, R95, R0.reuse, -R12.reuse ;  /* 0x000000005f5f7223 */ /* 0x180fe2000001080c */
[--C-:B------:R-:W-:Y:S01]  /*45a0*/  FFMA.FTZ R97, R97, R0, -R12.reuse ;  /* 0x0000000061617223 */ /* 0x100fe2000001080c */
[----:B------:R-:W2:Y:S01]  /*45b0*/  MUFU.EX2 R25, R25 ;  /* 0x0000001900197308 */ /* 0x000ea20000000800 */
[----:B------:R-:W-:Y:S01]  /*45c0*/  FMNMX.FTZ R6, R47, R6, !PT ;  /* 0x000000062f067209 */ /* 0x000fe20007810000 */
[-CC-:B------:R-:W-:Y:S01]  /*45d0*/  FFMA.FTZ R99, R99, R0.reuse, -R12.reuse ;  /* 0x0000000063637223 */ /* 0x180fe2000001080c */
[-CC-:B------:R-:W-:Y:S01]  /*45e0*/  FFMA.FTZ R101, R101, R0.reuse, -R12.reuse ;  /* 0x0000000065657223 */ /* 0x180fe2000001080c */
[--C-:B------:R-:W-:Y:S01]  /*45f0*/  FFMA.FTZ R103, R103, R0, -R12.reuse ;  /* 0x0000000067677223 */ /* 0x100fe2000001080c */
[----:B------:R-:W-:Y:S01]  /*4600*/  FMNMX.FTZ R6, R45, R6, !PT ;  /* 0x000000062d067209 */ /* 0x000fe20007810000 */
[-CC-:B------:R-:W-:Y:S01]  /*4610*/  FFMA.FTZ R105, R105, R0.reuse, -R12.reuse ;  /* 0x0000000069697223 */ /* 0x180fe2000001080c */
[--C-:B------:R-:W-:Y:S01]  /*4620*/  FFMA.FTZ R107, R107, R0, -R12.reuse ;  /* 0x000000006b6b7223 */ /* 0x100fe2000001080c */
[----:B------:R-:W4:Y:S01]  /*4630*/  MUFU.EX2 R202, R202 ;  /* 0x000000ca00ca7308 */ /* 0x000f220000000800 */
[----:B------:R-:W-:Y:S01]  /*4640*/  FMNMX.FTZ R6, R35, R6, !PT ;  /* 0x0000000623067209 */ /* 0x000fe20007810000 */
[-CC-:B------:R-:W-:Y:S01]  /*4650*/  FFMA.FTZ R109, R109, R0.reuse, -R12.reuse ;  /* 0x000000006d6d7223 */ /* 0x180fe2000001080c */
[-CC-:B------:R-:W-:Y:S01]  /*4660*/  FFMA.FTZ R111, R111, R0.reuse, -R12.reuse ;  /* 0x000000006f6f7223 */ /* 0x180fe2000001080c */
[--C-:B------:R-:W-:Y:S01]  /*4670*/  FFMA.FTZ R113, R113, R0, -R12.reuse ;  /* 0x0000000071717223 */ /* 0x100fe2000001080c */
[----:B------:R-:W-:Y:S01]  /*4680*/  FMNMX.FTZ R6, R29, R6, !PT ;  /* 0x000000061d067209 */ /* 0x000fe20007810000 */
[-CC-:B------:R-:W-:Y:S01]  /*4690*/  FFMA.FTZ R115, R115, R0.reuse, -R12.reuse ;  /* 0x0000000073737223 */ /* 0x180fe2000001080c */
[--C-:B------:R-:W-:Y:S01]  /*46a0*/  FFMA.FTZ R117, R117, R0, -R12.reuse ;  /* 0x0000000075757223 */ /* 0x100fe2000001080c */
[----:B------:R-:W5:Y:S01]  /*46b0*/  MUFU.EX2 R33, R33 ;  /* 0x0000002100217308 */ /* 0x000f620000000800 */
[----:B------:R-:W-:Y:S01]  /*46c0*/  FMNMX.FTZ R6, R39, R6, !PT ;  /* 0x0000000627067209 */ /* 0x000fe20007810000 */
[-CC-:B------:R-:W-:Y:S01]  /*46d0*/  FFMA.FTZ R121, R121, R0.reuse, -R12.reuse ;  /* 0x0000000079797223 */ /* 0x180fe2000001080c */
[-CC-:B------:R-:W-:Y:S01]  /*46e0*/  FFMA.FTZ R123, R123, R0.reuse, -R12.reuse ;  /* 0x000000007b7b7223 */ /* 0x180fe2000001080c */
[----:B------:R-:W-:Y:S01]  /*46f0*/  FFMA.FTZ R12, R125, R0, -R12 ;  /* 0x000000007d0c7223 */ /* 0x000fe2000001080c */
[----:B------:R-:W-:Y:S01]  /*4700*/  FMNMX.FTZ R6, R57, R6, !PT ;  /* 0x0000000639067209 */ /* 0x000fe20007810000 */
[--C-:B------:R-:W-:Y:S01]  /*4710*/  IMAD.MOV.U32 R87, RZ, RZ, R119.reuse ;  /* 0x000000ffff577224 */ /* 0x100fe200078e0077 */
[-C--:B------:R-:W-:Y:S01]  /*4720*/  MOV R83, R119.reuse ;  /* 0x0000007700537202 */ /* 0x080fe20000000f00 */
[----:B------:R-:W1:Y:S01]  /*4730*/  MUFU.EX2 R196, R196 ;  /* 0x000000c400c47308 */ /* 0x000e620000000800 */
[----:B------:R-:W-:Y:S01]  /*4740*/  FMNMX.FTZ R6, R27, R6, !PT ;  /* 0x000000061b067209 */ /* 0x000fe20007810000 */
[--C-:B------:R-:W-:Y:S01]  /*4750*/  IMAD.MOV.U32 R85, RZ, RZ, R119.reuse ;  /* 0x000000ffff557224 */ /* 0x100fe200078e0077 */
[----:B------:R-:W-:Y:S01]  /*4760*/  MOV R73, R119 ;  /* 0x0000007700497202 */ /* 0x000fe20000000f00 */
[--C-:B------:R-:W-:Y:S01]  /*4770*/  IMAD.MOV.U32 R81, RZ, RZ, R119.reuse ;  /* 0x000000ffff517224 */ /* 0x100fe200078e0077 */
[----:B------:R-:W-:Y:S01]  /*4780*/  FMNMX.FTZ R6, R61, R6, !PT ;  /* 0x000000063d067209 */ /* 0x000fe20007810000 */
[----:B------:R-:W-:-:S02]  /*4790*/  IMAD.MOV.U32 R77, RZ, RZ, R119 ;  /* 0x000000ffff4d7224 */ /* 0x000fc400078e0077 */
[----:B------:R-:W1:Y:S01]  /*47a0*/  MUFU.EX2 R37, R37 ;  /* 0x0000002500257308 */ /* 0x000e620000000800 */
[----:B------:R-:W-:Y:S01]  /*47b0*/  FMNMX.FTZ R6, R31, R6, !PT ;  /* 0x000000061f067209 */ /* 0x000fe20007810000 */
[----:B------:R-:W-:-:S04]  /*47c0*/  IMAD.MOV.U32 R65, RZ, RZ, R119 ;  /* 0x000000ffff417224 */ /* 0x000fc800078e0077 */
[----:B---3--:R-:W3:Y:S02]  /*47d0*/  SHFL.BFLY PT, R3, R6, 0x2, 0x1f ;  /* 0x0c401f0006037f89 */ /* 0x008ee400000e0000 */
[----:B------:R-:W1:Y:S08]  /*47e0*/  MUFU.EX2 R198, R198 ;  /* 0x000000c600c67308 */ /* 0x000e700000000800 */
[----:B------:R-:W-:Y:S08]  /*47f0*/  MUFU.EX2 R69, R69 ;  /* 0x0000004500457308 */ /* 0x000ff00000000800 */
[----:B------:R-:W-:Y:S01]  /*4800*/  MUFU.EX2 R89, R89 ;  /* 0x0000005900597308 */ /* 0x000fe20000000800 */
[----:B---3--:R-:W-:-:S07]  /*4810*/  FMNMX.FTZ R10, R6, R3, !PT ;  /* 0x00000003060a7209 */ /* 0x008fce0007810000 */
[----:B------:R-:W-:Y:S01]  /*4820*/  MUFU.EX2 R91, R91 ;  /* 0x0000005b005b7308 */ /* 0x000fe20000000800 */
[----:B------:R-:W3:Y:S07]  /*4830*/  SHFL.BFLY PT, R3, R10, 0x1, 0x1f ;  /* 0x0c201f000a037f89 */ /* 0x000eee00000e0000 */
[----:B------:R-:W-:Y:S08]  /*4840*/  MUFU.EX2 R93, R93 ;  /* 0x0000005d005d7308 */ /* 0x000ff00000000800 */
[----:B------:R2:W-:Y:S08]  /*4850*/  MUFU.EX2 R188, R95 ;  /* 0x0000005f00bc7308 */ /* 0x0005f00000000800 */
[----:B------:R-:W-:Y:S01]  /*4860*/  MUFU.EX2 R97, R97 ;  /* 0x0000006100617308 */ /* 0x000fe20000000800 */
[----:B--2---:R-:W-:Y:S01]  /*4870*/  IMAD.MOV.U32 R95, RZ, RZ, R119 ;  /* 0x000000ffff5f7224 */ /* 0x004fe200078e0077 */
[----:B---3--:R-:W-:-:S04]  /*4880*/  FMNMX.FTZ R3, R10, R3, !PT ;  /* 0x000000030a037209 */ /* 0x008fc80007810000 */
[C---:B------:R-:W-:Y:S01]  /*4890*/  FSETP.NEU.FTZ.AND P2, PT, R3.reuse, -INF , PT ;  /* 0xff8000000300780b */ /* 0x040fe20003f5d000 */
[-C--:B------:R-:W-:Y:S01]  /*48a0*/  FMUL.FTZ R6, R3, R0.reuse ;  /* 0x0000000003067220 */ /* 0x080fe20000410000 */
[----:B------:R-:W-:Y:S04]  /*48b0*/  MUFU.EX2 R190, R99 ;  /* 0x0000006300be7308 */ /* 0x000fe80000000800 */
[----:B------:R-:W-:Y:S02]  /*48c0*/  FSEL R6, R6, RZ, P2 ;  /* 0x000000ff06067208 */ /* 0x000fe40001000000 */
[----:B------:R-:W-:Y:S02]  /*48d0*/  PLOP3.LUT P2, PT, PT, PT, UP0, 0x80, 0x0 ;  /* 0x000000000000781c */ /* 0x000fe40003f4f008 */
[----:B------:R-:W-:Y:S01]  /*48e0*/  MUFU.EX2 R101, R101 ;  /* 0x0000006500657308 */ /* 0x000fe20000000800 */
[-CC-:B------:R-:W-:Y:S01]  /*48f0*/  FFMA.FTZ R5, R5, R0.reuse, -R6.reuse ;  /* 0x0000000005057223 */ /* 0x180fe20000010806 */
[-CC-:B------:R-:W-:Y:S01]  /*4900*/  FFMA.FTZ R7, R7, R0.reuse, -R6.reuse ;  /* 0x0000000007077223 */ /* 0x180fe20000010806 */
[-CC-:B------:R-:W-:Y:S01]  /*4910*/  FFMA.FTZ R75, R75, R0.reuse, -R6.reuse ;  /* 0x000000004b4b7223 */ /* 0x180fe20000010806 */
[-CC-:B------:R-:W-:Y:S01]  /*4920*/  FFMA.FTZ R79, R79, R0.reuse, -R6.reuse ;  /* 0x000000004f4f7223 */ /* 0x180fe20000010806 */
[-CC-:B------:R-:W-:Y:S01]  /*4930*/  FFMA.FTZ R9, R9, R0.reuse, -R6.reuse ;  /* 0x0000000009097223 */ /* 0x180fe20000010806 */
[-CC-:B------:R-:W-:Y:S01]  /*4940*/  FFMA.FTZ R67, R67, R0.reuse, -R6.reuse ;  /* 0x0000000043437223 */ /* 0x180fe20000010806 */
[-CC-:B------:R-:W-:Y:S01]  /*4950*/  FFMA.FTZ R11, R11, R0.reuse, -R6.reuse ;  /* 0x000000000b0b7223 */ /* 0x180fe20000010806 */
[----:B------:R2:W-:Y:S01]  /*4960*/  MUFU.EX2 R203, R7 ;  /* 0x0000000700cb7308 */ /* 0x0005e20000000800 */
[-CC-:B------:R-:W-:Y:S01]  /*4970*/  FFMA.FTZ R71, R71, R0.reuse, -R6.reuse ;  /* 0x0000000047477223 */ /* 0x180fe20000010806 */
[-CC-:B------:R-:W-:Y:S01]  /*4980*/  FFMA.FTZ R13, R13, R0.reuse, -R6.reuse ;  /* 0x000000000d0d7223 */ /* 0x180fe20000010806 */
[-CC-:B------:R-:W-:Y:S01]  /*4990*/  FFMA.FTZ R51, R51, R0.reuse, -R6.reuse ;  /* 0x0000000033337223 */ /* 0x180fe20000010806 */
[-CC-:B------:R-:W-:Y:S01]  /*49a0*/  FFMA.FTZ R59, R59, R0.reuse, -R6.reuse ;  /* 0x000000003b3b7223 */ /* 0x180fe20000010806 */
[-CC-:B------:R-:W-:Y:S01]  /*49b0*/  FFMA.FTZ R15, R15, R0.reuse, -R6.reuse ;  /* 0x000000000f0f7223 */ /* 0x180fe20000010806 */
[-CC-:B------:R-:W-:Y:S01]  /*49c0*/  FFMA.FTZ R63, R63, R0.reuse, -R6.reuse ;  /* 0x000000003f3f7223 */ /* 0x180fe20000010806 */
[-CC-:B------:R-:W-:Y:S01]  /*49d0*/  FFMA.FTZ R49, R49, R0.reuse, -R6.reuse ;  /* 0x0000000031317223 */ /* 0x180fe20000010806 */
[----:B------:R-:W-:Y:S01]  /*49e0*/  MUFU.EX2 R5, R5 ;  /* 0x0000000500057308 */ /* 0x000fe20000000800 */
[----:B--2---:R-:W-:Y:S01]  /*49f0*/  FADD.FTZ R7, R200, R25 ;  /* 0x00000019c8077221 */ /* 0x004fe20000010000 */
[-CC-:B------:R-:W-:Y:S01]  /*4a00*/  FFMA.FTZ R43, R43, R0.reuse, -R6.reuse ;  /* 0x000000002b2b7223 */ /* 0x180fe20000010806 */
[-CC-:B------:R-:W-:Y:S01]  /*4a10*/  FFMA.FTZ R53, R53, R0.reuse, -R6.reuse ;  /* 0x0000000035357223 */ /* 0x180fe20000010806 */
[-CC-:B------:R-:W-:Y:S01]  /*4a20*/  FFMA.FTZ R55, R55, R0.reuse, -R6.reuse ;  /* 0x0000000037377223 */ /* 0x180fe20000010806 */
[----:B----4-:R-:W-:Y:S01]  /*4a30*/  FADD.FTZ R32, R202, R7 ;  /* 0x00000007ca207221 */ /* 0x010fe20000010000 */
[-CC-:B------:R-:W-:Y:S01]  /*4a40*/  FFMA.FTZ R41, R41, R0.reuse, -R6.reuse ;  /* 0x0000000029297223 */ /* 0x180fe20000010806 */
[-C--:B------:R-:W-:Y:S01]  /*4a50*/  FFMA.FTZ R21, R21, R0.reuse, -R6 ;  /* 0x0000000015157223 */ /* 0x080fe20000010806 */
[----:B------:R-:W2:Y:S01]  /*4a60*/  MUFU.EX2 R10, R75 ;  /* 0x0000004b000a7308 */ /* 0x000ea20000000800 */
[----:B-----5:R-:W-:Y:S01]  /*4a70*/  FADD.FTZ R7, R33, R32 ;  /* 0x0000002021077221 */ /* 0x020fe20000010000 */
[-CC-:B------:R-:W-:Y:S01]  /*4a80*/  FFMA.FTZ R47, R47, R0.reuse, -R6.reuse ;  /* 0x000000002f2f7223 */ /* 0x180fe20000010806 */
[--C-:B------:R-:W-:Y:S01]  /*4a90*/  FFMA.FTZ R45, R45, R0, -R6.reuse ;  /* 0x000000002d2d7223 */ /* 0x100fe20000010806 */
[----:B------:R-:W-:Y:S01]  /*4aa0*/  F2FP.BF16.F32.PACK_AB R200, R25, R200 ;  /* 0x000000c819c8723e */ /* 0x000fe200000010ff */
[----:B-1----:R-:W-:Y:S01]  /*4ab0*/  FADD.FTZ R34, R196, R7 ;  /* 0x00000007c4227221 */ /* 0x002fe20000010000 */
[-CC-:B------:R-:W-:Y:S01]  /*4ac0*/  FFMA.FTZ R35, R35, R0.reuse, -R6.reuse ;  /* 0x0000000023237223 */ /* 0x180fe20000010806 */
[-C--:B------:R-:W-:Y:S01]  /*4ad0*/  FFMA.FTZ R29, R29, R0.reuse, -R6 ;  /* 0x000000001d1d7223 */ /* 0x080fe20000010806 */
[----:B------:R1:W3:Y:S01]  /*4ae0*/  MUFU.EX2 R14, R79 ;  /* 0x0000004f000e7308 */ /* 0x0002e20000000800 */
[----:B------:R-:W-:Y:S01]  /*4af0*/  FADD.FTZ R7, R37, R34 ;  /* 0x0000002225077221 */ /* 0x000fe20000010000 */
[-CC-:B------:R-:W-:Y:S01]  /*4b00*/  FFMA.FTZ R39, R39, R0.reuse, -R6.reuse ;  /* 0x0000000027277223 */ /* 0x180fe20000010806 */
[-CC-:B------:R-:W-:Y:S01]  /*4b10*/  FFMA.FTZ R57, R57, R0.reuse, -R6.reuse ;  /* 0x0000000039397223 */ /* 0x180fe20000010806 */
[-CC-:B------:R-:W-:Y:S01]  /*4b20*/  FFMA.FTZ R27, R27, R0.reuse, -R6.reuse ;  /* 0x000000001b1b7223 */ /* 0x180fe20000010806 */
[----:B------:R-:W-:Y:S01]  /*4b30*/  FADD.FTZ R36, R198, R7 ;  /* 0x00000007c6247221 */ /* 0x000fe20000010000 */
[-CC-:B------:R-:W-:Y:S01]  /*4b40*/  FFMA.FTZ R61, R61, R0.reuse, -R6.reuse ;  /* 0x000000003d3d7223 */ /* 0x180fe20000010806 */
[----:B------:R-:W-:Y:S01]  /*4b50*/  FFMA.FTZ R31, R31, R0, -R6 ;  /* 0x000000001f1f7223 */ /* 0x000fe20000010806 */
[----:B------:R-:W4:Y:S01]  /*4b60*/  MUFU.EX2 R9, R9 ;  /* 0x0000000900097308 */ /* 0x000f220000000800 */
[----:B--2---:R-:W-:Y:S01]  /*4b70*/  FADD.FTZ R34, R5, R10 ;  /* 0x0000000a05227221 */ /* 0x004fe20000010000 */
[----:B------:R-:W-:Y:S01]  /*4b80*/  FADD.FTZ R38, R69, R36 ;  /* 0x0000002445267221 */ /* 0x000fe20000010000 */
[----:B------:R-:W-:Y:S01]  /*4b90*/  F2FP.BF16.F32.PACK_AB R201, R10, R5 ;  /* 0x000000050ac9723e */ /* 0x000fe200000010ff */
[----:B------:R-:W-:-:S02]  /*4ba0*/  IMAD.MOV.U32 R99, RZ, RZ, R119 ;  /* 0x000000ffff637224 */ /* 0x000fc400078e0077 */
[----:B------:R-:W-:Y:S01]  /*4bb0*/  FADD.FTZ R7, R203, R34 ;  /* 0x00000022cb077221 */ /* 0x000fe20000010000 */
[----:B------:R-:W-:Y:S01]  /*4bc0*/  F2FP.BF16.F32.PACK_AB R202, R33, R202 ;  /* 0x000000ca21ca723e */ /* 0x000fe200000010ff */
[----:B-1----:R-:W-:Y:S01]  /*4bd0*/  IMAD.MOV.U32 R79, RZ, RZ, R119 ;  /* 0x000000ffff4f7224 */ /* 0x002fe200078e0077 */
[----:B------:R1:W2:Y:S01]  /*4be0*/  MUFU.EX2 R20, R67 ;  /* 0x0000004300147308 */ /* 0x0002a20000000800 */
[C---:B---3--:R-:W-:Y:S01]  /*4bf0*/  FADD.FTZ R36, R14.reuse, R7 ;  /* 0x000000070e247221 */ /* 0x048fe20000010000 */
[----:B------:R-:W-:Y:S01]  /*4c00*/  F2FP.BF16.F32.PACK_AB R196, R37, R196 ;  /* 0x000000c425c4723e */ /* 0x000fe200000010ff */
[--C-:B------:R-:W-:Y:S01]  /*4c10*/  IMAD.MOV.U32 R75, RZ, RZ, R119.reuse ;  /* 0x000000ffff4b7224 */ /* 0x100fe200078e0077 */
[----:B------:R-:W-:Y:S01]  /*4c20*/  F2FP.BF16.F32.PACK_AB R198, R69, R198 ;  /* 0x000000c645c6723e */ /* 0x000fe200000010ff */
[--C-:B------:R-:W-:Y:S01]  /*4c30*/  IMAD.MOV.U32 R69, RZ, RZ, R119.reuse ;  /* 0x000000ffff457224 */ /* 0x100fe200078e0077 */
[----:B------:R-:W-:Y:S01]  /*4c40*/  F2FP.BF16.F32.PACK_AB R203, R14, R203 ;  /* 0x000000cb0ecb723e */ /* 0x000fe200000010ff */
[--C-:B------:R-:W-:Y:S01]  /*4c50*/  IMAD.MOV.U32 R37, RZ, RZ, R119.reuse ;  /* 0x000000ffff257224 */ /* 0x100fe200078e0077 */
[----:B------:R-:W3:Y:S01]  /*4c60*/  MUFU.EX2 R11, R11 ;  /* 0x0000000b000b7308 */ /* 0x000ee20000000800 */
[----:B----4-:R-:W-:Y:S01]  /*4c70*/  FADD.FTZ R7, R9, R36 ;  /* 0x0000002409077221 */ /* 0x010fe20000010000 */
[----:B-1----:R-:W-:Y:S01]  /*4c80*/  IMAD.MOV.U32 R67, RZ, RZ, R119 ;  /* 0x000000ffff437224 */ /* 0x002fe200078e0077 */
[----:B------:R-:W-:-:S05]  /*4c90*/  MOV R33, R119 ;  /* 0x0000007700217202 */ /* 0x000fca0000000f00 */
[----:B------:R1:W4:Y:S01]  /*4ca0*/  MUFU.EX2 R24, R71 ;  /* 0x0000004700187308 */ /* 0x0003220000000800 */
[C---:B--2---:R-:W-:Y:S01]  /*4cb0*/  FADD.FTZ R36, R20.reuse, R7 ;  /* 0x0000000714247221 */ /* 0x044fe20000010000 */
[----:B------:R-:W-:-:S06]  /*4cc0*/  F2FP.BF16.F32.PACK_AB R197, R20, R9 ;  /* 0x0000000914c5723e */ /* 0x000fcc00000010ff */
[----:B------:R2:W-:Y:S01]  /*4cd0*/  MUFU.EX2 R30, R51 ;  /* 0x00000033001e7308 */ /* 0x0005e20000000800 */
[----:B---3--:R-:W-:Y:S01]  /*4ce0*/  FADD.FTZ R7, R11, R36 ;  /* 0x000000240b077221 */ /* 0x008fe20000010000 */
[----:B-1----:R-:W-:-:S06]  /*4cf0*/  IMAD.MOV.U32 R71, RZ, RZ, R119 ;  /* 0x000000ffff477224 */ /* 0x002fcc00078e0077 */
[----:B------:R-:W1:Y:S01]  /*4d00*/  MUFU.EX2 R13, R13 ;  /* 0x0000000d000d7308 */ /* 0x000e620000000800 */
[----:B--2---:R-:W-:Y:S01]  /*4d10*/  FADD.FTZ R51, R89, R38 ;  /* 0x0000002659337221 */ /* 0x004fe20000010000 */
[----:B----4-:R-:W-:-:S03]  /*4d20*/  F2FP.BF16.F32.PACK_AB R199, R24, R11 ;  /* 0x0000000b18c7723e */ /* 0x010fc600000010ff */
[C---:B------:R-:W-:Y:S01]  /*4d30*/  FADD.FTZ R38, R192.reuse, R51 ;  /* 0x00000033c0267221 */ /* 0x040fe20000010000 */
[----:B------:R-:W-:Y:S01]  /*4d40*/  F2FP.BF16.F32.PACK_AB R192, R192, R89 ;  /* 0x00000059c0c0723e */ /* 0x000fe200000010ff */
[----:B------:R-:W-:Y:S01]  /*4d50*/  IMAD.MOV.U32 R89, RZ, RZ, R119 ;  /* 0x000000ffff597224 */ /* 0x000fe200078e0077 */
[----:B------:R2:W3:Y:S01]  /*4d60*/  MUFU.EX2 R26, R59 ;  /* 0x0000003b001a7308 */ /* 0x0004e20000000800 */
[----:B------:R-:W-:Y:S01]  /*4d70*/  FADD.FTZ R51, R91, R38 ;  /* 0x000000265b337221 */ /* 0x000fe20000010000 */
[----:B------:R-:W-:Y:S01]  /*4d80*/  FADD.FTZ R38, R24, R7 ;  /* 0x0000000718267221 */ /* 0x000fe20000010000 */
[----:B------:R-:W-:Y:S02]  /*4d90*/  IMAD.MOV.U32 R24, RZ, RZ, R119 ;  /* 0x000000ffff187224 */ /* 0x000fe400078e0077 */
[C---:B------:R-:W-:Y:S01]  /*4da0*/  FADD.FTZ R40, R194.reuse, R51 ;  /* 0x00000033c2287221 */ /* 0x040fe20000010000 */
[----:B------:R-:W-:Y:S01]  /*4db0*/  F2FP.BF16.F32.PACK_AB R194, R194, R91 ;  /* 0x0000005bc2c2723e */ /* 0x000fe200000010ff */
[--C-:B------:R-:W-:Y:S01]  /*4dc0*/  IMAD.MOV.U32 R91, RZ, RZ, R119.reuse ;  /* 0x000000ffff5b7224 */ /* 0x100fe200078e0077 */
[----:B------:R-:W4:Y:S01]  /*4dd0*/  MUFU.EX2 R15, R15 ;  /* 0x0000000f000f7308 */ /* 0x000f220000000800 */
[----:B-1----:R-:W-:Y:S01]  /*4de0*/  FADD.FTZ R7, R13, R38 ;  /* 0x000000260d077221 */ /* 0x002fe20000010000 */
[----:B--2---:R-:W-:-:S02]  /*4df0*/  IMAD.MOV.U32 R59, RZ, RZ, R119 ;  /* 0x000000ffff3b7224 */ /* 0x004fc400078e0077 */
[----:B------:R-:W-:-:S04]  /*4e00*/  IMAD.MOV.U32 R51, RZ, RZ, R119 ;  /* 0x000000ffff337224 */ /* 0x000fc800078e0077 */
[----:B------:R1:W2:Y:S01]  /*4e10*/  MUFU.EX2 R28, R63 ;  /* 0x0000003f001c7308 */ /* 0x0002a20000000800 */
[C---:B---3--:R-:W-:Y:S01]  /*4e20*/  FADD.FTZ R2, R26.reuse, R7 ;  /* 0x000000071a027221 */ /* 0x048fe20000010000 */
[----:B------:R-:W-:Y:S01]  /*4e30*/  F2FP.BF16.F32.PACK_AB R193, R26, R13 ;  /* 0x0000000d1ac1723e */ /* 0x000fe200000010ff */
[----:B------:R-:W-:-:S05]  /*4e40*/  IMAD.MOV.U32 R26, RZ, RZ, R119 ;  /* 0x000000ffff1a7224 */ /* 0x000fca00078e0077 */
[----:B------:R3:W-:Y:S01]  /*4e50*/  MUFU.EX2 R34, R43 ;  /* 0x0000002b00227308 */ /* 0x0007e20000000800 */
[----:B----4-:R-:W-:Y:S01]  /*4e60*/  FADD.FTZ R7, R15, R2 ;  /* 0x000000020f077221 */ /* 0x010fe20000010000 */
[----:B-1----:R-:W-:-:S06]  /*4e70*/  MOV R63, R119 ;  /* 0x00000077003f7202 */ /* 0x002fcc0000000f00 */
[----:B------:R-:W1:Y:S01]  /*4e80*/  MUFU.EX2 R49, R49 ;  /* 0x0000003100317308 */ /* 0x000e620000000800 */
[----:B---3--:R-:W-:Y:S01]  /*4e90*/  FADD.FTZ R43, R93, R40 ;  /* 0x000000285d2b7221 */ /* 0x008fe20000010000 */
[----:B--2---:R-:W-:-:S03]  /*4ea0*/  F2FP.BF16.F32.PACK_AB R195, R28, R15 ;  /* 0x0000000f1cc3723e */ /* 0x004fc600000010ff */
[C---:B------:R-:W-:Y:S01]  /*4eb0*/  FADD.FTZ R38, R188.reuse, R43 ;  /* 0x0000002bbc267221 */ /* 0x040fe20000010000 */
[----:B------:R-:W-:Y:S02]  /*4ec0*/  F2FP.BF16.F32.PACK_AB R188, R188, R93 ;  /* 0x0000005dbcbc723e */ /* 0x000fe400000010ff */
[----:B------:R2:W3:Y:S01]  /*4ed0*/  MUFU.EX2 R184, R103 ;  /* 0x0000006700b87308 */ /* 0x0004e20000000800 */
[----:B------:R-:W-:Y:S01]  /*4ee0*/  FADD.FTZ R43, R97, R38 ;  /* 0x00000026612b7221 */ /* 0x000fe20000010000 */
[----:B------:R-:W-:Y:S01]  /*4ef0*/  FADD.FTZ R38, R28, R7 ;  /* 0x000000071c267221 */ /* 0x000fe20000010000 */
[----:B------:R-:W-:Y:S02]  /*4f00*/  MOV R93, R119 ;  /* 0x00000077005d7202 */ /* 0x000fe40000000f00 */
[C---:B------:R-:W-:Y:S01]  /*4f10*/  FADD.FTZ R40, R190.reuse, R43 ;  /* 0x0000002bbe287221 */ /* 0x040fe20000010000 */
[----:B------:R-:W-:Y:S01]  /*4f20*/  F2FP.BF16.F32.PACK_AB R190, R190, R97 ;  /* 0x00000061bebe723e */ /* 0x000fe200000010ff */
[--C-:B------:R-:W-:Y:S01]  /*4f30*/  IMAD.MOV.U32 R97, RZ, RZ, R119.reuse ;  /* 0x000000ffff617224 */ /* 0x100fe200078e0077 */
[----:B------:R-:W4:Y:S01]  /*4f40*/  MUFU.EX2 R105, R105 ;  /* 0x0000006900697308 */ /* 0x000f220000000800 */
[----:B------:R-:W-:Y:S01]  /*4f50*/  FADD.FTZ R43, R101, R40 ;  /* 0x00000028652b7221 */ /* 0x000fe20000010000 */
[----:B-1----:R-:W-:Y:S01]  /*4f60*/  FADD.FTZ R7, R49, R38 ;  /* 0x0000002631077221 */ /* 0x002fe20000010000 */
[C---:B------:R-:W-:Y:S01]  /*4f70*/  F2FP.BF16.F32.PACK_AB R189, R30.reuse, R49 ;  /* 0x000000311ebd723e */ /* 0x040fe200000010ff */
[----:B------:R-:W-:Y:S01]  /*4f80*/  IMAD.MOV.U32 R49, RZ, RZ, R119 ;  /* 0x000000ffff317224 */ /* 0x000fe200078e0077 */
[----:B--2---:R-:W-:Y:S01]  /*4f90*/  MOV R103, R119 ;  /* 0x0000007700677202 */ /* 0x004fe20000000f00 */
[----:B------:R-:W-:Y:S01]  /*4fa0*/  FADD.FTZ R38, R30, R7 ;  /* 0x000000071e267221 */ /* 0x000fe20000010000 */
[----:B------:R-:W-:Y:S01]  /*4fb0*/  IMAD.MOV.U32 R30, RZ, RZ, R119 ;  /* 0x000000ffff1e7224 */ /* 0x000fe200078e0077 */
[----:B------:R-:W1:Y:S01]  /*4fc0*/  MUFU.EX2 R53, R53 ;  /* 0x0000003500357308 */ /* 0x000e620000000800 */
[C---:B---3--:R-:W-:Y:S01]  /*4fd0*/  FADD.FTZ R40, R184.reuse, R43 ;  /* 0x0000002bb8287221 */ /* 0x048fe20000010000 */
[----:B------:R-:W-:Y:S01]  /*4fe0*/  F2FP.BF16.F32.PACK_AB R184, R184, R101 ;  /* 0x00000065b8b8723e */ /* 0x000fe200000010ff */
[----:B------:R-:W-:Y:S01]  /*4ff0*/  IMAD.MOV.U32 R101, RZ, RZ, R119 ;  /* 0x000000ffff657224 */ /* 0x000fe200078e0077 */
[----:B------:R-:W-:-:S04]  /*5000*/  MOV R28, R119 ;  /* 0x00000077001c7202 */ /* 0x000fc80000000f00 */
[----:B------:R2:W3:Y:S01]  /*5010*/  MUFU.EX2 R186, R107 ;  /* 0x0000006b00ba7308 */ /* 0x0004e20000000800 */
[----:B----4-:R-:W-:-:S07]  /*5020*/  FADD.FTZ R43, R105, R40 ;  /* 0x00000028692b7221 */ /* 0x010fce0000010000 */
[----:B------:R4:W5:Y:S01]  /*5030*/  MUFU.EX2 R32, R55 ;  /* 0x0000003700207308 */ /* 0x0009620000000800 */
[----:B-1----:R-:W-:Y:S01]  /*5040*/  FADD.FTZ R7, R53, R38 ;  /* 0x0000002635077221 */ /* 0x002fe20000010000 */
[----:B--2---:R-:W-:-:S06]  /*5050*/  IMAD.MOV.U32 R107, RZ, RZ, R119 ;  /* 0x000000ffff6b7224 */ /* 0x004fcc00078e0077 */
[----:B------:R-:W1:Y:S01]  /*5060*/  MUFU.EX2 R109, R109 ;  /* 0x0000006d006d7308 */ /* 0x000e620000000800 */
[C---:B---3--:R-:W-:Y:S01]  /*5070*/  FADD.FTZ R40, R186.reuse, R43 ;  /* 0x0000002bba287221 */ /* 0x048fe20000010000 */
[----:B------:R-:W-:Y:S01]  /*5080*/  F2FP.BF16.F32.PACK_AB R186, R186, R105 ;  /* 0x00000069baba723e */ /* 0x000fe200000010ff */
[--C-:B------:R-:W-:Y:S01]  /*5090*/  IMAD.MOV.U32 R105, RZ, RZ, R119.reuse ;  /* 0x000000ffff697224 */ /* 0x100fe200078e0077 */
[----:B------:R-:W-:Y:S01]  /*50a0*/  MOV R43, R119 ;  /* 0x00000077002b7202 */ /* 0x000fe20000000f00 */
[----:B----4-:R-:W-:-:S03]  /*50b0*/  IMAD.MOV.U32 R55, RZ, RZ, R119 ;  /* 0x000000ffff377224 */ /* 0x010fc600078e0077 */
[----:B------:R-:W2:Y:S01]  /*50c0*/  MUFU.EX2 R41, R41 ;  /* 0x0000002900297308 */ /* 0x000ea20000000800 */
[C---:B-----5:R-:W-:Y:S01]  /*50d0*/  FADD.FTZ R38, R32.reuse, R7 ;  /* 0x0000000720267221 */ /* 0x060fe20000010000 */
[----:B------:R-:W-:Y:S01]  /*50e0*/  F2FP.BF16.F32.PACK_AB R191, R32, R53 ;  /* 0x0000003520bf723e */ /* 0x000fe200000010ff */
[----:B------:R-:W-:Y:S01]  /*50f0*/  IMAD.MOV.U32 R32, RZ, RZ, R119 ;  /* 0x000000ffff207224 */ /* 0x000fe200078e0077 */
[----:B------:R-:W-:-:S04]  /*5100*/  MOV R53, R119 ;  /* 0x0000007700357202 */ /* 0x000fc80000000f00 */
[----:B------:R3:W4:Y:S01]  /*5110*/  MUFU.EX2 R180, R111 ;  /* 0x0000006f00b47308 */ /* 0x0007220000000800 */
[----:B-1----:R-:W-:-:S07]  /*5120*/  FADD.FTZ R25, R109, R40 ;  /* 0x000000286d197221 */ /* 0x002fce0000010000 */
[----:B------:R-:W1:Y:S01]  /*5130*/  MUFU.EX2 R113, R113 ;  /* 0x0000007100717308 */ /* 0x000e620000000800 */
[----:B--2---:R-:W-:Y:S01]  /*5140*/  FADD.FTZ R7, R41, R38 ;  /* 0x0000002629077221 */ /* 0x004fe20000010000 */
[C---:B------:R-:W-:Y:S01]  /*5150*/  F2FP.BF16.F32.PACK_AB R185, R34.reuse, R41 ;  /* 0x0000002922b9723e */ /* 0x040fe200000010ff */
[----:B---3--:R-:W-:Y:S02]  /*5160*/  IMAD.MOV.U32 R111, RZ, RZ, R119 ;  /* 0x000000ffff6f7224 */ /* 0x008fe400078e0077 */
[----:B------:R-:W-:Y:S01]  /*5170*/  FADD.FTZ R38, R34, R7 ;  /* 0x0000000722267221 */ /* 0x000fe20000010000 */
[----:B------:R-:W-:Y:S02]  /*5180*/  IMAD.MOV.U32 R41, RZ, RZ, R119 ;  /* 0x000000ffff297224 */ /* 0x000fe400078e0077 */
[----:B------:R-:W2:Y:S01]  /*5190*/  MUFU.EX2 R21, R21 ;  /* 0x0000001500157308 */ /* 0x000ea20000000800 */
[C---:B----4-:R-:W-:Y:S01]  /*51a0*/  FADD.FTZ R40, R180.reuse, R25 ;  /* 0x00000019b4287221 */ /* 0x050fe20000010000 */
[----:B------:R-:W-:Y:S01]  /*51b0*/  F2FP.BF16.F32.PACK_AB R180, R180, R109 ;  /* 0x0000006db4b4723e */ /* 0x000fe200000010ff */
[----:B------:R-:W-:-:S02]  /*51c0*/  IMAD.MOV.U32 R109, RZ, RZ, R119 ;  /* 0x000000ffff6d7224 */ /* 0x000fc400078e0077 */
[----:B------:R-:W-:-:S03]  /*51d0*/  IMAD.MOV.U32 R34, RZ, RZ, R119 ;  /* 0x000000ffff227224 */ /* 0x000fc600078e0077 */
[----:B------:R3:W4:Y:S01]  /*51e0*/  MUFU.EX2 R182, R115 ;  /* 0x0000007300b67308 */ /* 0x0007220000000800 */
[----:B-1----:R-:W-:-:S07]  /*51f0*/  FADD.FTZ R25, R113, R40 ;  /* 0x0000002871197221 */ /* 0x002fce0000010000 */
[----:B------:R1:W5:Y:S01]  /*5200*/  MUFU.EX2 R36, R47 ;  /* 0x0000002f00247308 */ /* 0x0003620000000800 */
[----:B--2---:R-:W-:Y:S01]  /*5210*/  FADD.FTZ R7, R21, R38 ;  /* 0x0000002615077221 */ /* 0x004fe20000010000 */
[----:B---3--:R-:W-:-:S06]  /*5220*/  IMAD.MOV.U32 R115, RZ, RZ, R119 ;  /* 0x000000ffff737224 */ /* 0x008fcc00078e0077 */
[----:B------:R-:W2:Y:S01]  /*5230*/  MUFU.EX2 R117, R117 ;  /* 0x0000007500757308 */ /* 0x000ea20000000800 */
[C---:B----4-:R-:W-:Y:S01]  /*5240*/  FADD.FTZ R42, R182.reuse, R25 ;  /* 0x00000019b62a7221 */ /* 0x050fe20000010000 */
[----:B------:R-:W-:Y:S01]  /*5250*/  F2FP.BF16.F32.PACK_AB R182, R182, R113 ;  /* 0x00000071b6b6723e */ /* 0x000fe200000010ff */
[----:B-1----:R-:W-:Y:S01]  /*5260*/  IMAD.MOV.U32 R47, RZ, RZ, R119 ;  /* 0x000000ffff2f7224 */ /* 0x002fe200078e0077 */
[----:B------:R-:W-:-:S04]  /*5270*/  MOV R113, R119 ;  /* 0x0000007700717202 */ /* 0x000fc80000000f00 */
[----:B------:R-:W1:Y:S01]  /*5280*/  MUFU.EX2 R45, R45 ;  /* 0x0000002d002d7308 */ /* 0x000e620000000800 */
[C---:B-----5:R-:W-:Y:S01]  /*5290*/  FADD.FTZ R40, R36.reuse, R7 ;  /* 0x0000000724287221 */ /* 0x060fe20000010000 */
[----:B------:R-:W-:Y:S01]  /*52a0*/  F2FP.BF16.F32.PACK_AB R187, R36, R21 ;  /* 0x0000001524bb723e */ /* 0x000fe200000010ff */
[----:B------:R-:W-:-:S05]  /*52b0*/  IMAD.MOV.U32 R36, RZ, RZ, R119 ;  /* 0x000000ffff247224 */ /* 0x000fca00078e0077 */
[----:B------:R-:W3:Y:S01]  /*52c0*/  MUFU.EX2 R176, R121 ;  /* 0x0000007900b07308 */ /* 0x000ee20000000800 */
[----:B--2---:R-:W-:-:S07]  /*52d0*/  FADD.FTZ R25, R117, R42 ;  /* 0x0000002a75197221 */ /* 0x004fce0000010000 */
[----:B------:R2:W4:Y:S01]  /*52e0*/  MUFU.EX2 R2, R35 ;  /* 0x0000002300027308 */ /* 0x0005220000000800 */
[----:B-1----:R-:W-:-:S07]  /*52f0*/  FADD.FTZ R7, R45, R40 ;  /* 0x000000282d077221 */ /* 0x002fce0000010000 */
[----:B------:R-:W1:Y:S01]  /*5300*/  MUFU.EX2 R123, R123 ;  /* 0x0000007b007b7308 */ /* 0x000e620000000800 */
[C---:B---3--:R-:W-:Y:S01]  /*5310*/  FADD.FTZ R42, R176.reuse, R25 ;  /* 0x00000019b02a7221 */ /* 0x048fe20000010000 */
[----:B------:R-:W-:Y:S01]  /*5320*/  F2FP.BF16.F32.PACK_AB R176, R176, R117 ;  /* 0x00000075b0b0723e */ /* 0x000fe200000010ff */
[--C-:B------:R-:W-:Y:S02]  /*5330*/  IMAD.MOV.U32 R117, RZ, RZ, R119.reuse ;  /* 0x000000ffff757224 */ /* 0x100fe400078e0077 */
[----:B--2---:R-:W-:-:S03]  /*5340*/  IMAD.MOV.U32 R35, RZ, RZ, R119 ;  /* 0x000000ffff237224 */ /* 0x004fc600078e0077 */
[----:B------:R-:W2:Y:S01]  /*5350*/  MUFU.EX2 R29, R29 ;  /* 0x0000001d001d7308 */ /* 0x000ea20000000800 */
[C---:B----4-:R-:W-:Y:S01]  /*5360*/  FADD.FTZ R40, R2.reuse, R7 ;  /* 0x0000000702287221 */ /* 0x050fe20000010000 */
[----:B------:R-:W-:Y:S01]  /*5370*/  F2FP.BF16.F32.PACK_AB R181, R2, R45 ;  /* 0x0000002d02b5723e */ /* 0x000fe200000010ff */
[----:B------:R-:W-:Y:S02]  /*5380*/  IMAD.MOV.U32 R2, RZ, RZ, 0x3f800000 ;  /* 0x3f800000ff027424 */ /* 0x000fe400078e00ff */
[----:B------:R-:W-:-:S03]  /*5390*/  IMAD.MOV.U32 R45, RZ, RZ, R119 ;  /* 0x000000ffff2d7224 */ /* 0x000fc600078e0077 */
[----:B------:R-:W3:Y:S01]  /*53a0*/  MUFU.EX2 R12, R12 ;  /* 0x0000000c000c7308 */ /* 0x000ee20000000800 */
[----:B-1----:R-:W-:Y:S01]  /*53b0*/  FADD.FTZ R7, R123, R42 ;  /* 0x0000002a7b077221 */ /* 0x002fe20000010000 */
[----:B------:R-:W-:-:S06]  /*53c0*/  IMAD.MOV.U32 R42, RZ, RZ, R119 ;  /* 0x000000ffff2a7224 */ /* 0x000fcc00078e0077 */
[----:B------:R1:W4:Y:S01]  /*53d0*/  MUFU.EX2 R6, R39 ;  /* 0x0000002700067308 */ /* 0x0003220000000800 */
[----:B--2---:R-:W-:Y:S01]  /*53e0*/  FADD.FTZ R25, R29, R40 ;  /* 0x000000281d197221 */ /* 0x004fe20000010000 */
[----:B------:R-:W-:-:S06]  /*53f0*/  IMAD.MOV.U32 R40, RZ, RZ, R119 ;  /* 0x000000ffff287224 */ /* 0x000fcc00078e0077 */
[----:B------:R-:W2:Y:S01]  /*5400*/  MUFU.EX2 R57, R57 ;  /* 0x0000003900397308 */ /* 0x000ea20000000800 */
[C---:B---3--:R-:W-:Y:S01]  /*5410*/  FADD.FTZ R7, R12.reuse, R7 ;  /* 0x000000070c077221 */ /* 0x048fe20000010000 */
[----:B------:R-:W-:Y:S01]  /*5420*/  F2FP.BF16.F32.PACK_AB R178, R12, R123 ;  /* 0x0000007b0cb2723e */ /* 0x000fe200000010ff */
[----:B-1----:R-:W-:-:S05]  /*5430*/  IMAD.MOV.U32 R39, RZ, RZ, R119 ;  /* 0x000000ffff277224 */ /* 0x002fca00078e0077 */
[----:B------:R1:W3:Y:S01]  /*5440*/  MUFU.EX2 R38, R27 ;  /* 0x0000001b00267308 */ /* 0x0002e20000000800 */
[C---:B----4-:R-:W-:Y:S01]  /*5450*/  FADD.FTZ R12, R6.reuse, R25 ;  /* 0x00000019060c7221 */ /* 0x050fe20000010000 */
[----:B------:R-:W-:Y:S01]  /*5460*/  F2FP.BF16.F32.PACK_AB R183, R6, R29 ;  /* 0x0000001d06b7723e */ /* 0x000fe200000010ff */
[----:B------:R-:W-:Y:S02]  /*5470*/  IMAD.MOV.U32 R6, RZ, RZ, 0x3f800000 ;  /* 0x3f800000ff067424 */ /* 0x000fe400078e00ff */
[--C-:B------:R-:W-:Y:S02]  /*5480*/  IMAD.MOV.U32 R29, RZ, RZ, R119.reuse ;  /* 0x000000ffff1d7224 */ /* 0x100fe400078e0077 */
[--C-:B------:R-:W-:Y:S01]  /*5490*/  IMAD.MOV.U32 R25, RZ, RZ, R119.reuse ;  /* 0x000000ffff197224 */ /* 0x100fe200078e0077 */
[----:B------:R-:W4:Y:S01]  /*54a0*/  MUFU.EX2 R61, R61 ;  /* 0x0000003d003d7308 */ /* 0x000f220000000800 */
[----:B--2---:R-:W-:Y:S01]  /*54b0*/  FADD.FTZ R5, R57, R12 ;  /* 0x0000000c39057221 */ /* 0x004fe20000010000 */
[----:B-1----:R-:W-:-:S06]  /*54c0*/  IMAD.MOV.U32 R27, RZ, RZ, R119 ;  /* 0x000000ffff1b7224 */ /* 0x002fcc00078e0077 */
[----:B------:R1:W2:Y:S01]  /*54d0*/  MUFU.EX2 R10, R31 ;  /* 0x0000001f000a7308 */ /* 0x0002a20000000800 */
[C---:B---3--:R-:W-:Y:S01]  /*54e0*/  FADD.FTZ R12, R38.reuse, R5 ;  /* 0x00000005260c7221 */ /* 0x048fe20000010000 */
[----:B------:R-:W-:Y:S01]  /*54f0*/  F2FP.BF16.F32.PACK_AB R177, R38, R57 ;  /* 0x0000003926b1723e */ /* 0x000fe200000010ff */
[--C-:B------:R-:W-:Y:S01]  /*5500*/  IMAD.MOV.U32 R57, RZ, RZ, R119.reuse ;  /* 0x000000ffff397224 */ /* 0x100fe200078e0077 */
[----:B------:R-:W-:Y:S01]  /*5510*/  MOV R38, R119 ;  /* 0x0000007700267202 */ /* 0x000fe20000000f00 */
[----:B----4-:R-:W-:Y:S01]  /*5520*/  FADD.FTZ R5, R61, R12 ;  /* 0x0000000c3d057221 */ /* 0x010fe20000010000 */
[----:B-1----:R-:W-:Y:S01]  /*5530*/  IMAD.MOV.U32 R31, RZ, RZ, R119 ;  /* 0x000000ffff1f7224 */ /* 0x002fe200078e0077 */
[C---:B--2---:R-:W-:Y:S02]  /*5540*/  F2FP.BF16.F32.PACK_AB R179, R10.reuse, R61 ;  /* 0x0000003d0ab3723e */ /* 0x044fe400000010ff */
[----:B------:R-:W-:Y:S01]  /*5550*/  FADD.FTZ R5, R10, R5 ;  /* 0x000000050a057221 */ /* 0x000fe20000010000 */
[----:B------:R-:W-:Y:S01]  /*5560*/  IMAD.MOV.U32 R61, RZ, RZ, R119 ;  /* 0x000000ffff3d7224 */ /* 0x000fe200078e0077 */
[----:B------:R-:W-:Y:S06]  /*5570*/  @!P2 BRA `(.L_x_15) ;  /* 0x0000003c00b4a947 */ /* 0x000fec0003800000 */
[----:B------:R-:W-:Y:S01]  /*5580*/  R2UR UR60, R17 ;  /* 0x00000000113c72ca */ /* 0x000fe200000e0000 */
[----:B------:R-:W-:Y:S01]  /*5590*/  IMAD.MOV.U32 R9, RZ, RZ, R4 ;  /* 0x000000ffff097224 */ /* 0x000fe200078e0004 */
[----:B------:R-:W-:Y:S01]  /*55a0*/  MOV R10, R3 ;  /* 0x00000003000a7202 */ /* 0x000fe20000000f00 */
[----:B------:R-:W-:Y:S01]  /*55b0*/  IMAD.MOV.U32 R2, RZ, RZ, 0x3f800000 ;  /* 0x3f800000ff027424 */ /* 0x000fe200078e00ff */
[----:B------:R-:W-:Y:S02]  /*55c0*/  CS2R R118, SRZ ;  /* 0x0000000000767805 */ /* 0x000fe4000001ff00 */
[----:B------:R-:W-:Y:S02]  /*55d0*/  CS2R R114, SRZ ;  /* 0x0000000000727805 */ /* 0x000fe4000001ff00 */
[----:B------:R-:W-:Y:S02]  /*55e0*/  CS2R R110, SRZ ;  /* 0x00000000006e7805 */ /* 0x000fe4000001ff00 */
[----:B------:R-:W-:-:S02]  /*55f0*/  CS2R R106, SRZ ;  /* 0x00000000006a7805 */ /* 0x000fc4000001ff00 */
[----:B------:R-:W-:Y:S02]  /*5600*/  CS2R R102, SRZ ;  /* 0x0000000000667805 */ /* 0x000fe4000001ff00 */
[----:B------:R-:W-:Y:S02]  /*5610*/  CS2R R98, SRZ ;  /* 0x0000000000627805 */ /* 0x000fe4000001ff00 */
        /* <DEDUP_REMOVED lines=41> */
[----:B------:R-:W-:Y:S01]  /*58b0*/  CS2R R24, SRZ ;  /* 0x0000000000187805 */ /* 0x000fe2000001ff00 */
[----:B------:R-:W-:Y:S01]  /*58c0*/  UIADD3 UR61, UR61, -0x2, URZ ;  /* 0xfffffffe3d3d7890 */ /* 0x000fe2000fffe03f */
[----:B------:R-:W-:-:S11]  /*58d0*/  UMOV UR37, UR38 ;  /* 0x0000002600257c82 */ /* 0x000fd60008000000 */
.L_x_24:
[----:B------:R-:W-:-:S04]  /*58e0*/  UIADD3 UR4, UR37, 0x1, URZ ;  /* 0x0000000125047890 */ /* 0x000fc8000fffe03f */
[----:B------:R-:W-:-:S04]  /*58f0*/  UISETP.NE.AND UP0, UPT, UR4, 0x2, UPT ;  /* 0x000000020400788c */ /* 0x000fc8000bf05270 */
[----:B------:R-:W-:Y:S02]  /*5900*/  USEL UR5, URZ, 0x1, UP0 ;  /* 0x000000013f057887 */ /* 0x000fe40008000000 */
[----:B------:R-:W-:Y:S02]  /*5910*/  USEL UR38, UR4, URZ, UP0 ;  /* 0x0000003f04267287 */ /* 0x000fe40008000000 */
[----:B------:R-:W-:-:S06]  /*5920*/  ULOP3.LUT UR4, UR60, UR5, URZ, 0x3c, !UPT ;  /* 0x000000053c047292 */ /* 0x000fcc000f8e3c3f */
[----:B------:R-:W-:Y:S01]  /*5930*/  IMAD.U32 R17, RZ, RZ, UR4 ;  /* 0x00000004ff117e24 */ /* 0x000fe2000f8e00ff */
[----:B------:R-:W-:Y:S06]  /*5940*/  @!P0 BRA `(.L_x_16) ;  /* 0x0000000000048947 */ /* 0x000fec0003800000 */
[----:B------:R-:W-:Y:S01]  /*5950*/  BPT.TRAP 0x1 ;  /* 0x000000040000795c */ /* 0x000fe20000300000 */
.L_x_16:
[----:B------:R-:W-:Y:S02]  /*5960*/  R2UR UR5, R16 ;  /* 0x00000000100572ca */ /* 0x000fe400000e0000 */
[----:B------:R-:W-:-:S11]  /*5970*/  R2UR UR4, R17 ;  /* 0x00000000110472ca */ /* 0x000fd600000e0000 */
[----:B------:R-:W-:Y:S02]  /*5980*/  ULEA UR39, UR38, UR5, 0x3 ;  /* 0x0000000526277291 */ /* 0x000fe4000f8e183f */
[----:B------:R-:W-:-:S05]  /*5990*/  IMAD.U32 R0, RZ, RZ, UR4 ;  /* 0x00000004ff007e24 */ /* 0x000fca000f8e00ff */
[----:B------:R-:W-:-:S04]  /*59a0*/  SHF.L.U32 R0, R0, 0x1f, RZ ;  /* 0x0000001f00007819 */ /* 0x000fc800000006ff */
[----:B------:R1:W2:Y:S01]  /*59b0*/  SYNCS.PHASECHK.TRANS64.TRYWAIT P2, [UR39+0x36830], R0 ;  /* 0x03683000ff0075a7 */ /* 0x0002a20008040167 */
[----:B------:R-:W-:Y:S05]  /*59c0*/  @!P0 BRA `(.L_x_17) ;  /* 0x0000000000048947 */ /* 0x000fea0003800000 */
[----:B------:R-:W-:Y:S01]  /*59d0*/  BPT.TRAP 0x1 ;  /* 0x000000040000795c */ /* 0x000fe20000300000 */
.L_x_17:
[----:B--2---:R-:W-:Y:S05]  /*59e0*/  @P2 BRA `(.L_x_18) ;  /* 0x0000000000082947 */ /* 0x004fea0003800000 */
[----:B------:R-:W2:Y:S02]  /*59f0*/  SYNCS.PHASECHK.TRANS64.TRYWAIT P2, [UR39+0x36830], R0 ;  /* 0x03683000ff0075a7 */ /* 0x000ea40008040167 */
[----:B--2---:R-:W-:Y:S05]  /*5a00*/  @!P2 BRA `(.L_x_19) ;  /* 0x0000008c0074a947 */ /* 0x004fea0003800000 */
.L_x_18:
[----:B------:R-:W-:Y:S01]  /*5a10*/  R2UR UR4, R8 ;  /* 0x00000000080472ca */ /* 0x000fe200000e0000 */
[----:B------:R-:W-:Y:S01]  /*5a20*/  WARPGROUP.ARRIVE ;  /* 0x00000000000079c5 */ /* 0x000fe20000000000 */
[----:B------:R-:W-:Y:S01]  /*5a30*/  UMOV UR59, 0x40000040 ;  /* 0x40000040003b7882 */ /* 0x000fe20000000000 */
        /* <DEDUP_REMOVED lines=10> */
[----:B------:R-:W-:Y:S01]  /*5ae0*/  UIMAD UR4, UR38, 0xa80, UR4 ;  /* 0x00000a80260478a4 */ /* 0x000fe2000f8e0204 */
[-C--:B------:R-:W-:Y:S01]  /*5af0*/  FMUL.FTZ R24, R24, R6.reuse ;  /* 0x0000000618187220 */ /* 0x080fe20000410000 */
[----:B------:R-:W-:Y:S01]  /*5b00*/  UMOV UR55, 0x40000040 ;  /* 0x4000004000377882 */ /* 0x000fe20000000000 */
[----:B------:R-:W-:Y:S01]  /*5b10*/  UMOV UR7, 0x40000040 ;  /* 0x4000004000077882 */ /* 0x000fe20000000000 */
[----:B------:R-:W-:Y:S01]  /*5b20*/  UIADD3 UR5, UR4, 0x80, URZ ;  /* 0x0000008004057890 */ /* 0x000fe2000fffe03f */
[-C--:B------:R-:W-:Y:S01]  /*5b30*/  FMUL.FTZ R25, R25, R6.reuse ;  /* 0x0000000619197220 */ /* 0x080fe20000410000 */
[----:B------:R-:W-:Y:S01]  /*5b40*/  UIADD3 UR6, UR4, 0x100, URZ ;  /* 0x0000010004067890 */ /* 0x000fe2000fffe03f */
[-C--:B------:R-:W-:Y:S01]  /*5b50*/  FMUL.FTZ R28, R28, R6.reuse ;  /* 0x000000061c1c7220 */ /* 0x080fe20000410000 */
[----:B------:R-:W-:Y:S01]  /*5b60*/  UMOV UR58, UR4 ;  /* 0x00000004003a7c82 */ /* 0x000fe20008000000 */
[----:B------:R-:W-:Y:S01]  /*5b70*/  UIADD3 UR10, UR4, 0x2, URZ ;  /* 0x00000002040a7890 */ /* 0x000fe2000fffe03f */
[----:B------:R-:W-:Y:S01]  /*5b80*/  HGMMA.64x16x16.F32.BF16 R168, gdesc[UR56], RZ, !UPT, gsb0 ;  /* 0x0020000038a879f0 */ /* 0x000fe2000c0018ff */
[----:B------:R-:W-:Y:S01]  /*5b90*/  UMOV UR58, UR5 ;  /* 0x00000005003a7c82 */ /* 0x000fe20008000000 */
[----:B------:R-:W-:Y:S01]  /*5ba0*/  UMOV UR59, 0x40000040 ;  /* 0x40000040003b7882 */ /* 0x000fe20000000000 */
[----:B------:R-:W-:Y:S01]  /*5bb0*/  UIADD3 UR5, UR4, 0x180, URZ ;  /* 0x0000018004057890 */ /* 0x000fe2000fffe03f */
[-C--:B------:R-:W-:Y:S01]  /*5bc0*/  FMUL.FTZ R29, R29, R6.reuse ;  /* 0x000000061d1d7220 */ /* 0x080fe20000410000 */
        /* <DEDUP_REMOVED lines=46> */
[----:B------:R-:W-:Y:S01]  /*5eb0*/  FMUL.FTZ R104, R104, R6 ;  /* 0x0000000668687220 */ /* 0x000fe20000410000 */
[----:B------:R-:W-:-:S02]  /*5ec0*/  WARPGROUP.DEPBAR.LE gsb0, 0x0 ;  /* 0x00008000000079c5 */ /* 0x000fc40000010000 */
[----:B------:R-:W-:Y:S01]  /*5ed0*/  WARPGROUP.ARRIVE ;  /* 0x00000000000079c5 */ /* 0x000fe20000000000 */
[-C--:B------:R-:W-:Y:S01]  /*5ee0*/  FMUL.FTZ R105, R105, R6.reuse ;  /* 0x0000000669697220 */ /* 0x080fe20000410000 */
[-C--:B------:R-:W-:Y:S01]  /*5ef0*/  FMUL.FTZ R108, R108, R6.reuse ;  /* 0x000000066c6c7220 */ /* 0x080fe20000410000 */
[-C--:B------:R-:W-:Y:S01]  /*5f00*/  FMUL.FTZ R109, R109, R6.reuse ;  /* 0x000000066d6d7220 */ /* 0x080fe20000410000 */
[-C--:B------:R-:W-:Y:S01]  /*5f10*/  FMUL.FTZ R112, R112, R6.reuse ;  /* 0x0000000670707220 */ /* 0x080fe20000410000 */
[-C--:B------:R-:W-:Y:S01]  /*5f20*/  FMUL.FTZ R113, R113, R6.reuse ;  /* 0x0000000671717220 */ /* 0x080fe20000410000 */
[----:B------:R-:W-:Y:S01]  /*5f30*/  HGMMA.64x16x16.F32.BF16 R160, gdesc[UR56], RZ, !UPT, gsb0 ;  /* 0x0020000038a079f0 */ /* 0x000fe2000c0018ff */
[----:B------:R-:W-:Y:S01]  /*5f40*/  UMOV UR58, UR6 ;  /* 0x00000006003a7c82 */ /* 0x000fe20008000000 */
[----:B------:R-:W-:Y:S01]  /*5f50*/  UMOV UR59, 0x40000040 ;  /* 0x40000040003b7882 */ /* 0x000fe20000000000 */
[----:B------:R-:W-:Y:S01]  /*5f60*/  UIADD3 UR6, UR4, 0x200, URZ ;  /* 0x0000020004067890 */ /* 0x000fe2000fffe03f */
[-C--:B------:R-:W-:Y:S01]  /*5f70*/  FMUL.FTZ R116, R116, R6.reuse ;  /* 0x0000000674747220 */ /* 0x080fe20000410000 */
[----:B------:R-:W-:Y:S01]  /*5f80*/  FMUL.FTZ R117, R117, R6 ;  /* 0x0000000675757220 */ /* 0x000fe20000410000 */
        /* <DEDUP_REMOVED lines=49> */
[----:B------:R-:W-:-:S04]  /*62a0*/  FMUL.FTZ R119, R119, R2 ;  /* 0x0000000277777220 */ /* 0x000fc80000410000 */
[----:B------:R-:W-:Y:S01]  /*62b0*/  HGMMA.64x16x16.F32.BF16 R152, gdesc[UR56], RZ, !UPT, gsb0 ;  /* 0x00200000389879f0 */ /* 0x000fe2000c0018ff */
[----:B------:R-:W-:Y:S01]  /*62c0*/  UMOV UR58, UR5 ;  /* 0x00000005003a7c82 */ /* 0x000fe20008000000 */
[----:B------:R-:W-:Y:S01]  /*62d0*/  UMOV UR59, 0x40000040 ;  /* 0x40000040003b7882 */ /* 0x000fe20000000000 */
[----:B------:R-:W-:Y:S01]  /*62e0*/  UIADD3 UR5, UR4, 0x280, URZ ;  /* 0x0000028004057890 */ /* 0x000fe2000fffe03f */
[----:B------:R-:W-:Y:S02]  /*62f0*/  WARPGROUP.DEPBAR.LE gsb0, 0x0 ;  /* 0x00008000000079c5 */ /* 0x000fe40000010000 */
[----:B------:R-:W-:-:S06]  /*6300*/  WARPGROUP.ARRIVE ;  /* 0x00000000000079c5 */ /* 0x000fcc0000000000 */
        /* <DEDUP_REMOVED lines=18> */
[----:B------:R-:W-:Y:S03]  /*6430*/  HGMMA.64x16x16.F32.BF16 R120, gdesc[UR56], RZ, !UPT, gsb0 ;  /* 0x00200000387879f0 */ /* 0x000fe6000c0018ff */
[----:B------:R-:W-:Y:S02]  /*6440*/  WARPGROUP.DEPBAR.LE gsb0, 0x0 ;  /* 0x00008000000079c5 */ /* 0x000fe40000010000 */
[----:B------:R-:W-:-:S06]  /*6450*/  WARPGROUP.ARRIVE ;  /* 0x00000000000079c5 */ /* 0x000fcc0000000000 */
[----:B------:R-:W-:Y:S01]  /*6460*/  HGMMA.64x16x16.F32.BF16 R168, gdesc[UR8], R168, gsb0 ;  /* 0x0020000008a879f0 */ /* 0x000fe200080018a8 */
[----:B------:R-:W-:Y:S01]  /*6470*/  UMOV UR10, UR5 ;  /* 0x00000005000a7c82 */ /* 0x000fe20008000000 */
[----:B------:R-:W-:Y:S01]  /*6480*/  UMOV UR11, 0x40000040 ;  /* 0x40000040000b7882 */ /* 0x000fe20000000000 */
[----:B------:R-:W-:Y:S01]  /*6490*/  UIADD3 UR5, UR4, 0x182, URZ ;  /* 0x0000018204057890 */ /* 0x000fe2000fffe03f */
        /* <DEDUP_REMOVED lines=397> */
[----:B------:R-:W-:-:S03]  /*7d70*/  UIADD3 UR6, UR4, 0x906, URZ ;  /* 0x0000090604067890 */ /* 0x000fc6000fffe03f */
[----:B------:R-:W-:Y:S01]  /*7d80*/  UMOV UR4, UR52 ;  /* 0x0000003400047c82 */ /* 0x000fe20008000000 */
[----:B------:R-:W-:Y:S02]  /*7d90*/  WARPGROUP.DEPBAR.LE gsb0, 0x0 ;  /* 0x00008000000079c5 */ /* 0x000fe40000010000 */
[----:B------:R-:W-:-:S06]  /*7da0*/  WARPGROUP.ARRIVE ;  /* 0x00000000000079c5 */ /* 0x000fcc0000000000 */
[----:B------:R-:W-:Y:S01]  /*7db0*/  HGMMA.64x16x16.F32.BF16 R152, gdesc[UR52], R152, gsb0 ;  /* 0x00200000349879f0 */ /* 0x000fe20008001898 */
[----:B------:R-:W-:Y:S01]  /*7dc0*/  UMOV UR54, UR5 ;  /* 0x0000000500367c82 */ /* 0x000fe20008000000 */
[----:B------:R-:W-:Y:S01]  /*7dd0*/  UMOV UR55, 0x40000040 ;  /* 0x4000004000377882 */ /* 0x000fe20000000000 */
        /* <DEDUP_REMOVED lines=19> */
[----:B------:R-:W-:Y:S03]  /*7f10*/  HGMMA.64x16x16.F32.BF16 R120, gdesc[UR4], R120, gsb0 ;  /* 0x00200000047879f0 */ /* 0x000fe60008001878 */
[----:B------:R-:W-:Y:S02]  /*7f20*/  WARPGROUP.DEPBAR.LE gsb0, 0x0 ;  /* 0x00008000000079c5 */ /* 0x000fe40000010000 */
[----:B------:R-:W-:Y:S05]  /*7f30*/  @!P0 BRA `(.L_x_20) ;  /* 0x0000000000048947 */ /* 0x000fea0003800000 */
[----:B------:R-:W-:Y:S01]  /*7f40*/  BPT.TRAP 0x1 ;  /* 0x000000040000795c */ /* 0x000fe20000300000 */
.L_x_20:
[----:B------:R-:W-:Y:S02]  /*7f50*/  R2UR UR4, R16 ;  /* 0x00000000100472ca */ /* 0x000fe400000e0000 */
[----:B-12---:R-:W-:-:S04]  /*7f60*/  MOV R0, UR60 ;  /* 0x0000003c00007c02 */ /* 0x006fc80008000f00 */
[----:B------:R-:W-:-:S07]  /*7f70*/  SHF.L.U32 R0, R0, 0x1f, RZ ;  /* 0x0000001f00007819 */ /* 0x000fce00000006ff */
[----:B------:R-:W-:-:S09]  /*7f80*/  ULEA UR4, UR37, UR4, 0x3 ;  /* 0x0000000425047291 */ /* 0x000fd2000f8e183f */
[----:B------:R1:W2:Y:S01]  /*7f90*/  SYNCS.PHASECHK.TRANS64.TRYWAIT P2, [UR4+0x36850], R0 ;  /* 0x03685000ff0075a7 */ /* 0x0002a20008040144 */
[----:B------:R-:W-:Y:S05]  /*7fa0*/  @!P0 BRA `(.L_x_21) ;  /* 0x0000000000048947 */ /* 0x000fea0003800000 */
[----:B------:R-:W-:Y:S01]  /*7fb0*/  BPT.TRAP 0x1 ;  /* 0x000000040000795c */ /* 0x000fe20000300000 */
.L_x_21:
[----:B--2---:R-:W-:Y:S05]  /*7fc0*/  @P2 BRA `(.L_x_22) ;  /* 0x0000000000082947 */ /* 0x004fea0003800000 */
[----:B------:R-:W2:Y:S02]  /*7fd0*/  SYNCS.PHASECHK.TRANS64.TRYWAIT P2, [UR4+0x36850], R0 ;  /* 0x03685000ff0075a7 */ /* 0x000ea40008040144 */
[----:B--2---:R-:W-:Y:S05]  /*7fe0*/  @!P2 BRA `(.L_x_23) ;  /* 0x000000680014a947 */ /* 0x004fea0003800000 */
.L_x_22:
[----:B------:R-:W-:Y:S01]  /*7ff0*/  R2UR UR5, R16 ;  /* 0x00000000100572ca */ /* 0x000fe200000e0000 */
[----:B------:R-:W-:Y:S01]  /*8000*/  WARPGROUP.ARRIVE ;  /* 0x00000000000079c5 */ /* 0x000fe20000000000 */
[----:B------:R-:W-:Y:S01]  /*8010*/  UMOV UR7, 0x40000040 ;  /* 0x4000004000077882 */ /* 0x000fe20000000000 */
[----:B-12---:R-:W-:Y:S02]  /*8020*/  FMNMX.FTZ R0, R168, R9, !PT ;  /* 0x00000009a8007209 */ /* 0x006fe40007810000 */
[----:B------:R-:W-:Y:S02]  /*8030*/  ISETP.LT.AND P2, PT, RZ, UR61, PT ;  /* 0x0000003dff007c0c */ /* 0x000fe4000bf41270 */
[----:B------:R-:W-:Y:S02]  /*8040*/  FMNMX.FTZ R3, R169, R0, !PT ;  /* 0x00000000a9037209 */ /* 0x000fe40007810000 */
[----:B------:R-:W-:Y:S02]  /*8050*/  R2UR UR60, R17 ;  /* 0x00000000113c72ca */ /* 0x000fe400000e0000 */
[----:B------:R-:W-:-:S02]  /*8060*/  FMNMX.FTZ R0, R172, R3, !PT ;  /* 0x00000003ac007209 */ /* 0x000fc40007810000 */
[----:B------:R-:W-:Y:S02]  /*8070*/  UIADD3 UR5, UR5, 0x400, URZ ;  /* 0x0000040005057890 */ /* 0x000fe4000fffe03f */
[----:B------:R-:W-:Y:S02]  /*8080*/  FMNMX.FTZ R3, R173, R0, !PT ;  /* 0x00000000ad037209 */ /* 0x000fe40007810000 */
[----:B------:R-:W-:Y:S02]  /*8090*/  USHF.R.U32.HI UR5, URZ, 0x4, UR5 ;  /* 0x000000043f057899 */ /* 0x000fe40008011605 */
[----:B------:R-:W-:Y:S02]  /*80a0*/  FMNMX.FTZ R0, R160, R3, !PT ;  /* 0x00000003a0007209 */ /* 0x000fe40007810000 */
[----:B------:R-:W-:Y:S02]  /*80b0*/  ULOP3.LUT UR5, UR5, 0x3fff, URZ, 0xc0, !UPT ;  /* 0x00003fff05057892 */ /* 0x000fe4000f8ec03f */
[----:B------:R-:W-:-:S02]  /*80c0*/  FMNMX.FTZ R3, R161, R0, !PT ;  /* 0x00000000a1037209 */ /* 0x000fc40007810000 */
[----:B------:R-:W-:Y:S02]  /*80d0*/  ULOP3.LUT UR5, UR5, 0x3800000, URZ, 0xfc, !UPT ;  /* 0x0380000005057892 */ /* 0x000fe4000f8efc3f */
[----:B------:R-:W-:Y:S02]  /*80e0*/  FMNMX.FTZ R0, R164, R3, !PT ;  /* 0x00000003a4007209 */ /* 0x000fe40007810000 */
[----:B------:R-:W-:Y:S02]  /*80f0*/  UIMAD UR5, UR37, 0xa80, UR5 ;  /* 0x00000a80250578a4 */ /* 0x000fe4000f8e0205 */
[----:B------:R-:W-:Y:S01]  /*8100*/  FMNMX.FTZ R3, R165, R0, !PT ;  /* 0x00000000a5037209 */ /* 0x000fe20007810000 */
[----:B------:R-:W-:-:S03]  /*8110*/  UMOV UR37, UR38 ;  /* 0x0000002600257c82 */ /* 0x000fc60008000000 */
[----:B------:R-:W-:Y:S01]  /*8120*/  FMNMX.FTZ R0, R152, R3, !PT ;  /* 0x0000000398007209 */ /* 0x000fe20007810000 */
[----:B------:R-:W-:Y:S02]  /*8130*/  UMOV UR6, UR5 ;  /* 0x0000000500067c82 */ /* 0x000fe40008000000 */
[----:B------:R-:W-:Y:S01]  /*8140*/  HGMMA.64x192x16.F32.BF16 R24, R200, gdesc[UR4].tnspB, R24, gsb0 ;  /* 0x42e00004c8187df0 */ /* 0x000fe20008001818 */
[----:B------:R-:W-:Y:S01]  /*8150*/  UIADD3 UR6, UR5, 0x80, URZ ;  /* 0x0000008005067890 */ /* 0x000fe2000fffe03f */
[----:B------:R-:W-:Y:S01]  /*8160*/  FMNMX.FTZ R3, R153, R0, !PT ;  /* 0x0000000099037209 */ /* 0x000fe20007810000 */
[----:B------:R-:W-:-:S03]  /*8170*/  UMOV UR7, 0x40000040 ;  /* 0x4000004000077882 */ /* 0x000fc60000000000 */
[----:B------:R-:W-:-:S04]  /*8180*/  FMNMX.FTZ R0, R156, R3, !PT ;  /* 0x000000039c007209 */ /* 0x000fc80007810000 */
        /* <DEDUP_REMOVED lines=16> */
[----:B------:R-:W-:Y:S02]  /*8290*/  FMNMX.FTZ R2, R125, R0, !PT ;  /* 0x000000007d027209 */ /* 0x000fe40007810000 */
[----:B------:R-:W1:Y:S03]  /*82a0*/  LDC R0, c[0x0][0x988] ;  /* 0x00026200ff007b82 */ /* 0x000e660000000800 */
[----:B------:R-:W2:Y:S02]  /*82b0*/  SHFL.BFLY PT, R3, R2, 0x2, 0x1f ;  /* 0x0c401f0002037f89 */ /* 0x000ea400000e0000 */
[----:B--2---:R-:W-:Y:S02]  /*82c0*/  FMNMX.FTZ R3, R2, R3, !PT ;  /* 0x0000000302037209 */ /* 0x004fe40007810000 */
[----:B------:R-:W-:-:S03]  /*82d0*/  FMNMX.FTZ R2, R170, R10, !PT ;  /* 0x0000000aaa027209 */ /* 0x000fc60007810000 */
[----:B------:R-:W2:Y:S02]  /*82e0*/  SHFL.BFLY PT, R4, R3, 0x1, 0x1f ;  /* 0x0c201f0003047f89 */ /* 0x000ea400000e0000 */
[----:B--2---:R-:W-:Y:S02]  /*82f0*/  FMNMX.FTZ R4, R3, R4, !PT ;  /* 0x0000000403047209 */ /* 0x004fe40007810000 */
[----:B------:R-:W-:-:S03]  /*8300*/  FMNMX.FTZ R3, R171, R2, !PT ;  /* 0x00000002ab037209 */ /* 0x000fc60007810000 */
[----:B------:R-:W-:Y:S01]  /*8310*/  FADD.FTZ R9, -R4, R9 ;  /* 0x0000000904097221 */ /* 0x000fe20000010100 */
[----:B------:R-:W-:-:S03]  /*8320*/  FMNMX.FTZ R2, R174, R3, !PT ;  /* 0x00000003ae027209 */ /* 0x000fc60007810000 */
[----:B-1----:R-:W-:Y:S01]  /*8330*/  FMUL.FTZ R6, R9, R0 ;  /* 0x0000000009067220 */ /* 0x002fe20000410000 */
[----:B------:R-:W-:-:S04]  /*8340*/  FMNMX.FTZ R3, R175, R2, !PT ;  /* 0x00000002af037209 */ /* 0x000fc80007810000 */
[----:B------:R-:W-:Y:S01]  /*8350*/  FMNMX.FTZ R2, R162, R3, !PT ;  /* 0x00000003a2027209 */ /* 0x000fe20007810000 */
[----:B------:R-:W-:Y:S03]  /*8360*/  MUFU.EX2 R6, R6 ;  /* 0x0000000600067308 */ /* 0x000fe60000000800 */
        /* <DEDUP_REMOVED lines=13> */
[----:B------:R-:W-:Y:S01]  /*8440*/  FMNMX.FTZ R2, R142, R3, !PT ;  /* 0x000000038e027209 */ /* 0x000fe20007810000 */
[----:B------:R-:W-:Y:S02]  /*8450*/  WARPGROUP.DEPBAR.LE gsb0, 0x0 ;  /* 0x00008000000079c5 */ /* 0x000fe40000010000 */
[----:B------:R-:W-:Y:S01]  /*8460*/  WARPGROUP.ARRIVE ;  /* 0x00000000000079c5 */ /* 0x000fe20000000000 */
[----:B------:R-:W-:-:S04]  /*8470*/  FMNMX.FTZ R3, R143, R2, !PT ;  /* 0x000000028f037209 */ /* 0x000fc80007810000 */
[----:B------:R-:W-:Y:S01]  /*8480*/  FMNMX.FTZ R2, R130, R3, !PT ;  /* 0x0000000382027209 */ /* 0x000fe20007810000 */
[----:B------:R-:W-:Y:S01]  /*8490*/  HGMMA.64x192x16.F32.BF16 R24, R196, gdesc[UR4].tnspB, R24, gsb0 ;  /* 0x42e00004c4187df0 */ /* 0x000fe20008001818 */
[----:B------:R-:W-:Y:S01]  /*84a0*/  UIADD3 UR6, UR5, 0x100, URZ ;  /* 0x0000010005067890 */ /* 0x000fe2000fffe03f */
[----:B------:R-:W-:Y:S01]  /*84b0*/  UMOV UR7, 0x40000040 ;  /* 0x4000004000077882 */ /* 0x000fe20000000000 */
[----:B------:R-:W-:-:S04]  /*84c0*/  FMNMX.FTZ R3, R131, R2, !PT ;  /* 0x0000000283037209 */ /* 0x000fc80007810000 */
[----:B------:R-:W-:-:S04]  /*84d0*/  FMNMX.FTZ R2, R134, R3, !PT ;  /* 0x0000000386027209 */ /* 0x000fc80007810000 */
[----:B------:R-:W-:-:S04]  /*84e0*/  FMNMX.FTZ R3, R135, R2, !PT ;  /* 0x0000000287037209 */ /* 0x000fc80007810000 */
[----:B------:R-:W-:-:S04]  /*84f0*/  FMNMX.FTZ R2, R122, R3, !PT ;  /* 0x000000037a027209 */ /* 0x000fc80007810000 */
[----:B------:R-:W-:-:S04]  /*8500*/  FMNMX.FTZ R3, R123, R2, !PT ;  /* 0x000000027b037209 */ /* 0x000fc80007810000 */
[----:B------:R-:W-:-:S04]  /*8510*/  FMNMX.FTZ R2, R126, R3, !PT ;  /* 0x000000037e027209 */ /* 0x000fc80007810000 */
[----:B------:R-:W-:-:S05]  /*8520*/  FMNMX.FTZ R2, R127, R2, !PT ;  /* 0x000000027f027209 */ /* 0x000fca0007810000 */
[----:B------:R-:W1:Y:S02]  /*8530*/  SHFL.BFLY PT, R3, R2, 0x2, 0x1f ;  /* 0x0c401f0002037f89 */ /* 0x000e6400000e0000 */
[----:B-1----:R-:W-:-:S05]  /*8540*/  FMNMX.FTZ R14, R2, R3, !PT ;  /* 0x00000003020e7209 */ /* 0x002fca0007810000 */
[----:B------:R-:W1:Y:S02]  /*8550*/  SHFL.BFLY PT, R3, R14, 0x1, 0x1f ;  /* 0x0c201f000e037f89 */ /* 0x000e6400000e0000 */
[----:B-1----:R-:W-:Y:S01]  /*8560*/  FMNMX.FTZ R3, R14, R3, !PT ;  /* 0x000000030e037209 */ /* 0x002fe20007810000 */
[----:B------:R-:W-:Y:S02]  /*8570*/  WARPGROUP.DEPBAR.LE gsb0, 0x0 ;  /* 0x00008000000079c5 */ /* 0x000fe40000010000 */
[----:B------:R-:W-:-:S06]  /*8580*/  WARPGROUP.ARRIVE ;  /* 0x00000000000079c5 */ /* 0x000fcc0000000000 */
[----:B------:R-:W-:Y:S01]  /*8590*/  HGMMA.64x192x16.F32.BF16 R24, R192, gdesc[UR4].tnspB, R24, gsb0 ;  /* 0x42e00004c0187df0 */ /* 0x000fe20008001818 */
[----:B------:R-:W-:Y:S01]  /*85a0*/  UIADD3 UR6, UR5, 0x180, URZ ;  /* 0x0000018005067890 */ /* 0x000fe2000fffe03f */
[----:B------:R-:W-:Y:S01]  /*85b0*/  UMOV UR7, 0x40000040 ;  /* 0x4000004000077882 */ /* 0x000fe20000000000 */
[----:B------:R-:W-:Y:S02]  /*85c0*/  WARPGROUP.DEPBAR.LE gsb0, 0x0 ;  /* 0x00008000000079c5 */ /* 0x000fe40000010000 */
[----:B------:R-:W-:-:S15]  /*85d0*/  WARPGROUP.ARRIVE ;  /* 0x00000000000079c5 */ /* 0x000fde0000000000 */
[----:B------:R-:W-:Y:S01]  /*85e0*/  HGMMA.64x192x16.F32.BF16 R24, R188, gdesc[UR4].tnspB, R24, gsb0 ;  /* 0x42e00004bc187df0 */ /* 0x000fe20008001818 */
[----:B------:R-:W-:Y:S01]  /*85f0*/  UIADD3 UR6, UR5, 0x200, URZ ;  /* 0x0000020005067890 */ /* 0x000fe2000fffe03f */
[----:B------:R-:W-:Y:S01]  /*8600*/  UMOV UR7, 0x40000040 ;  /* 0x4000004000077882 */ /* 0x000fe20000000000 */
[----:B------:R-:W-:Y:S02]  /*8610*/  WARPGROUP.DEPBAR.LE gsb0, 0x0 ;  /* 0x00008000000079c5 */ /* 0x000fe40000010000 */
[----:B------:R-:W-:Y:S01]  /*8620*/  WARPGROUP.ARRIVE ;  /* 0x00000000000079c5 */ /* 0x000fe20000000000 */
[----:B------:R-:W-:-:S04]  /*8630*/  FMUL.FTZ R189, R4, R0 ;  /* 0x0000000004bd7220 */ /* 0x000fc80000410000 */
[----:B------:R-:W-:-:S10]  /*8640*/  FFMA.FTZ R21, R153, R0, -R189 ;  /* 0x0000000099157223 */ /* 0x000fd400000108bd */
[----:B------:R-:W-:Y:S01]  /*8650*/  HGMMA.64x192x16.F32.BF16 R24, R184, gdesc[UR4].tnspB, R24, gsb0 ;  /* 0x42e00004b8187df0 */ /* 0x000fe20008001818 */
[----:B------:R-:W-:Y:S01]  /*8660*/  UIADD3 UR6, UR5, 0x280, URZ ;  /* 0x0000028005067890 */ /* 0x000fe2000fffe03f */
[-CC-:B------:R-:W-:Y:S01]  /*8670*/  FFMA.FTZ R153, R157, R0.reuse, -R189.reuse ;  /* 0x000000009d997223 */ /* 0x180fe200000108bd */
[----:B------:R-:W-:Y:S01]  /*8680*/  UMOV UR7, 0x40000040 ;  /* 0x4000004000077882 */ /* 0x000fe20000000000 */
[----:B------:R-:W-:Y:S01]  /*8690*/  FADD.FTZ R157, -R3, R10 ;  /* 0x0000000a039d7221 */ /* 0x000fe20000010100 */
[-CC-:B------:R-:W-:Y:S01]  /*86a0*/  FFMA.FTZ R9, R168, R0.reuse, -R189.reuse ;  /* 0x00000000a8097223 */ /* 0x180fe200000108bd */
[-CC-:B------:R-:W-:Y:S01]  /*86b0*/  FFMA.FTZ R200, R169, R0.reuse, -R189.reuse ;  /* 0x00000000a9c87223 */ /* 0x180fe200000108bd */
[-CC-:B------:R-:W-:Y:S01]  /*86c0*/  FFMA.FTZ R202, R172, R0.reuse, -R189.reuse ;  /* 0x00000000acca7223 */ /* 0x180fe200000108bd */
[-C--:B------:R-:W-:Y:S01]  /*86d0*/  FMUL.FTZ R2, R157, R0.reuse ;  /* 0x000000009d027220 */ /* 0x080fe20000410000 */
[-C--:B------:R-:W-:Y:S01]  /*86e0*/  FMUL.FTZ R157, R3, R0.reuse ;  /* 0x00000000039d7220 */ /* 0x080fe20000410000 */
[-CC-:B------:R-:W-:Y:S01]  /*86f0*/  FFMA.FTZ R11, R173, R0.reuse, -R189.reuse ;  /* 0x00000000ad0b7223 */ /* 0x180fe200000108bd */
[----:B------:R-:W1:Y:S01]  /*8700*/  MUFU.EX2 R9, R9 ;  /* 0x0000000900097308 */ /* 0x000e620000000800 */
[-C--:B------:R-:W-:Y:S01]  /*8710*/  FFMA.FTZ R196, R160, R0.reuse, -R189 ;  /* 0x00000000a0c47223 */ /* 0x080fe200000108bd */
[-CC-:B------:R-:W-:Y:S01]  /*8720*/  FFMA.FTZ R201, R170, R0.reuse, -R157.reuse ;  /* 0x00000000aac97223 */ /* 0x180fe2000001089d */
[-CC-:B------:R-:W-:Y:S01]  /*8730*/  FFMA.FTZ R10, R171, R0.reuse, -R157.reuse ;  /* 0x00000000ab0a7223 */ /* 0x180fe2000001089d */
[-CC-:B------:R-:W-:Y:S01]  /*8740*/  FFMA.FTZ R203, R174, R0.reuse, -R157.reuse ;  /* 0x00000000aecb7223 */ /* 0x180fe2000001089d */
[-C--:B------:R-:W-:Y:S01]  /*8750*/  FFMA.FTZ R20, R175, R0.reuse, -R157 ;  /* 0x00000000af147223 */ /* 0x080fe2000001089d */
[-CC-:B------:R-:W-:Y:S01]  /*8760*/  FFMA.FTZ R13, R161, R0.reuse, -R189.reuse ;  /* 0x00000000a10d7223 */ /* 0x180fe200000108bd */
[-CC-:B------:R-:W-:Y:S01]  /*8770*/  FFMA.FTZ R198, R164, R0.reuse, -R189.reuse ;  /* 0x00000000a4c67223 */ /* 0x180fe200000108bd */
        /* <DEDUP_REMOVED lines=8> */
[----:B------:R-:W2:Y:S01]  /*8800*/  MUFU.EX2 R201, R201 ;  /* 0x000000c900c97308 */ /* 0x000ea20000000800 */
[-CC-:B------:R-:W-:Y:S01]  /*8810*/  FFMA.FTZ R137, R137, R0.reuse, -R189.reuse ;  /* 0x0000000089897223 */ /* 0x180fe200000108bd */
[-CC-:B------:R-:W-:Y:S01]  /*8820*/  FFMA.FTZ R141, R141, R0.reuse, -R189.reuse ;  /* 0x000000008d8d7223 */ /* 0x180fe200000108bd */
[-CC-:B------:R-:W-:Y:S01]  /*8830*/  FFMA.FTZ R129, R129, R0.reuse, -R189.reuse ;  /* 0x0000000081817223 */ /* 0x180fe200000108bd */
[-CC-:B------:R-:W-:Y:S01]  /*8840*/  FFMA.FTZ R133, R133, R0.reuse, -R189.reuse ;  /* 0x0000000085857223 */ /* 0x180fe200000108bd */
[-CC-:B------:R-:W-:Y:S01]  /*8850*/  FFMA.FTZ R12, R120, R0.reuse, -R189.reuse ;  /* 0x00000000780c7223 */ /* 0x180fe200000108bd */
[-CC-:B------:R-:W-:Y:S01]  /*8860*/  FFMA.FTZ R121, R121, R0.reuse, -R189.reuse ;  /* 0x0000000079797223 */ /* 0x180fe200000108bd */
[-CC-:B------:R-:W-:Y:S01]  /*8870*/  FFMA.FTZ R124, R124, R0.reuse, -R189.reuse ;  /* 0x000000007c7c7223 */ /* 0x180fe200000108bd */
[----:B------:R-:W3:Y:S01]  /*8880*/  MUFU.EX2 R200, R200 ;  /* 0x000000c800c87308 */ /* 0x000ee20000000800 */
[-C--:B------:R-:W-:Y:S01]  /*8890*/  FFMA.FTZ R125, R125, R0.reuse, -R189 ;  /* 0x000000007d7d7223 */ /* 0x080fe200000108bd */
[-CC-:B------:R-:W-:Y:S01]  /*88a0*/  FFMA.FTZ R197, R162, R0.reuse, -R157.reuse ;  /* 0x00000000a2c57223 */ /* 0x180fe2000001089d */
[-C--:B------:R-:W-:Y:S01]  /*88b0*/  FFMA.FTZ R120, R163, R0.reuse, -R157 ;  /* 0x00000000a3787223 */ /* 0x080fe2000001089d */
[----:B-1----:R-:W-:Y:S01]  /*88c0*/  FFMA.FTZ R7, R6, R7, R9 ;  /* 0x0000000706077223 */ /* 0x002fe20000010009 */
[-CC-:B------:R-:W-:Y:S01]  /*88d0*/  FFMA.FTZ R199, R166, R0.reuse, -R157.reuse ;  /* 0x00000000a6c77223 */ /* 0x180fe2000001089d */
[-CC-:B------:R-:W-:Y:S01]  /*88e0*/  FFMA.FTZ R193, R154, R0.reuse, -R157.reuse ;  /* 0x000000009ac17223 */ /* 0x180fe2000001089d */
[-C--:B------:R-:W-:Y:S01]  /*88f0*/  FFMA.FTZ R195, R158, R0.reuse, -R157 ;  /* 0x000000009ec37223 */ /* 0x080fe2000001089d */
[----:B------:R-:W1:Y:S01]  /*8900*/  MUFU.EX2 R10, R10 ;  /* 0x0000000a000a7308 */ /* 0x000e620000000800 */
[----:B--2---:R-:W-:Y:S01]  /*8910*/  FFMA.FTZ R5, R2, R5, R201 ;  /* 0x0000000502057223 */ /* 0x004fe200000100c9 */
[-CC-:B------:R-:W-:Y:S01]  /*8920*/  FFMA.FTZ R191, R150, R0.reuse, -R157.reuse ;  /* 0x0000000096bf7223 */ /* 0x180fe2000001089d */
[-CC-:B------:R-:W-:Y:S01]  /*8930*/  FFMA.FTZ R151, R151, R0.reuse, -R157.reuse ;  /* 0x0000000097977223 */ /* 0x180fe2000001089d */
[-CC-:B------:R-:W-:Y:S01]  /*8940*/  FFMA.FTZ R143, R143, R0.reuse, -R157.reuse ;  /* 0x000000008f8f7223 */ /* 0x180fe2000001089d */
[-CC-:B------:R-:W-:Y:S01]  /*8950*/  FFMA.FTZ R130, R130, R0.reuse, -R157.reuse ;  /* 0x0000000082827223 */ /* 0x180fe2000001089d */
[-CC-:B------:R-:W-:Y:S01]  /*8960*/  FFMA.FTZ R131, R131, R0.reuse, -R157.reuse ;  /* 0x0000000083837223 */ /* 0x180fe2000001089d */
[-C--:B------:R-:W-:Y:S01]  /*8970*/  FFMA.FTZ R134, R134, R0.reuse, -R157 ;  /* 0x0000000086867223 */ /* 0x080fe2000001089d */
[----:B------:R-:W-:Y:S01]  /*8980*/  MUFU.EX2 R202, R202 ;  /* 0x000000ca00ca7308 */ /* 0x000fe20000000800 */
[----:B---3--:R-:W-:Y:S01]  /*8990*/  FADD.FTZ R7, R200, R7 ;  /* 0x00000007c8077221 */ /* 0x008fe20000010000 */
[-CC-:B------:R-:W-:Y:S01]  /*89a0*/  FFMA.FTZ R135, R135, R0.reuse, -R157.reuse ;  /* 0x0000000087877223 */ /* 0x180fe2000001089d */
[-CC-:B------:R-:W-:Y:S01]  /*89b0*/  FFMA.FTZ R122, R122, R0.reuse, -R157.reuse ;  /* 0x000000007a7a7223 */ /* 0x180fe2000001089d */
[-CC-:B------:R-:W-:Y:S01]  /*89c0*/  FFMA.FTZ R123, R123, R0.reuse, -R157.reuse ;  /* 0x000000007b7b7223 */ /* 0x180fe2000001089d */
[-CC-:B------:R-:W-:Y:S01]  /*89d0*/  FFMA.FTZ R126, R126, R0.reuse, -R157.reuse ;  /* 0x000000007e7e7223 */ /* 0x180fe2000001089d */
[----:B------:R-:W-:Y:S01]  /*89e0*/  FFMA.FTZ R127, R127, R0, -R157 ;  /* 0x000000007f7f7223 */ /* 0x000fe2000001089d */
[----:B------:R-:W-:Y:S01]  /*89f0*/  F2FP.BF16.F32.PACK_AB R200, R200, R9 ;  /* 0x00000009c8c8723e */ /* 0x000fe200000010ff */
[----:B------:R-:W-:Y:S01]  /*8a00*/  MUFU.EX2 R203, R203 ;  /* 0x000000cb00cb7308 */ /* 0x000fe20000000800 */
[----:B-1----:R-:W-:Y:S01]  /*8a10*/  F2FP.BF16.F32.PACK_AB R201, R10, R201 ;  /* 0x000000c90ac9723e */ /* 0x002fe200000010ff */
[----:B------:R-:W-:-:S06]  /*8a20*/  IMAD.MOV.U32 R9, RZ, RZ, R4 ;  /* 0x000000ffff097224 */ /* 0x000fcc00078e0004 */
[----:B------:R-:W-:Y:S08]  /*8a30*/  MUFU.EX2 R11, R11 ;  /* 0x0000000b000b7308 */ /* 0x000ff00000000800 */
[----:B------:R-:W-:Y:S08]  /*8a40*/  MUFU.EX2 R20, R20 ;  /* 0x0000001400147308 */ /* 0x000ff00000000800 */
[----:B------:R-:W-:Y:S08]  /*8a50*/  MUFU.EX2 R196, R196 ;  /* 0x000000c400c47308 */ /* 0x000ff00000000800 */
[----:B------:R-:W-:Y:S08]  /*8a60*/  MUFU.EX2 R197, R197 ;  /* 0x000000c500c57308 */ /* 0x000ff00000000800 */
[----:B------:R-:W-:Y:S08]  /*8a70*/  MUFU.EX2 R13, R13 ;  /* 0x0000000d000d7308 */ /* 0x000ff00000000800 */
[----:B------:R-:W-:Y:S08]  /*8a80*/  MUFU.EX2 R120, R120 ;  /* 0x0000007800787308 */ /* 0x000ff00000000800 */
[----:B------:R1:W-:Y:S08]  /*8a90*/  MUFU.EX2 R14, R124 ;  /* 0x0000007c000e7308 */ /* 0x0003f00000000800 */
[----:B------:R-:W-:Y:S01]  /*8aa0*/  MUFU.EX2 R198, R198 ;  /* 0x000000c600c67308 */ /* 0x000fe20000000800 */
[----:B-1----:R-:W-:-:S07]  /*8ab0*/  FFMA.FTZ R124, R167, R0, -R157 ;  /* 0x00000000a77c7223 */ /* 0x002fce000001089d */
[----:B------:R-:W-:Y:S08]  /*8ac0*/  MUFU.EX2 R199, R199 ;  /* 0x000000c700c77308 */ /* 0x000ff00000000800 */
        /* <DEDUP_REMOVED lines=8> */
[----:B------:R-:W-:Y:S01]  /*8b50*/  MUFU.EX2 R188, R188 ;  /* 0x000000bc00bc7308 */ /* 0x000fe20000000800 */
[----:B------:R-:W-:-:S02]  /*8b60*/  WARPGROUP.DEPBAR.LE gsb0, 0x0 ;  /* 0x00008000000079c5 */ /* 0x000fc40000010000 */
[----:B------:R-:W-:Y:S01]  /*8b70*/  WARPGROUP.ARRIVE ;  /* 0x00000000000079c5 */ /* 0x000fe20000000000 */
[-CC-:B------:R-:W-:Y:S01]  /*8b80*/  FFMA.FTZ R186, R140, R0.reuse, -R189.reuse ;  /* 0x000000008cba7223 */ /* 0x180fe200000108bd */
[----:B------:R-:W-:Y:S02]  /*8b90*/  IMAD.U32 R140, RZ, RZ, UR39 ;  /* 0x00000027ff8c7e24 */ /* 0x000fe4000f8e00ff */
[-C--:B------:R-:W-:Y:S01]  /*8ba0*/  FFMA.FTZ R184, R136, R0.reuse, -R189 ;  /* 0x0000000088b87223 */ /* 0x080fe200000108bd */
[-CC-:B------:R-:W-:Y:S01]  /*8bb0*/  FFMA.FTZ R185, R138, R0.reuse, -R157.reuse ;  /* 0x000000008ab97223 */ /* 0x180fe2000001089d */
[-CC-:B------:R-:W-:Y:S01]  /*8bc0*/  FFMA.FTZ R187, R142, R0.reuse, -R157.reuse ;  /* 0x000000008ebb7223 */ /* 0x180fe2000001089d */
[----:B------:R-:W-:Y:S01]  /*8bd0*/  HGMMA.64x192x16.F32.BF16 R24, R180, gdesc[UR4].tnspB, R24, gsb0 ;  /* 0x42e00004b4187df0 */ /* 0x000fe20008001818 */
[----:B------:R-:W-:Y:S01]  /*8be0*/  UIADD3 UR6, UR5, 0x300, URZ ;  /* 0x0000030005067890 */ /* 0x000fe2000fffe03f */
[----:B------:R-:W-:Y:S01]  /*8bf0*/  @!P1 VIADD R140, R140, 0x36840 ;  /* 0x000368408c8c9836 */ /* 0x000fe20000000000 */
[----:B------:R-:W-:Y:S01]  /*8c00*/  UMOV UR7, 0x40000040 ;  /* 0x4000004000077882 */ /* 0x000fe20000000000 */
[----:B------:R-:W-:Y:S01]  /*8c10*/  FFMA.FTZ R136, R147, R0, -R157 ;  /* 0x0000000093887223 */ /* 0x000fe2000001089d */
[----:B------:R-:W-:Y:S02]  /*8c20*/  MUFU.EX2 R145, R145 ;  /* 0x0000009100917308 */ /* 0x000fe40000000800 */
[----:B------:R-:W-:-:S06]  /*8c30*/  @!P1 PRMT R144, RZ, 0x654, R140 ;  /* 0x00000654ff909816 */ /* 0x000fcc000000008c */
        /* <DEDUP_REMOVED lines=18> */
[----:B------:R-:W1:Y:S08]  /*8d60*/  MUFU.EX2 R121, R121 ;  /* 0x0000007900797308 */ /* 0x000e700000000800 */
[----:B------:R-:W-:Y:S08]  /*8d70*/  MUFU.EX2 R127, R127 ;  /* 0x0000007f007f7308 */ /* 0x000ff00000000800 */
[----:B------:R-:W2:Y:S01]  /*8d80*/  MUFU.EX2 R125, R125 ;  /* 0x0000007d007d7308 */ /* 0x000ea20000000800 */
[----:B------:R-:W-:-:S02]  /*8d90*/  WARPGROUP.DEPBAR.LE gsb0, 0x0 ;  /* 0x00008000000079c5 */ /* 0x000fc40000010000 */
[----:B------:R-:W-:Y:S01]  /*8da0*/  WARPGROUP.ARRIVE ;  /* 0x00000000000079c5 */ /* 0x000fe20000000000 */
[-CC-:B------:R-:W-:Y:S01]  /*8db0*/  FFMA.FTZ R180, R128, R0.reuse, -R189.reuse ;  /* 0x0000000080b47223 */ /* 0x180fe200000108bd */
[-C--:B------:R-:W-:Y:S01]  /*8dc0*/  FFMA.FTZ R182, R132, R0.reuse, -R189 ;  /* 0x0000000084b67223 */ /* 0x080fe200000108bd */
[-CC-:B------:R-:W-:Y:S01]  /*8dd0*/  FFMA.FTZ R189, R146, R0.reuse, -R157.reuse ;  /* 0x0000000092bd7223 */ /* 0x180fe2000001089d */
[----:B------:R-:W-:Y:S02]  /*8de0*/  IMAD.U32 R146, RZ, RZ, UR4 ;  /* 0x00000004ff927e24 */ /* 0x000fe4000f8e00ff */
[-CC-:B------:R-:W-:Y:S01]  /*8df0*/  FFMA.FTZ R128, R155, R0.reuse, -R157.reuse ;  /* 0x000000009b807223 */ /* 0x180fe2000001089d */
[----:B------:R-:W-:Y:S01]  /*8e00*/  HGMMA.64x192x16.F32.BF16 R24, R176, gdesc[UR4].tnspB, R24, gsb0 ;  /* 0x42e00004b0187df0 */ /* 0x000fe20008001818 */
[----:B------:R-:W-:Y:S01]  /*8e10*/  FFMA.FTZ R132, R159, R0, -R157 ;  /* 0x000000009f847223 */ /* 0x000fe2000001089d */
[----:B------:R-:W-:Y:S01]  /*8e20*/  MUFU.EX2 R181, R130 ;  /* 0x0000008200b57308 */ /* 0x000fe20000000800 */
[----:B------:R-:W-:-:S07]  /*8e30*/  UIADD3 UR4, UR61, -0x1, URZ ;  /* 0xffffffff3d047890 */ /* 0x000fce000fffe03f */
[----:B------:R-:W3:Y:S01]  /*8e40*/  MUFU.EX2 R128, R128 ;  /* 0x0000008000807308 */ /* 0x000ee20000000800 */
[----:B------:R-:W-:-:S07]  /*8e50*/  UMOV UR61, UR4 ;  /* 0x00000004003d7c82 */ /* 0x000fce0008000000 */
[----:B------:R-:W4:Y:S08]  /*8e60*/  MUFU.EX2 R132, R132 ;  /* 0x0000008400847308 */ /* 0x000f300000000800 */
[----:B------:R-:W5:Y:S08]  /*8e70*/  MUFU.EX2 R189, R189 ;  /* 0x000000bd00bd7308 */ /* 0x000f700000000800 */
[----:B------:R-:W-:Y:S08]  /*8e80*/  MUFU.EX2 R180, R180 ;  /* 0x000000b400b47308 */ /* 0x000ff00000000800 */
[----:B------:R-:W-:Y:S08]  /*8e90*/  MUFU.EX2 R183, R134 ;  /* 0x0000008600b77308 */ /* 0x000ff00000000800 */
[----:B------:R-:W-:Y:S01]  /*8ea0*/  MUFU.EX2 R182, R182 ;  /* 0x000000b600b67308 */ /* 0x000fe20000000800 */
[----:B------:R-:W-:-:S02]  /*8eb0*/  WARPGROUP.DEPBAR.LE gsb0, 0x0 ;  /* 0x00008000000079c5 */ /* 0x000fc40000010000 */
[----:B------:R3:W-:Y:S05]  /*8ec0*/  @!P1 SYNCS.ARRIVE.TRANS64.RED.A1T0 RZ, [R144+URZ], RZ ;  /* 0x000000ff90ff99a7 */ /* 0x0007ea000810043f */
[----:B------:R-:W-:Y:S01]  /*8ed0*/  MUFU.EX2 R177, R122 ;  /* 0x0000007a00b17308 */ /* 0x000fe20000000800 */
[----:B-1----:R-:W-:Y:S02]  /*8ee0*/  F2FP.BF16.F32.PACK_AB R176, R121, R12 ;  /* 0x0000000c79b0723e */ /* 0x002fe400000010ff */
[----:B--2---:R-:W-:Y:S01]  /*8ef0*/  F2FP.BF16.F32.PACK_AB R178, R125, R14 ;  /* 0x0000000e7db2723e */ /* 0x004fe200000010ff */
[----:B---3--:R-:W-:Y:S02]  /*8f00*/  @!P1 VIADD R144, R146, 0x36860 ;  /* 0x0003686092909836 */ /* 0x008fe40000000000 */
[----:B------:R-:W-:-:S02]  /*8f10*/  FADD.FTZ R146, R202, R7 ;  /* 0x00000007ca927221 */ /* 0x000fc40000010000 */
[----:B------:R-:W-:Y:S01]  /*8f20*/  MUFU.EX2 R179, R126 ;  /* 0x0000007e00b37308 */ /* 0x000fe20000000800 */
[C---:B------:R-:W-:Y:S02]  /*8f30*/  F2FP.BF16.F32.PACK_AB R202, R11.reuse, R202 ;  /* 0x000000ca0bca723e */ /* 0x040fe400000010ff */
[----:B------:R-:W-:Y:S01]  /*8f40*/  @!P1 PRMT R138, RZ, 0x654, R144 ;  /* 0x00000654ff8a9816 */ /* 0x000fe20000000090 */
[----:B------:R-:W-:Y:S01]  /*8f50*/  FADD.FTZ R144, R10, R5 ;  /* 0x000000050a907221 */ /* 0x000fe20000010000 */
[----:B------:R-:W-:Y:S02]  /*8f60*/  FADD.FTZ R7, R11, R146 ;  /* 0x000000920b077221 */ /* 0x000fe40000010000 */
[----:B------:R1:W-:Y:S01]  /*8f70*/  @!P1 SYNCS.ARRIVE.TRANS64.RED.A1T0 RZ, [R138+URZ], RZ ;  /* 0x000000ff8aff99a7 */ /* 0x0003e2000810043f */
[----:B------:R-:W-:Y:S01]  /*8f80*/  FADD.FTZ R5, R203, R144 ;  /* 0x00000090cb057221 */ /* 0x000fe20000010000 */
[----:B------:R-:W-:Y:S01]  /*8f90*/  FADD.FTZ R144, R196, R7 ;  /* 0x00000007c4907221 */ /* 0x000fe20000010000 */
[----:B------:R-:W-:-:S02]  /*8fa0*/  F2FP.BF16.F32.PACK_AB R203, R20, R203 ;  /* 0x000000cb14cb723e */ /* 0x000fc400000010ff */
[----:B------:R-:W-:Y:S01]  /*8fb0*/  FADD.FTZ R142, R20, R5 ;  /* 0x00000005148e7221 */ /* 0x000fe20000010000 */
[C---:B------:R-:W-:Y:S01]  /*8fc0*/  FADD.FTZ R7, R13.reuse, R144 ;  /* 0x000000900d077221 */ /* 0x040fe20000010000 */
[----:B------:R-:W-:Y:S01]  /*8fd0*/  F2FP.BF16.F32.PACK_AB R196, R13, R196 ;  /* 0x000000c40dc4723e */ /* 0x000fe200000010ff */
[----:B-1----:R-:W-:Y:S01]  /*8fe0*/  FFMA.FTZ R138, R139, R0, -R157 ;  /* 0x000000008b8a7223 */ /* 0x002fe2000001089d */
[----:B------:R-:W-:Y:S01]  /*8ff0*/  FADD.FTZ R5, R197, R142 ;  /* 0x0000008ec5057221 */ /* 0x000fe20000010000 */
[----:B------:R-:W-:Y:S01]  /*9000*/  FADD.FTZ R144, R198, R7 ;  /* 0x00000007c6907221 */ /* 0x000fe20000010000 */
[C---:B------:R-:W-:Y:S02]  /*9010*/  F2FP.BF16.F32.PACK_AB R197, R120.reuse, R197 ;  /* 0x000000c578c5723e */ /* 0x040fe400000010ff */
[----:B------:R-:W-:Y:S01]  /*9020*/  FADD.FTZ R142, R120, R5 ;  /* 0x00000005788e7221 */ /* 0x000fe20000010000 */
[C---:B------:R-:W-:Y:S01]  /*9030*/  FADD.FTZ R7, R15.reuse, R144 ;  /* 0x000000900f077221 */ /* 0x040fe20000010000 */
[----:B------:R-:W1:Y:S01]  /*9040*/  MUFU.EX2 R138, R138 ;  /* 0x0000008a008a7308 */ /* 0x000e620000000800 */
[----:B------:R-:W-:Y:S01]  /*9050*/  F2FP.BF16.F32.PACK_AB R198, R15, R198 ;  /* 0x000000c60fc6723e */ /* 0x000fe200000010ff */
[----:B------:R-:W-:Y:S01]  /*9060*/  FADD.FTZ R5, R199, R142 ;  /* 0x0000008ec7057221 */ /* 0x000fe20000010000 */
[----:B------:R-:W-:Y:S01]  /*9070*/  FADD.FTZ R144, R192, R7 ;  /* 0x00000007c0907221 */ /* 0x000fe20000010000 */
[----:B------:R-:W-:-:S02]  /*9080*/  F2FP.BF16.F32.PACK_AB R199, R124, R199 ;  /* 0x000000c77cc7723e */ /* 0x000fc400000010ff */
[----:B------:R-:W-:Y:S01]  /*9090*/  FADD.FTZ R142, R124, R5 ;  /* 0x000000057c8e7221 */ /* 0x000fe20000010000 */
[C---:B------:R-:W-:Y:S01]  /*90a0*/  FADD.FTZ R7, R21.reuse, R144 ;  /* 0x0000009015077221 */ /* 0x040fe20000010000 */
[----:B------:R-:W-:Y:S02]  /*90b0*/  F2FP.BF16.F32.PACK_AB R192, R21, R192 ;  /* 0x000000c015c0723e */ /* 0x000fe400000010ff */
[----:B------:R-:W-:Y:S01]  /*90c0*/  FADD.FTZ R5, R193, R142 ;  /* 0x0000008ec1057221 */ /* 0x000fe20000010000 */
[----:B------:R-:W-:Y:S01]  /*90d0*/  FADD.FTZ R144, R194, R7 ;  /* 0x00000007c2907221 */ /* 0x000fe20000010000 */
[C---:B------:R-:W-:Y:S02]  /*90e0*/  F2FP.BF16.F32.PACK_AB R193, R128.reuse, R193 ;  /* 0x000000c180c1723e */ /* 0x040fe400000010ff */
[----:B------:R-:W-:Y:S01]  /*90f0*/  FADD.FTZ R142, R128, R5 ;  /* 0x00000005808e7221 */ /* 0x000fe20000010000 */
[C---:B------:R-:W-:Y:S01]  /*9100*/  FADD.FTZ R7, R153.reuse, R144 ;  /* 0x0000009099077221 */ /* 0x040fe20000010000 */
[----:B------:R-:W-:-:S02]  /*9110*/  F2FP.BF16.F32.PACK_AB R194, R153, R194 ;  /* 0x000000c299c2723e */ /* 0x000fc400000010ff */
[----:B------:R-:W-:Y:S01]  /*9120*/  FADD.FTZ R5, R195, R142 ;  /* 0x0000008ec3057221 */ /* 0x000fe20000010000 */
[----:B------:R-:W-:Y:S01]  /*9130*/  FADD.FTZ R10, R188, R7 ;  /* 0x00000007bc0a7221 */ /* 0x000fe20000010000 */
[C---:B----4-:R-:W-:Y:S02]  /*9140*/  F2FP.BF16.F32.PACK_AB R195, R132.reuse, R195 ;  /* 0x000000c384c3723e */ /* 0x050fe400000010ff */
[----:B------:R-:W-:Y:S01]  /*9150*/  FADD.FTZ R142, R132, R5 ;  /* 0x00000005848e7221 */ /* 0x000fe20000010000 */
[C---:B------:R-:W-:Y:S01]  /*9160*/  FADD.FTZ R7, R145.reuse, R10 ;  /* 0x0000000a91077221 */ /* 0x040fe20000010000 */
[----:B------:R-:W-:Y:S02]  /*9170*/  F2FP.BF16.F32.PACK_AB R188, R145, R188 ;  /* 0x000000bc91bc723e */ /* 0x000fe400000010ff */
[----:B-----5:R-:W-:Y:S01]  /*9180*/  FADD.FTZ R5, R189, R142 ;  /* 0x0000008ebd057221 */ /* 0x020fe20000010000 */
        /* <DEDUP_REMOVED lines=13> */
[C---:B-1----:R-:W-:Y:S02]  /*9260*/  F2FP.BF16.F32.PACK_AB R185, R138.reuse, R185 ;  /* 0x000000b98ab9723e */ /* 0x042fe400000010ff */
[----:B------:R-:W-:Y:S01]  /*9270*/  FADD.FTZ R10, R138, R5 ;  /* 0x000000058a0a7221 */ /* 0x000fe20000010000 */
[C---:B------:R-:W-:Y:S01]  /*9280*/  FADD.FTZ R5, R141.reuse, R20 ;  /* 0x000000148d057221 */ /* 0x040fe20000010000 */
[----:B------:R-:W-:Y:S02]  /*9290*/  F2FP.BF16.F32.PACK_AB R186, R141, R186 ;  /* 0x000000ba8dba723e */ /* 0x000fe400000010ff */
        /* <DEDUP_REMOVED lines=14> */
[C---:B------:R-:W-:Y:S02]  /*9380*/  F2FP.BF16.F32.PACK_AB R183, R135.reuse, R183 ;  /* 0x000000b787b7723e */ /* 0x040fe400000010ff */
[----:B------:R-:W-:Y:S01]  /*9390*/  FADD.FTZ R10, R135, R10 ;  /* 0x0000000a870a7221 */ /* 0x000fe20000010000 */
[----:B------:R-:W-:-:S03]  /*93a0*/  FADD.FTZ R5, R121, R20 ;  /* 0x0000001479057221 */ /* 0x000fc60000010000 */
[----:B------:R-:W-:Y:S01]  /*93b0*/  FADD.FTZ R10, R177, R10 ;  /* 0x0000000ab10a7221 */ /* 0x000fe20000010000 */
[----:B------:R-:W-:Y:S01]  /*93c0*/  FADD.FTZ R12, R14, R5 ;  /* 0x000000050e0c7221 */ /* 0x000fe20000010000 */
[C---:B------:R-:W-:Y:S02]  /*93d0*/  F2FP.BF16.F32.PACK_AB R177, R123.reuse, R177 ;  /* 0x000000b17bb1723e */ /* 0x040fe400000010ff */
[----:B------:R-:W-:Y:S01]  /*93e0*/  FADD.FTZ R10, R123, R10 ;  /* 0x0000000a7b0a7221 */ /* 0x000fe20000010000 */
[----:B------:R-:W-:-:S03]  /*93f0*/  FADD.FTZ R7, R125, R12 ;  /* 0x0000000c7d077221 */ /* 0x000fc60000010000 */
[----:B------:R-:W-:Y:S01]  /*9400*/  FADD.FTZ R10, R179, R10 ;  /* 0x0000000ab30a7221 */ /* 0x000fe20000010000 */
[----:B------:R-:W-:-:S03]  /*9410*/  F2FP.BF16.F32.PACK_AB R179, R127, R179 ;  /* 0x000000b37fb3723e */ /* 0x000fc600000010ff */
[----:B------:R-:W-:Y:S01]  /*9420*/  FADD.FTZ R5, R127, R10 ;  /* 0x0000000a7f057221 */ /* 0x000fe20000010000 */
[----:B------:R-:W-:Y:S01]  /*9430*/  MOV R10, R3 ;  /* 0x00000003000a7202 */ /* 0x000fe20000000f00 */
[----:B------:R-:W-:Y:S06]  /*9440*/  @P2 BRA `(.L_x_24) ;  /* 0xffffffc400242947 */ /* 0x000fec000383ffff */
.L_x_15:
[----:B------:R-:W-:Y:S06]  /*9450*/  BAR.ARV 0x8, 0x120 ;  /* 0x0204800000007b1d */ /* 0x000fec0000002000 */
        /* <DEDUP_REMOVED lines=96> */
[----:B------:R-:W-:Y:S06]  /*9a60*/  @!P0 BRA `(.L_x_25) ;  /* 0x0000000000048947 */ /* 0x000fec0003800000 */
[----:B------:R-:W-:Y:S01]  /*9a70*/  BPT.TRAP 0x1 ;  /* 0x000000040000795c */ /* 0x000fe20000300000 */
.L_x_25:
        /* <DEDUP_REMOVED lines=8> */
.L_x_26:
[----:B--2---:R-:W-:Y:S05]  /*9b00*/  @P2 BRA `(.L_x_27) ;  /* 0x0000000000082947 */ /* 0x004fea0003800000 */
[----:B------:R-:W2:Y:S02]  /*9b10*/  SYNCS.PHASECHK.TRANS64.TRYWAIT P0, [UR7+0x36850], R2 ;  /* 0x03685002ff0075a7 */ /* 0x000ea40008000147 */
[----:B--2---:R-:W-:Y:S05]  /*9b20*/  @!P0 BRA `(.L_x_28) ;  /* 0x0000004c005c8947 */ /* 0x004fea0003800000 */
.L_x_27:
[----:B------:R-:W-:Y:S01]  /*9b30*/  R2UR UR4, R16 ;  /* 0x00000000100472ca */ /* 0x000fe200000e0000 */
[----:B------:R-:W-:Y:S01]  /*9b40*/  WARPGROUP.ARRIVE ;  /* 0x00000000000079c5 */ /* 0x000fe20000000000 */
[----:B------:R-:W-:Y:S01]  /*9b50*/  UMOV UR11, 0x40000040 ;  /* 0x40000040000b7882 */ /* 0x000fe20000000000 */
[C---:B------:R-:W-:Y:S01]  /*9b60*/  IADD3 R15, P4, R18.reuse, 0x40, RZ ;  /* 0x00000040120f7810 */ /* 0x040fe20007f9e0ff */
[----:B-12---:R-:W1:Y:S01]  /*9b70*/  SHFL.BFLY PT, R2, R7, 0x2, 0x1f ;  /* 0x0c401f0007027f89 */ /* 0x006e6200000e0000 */
[----:B------:R-:W-:Y:S01]  /*9b80*/  IADD3 R123, P0, R18, 0x4020, RZ ;  /* 0x00004020127b7810 */ /* 0x000fe20007f1e0ff */
[----:B------:R-:W-:Y:S01]  /*9b90*/  UIADD3 UR35, -UR36, URZ, URZ ;  /* 0x0000003f24237290 */ /* 0x000fe2000fffe13f */
[----:B------:R-:W-:Y:S01]  /*9ba0*/  LOP3.LUT R14, R15, 0x380, RZ, 0xc0, !PT ;  /* 0x000003800f0e7812 */ /* 0x000fe200078ec0ff */
[----:B------:R-:W2:Y:S01]  /*9bb0*/  SHFL.BFLY PT, R6, R5, 0x2, 0x1f ;  /* 0x0c401f0005067f89 */ /* 0x000ea200000e0000 */
[----:B------:R-:W-:Y:S01]  /*9bc0*/  LOP3.LUT R122, R123, 0x380, RZ, 0xc0, !PT ;  /* 0x000003807b7a7812 */ /* 0x000fe200078ec0ff */
[----:B------:R-:W-:Y:S01]  /*9bd0*/  ULDC.64 UR8, c[0x0][0xb70] ;  /* 0x0002dc0000087ab9 */ /* 0x000fe20000000a00 */
[----:B------:R-:W-:-:S02]  /*9be0*/  SHF.R.U64 R14, R14, 0x3, RZ ;  /* 0x000000030e0e7819 */ /* 0x000fc400000012ff */
[----:B------:R-:W-:Y:S01]  /*9bf0*/  UIADD3 UR4, UR4, 0x400, URZ ;  /* 0x0000040004047890 */ /* 0x000fe2000fffe03f */
[----:B------:R-:W-:Y:S02]  /*9c00*/  SHF.R.U64 R122, R122, 0x3, RZ ;  /* 0x000000037a7a7819 */ /* 0x000fe400000012ff */
[----:B------:R-:W-:Y:S01]  /*9c10*/  LOP3.LUT R14, R14, R15, RZ, 0x3c, !PT ;  /* 0x0000000f0e0e7212 */ /* 0x000fe200078e3cff */
[----:B------:R-:W-:Y:S01]  /*9c20*/  USHF.R.U32.HI UR4, URZ, 0x4, UR4 ;  /* 0x000000043f047899 */ /* 0x000fe20008011604 */
[--C-:B------:R-:W-:Y:S01]  /*9c30*/  IMAD.X R15, RZ, RZ, R19.reuse, P4 ;  /* 0x000000ffff0f7224 */ /* 0x100fe200020e0613 */
[----:B------:R-:W-:Y:S02]  /*9c40*/  IADD3 R13, P4, R18, 0x8000, RZ ;  /* 0x00008000120d7810 */ /* 0x000fe40007f9e0ff */
[----:B------:R-:W-:Y:S01]  /*9c50*/  ULOP3.LUT UR4, UR4, 0x3fff, URZ, 0xc0, !UPT ;  /* 0x00003fff04047892 */ /* 0x000fe2000f8ec03f */
[----:B------:R-:W-:Y:S01]  /*9c60*/  LOP3.LUT R122, R122, R123, RZ, 0x3c, !PT ;  /* 0x0000007b7a7a7212 */ /* 0x000fe200078e3cff */
[----:B------:R-:W-:Y:S01]  /*9c70*/  IMAD.X R123, RZ, RZ, R19, P0 ;  /* 0x000000ffff7b7224 */ /* 0x000fe200000e0613 */
[----:B------:R-:W-:Y:S01]  /*9c80*/  LOP3.LUT R12, R13, 0x380, RZ, 0xc0, !PT ;  /* 0x000003800d0c7812 */ /* 0x000fe200078ec0ff */
[----:B------:R-:W-:Y:S01]  /*9c90*/  ULOP3.LUT UR4, UR4, 0x3800000, URZ, 0xfc, !UPT ;  /* 0x0380000004047892 */ /* 0x000fe2000f8efc3f */
[----:B------:R-:W-:-:S02]  /*9ca0*/  IADD3 R132, P0, R18, 0x8060, RZ ;  /* 0x0000806012847810 */ /* 0x000fc40007f1e0ff */
[----:B------:R-:W-:Y:S01]  /*9cb0*/  SHF.R.U64 R12, R12, 0x3, RZ ;  /* 0x000000030c0c7819 */ /* 0x000fe200000012ff */
[----:B------:R-:W-:Y:S01]  /*9cc0*/  UIMAD UR4, UR38, 0xa80, UR4 ;  /* 0x00000a80260478a4 */ /* 0x000fe2000f8e0204 */
[----:B-1----:R-:W-:Y:S01]  /*9cd0*/  FADD.FTZ R2, R2, R7 ;  /* 0x0000000702027221 */ /* 0x002fe20000010000 */
[----:B------:R-:W-:Y:S01]  /*9ce0*/  IADD3 R21, P5, R18, 0x60, RZ ;  /* 0x0000006012157810 */ /* 0x000fe20007fbe0ff */
[----:B--2---:R-:W-:Y:S01]  /*9cf0*/  FADD.FTZ R5, R6, R5 ;  /* 0x0000000506057221 */ /* 0x004fe20000010000 */
[----:B------:R-:W-:Y:S01]  /*9d00*/  UIADD3 UR6, UR4, 0x80, URZ ;  /* 0x0000008004067890 */ /* 0x000fe2000fffe03f */
[----:B------:R-:W-:Y:S01]  /*9d10*/  LOP3.LUT R12, R12, R13, RZ, 0x3c, !PT ;  /* 0x0000000d0c0c7212 */ /* 0x000fe200078e3cff */
[----:B------:R-:W-:Y:S01]  /*9d20*/  SHFL.BFLY PT, R7, R2, 0x1, 0x1f ;  /* 0x0c201f0002077f89 */ /* 0x000fe200000e0000 */
[----:B------:R-:W-:Y:S01]  /*9d30*/  UMOV UR10, UR4 ;  /* 0x00000004000a7c82 */ /* 0x000fe20008000000 */
[----:B------:R-:W-:Y:S01]  /*9d40*/  LOP3.LUT R13, R132, 0x380, RZ, 0xc0, !PT ;  /* 0x00000380840d7812 */ /* 0x000fe200078ec0ff */
[----:B------:R-:W-:Y:S01]  /*9d50*/  HGMMA.64x192x16.F32.BF16 R24, R200, gdesc[UR8].tnspB, R24, gsb0 ;  /* 0x42e00008c8187df0 */ /* 0x000fe20008001818 */
[----:B------:R-:W-:Y:S01]  /*9d60*/  UMOV UR11, 0x40000040 ;  /* 0x40000040000b7882 */ /* 0x000fe20000000000 */
[----:B------:R-:W-:Y:S01]  /*9d70*/  UMOV UR10, UR6 ;  /* 0x00000006000a7c82 */ /* 0x000fe20008000000 */
[----:B------:R-:W-:Y:S01]  /*9d80*/  UIADD3 UR6, UR4, 0x100, URZ ;  /* 0x0000010004067890 */ /* 0x000fe2000fffe03f */
[----:B------:R-:W-:-:S02]  /*9d90*/  SHF.R.U64 R13, R13, 0x3, RZ ;  /* 0x000000030d0d7819 */ /* 0x000fc400000012ff */
[C---:B------:R-:W-:Y:S02]  /*9da0*/  LOP3.LUT R127, R18.reuse, 0x380, RZ, 0xc0, !PT ;  /* 0x00000380127f7812 */ /* 0x040fe400078ec0ff */
[----:B------:R-:W-:Y:S01]  /*9db0*/  LOP3.LUT R6, R13, R132, RZ, 0x3c, !PT ;  /* 0x000000840d067212 */ /* 0x000fe200078e3cff */
[----:B------:R-:W-:Y:S01]  /*9dc0*/  IMAD.X R13, RZ, RZ, R19, P4 ;  /* 0x000000ffff0d7224 */ /* 0x000fe200020e0613 */
[----:B------:R-:W1:Y:S01]  /*9dd0*/  SHFL.BFLY PT, R132, R5, 0x1, 0x1f ;  /* 0x0c201f0005847f89 */ /* 0x000e6200000e0000 */
[C---:B------:R-:W-:Y:S02]  /*9de0*/  IADD3 R129, P3, R18.reuse, 0x20, RZ ;  /* 0x0000002012817810 */ /* 0x040fe40007f7e0ff */
[----:B------:R-:W-:Y:S02]  /*9df0*/  IADD3 R121, P6, R18, 0x4000, RZ ;  /* 0x0000400012797810 */ /* 0x000fe40007fde0ff */
[----:B------:R-:W-:Y:S02]  /*9e00*/  LOP3.LUT R20, R21, 0x380, RZ, 0xc0, !PT ;  /* 0x0000038015147812 */ /* 0x000fe400078ec0ff */
[----:B------:R-:W-:-:S02]  /*9e10*/  SHF.R.U64 R127, R127, 0x3, RZ ;  /* 0x000000037f7f7819 */ /* 0x000fc400000012ff */
[----:B------:R-:W-:Y:S02]  /*9e20*/  IADD3 R131, P2, R18, 0x4040, RZ ;  /* 0x0000404012837810 */ /* 0x000fe40007f5e0ff */
[----:B------:R-:W-:Y:S02]  /*9e30*/  LOP3.LUT R128, R129, 0x380, RZ, 0xc0, !PT ;  /* 0x0000038081807812 */ /* 0x000fe400078ec0ff */
[----:B------:R-:W-:Y:S02]  /*9e40*/  LOP3.LUT R120, R121, 0x380, RZ, 0xc0, !PT ;  /* 0x0000038079787812 */ /* 0x000fe400078ec0ff */
[----:B------:R-:W-:Y:S02]  /*9e50*/  SHF.R.U64 R20, R20, 0x3, RZ ;  /* 0x0000000314147819 */ /* 0x000fe400000012ff */
[----:B------:R-:W-:Y:S01]  /*9e60*/  LOP3.LUT R126, R127, R18, RZ, 0x3c, !PT ;  /* 0x000000127f7e7212 */ /* 0x000fe200078e3cff */
[----:B------:R-:W-:Y:S01]  /*9e70*/  IMAD.MOV.U32 R127, RZ, RZ, R19 ;  /* 0x000000ffff7f7224 */ /* 0x000fe200078e0013 */
[----:B------:R-:W-:-:S02]  /*9e80*/  LOP3.LUT R130, R131, 0x380, RZ, 0xc0, !PT ;  /* 0x0000038083827812 */ /* 0x000fc400078ec0ff */
[----:B------:R-:W-:Y:S02]  /*9e90*/  SHF.R.U64 R128, R128, 0x3, RZ ;  /* 0x0000000380807819 */ /* 0x000fe400000012ff */
[----:B------:R-:W-:Y:S01]  /*9ea0*/  SHF.R.U64 R120, R120, 0x3, RZ ;  /* 0x0000000378787819 */ /* 0x000fe200000012ff */
[----:B-1----:R-:W-:Y:S01]  /*9eb0*/  FADD.FTZ R132, R5, R132 ;  /* 0x0000008405847221 */ /* 0x002fe20000010000 */
[----:B------:R-:W-:Y:S02]  /*9ec0*/  LOP3.LUT R20, R20, R21, RZ, 0x3c, !PT ;  /* 0x0000001514147212 */ /* 0x000fe400078e3cff */
[----:B------:R-:W-:Y:S02]  /*9ed0*/  IADD3.X R21, RZ, R19, RZ, P5, !PT ;  /* 0x00000013ff157210 */ /* 0x000fe40002ffe4ff */
[----:B------:R-:W-:Y:S02]  /*9ee0*/  SHF.R.U64 R130, R130, 0x3, RZ ;  /* 0x0000000382827819 */ /* 0x000fe400000012ff */
[----:B------:R-:W-:-:S02]  /*9ef0*/  IADD3 R11, P5, R18, 0x8020, RZ ;  /* 0x00008020120b7810 */ /* 0x000fc40007fbe0ff */
[----:B------:R-:W-:Y:S01]  /*9f00*/  MOV R126, R126 ;  /* 0x0000007e007e7202 */ /* 0x000fe20000000f00 */
[----:B------:R-:W-:Y:S01]  /*9f10*/  FADD.FTZ R127, R2, R7 ;  /* 0x00000007027f7221 */ /* 0x000fe20000010000 */
[----:B------:R-:W-:Y:S01]  /*9f20*/  LOP3.LUT R128, R128, R129, RZ, 0x3c, !PT ;  /* 0x0000008180807212 */ /* 0x000fe200078e3cff */
[--C-:B------:R-:W-:Y:S01]  /*9f30*/  IMAD.X R129, RZ, RZ, R19.reuse, P3 ;  /* 0x000000ffff817224 */ /* 0x100fe200018e0613 */
[----:B------:R-:W-:Y:S01]  /*9f40*/  LOP3.LUT R120, R120, R121, RZ, 0x3c, !PT ;  /* 0x0000007978787212 */ /* 0x000fe200078e3cff */
[--C-:B------:R-:W-:Y:S01]  /*9f50*/  IMAD.X R121, RZ, RZ, R19.reuse, P6 ;  /* 0x000000ffff797224 */ /* 0x100fe200030e0613 */
[----:B------:R-:W-:Y:S02]  /*9f60*/  IADD3 R125, P3, R18, 0x4060, RZ ;  /* 0x00004060127d7810 */ /* 0x000fe40007f7e0ff */
[----:B------:R-:W-:Y:S01]  /*9f70*/  LOP3.LUT R130, R130, R131, RZ, 0x3c, !PT ;  /* 0x0000008382827212 */ /* 0x000fe200078e3cff */
[----:B------:R-:W-:Y:S01]  /*9f80*/  IMAD.X R131, RZ, RZ, R19, P2 ;  /* 0x000000ffff837224 */ /* 0x000fe200010e0613 */
[----:B------:R-:W-:-:S02]  /*9f90*/  IADD3 R9, P6, R18, 0x8040, RZ ;  /* 0x0000804012097810 */ /* 0x000fc40007fde0ff */
[----:B------:R-:W-:Y:S02]  /*9fa0*/  LOP3.LUT R10, R11, 0x380, RZ, 0xc0, !PT ;  /* 0x000003800b0a7812 */ /* 0x000fe400078ec0ff */
[----:B------:R-:W-:Y:S02]  /*9fb0*/  FSETP.NE.FTZ.AND P2, PT, R127, RZ, PT ;  /* 0x000000ff7f00720b */ /* 0x000fe40003f55000 */
[----:B------:R-:W-:Y:S02]  /*9fc0*/  LOP3.LUT R124, R125, 0x380, RZ, 0xc0, !PT ;  /* 0x000003807d7c7812 */ /* 0x000fe400078ec0ff */
[----:B------:R-:W-:Y:S02]  /*9fd0*/  LOP3.LUT R8, R9, 0x380, RZ, 0xc0, !PT ;  /* 0x0000038009087812 */ /* 0x000fe400078ec0ff */
[----:B------:R-:W-:Y:S02]  /*9fe0*/  SHF.R.U64 R10, R10, 0x3, RZ ;  /* 0x000000030a0a7819 */ /* 0x000fe400000012ff */
[----:B------:R-:W-:-:S02]  /*9ff0*/  FSETP.NE.FTZ.AND P4, PT, R132, RZ, PT ;  /* 0x000000ff8400720b */ /* 0x000fc40003f95000 */
[----:B------:R-:W-:Y:S02]  /*a000*/  R2UR UR5, R206 ;  /* 0x00000000ce0572ca */ /* 0x000fe400000e0000 */
[----:B------:R-:W-:Y:S01]  /*a010*/  SHF.R.U64 R124, R124, 0x3, RZ ;  /* 0x000000037c7c7819 */ /* 0x000fe200000012ff */
[----:B------:R-:W-:Y:S01]  /*a020*/  @P2 FMUL.FTZ R5, R0, 0.69314718246459960938 ;  /* 0x3f31721800052820 */ /* 0x000fe20000410000 */
[----:B------:R-:W-:Y:S02]  /*a030*/  SHF.R.U64 R8, R8, 0x3, RZ ;  /* 0x0000000308087819 */ /* 0x000fe400000012ff */
[----:B------:R-:W-:Y:S01]  /*a040*/  LOP3.LUT R10, R10, R11, RZ, 0x3c, !PT ;  /* 0x0000000b0a0a7212 */ /* 0x000fe200078e3cff */
[----:B------:R-:W-:Y:S01]  /*a050*/  IMAD.X R11, RZ, RZ, R19, P5 ;  /* 0x000000ffff0b7224 */ /* 0x000fe200028e0613 */
[----:B------:R-:W-:Y:S02]  /*a060*/  R2UR UR12, R205 ;  /* 0x00000000cd0c72ca */ /* 0x000fe400000e0000 */
[----:B------:R-:W-:-:S02]  /*a070*/  LOP3.LUT R124, R124, R125, RZ, 0x3c, !PT ;  /* 0x0000007d7c7c7212 */ /* 0x000fc400078e3cff */
[----:B------:R-:W-:Y:S01]  /*a080*/  LOP3.LUT R8, R8, R9, RZ, 0x3c, !PT ;  /* 0x0000000908087212 */ /* 0x000fe200078e3cff */
[----:B------:R-:W-:Y:S01]  /*a090*/  IMAD.X R9, RZ, RZ, R19, P6 ;  /* 0x000000ffff097224 */ /* 0x000fe200030e0613 */
[----:B------:R-:W-:Y:S01]  /*a0a0*/  MOV R121, R120 ;  /* 0x0000007800797202 */ /* 0x000fe20000000f00 */
[----:B------:R-:W-:Y:S01]  /*a0b0*/  UIADD3 UR34, -UR5, URZ, URZ ;  /* 0x0000003f05227290 */ /* 0x000fe2000fffe13f */
[----:B------:R-:W-:Y:S02]  /*a0c0*/  IADD3.X R125, RZ, R19, RZ, P3, !PT ;  /* 0x00000013ff7d7210 */ /* 0x000fe40001ffe4ff */
[----:B------:R-:W-:Y:S01]  /*a0d0*/  MOV R2, R130 ;  /* 0x0000008200027202 */ /* 0x000fe20000000f00 */
[----:B------:R-:W-:Y:S01]  /*a0e0*/  IMAD.MOV.U32 R130, RZ, RZ, RZ ;  /* 0x000000ffff827224 */ /* 0x000fe200078e00ff */
[----:B------:R-:W-:Y:S02]  /*a0f0*/  MOV R120, R10 ;  /* 0x0000000a00787202 */ /* 0x000fe40000000f00 */
[----:B------:R-:W-:Y:S01]  /*a100*/  IADD3.X R7, RZ, R19, RZ, P0, !PT ;  /* 0x00000013ff077210 */ /* 0x000fe200007fe4ff */
[----:B------:R-:W1:Y:S01]  /*a110*/  @P2 MUFU.LG2 R10, R127 ;  /* 0x0000007f000a2308 */ /* 0x000e620000000c00 */
[----:B------:R-:W-:-:S02]  /*a120*/  MOV R14, R14 ;  /* 0x0000000e000e7202 */ /* 0x000fc40000000f00 */
[----:B------:R-:W-:Y:S02]  /*a130*/  MOV R123, R122 ;  /* 0x0000007a007b7202 */ /* 0x000fe40000000f00 */
[----:B------:R-:W-:Y:S01]  /*a140*/  MOV R15, R124 ;  /* 0x0000007c000f7202 */ /* 0x000fe20000000f00 */
[----:B------:R-:W-:Y:S01]  /*a150*/  IMAD.MOV.U32 R124, RZ, RZ, -0x800000 ;  /* 0xff800000ff7c7424 */ /* 0x000fe200078e00ff */
[----:B------:R-:W-:Y:S01]  /*a160*/  MOV R122, R8 ;  /* 0x00000008007a7202 */ /* 0x000fe20000000f00 */
[----:B------:R-:W-:Y:S01]  /*a170*/  @P2 MUFU.RCP R130, R127 ;  /* 0x0000007f00822308 */ /* 0x000fe20000001000 */
[----:B------:R-:W-:Y:S01]  /*a180*/  MOV R125, R6 ;  /* 0x00000006007d7202 */ /* 0x000fe20000000f00 */
[----:B------:R-:W-:Y:S01]  /*a190*/  IMAD.U32 R6, RZ, RZ, UR7 ;  /* 0x00000007ff067e24 */ /* 0x000fe2000f8e00ff */
[----:B------:R-:W-:Y:S01]  /*a1a0*/  MOV R128, R128 ;  /* 0x0000008000807202 */ /* 0x000fe20000000f00 */
[----:B------:R-:W-:Y:S02]  /*a1b0*/  IMAD.MOV.U32 R129, RZ, RZ, RZ ;  /* 0x000000ffff817224 */ /* 0x000fe400078e00ff */
[----:B------:R-:W-:Y:S01]  /*a1c0*/  @P4 FMUL.FTZ R7, R0, 0.69314718246459960938 ;  /* 0x3f31721800074820 */ /* 0x000fe20000410000 */
[----:B------:R-:W-:Y:S01]  /*a1d0*/  LOP3.LUT P0, RZ, R204, 0x3, RZ, 0xc0, !PT ;  /* 0x00000003ccff7812 */ /* 0x000fe2000780c0ff */
[----:B------:R-:W-:Y:S01]  /*a1e0*/  ULDC UR7, c[0x0][0xa88] ;  /* 0x0002a20000077ab9 */ /* 0x000fe20000000800 */
[----:B------:R-:W2:Y:S01]  /*a1f0*/  @P4 MUFU.LG2 R8, R132 ;  /* 0x0000008400084308 */ /* 0x000ea20000000c00 */
[----:B------:R-:W-:Y:S01]  /*a200*/  @!P1 IADD3 R6, R6, 0x36860, RZ ;  /* 0x0003686006069810 */ /* 0x000fe20007ffe0ff */
[----:B-1----:R-:W-:Y:S01]  /*a210*/  @P2 FMUL.FTZ R10, R10, 0.69314718246459960938 ;  /* 0x3f3172180a0a2820 */ /* 0x002fe20000410000 */
[----:B------:R-:W-:-:S02]  /*a220*/  MOV R20, R20 ;  /* 0x0000001400147202 */ /* 0x000fc40000000f00 */
[----:B------:R-:W-:Y:S01]  /*a230*/  @!P1 PRMT R6, RZ, 0x654, R6 ;  /* 0x00000654ff069816 */ /* 0x000fe20000000006 */
[----:B------:R-:W-:Y:S01]  /*a240*/  @P2 FFMA.FTZ R124, R5, R4, R10 ;  /* 0x00000004057c2223 */ /* 0x000fe2000001000a */
[----:B------:R-:W-:Y:S01]  /*a250*/  MOV R21, R12 ;  /* 0x0000000c00157202 */ /* 0x000fe20000000f00 */
[----:B------:R-:W1:Y:S01]  /*a260*/  @P4 MUFU.RCP R129, R132 ;  /* 0x0000008400814308 */ /* 0x000e620000001000 */
[----:B--2---:R-:W-:Y:S01]  /*a270*/  @P4 FMUL.FTZ R8, R8, 0.69314718246459960938 ;  /* 0x3f31721808084820 */ /* 0x004fe20000410000 */
[----:B------:R-:W-:Y:S02]  /*a280*/  WARPGROUP.DEPBAR.LE gsb0, 0x0 ;  /* 0x00008000000079c5 */ /* 0x000fe40000010000 */
[----:B------:R-:W-:-:S06]  /*a290*/  WARPGROUP.ARRIVE ;  /* 0x00000000000079c5 */ /* 0x000fcc0000000000 */
[----:B------:R-:W-:Y:S01]  /*a2a0*/  HGMMA.64x192x16.F32.BF16 R24, R196, gdesc[UR8].tnspB, R24, gsb0 ;  /* 0x42e00008c4187df0 */ /* 0x000fe20008001818 */
[----:B------:R-:W-:Y:S01]  /*a2b0*/  UMOV UR10, UR6 ;  /* 0x00000006000a7c82 */ /* 0x000fe20008000000 */
[----:B------:R-:W-:Y:S01]  /*a2c0*/  UMOV UR11, 0x40000040 ;  /* 0x40000040000b7882 */ /* 0x000fe20000000000 */
[----:B------:R-:W-:Y:S01]  /*a2d0*/  UIADD3 UR6, UR4, 0x180, URZ ;  /* 0x0000018004067890 */ /* 0x000fe2000fffe03f */
[----:B------:R-:W-:Y:S02]  /*a2e0*/  WARPGROUP.DEPBAR.LE gsb0, 0x0 ;  /* 0x00008000000079c5 */ /* 0x000fe40000010000 */
[----:B------:R-:W-:-:S14]  /*a2f0*/  WARPGROUP.ARRIVE ;  /* 0x00000000000079c5 */ /* 0x000fdc0000000000 */
        /* <DEDUP_REMOVED lines=9> */
[----:B------:R-:W-:Y:S02]  /*a390*/  UIADD3 UR6, UR4, 0x280, URZ ;  /* 0x0000028004067890 */ /* 0x000fe4000fffe03f */
[----:B------:R-:W-:Y:S01]  /*a3a0*/  UIADD3 UR4, UR4, 0x300, URZ ;  /* 0x0000030004047890 */ /* 0x000fe2000fffe03f */
[----:B------:R-:W-:Y:S02]  /*a3b0*/  WARPGROUP.DEPBAR.LE gsb0, 0x0 ;  /* 0x00008000000079c5 */ /* 0x000fe40000010000 */
[----:B------:R-:W-:-:S12]  /*a3c0*/  WARPGROUP.ARRIVE ;  /* 0x00000000000079c5 */ /* 0x000fd80000000000 */
[----:B------:R-:W-:Y:S01]  /*a3d0*/  HGMMA.64x192x16.F32.BF16 R24, R184, gdesc[UR8].tnspB, R24, gsb0 ;  /* 0x42e00008b8187df0 */ /* 0x000fe20008001818 */
[----:B------:R-:W-:Y:S01]  /*a3e0*/  UMOV UR10, UR6 ;  /* 0x00000006000a7c82 */ /* 0x000fe20008000000 */
[----:B------:R-:W-:Y:S01]  /*a3f0*/  UMOV UR11, 0x40000040 ;  /* 0x40000040000b7882 */ /* 0x000fe20000000000 */
[----:B------:R-:W-:Y:S02]  /*a400*/  WARPGROUP.DEPBAR.LE gsb0, 0x0 ;  /* 0x00008000000079c5 */ /* 0x000fe40000010000 */
[----:B------:R-:W-:-:S15]  /*a410*/  WARPGROUP.ARRIVE ;  /* 0x00000000000079c5 */ /* 0x000fde0000000000 */
[----:B------:R-:W-:Y:S01]  /*a420*/  HGMMA.64x192x16.F32.BF16 R24, R180, gdesc[UR8].tnspB, R24, gsb0 ;  /* 0x42e00008b4187df0 */ /* 0x000fe20008001818 */
[----:B------:R-:W-:Y:S01]  /*a430*/  UMOV UR10, UR4 ;  /* 0x00000004000a7c82 */ /* 0x000fe20008000000 */
[----:B------:R-:W-:Y:S01]  /*a440*/  UMOV UR11, 0x40000040 ;  /* 0x40000040000b7882 */ /* 0x000fe20000000000 */
[----:B------:R-:W-:Y:S02]  /*a450*/  ULDC UR4, c[0x0][0xdb4] ;  /* 0x00036d0000047ab9 */ /* 0x000fe40000000800 */
[----:B------:R-:W-:-:S03]  /*a460*/  UIMAD UR35, UR4, UR35, UR5 ;  /* 0x00000023042372a4 */ /* 0x000fc6000f8e0205 */
[----:B------:R-:W-:Y:S01]  /*a470*/  ULDC UR5, c[0x0][0xda8] ;  /* 0x00036a0000057ab9 */ /* 0x000fe20000000800 */
[----:B------:R-:W-:Y:S02]  /*a480*/  USHF.R.S32.HI UR4, URZ, 0x1f, UR35 ;  /* 0x0000001f3f047899 */ /* 0x000fe40008011423 */
[----:B------:R-:W-:Y:S02]  /*a490*/  UIMAD UR34, UR5, UR34, UR12 ;  /* 0x00000022052272a4 */ /* 0x000fe4000f8e020c */
[----:B------:R-:W-:Y:S02]  /*a4a0*/  UIMAD UR6, UR4, UR8, URZ ;  /* 0x00000008040672a4 */ /* 0x000fe4000f8e023f */
[----:B------:R-:W-:Y:S02]  /*a4b0*/  USHF.L.U32 UR34, UR34, 0x7, URZ ;  /* 0x0000000722227899 */ /* 0x000fe4000800063f */
[----:B------:R-:W-:Y:S02]  /*a4c0*/  UIMAD.WIDE.U32 UR4, UR35, UR8, URZ ;  /* 0x00000008230472a5 */ /* 0x000fe4000f8e003f */
[----:B------:R-:W-:-:S02]  /*a4d0*/  UIMAD UR6, UR35, UR9, UR6 ;  /* 0x00000009230672a4 */ /* 0x000fc4000f8e0206 */
[----:B------:R-:W-:Y:S01]  /*a4e0*/  VIADD R127, R209, UR34 ;  /* 0x00000022d17f7c36 */ /* 0x000fe20008000000 */
[----:B------:R-:W-:Y:S01]  /*a4f0*/  ULDC.64 UR12, c[0x0][0x208] ;  /* 0x00008200000c7ab9 */ /* 0x000fe20000000a00 */
[----:B------:R-:W-:Y:S01]  /*a500*/  IMAD.U32 R12, RZ, RZ, UR4 ;  /* 0x00000004ff0c7e24 */ /* 0x000fe2000f8e00ff */
[----:B------:R-:W-:Y:S01]  /*a510*/  UIADD3 UR4, UR5, UR6, URZ ;  /* 0x0000000605047290 */ /* 0x000fe2000fffe03f */
[----:B------:R-:W-:Y:S02]  /*a520*/  VIADD R9, R127, 0x8 ;  /* 0x000000087f097836 */ /* 0x000fe40000000000 */
[----:B------:R-:W-:-:S03]  /*a530*/  IMAD.U32 R13, RZ, RZ, UR5 ;  /* 0x00000005ff0d7e24 */ /* 0x000fc6000f8e00ff */
[----:B------:R-:W-:Y:S02]  /*a540*/  ISETP.GE.OR P3, PT, R9, UR7, P0 ;  /* 0x0000000709007c0c */ /* 0x000fe40008766670 */
[----:B------:R-:W-:Y:S01]  /*a550*/  MOV R13, UR4 ;  /* 0x00000004000d7c02 */ /* 0x000fe20008000f00 */
[----:B------:R-:W-:Y:S01]  /*a560*/  USHF.R.S32.HI UR4, URZ, 0x1f, UR36 ;  /* 0x0000001f3f047899 */ /* 0x000fe20008011424 */
[----:B------:R-:W-:Y:S01]  /*a570*/  ISETP.GE.OR P0, PT, R127, UR7, P0 ;  /* 0x000000077f007c0c */ /* 0x000fe20008706670 */
[----:B------:R-:W-:Y:S02]  /*a580*/  WARPGROUP.DEPBAR.LE gsb0, 0x0 ;  /* 0x00008000000079c5 */ /* 0x000fe40000010000 */
[----:B------:R-:W-:-:S06]  /*a590*/  WARPGROUP.ARRIVE ;  /* 0x00000000000079c5 */ /* 0x000fcc0000000000 */
[----:B------:R-:W-:Y:S01]  /*a5a0*/  HGMMA.64x192x16.F32.BF16 R24, R176, gdesc[UR8].tnspB, R24, gsb0 ;  /* 0x42e00008b0187df0 */ /* 0x000fe20008001818 */
[----:B------:R-:W-:Y:S01]  /*a5b0*/  R2UR UR10, R22 ;  /* 0x00000000160a72ca */ /* 0x000fe200000e0000 */
[----:B------:R-:W-:Y:S02]  /*a5c0*/  IMAD.MOV.U32 R22, RZ, RZ, -0x800000 ;  /* 0xff800000ff167424 */ /* 0x000fe400078e00ff */
[----:B------:R-:W-:Y:S01]  /*a5d0*/  @P4 FFMA.FTZ R22, R7, R3, R8 ;  /* 0x0000000307164223 */ /* 0x000fe20000010008 */
[----:B------:R-:W-:Y:S02]  /*a5e0*/  WARPGROUP.DEPBAR.LE gsb0, 0x0 ;  /* 0x00008000000079c5 */ /* 0x000fe40000010000 */
[----:B------:R2:W-:Y:S01]  /*a5f0*/  @!P1 SYNCS.ARRIVE.TRANS64.RED.A1T0 RZ, [R6+URZ], RZ ;  /* 0x000000ff06ff99a7 */ /* 0x0005e2000810043f */
[-C--:B------:R-:W-:Y:S01]  /*a600*/  FMUL.FTZ R10, R37, R130.reuse ;  /* 0x00000082250a7220 */ /* 0x080fe20000410000 */
[-C--:B------:R-:W-:Y:S01]  /*a610*/  FMUL.FTZ R11, R36, R130.reuse ;  /* 0x00000082240b7220 */ /* 0x080fe20000410000 */
[-C--:B------:R-:W-:Y:S01]  /*a620*/  FMUL.FTZ R7, R28, R130.reuse ;  /* 0x000000821c077220 */ /* 0x080fe20000410000 */
[-C--:B------:R-:W-:Y:S01]  /*a630*/  FMUL.FTZ R8, R33, R130.reuse ;  /* 0x0000008221087220 */ /* 0x080fe20000410000 */
[-C--:B------:R-:W-:Y:S01]  /*a640*/  FMUL.FTZ R9, R32, R130.reuse ;  /* 0x0000008220097220 */ /* 0x080fe20000410000 */
[-C--:B-1----:R-:W-:Y:S01]  /*a650*/  FMUL.FTZ R35, R35, R129.reuse ;  /* 0x0000008123237220 */ /* 0x082fe20000410000 */
[-C--:B------:R-:W-:Y:S01]  /*a660*/  FMUL.FTZ R34, R34, R129.reuse ;  /* 0x0000008122227220 */ /* 0x080fe20000410000 */
[----:B------:R-:W1:Y:S01]  /*a670*/  LDC.64 R36, c[0x0][0xb78] ;  /* 0x0002de00ff247b82 */ /* 0x000e620000000a00 */
[-C--:B--2---:R-:W-:Y:S01]  /*a680*/  FMUL.FTZ R6, R29, R130.reuse ;  /* 0x000000821d067220 */ /* 0x084fe20000410000 */
[-C--:B------:R-:W-:Y:S01]  /*a690*/  FMUL.FTZ R4, R25, R130.reuse ;  /* 0x0000008219047220 */ /* 0x080fe20000410000 */
[-C--:B------:R-:W-:Y:S01]  /*a6a0*/  FMUL.FTZ R3, R24, R130.reuse ;  /* 0x0000008218037220 */ /* 0x080fe20000410000 */
[-C--:B------:R-:W-:Y:S01]  /*a6b0*/  FMUL.FTZ R5, R27, R129.reuse ;  /* 0x000000811b057220 */ /* 0x080fe20000410000 */
[----:B------:R-:W-:Y:S01]  /*a6c0*/  FMUL.FTZ R26, R26, R129 ;  /* 0x000000811a1a7220 */ /* 0x000fe20000410000 */
[----:B------:R-:W-:Y:S01]  /*a6d0*/  F2FP.BF16.F32.PACK_AB R6, R6, R7 ;  /* 0x000000070606723e */ /* 0x000fe200000010ff */
        /* <DEDUP_REMOVED lines=14> */
[----:B------:R-:W-:Y:S01]  /*a7c0*/  F2FP.BF16.F32.PACK_AB R8, R8, R9 ;  /* 0x000000090808723e */ /* 0x000fe200000010ff */
        /* <DEDUP_REMOVED lines=8> */
[----:B------:R-:W-:Y:S01]  /*a850*/  FMUL.FTZ R54, R54, R129 ;  /* 0x0000008136367220 */ /* 0x000fe20000410000 */
[-C--:B------:R-:W-:Y:S01]  /*a860*/  FMUL.FTZ R61, R61, R130.reuse ;  /* 0x000000823d3d7220 */ /* 0x080fe20000410000 */
[----:B------:R-:W-:Y:S01]  /*a870*/  FMUL.FTZ R60, R60, R130 ;  /* 0x000000823c3c7220 */ /* 0x000fe20000410000 */
[----:B------:R-:W-:Y:S01]  /*a880*/  F2FP.BF16.F32.PACK_AB R4, R4, R3 ;  /* 0x000000030404723e */ /* 0x000fe200000010ff */
[-C--:B------:R-:W-:Y:S01]  /*a890*/  FMUL.FTZ R59, R59, R129.reuse ;  /* 0x000000813b3b7220 */ /* 0x080fe20000410000 */
[----:B------:R-:W-:Y:S01]  /*a8a0*/  F2FP.BF16.F32.PACK_AB R5, R5, R26 ;  /* 0x0000001a0505723e */ /* 0x000fe200000010ff */
[----:B------:R-:W-:Y:S01]  /*a8b0*/  FMUL.FTZ R58, R58, R129 ;  /* 0x000000813a3a7220 */ /* 0x000fe20000410000 */
[----:B------:R-:W-:Y:S01]  /*a8c0*/  F2FP.BF16.F32.PACK_AB R7, R7, R30 ;  /* 0x0000001e0707723e */ /* 0x000fe200000010ff */
[----:B------:R-:W-:Y:S01]  /*a8d0*/  BAR.SYNC.DEFER_BLOCKING 0x1, 0x100 ;  /* 0x0044000000007b1d */ /* 0x000fe20000010000 */
[----:B------:R-:W-:Y:S01]  /*a8e0*/  F2FP.BF16.F32.PACK_AB R10, R10, R11 ;  /* 0x0000000b0a0a723e */ /* 0x000fe200000010ff */
[-C--:B------:R-:W-:Y:S01]  /*a8f0*/  FMUL.FTZ R35, R63, R129.reuse ;  /* 0x000000813f237220 */ /* 0x080fe20000410000 */
[-C--:B------:R-:W-:Y:S01]  /*a900*/  FMUL.FTZ R62, R62, R129.reuse ;  /* 0x000000813e3e7220 */ /* 0x080fe20000410000 */
        /* <DEDUP_REMOVED lines=20> */
[----:B------:R-:W-:Y:S01]  /*aa50*/  F2FP.BF16.F32.PACK_AB R25, R43, R42 ;  /* 0x0000002a2b19723e */ /* 0x000fe200000010ff */
[----:B------:R-:W-:Y:S01]  /*aa60*/  FMUL.FTZ R81, R81, R130 ;  /* 0x0000008251517220 */ /* 0x000fe20000410000 */
[----:B------:R-:W-:Y:S01]  /*aa70*/  F2FP.BF16.F32.PACK_AB R26, R45, R44 ;  /* 0x0000002c2d1a723e */ /* 0x000fe200000010ff */
        /* <DEDUP_REMOVED lines=18> */
[-C--:B------:R-:W-:Y:S01]  /*aba0*/  FMUL.FTZ R94, R94, R129.reuse ;  /* 0x000000815e5e7220 */ /* 0x080fe20000410000 */
[-C--:B------:R-:W-:Y:S01]  /*abb0*/  FMUL.FTZ R99, R99, R129.reuse ;  /* 0x0000008163637220 */ /* 0x080fe20000410000 */
[----:B------:R-:W-:Y:S01]  /*abc0*/  FMUL.FTZ R98, R98, R129 ;  /* 0x0000008162627220 */ /* 0x000fe20000410000 */
[----:B------:R-:W-:Y:S01]  /*abd0*/  F2FP.BF16.F32.PACK_AB R29, R51, R50 ;  /* 0x00000032331d723e */ /* 0x000fe200000010ff */
[----:B------:R-:W-:Y:S01]  /*abe0*/  FMUL.FTZ R101, R101, R130 ;  /* 0x0000008265657220 */ /* 0x000fe20000410000 */
[----:B------:R-:W-:Y:S01]  /*abf0*/  F2FP.BF16.F32.PACK_AB R30, R53, R52 ;  /* 0x00000034351e723e */ /* 0x000fe200000010ff */
[----:B------:R-:W-:Y:S01]  /*ac00*/  FMUL.FTZ R100, R100, R130 ;  /* 0x0000008264647220 */ /* 0x000fe20000410000 */
[----:B------:R-:W-:Y:S01]  /*ac10*/  F2FP.BF16.F32.PACK_AB R31, R31, R54 ;  /* 0x000000361f1f723e */ /* 0x000fe200000010ff */
[-C--:B------:R-:W-:Y:S01]  /*ac20*/  FMUL.FTZ R113, R113, R130.reuse ;  /* 0x0000008271717220 */ /* 0x080fe20000410000 */
[----:B------:R-:W-:Y:S01]  /*ac30*/  F2FP.BF16.F32.PACK_AB R32, R32, R33 ;  /* 0x000000212020723e */ /* 0x000fe200000010ff */
[----:B------:R-:W-:Y:S01]  /*ac40*/  FMUL.FTZ R112, R112, R130 ;  /* 0x0000008270707220 */ /* 0x000fe20000410000 */
[-C--:B------:R-:W-:Y:S01]  /*ac50*/  FMUL.FTZ R103, R103, R129.reuse ;  /* 0x0000008167677220 */ /* 0x080fe20000410000 */
[-C--:B------:R-:W-:Y:S01]  /*ac60*/  FMUL.FTZ R102, R102, R129.reuse ;  /* 0x0000008166667220 */ /* 0x080fe20000410000 */
[-C--:B------:R-:W-:Y:S01]  /*ac70*/  FMUL.FTZ R107, R107, R129.reuse ;  /* 0x000000816b6b7220 */ /* 0x080fe20000410000 */
[-C--:B------:R-:W-:Y:S01]  /*ac80*/  FMUL.FTZ R106, R106, R129.reuse ;  /* 0x000000816a6a7220 */ /* 0x080fe20000410000 */
[----:B------:R2:W-:Y:S01]  /*ac90*/  STSM.16.M88.4 [R126], R4 ;  /* 0x000000047e007844 */ /* 0x0005e20000000200 */
        /* <DEDUP_REMOVED lines=9> */
[----:B------:R3:W-:Y:S01]  /*ad30*/  STSM.16.M88.4 [R128], R8 ;  /* 0x0000000880007844 */ /* 0x0007e20000000200 */
[-C--:B------:R-:W-:Y:S01]  /*ad40*/  FMUL.FTZ R117, R117, R130.reuse ;  /* 0x0000008275757220 */ /* 0x080fe20000410000 */
[----:B------:R-:W-:Y:S01]  /*ad50*/  FMUL.FTZ R116, R116, R130 ;  /* 0x0000008274747220 */ /* 0x000fe20000410000 */
[-C--:B------:R-:W-:Y:S01]  /*ad60*/  FMUL.FTZ R119, R119, R129.reuse ;  /* 0x0000008177777220 */ /* 0x080fe20000410000 */
[----:B------:R-:W-:Y:S01]  /*ad70*/  FMUL.FTZ R118, R118, R129 ;  /* 0x0000008176767220 */ /* 0x000fe20000410000 */
[----:B------:R4:W-:Y:S01]  /*ad80*/  STSM.16.M88.4 [R14], R24 ;  /* 0x000000180e007844 */ /* 0x0009e20000000200 */
[----:B--2---:R-:W-:Y:S01]  /*ad90*/  F2FP.BF16.F32.PACK_AB R4, R65, R64 ;  /* 0x000000404104723e */ /* 0x004fe200000010ff */
[C---:B-1----:R-:W-:Y:S01]  /*ada0*/  IMAD R0, R36.reuse, UR4, RZ ;  /* 0x0000000424007c24 */ /* 0x042fe2000f8e02ff */
[----:B------:R-:W-:Y:S01]  /*adb0*/  F2FP.BF16.F32.PACK_AB R5, R67, R66 ;  /* 0x000000424305723e */ /* 0x000fe200000010ff */
[----:B------:R-:W-:Y:S01]  /*adc0*/  STSM.16.M88.4 [R20], R28 ;  /* 0x0000001c14007844 */ /* 0x000fe20000000200 */
[----:B------:R-:W-:Y:S01]  /*add0*/  F2FP.BF16.F32.PACK_AB R6, R69, R68 ;  /* 0x000000444506723e */ /* 0x000fe200000010ff */
[----:B------:R-:W-:Y:S01]  /*ade0*/  IMAD.WIDE.U32 R12, R36, UR36, R12 ;  /* 0x00000024240c7c25 */ /* 0x000fe2000f8e000c */
[----:B------:R-:W-:Y:S01]  /*adf0*/  F2FP.BF16.F32.PACK_AB R7, R71, R70 ;  /* 0x000000464707723e */ /* 0x000fe200000010ff */
[----:B------:R-:W-:Y:S01]  /*ae00*/  STSM.16.M88.4 [R121], R32 ;  /* 0x0000002079007844 */ /* 0x000fe20000000200 */
[----:B------:R-:W-:Y:S01]  /*ae10*/  F2FP.BF16.F32.PACK_AB R88, R89, R88 ;  /* 0x000000585958723e */ /* 0x000fe200000010ff */
[----:B------:R-:W-:Y:S01]  /*ae20*/  IMAD R0, R37, UR36, R0 ;  /* 0x0000002425007c24 */ /* 0x000fe2000f8e0200 */
[----:B---3--:R-:W-:Y:S01]  /*ae30*/  F2FP.BF16.F32.PACK_AB R8, R73, R72 ;  /* 0x000000484908723e */ /* 0x008fe200000010ff */
[----:B------:R-:W-:Y:S01]  /*ae40*/  STSM.16.M88.4 [R123], R4 ;  /* 0x000000047b007844 */ /* 0x000fe20000000200 */
[----:B------:R-:W-:Y:S01]  /*ae50*/  F2FP.BF16.F32.PACK_AB R9, R75, R74 ;  /* 0x0000004a4b09723e */ /* 0x000fe200000010ff */
[----:B------:R-:W-:Y:S01]  /*ae60*/  ULDC.64 UR4, c[0x0][0xb40] ;  /* 0x0002d00000047ab9 */ /* 0x000fe20000000a00 */
[----:B------:R-:W-:-:S02]  /*ae70*/  F2FP.BF16.F32.PACK_AB R10, R77, R76 ;  /* 0x0000004c4d0a723e */ /* 0x000fc400000010ff */
[----:B------:R-:W-:Y:S02]  /*ae80*/  F2FP.BF16.F32.PACK_AB R11, R79, R78 ;  /* 0x0000004e4f0b723e */ /* 0x000fe400000010ff */
[----:B----4-:R-:W-:Y:S02]  /*ae90*/  F2FP.BF16.F32.PACK_AB R24, R81, R80 ;  /* 0x000000505118723e */ /* 0x010fe400000010ff */
[----:B------:R-:W-:Y:S01]  /*aea0*/  F2FP.BF16.F32.PACK_AB R25, R83, R82 ;  /* 0x000000525319723e */ /* 0x000fe200000010ff */
[----:B------:R1:W-:Y:S01]  /*aeb0*/  STSM.16.M88.4 [R2], R8 ;  /* 0x0000000802007844 */ /* 0x0003e20000000200 */
[----:B------:R-:W-:Y:S02]  /*aec0*/  F2FP.BF16.F32.PACK_AB R26, R85, R84 ;  /* 0x00000054551a723e */ /* 0x000fe400000010ff */
[----:B------:R-:W-:Y:S02]  /*aed0*/  F2FP.BF16.F32.PACK_AB R27, R87, R86 ;  /* 0x00000056571b723e */ /* 0x000fe400000010ff */
[----:B------:R-:W-:-:S02]  /*aee0*/  F2FP.BF16.F32.PACK_AB R89, R91, R90 ;  /* 0x0000005a5b59723e */ /* 0x000fc400000010ff */
[----:B------:R-:W-:Y:S01]  /*aef0*/  F2FP.BF16.F32.PACK_AB R96, R97, R96 ;  /* 0x000000606160723e */ /* 0x000fe200000010ff */
[----:B------:R-:W-:Y:S01]  /*af00*/  STSM.16.M88.4 [R15], R24 ;  /* 0x000000180f007844 */ /* 0x000fe20000000200 */
[----:B------:R-:W-:Y:S02]  /*af10*/  F2FP.BF16.F32.PACK_AB R90, R93, R92 ;  /* 0x0000005c5d5a723e */ /* 0x000fe400000010ff */
[----:B------:R-:W-:Y:S02]  /*af20*/  F2FP.BF16.F32.PACK_AB R91, R95, R94 ;  /* 0x0000005e5f5b723e */ /* 0x000fe400000010ff */
[----:B------:R-:W-:Y:S02]  /*af30*/  F2FP.BF16.F32.PACK_AB R97, R99, R98 ;  /* 0x000000626361723e */ /* 0x000fe400000010ff */
[----:B------:R-:W-:Y:S01]  /*af40*/  F2FP.BF16.F32.PACK_AB R104, R105, R104 ;  /* 0x000000686968723e */ /* 0x000fe200000010ff */
[----:B------:R-:W-:Y:S01]  /*af50*/  STSM.16.M88.4 [R21], R88 ;  /* 0x0000005815007844 */ /* 0x000fe20000000200 */
[----:B------:R-:W-:-:S02]  /*af60*/  F2FP.BF16.F32.PACK_AB R98, R101, R100 ;  /* 0x000000646562723e */ /* 0x000fc400000010ff */
[----:B------:R-:W-:Y:S02]  /*af70*/  F2FP.BF16.F32.PACK_AB R99, R103, R102 ;  /* 0x000000666763723e */ /* 0x000fe400000010ff */
[----:B------:R-:W-:Y:S02]  /*af80*/  F2FP.BF16.F32.PACK_AB R105, R107, R106 ;  /* 0x0000006a6b69723e */ /* 0x000fe400000010ff */
[----:B------:R-:W-:Y:S01]  /*af90*/  F2FP.BF16.F32.PACK_AB R112, R113, R112 ;  /* 0x000000707170723e */ /* 0x000fe200000010ff */
[----:B------:R-:W-:Y:S01]  /*afa0*/  STSM.16.M88.4 [R120], R96 ;  /* 0x0000006078007844 */ /* 0x000fe20000000200 */
[----:B------:R-:W-:Y:S02]  /*afb0*/  F2FP.BF16.F32.PACK_AB R106, R109, R108 ;  /* 0x0000006c6d6a723e */ /* 0x000fe400000010ff */
[----:B------:R-:W-:Y:S02]  /*afc0*/  F2FP.BF16.F32.PACK_AB R107, R111, R110 ;  /* 0x0000006e6f6b723e */ /* 0x000fe400000010ff */
[----:B------:R-:W-:-:S02]  /*afd0*/  F2FP.BF16.F32.PACK_AB R113, R115, R114 ;  /* 0x000000727371723e */ /* 0x000fc400000010ff */
[----:B------:R-:W-:Y:S01]  /*afe0*/  F2FP.BF16.F32.PACK_AB R114, R117, R116 ;  /* 0x000000747572723e */ /* 0x000fe200000010ff */
[----:B------:R-:W-:Y:S01]  /*aff0*/  STSM.16.M88.4 [R122], R104 ;  /* 0x000000687a007844 */ /* 0x000fe20000000200 */
[----:B------:R-:W-:Y:S02]  /*b000*/  F2FP.BF16.F32.PACK_AB R115, R119, R118 ;  /* 0x000000767773723e */ /* 0x000fe400000010ff */
[----:B------:R-:W-:Y:S02]  /*b010*/  SHF.R.S32.HI R3, RZ, 0x1f, R127 ;  /* 0x0000001fff037819 */ /* 0x000fe4000001147f */
[----:B------:R-:W-:Y:S01]  /*b020*/  IADD3 R127, P1, R127, R12, RZ ;  /* 0x0000000c7f7f7210 */ /* 0x000fe20007f3e0ff */
[----:B------:R-:W-:Y:S03]  /*b030*/  STSM.16.M88.4 [R125], R112 ;  /* 0x000000707d007844 */ /* 0x000fe60000000200 */
[----:B------:R-:W-:Y:S01]  /*b040*/  IADD3.X R12, R3, R13, R0, P1, !PT ;  /* 0x0000000d030c7210 */ /* 0x000fe20000ffe400 */
[----:B------:R-:W-:Y:S01]  /*b050*/  @!PT LDS RZ, [RZ] ;  /* 0x00000000fffff984 */ /* 0x000fe20000000800 */
[----:B------:R-:W-:Y:S01]  /*b060*/  @!PT LDS RZ, [RZ] ;  /* 0x00000000fffff984 */ /* 0x000fe20000000800 */
[----:B------:R-:W-:Y:S01]  /*b070*/  @!PT LDS RZ, [RZ] ;  /* 0x00000000fffff984 */ /* 0x000fe20000000800 */
[----:B------:R-:W-:Y:S01]  /*b080*/  @!PT LDS RZ, [RZ] ;  /* 0x00000000fffff984 */ /* 0x000fe20000000800 */
[----:B------:R2:W-:Y:S06]  /*b090*/  MEMBAR.ALL.CTA ;  /* 0x0000000000007992 */ /* 0x0005ec0000008000 */
[----:B--2---:R-:W2:Y:S02]  /*b0a0*/  FENCE.VIEW.ASYNC.S ;  /* 0x00000000000073c6 */ /* 0x004ea40000000000 */
[----:B--2---:R-:W-:Y:S06]  /*b0b0*/  BAR.ARV 0x1, 0x120 ;  /* 0x0044800000007b1d */ /* 0x004fec0000002000 */
[C---:B-1----:R-:W-:Y:S01]  /*b0c0*/  LEA R2, P1, R127.reuse, UR4, 0x2 ;  /* 0x000000047f027c11 */ /* 0x042fe2000f8210ff */
[----:B------:R-:W-:Y:S01]  /*b0d0*/  ULDC UR4, c[0x0][0xc] ;  /* 0x0000030000047ab9 */ /* 0x000fe20000000800 */
[----:B------:R-:W1:Y:S01]  /*b0e0*/  SHFL.IDX PT, R0, R208, RZ, 0x1f ;  /* 0x00001fffd0007589 */ /* 0x000e6200000e0000 */
[----:B------:R-:W-:Y:S01]  /*b0f0*/  UIADD3 UR10, UR4, UR10, URZ ;  /* 0x0000000a040a7290 */ /* 0x000fe2000fffe03f */
[----:B------:R-:W-:-:S05]  /*b100*/  LEA.HI.X R3, R127, UR5, R12, 0x2, P1 ;  /* 0x000000057f037c11 */ /* 0x000fca00088f140c */
[----:B------:R-:W-:Y:S04]  /*b110*/  @!P0 STG.E desc[UR12][R2.64], R124 ;  /* 0x0000007c02008986 */ /* 0x000fe8000c10190c */
[----:B------:R2:W-:Y:S02]  /*b120*/  @!P3 STG.E desc[UR12][R2.64+0x20], R22 ;  /* 0x000020160200b986 */ /* 0x0005e4000c10190c */
[----:B--2---:R-:W-:Y:S01]  /*b130*/  IMAD.U32 R22, RZ, RZ, UR10 ;  /* 0x0000000aff167e24 */ /* 0x004fe2000f8e00ff */
[----:B-1----:R-:W-:-:S13]  /*b140*/  ISETP.NE.AND P0, PT, R0, 0x7, PT ;  /* 0x000000070000780c */ /* 0x002fda0003f05270 */
[----:B------:R-:W-:Y:S05]  /*b150*/  @P0 BRA `(.L_x_29) ;  /* 0x0000000000700947 */ /* 0x000fea0003800000 */
[----:B------:R-:W-:Y:S01]  /*b160*/  BAR.SYNC.DEFER_BLOCKING 0x1, 0x120 ;  /* 0x0044800000007b1d */ /* 0x000fe20000010000 */
[----:B------:R-:W-:-:S05]  /*b170*/  ELECT P0, URZ, PT ;  /* 0x00000000003f782f */ /* 0x000fca0003800000 */
[----:B------:R-:W-:Y:S08]  /*b180*/  BSSY B0, `(.L_x_29) ;  /* 0x0000019000007945 */ /* 0x000ff00003800000 */
[----:B------:R-:W-:Y:S05]  /*b190*/  @!P0 BRA `(.L_x_30) ;  /* 0x00000000005c8947 */ /* 0x000fea0003800000 */
[----:B------:R-:W-:Y:S01]  /*b1a0*/  R2UR UR9, R16 ;  /* 0x00000000100972ca */ /* 0x000fe200000e0000 */
[----:B------:R-:W-:Y:S01]  /*b1b0*/  ULDC.64 UR10, c[0x0][0x198] ;  /* 0x00006600000a7ab9 */ /* 0x000fe20000000a00 */
[----:B------:R-:W-:Y:S01]  /*b1c0*/  UMOV UR33, URZ ;  /* 0x0000003f00217c82 */ /* 0x000fe20008000000 */
[----:B------:R-:W-:Y:S01]  /*b1d0*/  UIADD3 UR4, UP0, UR10, 0x9f0, URZ ;  /* 0x000009f00a047890 */ /* 0x000fe2000ff1e03f */
[----:B------:R-:W-:Y:S01]  /*b1e0*/  UMOV UR37, URZ ;  /* 0x0000003f00257c82 */ /* 0x000fe20008000000 */
[----:B------:R-:W-:Y:S02]  /*b1f0*/  UMOV UR7, 0x40 ;  /* 0x0000004000077882 */ /* 0x000fe40000000000 */
[----:B------:R-:W-:-:S06]  /*b200*/  UIADD3.X UR5, URZ, UR11, URZ, UP0, !UPT ;  /* 0x0000000b3f057290 */ /* 0x000fcc00087fe43f */
[----:B------:R-:W-:Y:S02]  /*b210*/  UIADD3 UR6, UR9, 0x4000, URZ ;  /* 0x0000400009067890 */ /* 0x000fe4000fffe03f */
[----:B------:R-:W-:Y:S02]  /*b220*/  UIADD3 UR8, UR9, 0x8000, URZ ;  /* 0x0000800009087890 */ /* 0x000fe4000fffe03f */
[----:B------:R-:W-:Y:S02]  /*b230*/  UMOV UR32, UR9 ;  /* 0x0000000900207c82 */ /* 0x000fe40008000000 */
[----:B------:R1:W-:Y:S02]  /*b240*/  UTMASTG.5D [UR32], [UR4] ;  /* 0x00000020040073b5 */ /* 0x0003e40008020000 */
[----:B-1----:R-:W-:Y:S01]  /*b250*/  UMOV UR32, UR6 ;  /* 0x0000000600207c82 */ /* 0x002fe20008000000 */
[----:B------:R-:W-:Y:S01]  /*b260*/  UMOV UR33, UR7 ;  /* 0x0000000700217c82 */ /* 0x000fe20008000000 */
[----:B------:R-:W-:Y:S01]  /*b270*/  UMOV UR6, 0x80 ;  /* 0x0000008000067882 */ /* 0x000fe20000000000 */
[----:B------:R1:W-:Y:S02]  /*b280*/  UTMASTG.5D [UR32], [UR4] ;  /* 0x00000020040073b5 */ /* 0x0003e40008020000 */
[----:B-1----:R-:W-:Y:S01]  /*b290*/  UMOV UR32, UR8 ;  /* 0x0000000800207c82 */ /* 0x002fe20008000000 */
[----:B------:R-:W-:Y:S01]  /*b2a0*/  UMOV UR33, UR6 ;  /* 0x0000000600217c82 */ /* 0x000fe20008000000 */
[----:B------:R-:W-:Y:S01]  /*b2b0*/  UIADD3 UR6, UR9, 0x36820, URZ ;  /* 0x0003682009067890 */ /* 0x000fe2000fffe03f */
[----:B------:R1:W-:Y:S03]  /*b2c0*/  UTMASTG.5D [UR32], [UR4] ;  /* 0x00000020040073b5 */ /* 0x0003e60008020000 */
[----:B------:R-:W-:Y:S01]  /*b2d0*/  UPRMT UR6, URZ, 0x654, UR6 ;  /* 0x000006543f067896 */ /* 0x000fe20008000006 */
[----:B------:R0:W-:Y:S01]  /*b2e0*/  UTMACMDFLUSH ;  /* 0x00000000000079b7 */ /* 0x0001e20000000000 */
[----:B------:R-:W-:-:S07]  /*b2f0*/  DEPBAR.LE SB0, 0x0 ;  /* 0x000080000000791a */ /* 0x000fce0000000000 */
[----:B-1----:R-:W-:Y:S03]  /*b300*/  SYNCS.ARRIVE.TRANS64.RED.A1T0 RZ, [UR6], RZ ;  /* 0x000000ffffff79a7 */ /* 0x002fe60008100406 */
.L_x_30:
[----:B------:R-:W-:Y:S05]  /*b310*/  BSYNC B0 ;  /* 0x0000000000007941 */ /* 0x000fea0003800000 */
.L_x_29:
[----:B------:R-:W1:Y:S01]  /*b320*/  LDC R0, c[0x0][0xda4] ;  /* 0x00036900ff007b82 */ /* 0x000e620000000800 */
[----:B------:R-:W-:Y:S01]  /*b330*/  R2UR UR4, R23 ;  /* 0x00000000170472ca */ /* 0x000fe200000e0000 */
[----:B------:R-:W-:Y:S01]  /*b340*/  UIADD3 UR38, UR38, 0x1, URZ ;  /* 0x0000000126267890 */ /* 0x000fe2000fffe03f */
[----:B------:R-:W-:Y:S02]  /*b350*/  R2UR UR6, R22 ;  /* 0x00000000160672ca */ /* 0x000fe400000e0000 */
[----:B------:R-:W-:Y:S01]  /*b360*/  R2UR UR5, R17 ;  /* 0x00000000110572ca */ /* 0x000fe200000e0000 */
[----:B------:R-:W-:-:S04]  /*b370*/  UISETP.NE.AND UP0, UPT, UR38, 0x2, UPT ;  /* 0x000000022600788c */ /* 0x000fc8000bf05270 */
[----:B------:R-:W-:-:S04]  /*b380*/  USEL UR38, UR38, URZ, UP0 ;  /* 0x0000003f26267287 */ /* 0x000fc80008000000 */
[----:B------:R-:W-:-:S06]  /*b390*/  UIADD3 UR4, UR4, 0x1, URZ ;  /* 0x0000000104047890 */ /* 0x000fcc000fffe03f */
[----:B------:R-:W-:Y:S01]  /*b3a0*/  IMAD.U32 R23, RZ, RZ, UR4 ;  /* 0x00000004ff177e24 */ /* 0x000fe2000f8e00ff */
[----:B------:R-:W-:Y:S01]  /*b3b0*/  USEL UR4, URZ, 0x1, UP0 ;  /* 0x000000013f047887 */ /* 0x000fe20008000000 */
[----:B-1----:R-:W-:-:S03]  /*b3c0*/  ISETP.LE.AND P0, PT, R0, UR6, PT ;  /* 0x0000000600007c0c */ /* 0x002fc6000bf03270 */
[----:B------:R-:W-:-:S06]  /*b3d0*/  ULOP3.LUT UR5, UR5, UR4, URZ, 0x3c, !UPT ;  /* 0x0000000405057292 */ /* 0x000fcc000f8e3c3f */
[----:B------:R-:W-:-:S04]  /*b3e0*/  IMAD.U32 R17, RZ, RZ, UR5 ;  /* 0x00000005ff117e24 */ /* 0x000fc8000f8e00ff */
[----:B------:R-:W-:Y:S05]  /*b3f0*/  @!P0 BRA `(.L_x_31) ;  /* 0xffffff58006c8947 */ /* 0x000fea000383ffff */
[----:B------:R-:W-:Y:S05]  /*b400*/  EXIT ;  /* 0x000000000000794d */ /* 0x000fea0003800000 */
.L_x_7:
[----:B------:R-:W-:-:S08]  /*b410*/  NOP ;  /* 0x0000000000007918 */ /* 0x000fd00000000000 */
[----:B-1----:R-:W1:-:S00]  /*b420*/  USETMAXREG.DEALLOC.CTAPOOL 0x18 ;  /* 0x00000018000079c8 */ /* 0x002e4000080e0500 */
[----:B-1----:R-:W-:-:S06]  /*b430*/  LOP3.LUT R0, R0, 0x3, RZ, 0xc0, !PT ;  /* 0x0000000300007812 */ /* 0x002fcc00078ec0ff */
[----:B------:R-:W1:Y:S02]  /*b440*/  SHFL.IDX PT, R0, R0, RZ, 0x1f ;  /* 0x00001fff00007589 */ /* 0x000e6400000e0000 */
[----:B-1----:R-:W-:-:S13]  /*b450*/  ISETP.NE.AND P0, PT, R0, RZ, PT ;  /* 0x000000ff0000720c */ /* 0x002fda0003f05270 */
[----:B------:R-:W-:Y:S05]  /*b460*/  @P0 EXIT ;  /* 0x000000000000094d */ /* 0x000fea0003800000 */
[----:B------:R-:W1:Y:S01]  /*b470*/  S2UR UR4, SR_CTAID.X ;  /* 0x00000000000479c3 */ /* 0x000e620000002500 */
[----:B------:R-:W-:Y:S01]  /*b480*/  IMAD.MOV.U32 R16, RZ, RZ, RZ ;  /* 0x000000ffff107224 */ /* 0x000fe200078e00ff */
[----:B------:R-:W-:Y:S01]  /*b490*/  MOV R2, 0x1 ;  /* 0x0000000100027802 */ /* 0x000fe20000000f00 */
[----:B------:R-:W-:-:S05]  /*b4a0*/  IMAD.MOV.U32 R17, RZ, RZ, 0x1 ;  /* 0x00000001ff117424 */ /* 0x000fca00078e00ff */
[----:B------:R-:W1:Y:S02]  /*b4b0*/  LDC R0, c[0x0][0xda4] ;  /* 0x00036900ff007b82 */ /* 0x000e640000000800 */
[----:B-1----:R-:W-:-:S13]  /*b4c0*/  ISETP.LE.AND P0, PT, R0, UR4, PT ;  /* 0x0000000400007c0c */ /* 0x002fda000bf03270 */
[----:B------:R-:W-:Y:S05]  /*b4d0*/  @P0 BRA `(.L_x_32) ;  /* 0x0000002c00b40947 */ /* 0x000fea0003800000 */
[----:B------:R-:W-:Y:S01]  /*b4e0*/  IMAD.U32 R0, RZ, RZ, UR4 ;  /* 0x00000004ff007e24 */ /* 0x000fe2000f8e00ff */
[----:B------:R-:W-:Y:S01]  /*b4f0*/  ULDC.64 UR36, c[0x0][0x198] ;  /* 0x0000660000247ab9 */ /* 0x000fe20000000a00 */
[----:B------:R-:W-:Y:S01]  /*b500*/  IMAD.MOV.U32 R16, RZ, RZ, RZ ;  /* 0x000000ffff107224 */ /* 0x000fe200078e00ff */
[----:B------:R-:W-:Y:S01]  /*b510*/  ULDC UR38, c[0x0][0xc] ;  /* 0x0000030000267ab9 */ /* 0x000fe20000000800 */
[----:B------:R-:W-:Y:S01]  /*b520*/  IMAD.MOV.U32 R17, RZ, RZ, 0x1 ;  /* 0x00000001ff117424 */ /* 0x000fe200078e00ff */
[----:B------:R1:W-:Y:S04]  /*b530*/  STL [R1+0x10], R0 ;  /* 0x0000100001007387 */ /* 0x0003e80000100800 */
[----:B------:R1:W-:Y:S02]  /*b540*/  STL [R1+0x18], RZ ;  /* 0x000018ff01007387 */ /* 0x0003e40000100800 */
.L_x_76:
[----:B------:R-:W2:Y:S01]  /*b550*/  LDL R4, [R1+0x10] ;  /* 0x0000100001047983 */ /* 0x000ea20000100800 */
[----:B-1----:R-:W1:Y:S01]  /*b560*/  LDC R0, c[0x0][0xda8] ;  /* 0x00036a00ff007b82 */ /* 0x002e620000000800 */
[----:B------:R-:W-:Y:S05]  /*b570*/  YIELD ;  /* 0x0000000000007946 */ /* 0x000fea0003800000 */
[----:B------:R-:W3:Y:S01]  /*b580*/  S2R R5, SR_CgaCtaId ;  /* 0x0000000000057919 */ /* 0x000ee20000008800 */
[----:B------:R-:W-:Y:S02]  /*b590*/  ULDC.64 UR4, c[0x0][0x3f8] ;  /* 0x0000fe0000047ab9 */ /* 0x000fe40000000a00 */
[----:B------:R-:W-:-:S03]  /*b5a0*/  UISETP.NE.U32.AND UP0, UPT, UR4, URZ, UPT ;  /* 0x0000003f0400728c */ /* 0x000fc6000bf05070 */
[----:B------:R-:W-:Y:S01]  /*b5b0*/  ULDC UR4, c[0x0][0x404] ;  /* 0x0001010000047ab9 */ /* 0x000fe20000000800 */
[----:B------:R-:W-:-:S04]  /*b5c0*/  UISETP.NE.AND.EX UP0, UPT, UR5, URZ, UPT, UP0 ;  /* 0x0000003f0500728c */ /* 0x000fc8000bf05300 */
[----:B------:R-:W-:Y:S01]  /*b5d0*/  USEL UR4, UR4, 0x1, UP0 ;  /* 0x0000000104047887 */ /* 0x000fe20008000000 */
[----:B-1----:R-:W-:Y:S02]  /*b5e0*/  ISETP.NE.AND P0, PT, R0, 0x1, PT ;  /* 0x000000010000780c */ /* 0x002fe40003f05270 */
[----:B------:R-:W1:Y:S11]  /*b5f0*/  LDC R0, c[0x0][0xdb4] ;  /* 0x00036d00ff007b82 */ /* 0x000e760000000800 */
[----:B------:R-:W2:Y:S08]  /*b600*/  @P0 LDC R2, c[0x0][0xdac] ;  /* 0x00036b00ff020b82 */ /* 0x000eb00000000800 */
[----:B------:R-:W4:Y:S01]  /*b610*/  @P0 LDC R3, c[0x0][0xdb0] ;  /* 0x00036c00ff030b82 */ /* 0x000f220000000800 */
[----:B-1----:R-:W-:Y:S01]  /*b620*/  ISETP.NE.AND P1, PT, R0, 0x1, PT ;  /* 0x000000010000780c */ /* 0x002fe20003f25270 */
[----:B--2---:R-:W-:Y:S01]  /*b630*/  @P0 IMAD.HI.U32 R2, R4, R2, RZ ;  /* 0x0000000204020227 */ /* 0x004fe200078e00ff */
[----:B------:R-:W-:-:S05]  /*b640*/  MOV R6, R4 ;  /* 0x0000000400067202 */ /* 0x000fca0000000f00 */
[----:B------:R-:W1:Y:S01]  /*b650*/  LDC R4, c[0x0][0x2e0] ;  /* 0x0000b800ff047b82 */ /* 0x000e620000000800 */
[----:B----4-:R-:W-:-:S05]  /*b660*/  @P0 SHF.R.U32.HI R6, RZ, R3, R2 ;  /* 0x00000003ff060219 */ /* 0x010fca0000011602 */
[----:B------:R-:W-:Y:S02]  /*b670*/  IMAD.MOV.U32 R19, RZ, RZ, R6 ;  /* 0x000000ffff137224 */ /* 0x000fe400078e0006 */
[----:B------:R-:W2:Y:S01]  /*b680*/  @P1 LDC.64 R2, c[0x0][0xdb8] ;  /* 0x00036e00ff021b82 */ /* 0x000ea20000000a00 */
[----:B------:R4:W-:Y:S01]  /*b690*/  STL [R1+0x8], R6 ;  /* 0x0000080601007387 */ /* 0x0009e20000100800 */
[----:B-1----:R-:W-:-:S05]  /*b6a0*/  IMAD R8, R4, UR4, RZ ;  /* 0x0000000404087c24 */ /* 0x002fca000f8e02ff */
[----:B------:R4:W-:Y:S01]  /*b6b0*/  STL [R1+0x14], R8 ;  /* 0x0000140801007387 */ /* 0x0009e20000100800 */
[----:B--2---:R-:W-:-:S05]  /*b6c0*/  @P1 IMAD.HI.U32 R2, R6, R2, RZ ;  /* 0x0000000206021227 */ /* 0x004fca00078e00ff */
[----:B------:R-:W-:Y:S01]  /*b6d0*/  @P1 SHF.R.U32.HI R19, RZ, R3, R2 ;  /* 0x00000003ff131219 */ /* 0x000fe20000011602 */
[----:B------:R-:W-:Y:S01]  /*b6e0*/  VIADD R3, R8, 0x6f ;  /* 0x0000006f08037836 */ /* 0x000fe20000000000 */
[----:B------:R-:W-:-:S04]  /*b6f0*/  MOV R2, 0x400 ;  /* 0x0000040000027802 */ /* 0x000fc80000000f00 */
[----:B---3--:R-:W-:Y:S01]  /*b700*/  LEA R7, R5, R2, 0x18 ;  /* 0x0000000205077211 */ /* 0x008fe200078ec0ff */
[----:B------:R-:W-:-:S04]  /*b710*/  IMAD.MOV.U32 R2, RZ, RZ, RZ ;  /* 0x000000ffff027224 */ /* 0x000fc800078e00ff */
[----:B------:R-:W-:Y:S01]  /*b720*/  IMAD.HI R2, R3, -0x6db6db6d, R2 ;  /* 0x9249249303027827 */ /* 0x000fe200078e0202 */
[----:B------:R-:W-:Y:S01]  /*b730*/  IADD3 R3, -R19, RZ, RZ ;  /* 0x000000ff13037210 */ /* 0x000fe20007ffe1ff */
[----:B------:R4:W-:Y:S02]  /*b740*/  STL [R1+0x4], R7 ;  /* 0x0000040701007387 */ /* 0x0009e40000100800 */
[----:B------:R-:W-:-:S05]  /*b750*/  VIADD R4, R7, 0x21400 ;  /* 0x0002140007047836 */ /* 0x000fca0000000000 */
[----:B------:R-:W-:Y:S01]  /*b760*/  LOP3.LUT P0, RZ, R4, 0x3ff, RZ, 0xc0, !PT ;  /* 0x000003ff04ff7812 */ /* 0x000fe2000780c0ff */
[----:B------:R-:W-:Y:S01]  /*b770*/  IMAD R4, R0, R3, R6 ;  /* 0x0000000300047224 */ /* 0x000fe200078e0206 */
[----:B------:R-:W-:-:S04]  /*b780*/  SHF.R.U32.HI R3, RZ, 0x1f, R2 ;  /* 0x0000001fff037819 */ /* 0x000fc80000011602 */
[----:B------:R-:W-:Y:S01]  /*b790*/  LEA.HI.SX32 R0, R2, R3, 0x1a ;  /* 0x0000000302007211 */ /* 0x000fe200078fd2ff */
[----:B------:R4:W-:Y:S04]  /*b7a0*/  STL [R1], R4 ;  /* 0x0000000401007387 */ /* 0x0009e80000100800 */
[----:B------:R4:W-:Y:S02]  /*b7b0*/  STL [R1+0xc], R0 ;  /* 0x00000c0001007387 */ /* 0x0009e40000100800 */
[----:B------:R-:W-:Y:S05]  /*b7c0*/  @!P0 BRA `(.L_x_33) ;  /* 0x0000000000408947 */ /* 0x000fea0003800000 */
[----:B------:R-:W-:Y:S01]  /*b7d0*/  MOV R2, 0x0 ;  /* 0x0000000000027802 */ /* 0x000fe20000000f00 */
[----:B------:R-:W-:Y:S01]  /*b7e0*/  ULDC.64 UR6, c[0x4][0xa8] ;  /* 0x01002a0000067ab9 */ /* 0x000fe20000000a00 */
[----:B------:R-:W-:Y:S01]  /*b7f0*/  ULDC.64 UR8, c[0x4][0xb0] ;  /* 0x01002c0000087ab9 */ /* 0x000fe20000000a00 */
[----:B------:R-:W-:Y:S01]  /*b800*/  ULDC.64 UR4, c[0x4][0x8] ;  /* 0x0100020000047ab9 */ /* 0x000fe20000000a00 */
[----:B----4-:R-:W-:Y:S01]  /*b810*/  IMAD.U32 R4, RZ, RZ, UR6 ;  /* 0x00000006ff047e24 */ /* 0x010fe2000f8e00ff */
[----:B------:R-:W-:Y:S01]  /*b820*/  MOV R10, UR4 ;  /* 0x00000004000a7c02 */ /* 0x000fe20008000f00 */
[----:B------:R-:W1:Y:S01]  /*b830*/  LDC.64 R2, c[0x4][R2] ;  /* 0x0100000002027b82 */ /* 0x000e620000000a00 */
[----:B------:R-:W-:Y:S02]  /*b840*/  IMAD.U32 R5, RZ, RZ, UR7 ;  /* 0x00000007ff057e24 */ /* 0x000fe4000f8e00ff */
[----:B------:R-:W-:Y:S02]  /*b850*/  IMAD.U32 R6, RZ, RZ, UR8 ;  /* 0x00000008ff067e24 */ /* 0x000fe4000f8e00ff */
[----:B------:R-:W-:-:S02]  /*b860*/  IMAD.U32 R7, RZ, RZ, UR9 ;  /* 0x00000009ff077e24 */ /* 0x000fc4000f8e00ff */
[----:B------:R-:W-:Y:S02]  /*b870*/  IMAD.U32 R11, RZ, RZ, UR5 ;  /* 0x00000005ff0b7e24 */ /* 0x000fe4000f8e00ff */
[----:B------:R-:W-:Y:S02]  /*b880*/  IMAD.MOV.U32 R8, RZ, RZ, 0x70 ;  /* 0x00000070ff087424 */ /* 0x000fe400078e00ff */
[----:B------:R-:W-:Y:S02]  /*b890*/  IMAD.MOV.U32 R12, RZ, RZ, 0x1 ;  /* 0x00000001ff0c7424 */ /* 0x000fe400078e00ff */
[----:B------:R-:W-:-:S07]  /*b8a0*/  IMAD.MOV.U32 R13, RZ, RZ, RZ ;  /* 0x000000ffff0d7224 */ /* 0x000fce00078e00ff */
[----:B------:R-:W-:-:S07]  /*b8b0*/  LEPC R20, `(.L_x_33) ;  /* 0x000000001014794e */ /* 0x000fce0000000000 */
[----:B-1----:R-:W-:Y:S05]  /*b8c0*/  CALL.ABS.NOINC R2 ;  /* 0x0000000002007343 */ /* 0x002fea0003c00000 */
.L_x_33:
[----:B------:R-:W4:Y:S02]  /*b8d0*/  LDL R2, [R1+0x4] ;  /* 0x0000040001027983 */ /* 0x000f240000100800 */
[----:B----4-:R-:W-:-:S04]  /*b8e0*/  IADD3 R0, R2, 0x400, RZ ;  /* 0x0000040002007810 */ /* 0x010fc80007ffe0ff */
[----:B------:R-:W-:-:S13]  /*b8f0*/  LOP3.LUT P0, RZ, R0, 0x3ff, RZ, 0xc0, !PT ;  /* 0x000003ff00ff7812 */ /* 0x000fda000780c0ff */
[----:B------:R-:W-:Y:S05]  /*b900*/  @!P0 BRA `(.L_x_34) ;  /* 0x0000000000808947 */ /* 0x000fea0003800000 */
[----:B------:R-:W-:Y:S01]  /*b910*/  MOV R0, 0x0 ;  /* 0x0000000000007802 */ /* 0x000fe20000000f00 */
[----:B------:R-:W-:Y:S01]  /*b920*/  ULDC.64 UR6, c[0x4][0xa8] ;  /* 0x01002a0000067ab9 */ /* 0x000fe20000000a00 */
[----:B------:R-:W-:Y:S01]  /*b930*/  ULDC.64 UR8, c[0x4][0xb0] ;  /* 0x01002c0000087ab9 */ /* 0x000fe20000000a00 */
[----:B------:R-:W-:Y:S01]  /*b940*/  ULDC.64 UR4, c[0x4][0x10] ;  /* 0x0100040000047ab9 */ /* 0x000fe20000000a00 */
[----:B------:R1:W2:Y:S01]  /*b950*/  LDC.64 R2, c[0x4][R0] ;  /* 0x0100000000027b82 */ /* 0x0002a20000000a00 */
[----:B------:R-:W-:Y:S01]  /*b960*/  IMAD.U32 R4, RZ, RZ, UR6 ;  /* 0x00000006ff047e24 */ /* 0x000fe2000f8e00ff */
[----:B------:R-:W-:Y:S01]  /*b970*/  MOV R10, UR4 ;  /* 0x00000004000a7c02 */ /* 0x000fe20008000f00 */
[----:B------:R-:W-:Y:S02]  /*b980*/  IMAD.U32 R5, RZ, RZ, UR7 ;  /* 0x00000007ff057e24 */ /* 0x000fe4000f8e00ff */
[----:B------:R-:W-:Y:S02]  /*b990*/  IMAD.U32 R6, RZ, RZ, UR8 ;  /* 0x00000008ff067e24 */ /* 0x000fe4000f8e00ff */
[----:B------:R-:W-:-:S02]  /*b9a0*/  IMAD.U32 R7, RZ, RZ, UR9 ;  /* 0x00000009ff077e24 */ /* 0x000fc4000f8e00ff */
[----:B------:R-:W-:Y:S02]  /*b9b0*/  IMAD.U32 R11, RZ, RZ, UR5 ;  /* 0x00000005ff0b7e24 */ /* 0x000fe4000f8e00ff */
[----:B------:R-:W-:Y:S02]  /*b9c0*/  IMAD.MOV.U32 R8, RZ, RZ, 0x70 ;  /* 0x00000070ff087424 */ /* 0x000fe400078e00ff */
[----:B------:R-:W-:Y:S02]  /*b9d0*/  IMAD.MOV.U32 R12, RZ, RZ, 0x1 ;  /* 0x00000001ff0c7424 */ /* 0x000fe400078e00ff */
[----:B-1----:R-:W-:-:S07]  /*b9e0*/  IMAD.MOV.U32 R13, RZ, RZ, RZ ;  /* 0x000000ffff0d7224 */ /* 0x002fce00078e00ff */
[----:B------:R-:W-:-:S07]  /*b9f0*/  LEPC R20, `(.L_x_35) ;  /* 0x000000001014794e */ /* 0x000fce0000000000 */
[----:B--2---:R-:W-:Y:S05]  /*ba00*/  CALL.ABS.NOINC R2 ;  /* 0x0000000002007343 */ /* 0x004fea0003c00000 */
.L_x_35:
[----:B------:R-:W-:Y:S01]  /*ba10*/  MOV R2, 0x0 ;  /* 0x0000000000027802 */ /* 0x000fe20000000f00 */
[----:B------:R-:W-:Y:S01]  /*ba20*/  ULDC.64 UR6, c[0x4][0xa8] ;  /* 0x01002a0000067ab9 */ /* 0x000fe20000000a00 */
[----:B------:R-:W-:Y:S01]  /*ba30*/  ULDC.64 UR8, c[0x4][0xb0] ;  /* 0x01002c0000087ab9 */ /* 0x000fe20000000a00 */
[----:B------:R-:W-:Y:S01]  /*ba40*/  ULDC.64 UR4, c[0x4][0x18] ;  /* 0x0100060000047ab9 */ /* 0x000fe20000000a00 */
[----:B------:R-:W-:Y:S01]  /*ba50*/  MOV R4, UR6 ;  /* 0x0000000600047c02 */ /* 0x000fe20008000f00 */
[----:B------:R-:W-:Y:S01]  /*ba60*/  IMAD.U32 R5, RZ, RZ, UR7 ;  /* 0x00000007ff057e24 */ /* 0x000fe2000f8e00ff */
[----:B------:R-:W1:Y:S01]  /*ba70*/  LDC.64 R2, c[0x4][R2] ;  /* 0x0100000002027b82 */ /* 0x000e620000000a00 */
[----:B------:R-:W-:Y:S01]  /*ba80*/  IMAD.U32 R6, RZ, RZ, UR8 ;  /* 0x00000008ff067e24 */ /* 0x000fe2000f8e00ff */
[----:B------:R-:W-:Y:S01]  /*ba90*/  MOV R11, UR5 ;  /* 0x00000005000b7c02 */ /* 0x000fe20008000f00 */
[----:B------:R-:W-:Y:S02]  /*baa0*/  IMAD.U32 R7, RZ, RZ, UR9 ;  /* 0x00000009ff077e24 */ /* 0x000fe4000f8e00ff */
[----:B------:R-:W-:-:S02]  /*bab0*/  IMAD.U32 R10, RZ, RZ, UR4 ;  /* 0x00000004ff0a7e24 */ /* 0x000fc4000f8e00ff */
[----:B------:R-:W-:Y:S02]  /*bac0*/  IMAD.MOV.U32 R8, RZ, RZ, 0x70 ;  /* 0x00000070ff087424 */ /* 0x000fe400078e00ff */
[----:B------:R-:W-:Y:S02]  /*bad0*/  IMAD.MOV.U32 R12, RZ, RZ, 0x1 ;  /* 0x00000001ff0c7424 */ /* 0x000fe400078e00ff */
[----:B------:R-:W-:-:S07]  /*bae0*/  IMAD.MOV.U32 R13, RZ, RZ, RZ ;  /* 0x000000ffff0d7224 */ /* 0x000fce00078e00ff */
[----:B------:R-:W-:-:S07]  /*baf0*/  LEPC R20, `(.L_x_34) ;  /* 0x000000001014794e */ /* 0x000fce0000000000 */
[----:B-1----:R-:W-:Y:S05]  /*bb00*/  CALL.ABS.NOINC R2 ;  /* 0x0000000002007343 */ /* 0x002fea0003c00000 */
.L_x_34:
[----:B------:R-:W2:Y:S01]  /*bb10*/  LDL R2, [R1] ;  /* 0x0000000001027983 */ /* 0x000ea20000100800 */
[----:B------:R-:W1:Y:S01]  /*bb20*/  LDC R0, c[0x0][0x428] ;  /* 0x00010a00ff007b82 */ /* 0x000e620000000800 */
[----:B------:R-:W-:Y:S02]  /*bb30*/  ULDC.64 UR4, c[0x0][0x9f8] ;  /* 0x00027e0000047ab9 */ /* 0x000fe40000000a00 */
[----:B------:R-:W3:Y:S01]  /*bb40*/  LDL.LU R6, [R1+0x8] ;  /* 0x0000080001067983 */ /* 0x000ee20000300800 */
[----:B-1----:R-:W-:-:S03]  /*bb50*/  ISETP.NE.AND P1, PT, R0, 0x1, PT ;  /* 0x000000010000780c */ /* 0x002fc60003f25270 */
[----:B------:R-:W4:Y:S01]  /*bb60*/  LDL R5, [R1+0x10] ;  /* 0x0000100001057983 */ /* 0x000f220000100800 */
[----:B------:R-:W-:Y:S01]  /*bb70*/  ISETP.NE.U32.AND P0, PT, RZ, UR4, PT ;  /* 0x00000004ff007c0c */ /* 0x000fe2000bf05070 */
[----:B------:R-:W-:Y:S01]  /*bb80*/  ULDC.64 UR6, c[0x0][0x208] ;  /* 0x0000820000067ab9 */ /* 0x000fe20000000a00 */
[----:B------:R-:W-:Y:S01]  /*bb90*/  ULDC UR4, c[0x0][0xda8] ;  /* 0x00036a0000047ab9 */ /* 0x000fe20000000800 */
[----:B------:R-:W1:Y:S01]  /*bba0*/  S2R R7, SR_TID.X ;  /* 0x0000000000077919 */ /* 0x000e620000002100 */
[----:B------:R-:W-:-:S05]  /*bbb0*/  ISETP.NE.AND.EX P0, PT, RZ, UR5, PT, P0 ;  /* 0x00000005ff007c0c */ /* 0x000fca000bf05300 */
[----:B------:R-:W2:Y:S08]  /*bbc0*/  @P1 LDC R0, c[0x0][0x42c] ;  /* 0x00010b00ff001b82 */ /* 0x000eb00000000800 */
[----:B------:R-:W2:Y:S01]  /*bbd0*/  @P1 LDC R3, c[0x0][0x430] ;  /* 0x00010c00ff031b82 */ /* 0x000ea20000000800 */
[----:B-1----:R-:W-:Y:S01]  /*bbe0*/  LOP3.LUT R7, R7, 0x1f, RZ, 0xc0, !PT ;  /* 0x0000001f07077812 */ /* 0x002fe200078ec0ff */
[----:B--2---:R-:W-:-:S04]  /*bbf0*/  @P1 IMAD.HI.U32 R0, R2, R0, RZ ;  /* 0x0000000002001227 */ /* 0x004fc800078e00ff */
[----:B------:R-:W-:Y:S01]  /*bc00*/  IMAD.MOV.U32 R4, RZ, RZ, R2 ;  /* 0x000000ffff047224 */ /* 0x000fe200078e0002 */
[----:B------:R-:W-:Y:S02]  /*bc10*/  @P1 SHF.R.U32.HI R4, RZ, R3, R0 ;  /* 0x00000003ff041219 */ /* 0x000fe40000011600 */
[----:B------:R-:W1:Y:S01]  /*bc20*/  @P0 LDC.64 R2, c[0x0][0x9f8] ;  /* 0x00027e00ff020b82 */ /* 0x000e620000000a00 */
[----:B------:R-:W-:Y:S01]  /*bc30*/  MOV R0, R19 ;  /* 0x0000001300007202 */ /* 0x000fe20000000f00 */
[----:B-1----:R-:W-:-:S05]  /*bc40*/  @P0 IMAD.WIDE R2, R19, 0x4, R2 ;  /* 0x0000000413020825 */ /* 0x002fca00078e0202 */
[----:B------:R1:W5:Y:S01]  /*bc50*/  @P0 LDG.E R0, desc[UR6][R2.64] ;  /* 0x0000000602000981 */ /* 0x000362000c1e1900 */
[----:B------:R-:W-:Y:S01]  /*bc60*/  ISETP.NE.AND P1, PT, R7, RZ, PT ;  /* 0x000000ff0700720c */ /* 0x000fe20003f25270 */
[----:B---3--:R-:W-:-:S03]  /*bc70*/  IMAD.MOV R8, RZ, RZ, -R6 ;  /* 0x000000ffff087224 */ /* 0x008fc600078e0a06 */
[----:B------:R-:W-:Y:S01]  /*bc80*/  PLOP3.LUT P2, PT, P1, PT, PT, 0x8, 0x0 ;  /* 0x000000000000781c */ /* 0x000fe20000f4e170 */
[----:B----4-:R-:W-:-:S04]  /*bc90*/  IMAD R8, R8, UR4, R5 ;  /* 0x0000000408087c24 */ /* 0x010fc8000f8e0205 */
[----:B------:R-:W-:-:S04]  /*bca0*/  IMAD.SHL.U32 R8, R8, 0x80, RZ ;  /* 0x0000008008087824 */ /* 0x000fc800078e00ff */
[----:B------:R-:W-:-:S05]  /*bcb0*/  VOTEU.ALL UP1, P1 ;  /* 0x00000000003f7886 */ /* 0x000fca0000820000 */
[----:B------:R-:W-:-:S04]  /*bcc0*/  @!UP1 UIADD3 UR8, UP0, UR36, 0x270, URZ ;  /* 0x0000027024089890 */ /* 0x000fc8000ff1e03f */
[----:B------:R-:W-:-:S03]  /*bcd0*/  @!UP1 UIADD3.X UR9, URZ, UR37, URZ, UP0, !UPT ;  /* 0x000000253f099290 */ /* 0x000fc600087fe43f */
[----:B-1----:R-:W-:-:S09]  /*bce0*/  VOTEU.ALL UP0, P1 ;  /* 0x00000000003f7886 */ /* 0x002fd20000800000 */
.L_x_36:
[----:B------:R-:W2:Y:S01]  /*bcf0*/  LDL R2, [R1] ;  /* 0x0000000001027983 */ /* 0x000ea20000100800 */
[----:B------:R-:W-:Y:S02]  /*bd00*/  PLOP3.LUT P0, PT, P0, P2, PT, 0xa2, 0x0 ;  /* 0x000000000000781c */ /* 0x000fe40000705472 */
[----:B------:R-:W-:Y:S01]  /*bd10*/  @P2 R2UR P0, UR7, R19 ;  /* 0x00000000130722ca */ /* 0x000fe20000000000 */
[----:B------:R-:W-:-:S07]  /*bd20*/  UMOV UR4, URZ ;  /* 0x0000003f00047c82 */ /* 0x000fce0008000000 */
[----:B------:R-:W-:Y:S02]  /*bd30*/  PLOP3.LUT P0, PT, P0, P2, PT, 0xa2, 0x0 ;  /* 0x000000000000781c */ /* 0x000fe40000705472 */
[----:B--2---:R-:W-:-:S08]  /*bd40*/  @P2 R2UR.OR P0, UR6, R2 ;  /* 0x00000000020622ca */ /* 0x004fd00000100000 */
[----:B------:R-:W-:Y:S02]  /*bd50*/  PLOP3.LUT P0, PT, P0, P2, PT, 0xa2, 0x0 ;  /* 0x000000000000781c */ /* 0x000fe40000705472 */
[----:B------:R-:W-:-:S08]  /*bd60*/  @P2 R2UR.OR P0, UR5, R8 ;  /* 0x00000000080522ca */ /* 0x000fd00000100000 */
[----:B------:R-:W-:-:S05]  /*bd70*/  @P2 PLOP3.LUT P2, PT, P0, PT, PT, 0x80, 0x0 ;  /* 0x000000000000281c */ /* 0x000fca000074f070 */
[----:B------:R1:W-:Y:S08]  /*bd80*/  @!UP0 UTMAPF.L2.4D [UR4], [UR8] ;  /* 0x00000004080085b8 */ /* 0x0003f00008018000 */
[----:B-1----:R-:W-:Y:S05]  /*bd90*/  @P2 BRA.U.ANY `(.L_x_36) ;  /* 0xfffffffd00d42947 */ /* 0x002fea000393ffff */
[----:B------:R-:W-:Y:S01]  /*bda0*/  PLOP3.LUT P2, PT, P1, PT, PT, 0x8, 0x0 ;  /* 0x000000000000781c */ /* 0x000fe20000f4e170 */
[----:B------:R-:W-:Y:S01]  /*bdb0*/  VOTEU.ALL UP0, P1 ;  /* 0x00000000003f7886 */ /* 0x000fe20000800000 */
[----:B------:R-:W-:-:S11]  /*bdc0*/  UMOV UR4, 0x40 ;  /* 0x0000004000047882 */ /* 0x000fd60000000000 */
.L_x_37:
[----:B------:R-:W2:Y:S01]  /*bdd0*/  LDL R2, [R1] ;  /* 0x0000000001027983 */ /* 0x000ea20000100800 */
[----:B------:R-:W-:Y:S02]  /*bde0*/  PLOP3.LUT P0, PT, P0, P2, PT, 0xa2, 0x0 ;  /* 0x000000000000781c */ /* 0x000fe40000705472 */
[----:B------:R-:W-:-:S08]  /*bdf0*/  @P2 R2UR P0, UR7, R19 ;  /* 0x00000000130722ca */ /* 0x000fd00000000000 */
        /* <DEDUP_REMOVED lines=10> */
.L_x_38:
        /* <DEDUP_REMOVED lines=10> */
[----:B------:R-:W1:Y:S01]  /*bf40*/  LDC.64 R2, c[0x0][0x3f8] ;  /* 0x0000fe00ff027b82 */ /* 0x000e620000000a00 */
[----:B------:R-:W-:Y:S01]  /*bf50*/  UMOV UR4, 0xffffffff ;  /* 0xffffffff00047882 */ /* 0x000fe20000000000 */
[----:B-1----:R-:W-:-:S04]  /*bf60*/  ISETP.NE.U32.AND P0, PT, R2, RZ, PT ;  /* 0x000000ff0200720c */ /* 0x002fc80003f05070 */
[----:B------:R-:W-:-:S04]  /*bf70*/  ISETP.NE.AND.EX P0, PT, R3, RZ, PT, P0 ;  /* 0x000000ff0300720c */ /* 0x000fc80003f05300 */
[----:B-----5:R-:W-:Y:S01]  /*bf80*/  SEL R5, R0, RZ, !P0 ;  /* 0x000000ff00057207 */ /* 0x020fe20004000000 */
[----:B------:R-:W-:Y:S08]  /*bf90*/  BRA.DIV UR4, `(.L_x_39) ;  /* 0x0000002a04587947 */ /* 0x000ff0000b800000 */
.L_x_92:
[----:B------:R-:W2:Y:S01]  /*bfa0*/  LDL R6, [R1+0xc] ;  /* 0x00000c0001067983 */ /* 0x000ea20000100800 */
[----:B------:R-:W-:Y:S01]  /*bfb0*/  UMOV UR4, 0xffffffff ;  /* 0xffffffff00047882 */ /* 0x000fe20000000000 */
[----:B------:R-:W-:Y:S01]  /*bfc0*/  SHF.R.S32.HI R11, RZ, 0x1f, R0 ;  /* 0x0000001fff0b7819 */ /* 0x000fe20000011400 */
[----:B--2---:R-:W-:Y:S01]  /*bfd0*/  VIADD R10, R6, 0xffffffff ;  /* 0xffffffff060a7836 */ /* 0x004fe20000000000 */
[----:B------:R-:W-:Y:S06]  /*bfe0*/  BRA.DIV UR4, `(.L_x_40) ;  /* 0x0000002a04787947 */ /* 0x000fec000b800000 */
[----:B------:R-:W-:-:S13]  /*bff0*/  ELECT P6, URZ, PT ;  /* 0x00000000003f782f */ /* 0x000fda00038c0000 */
.L_x_95:
[----:B------:R-:W-:Y:S05]  /*c000*/  @!P6 BRA `(.L_x_41) ;  /* 0x000000040018e947 */ /* 0x000fea0003800000 */
[----:B------:R-:W-:Y:S01]  /*c010*/  IMAD.MOV.U32 R18, RZ, RZ, R10 ;  /* 0x000000ffff127224 */ /* 0x000fe200078e000a */
[----:B------:R-:W-:Y:S01]  /*c020*/  MOV R5, R0 ;  /* 0x0000000000057202 */ /* 0x000fe20000000f00 */
[----:B------:R-:W-:Y:S06]  /*c030*/  @!P0 BRA `(.L_x_42) ;  /* 0x00000000004c8947 */ /* 0x000fec0003800000 */
[----:B------:R-:W1:Y:S01]  /*c040*/  LDC R9, c[0x0][0x41c] ;  /* 0x00010700ff097b82 */ /* 0x000e620000000800 */
[----:B------:R-:W-:Y:S01]  /*c050*/  IMAD.MOV.U32 R5, RZ, RZ, R10 ;  /* 0x000000ffff057224 */ /* 0x000fe200078e000a */
[----:B------:R-:W-:Y:S01]  /*c060*/  ULDC.64 UR4, c[0x0][0x408] ;  /* 0x0001020000047ab9 */ /* 0x000fe20000000a00 */
[----:B------:R-:W-:Y:S01]  /*c070*/  ULDC.64 UR6, c[0x0][0x208] ;  /* 0x0000820000067ab9 */ /* 0x000fe20000000a00 */
[----:B-1----:R-:W-:-:S13]  /*c080*/  ISETP.NE.AND P1, PT, R9, 0x1, PT ;  /* 0x000000010900780c */ /* 0x002fda0003f25270 */
[----:B------:R-:W1:Y:S02]  /*c090*/  @P1 LDC.64 R6, c[0x0][0x420] ;  /* 0x00010800ff061b82 */ /* 0x000e640000000a00 */
[----:B-1----:R-:W-:-:S05]  /*c0a0*/  @P1 IMAD.HI.U32 R6, R10, R6, RZ ;  /* 0x000000060a061227 */ /* 0x002fca00078e00ff */
[----:B------:R-:W-:Y:S01]  /*c0b0*/  @P1 SHF.R.U32.HI R5, RZ, R7, R6 ;  /* 0x00000007ff051219 */ /* 0x000fe20000011606 */
[----:B------:R-:W-:-:S03]  /*c0c0*/  IMAD R6, R11, UR4, RZ ;  /* 0x000000040b067c24 */ /* 0x000fc6000f8e02ff */
[--C-:B------:R-:W-:Y:S01]  /*c0d0*/  SHF.R.S32.HI R7, RZ, 0x1f, R5.reuse ;  /* 0x0000001fff077819 */ /* 0x100fe20000011405 */
[----:B------:R-:W-:-:S04]  /*c0e0*/  IMAD.MOV R18, RZ, RZ, -R5 ;  /* 0x000000ffff127224 */ /* 0x000fc800078e0a05 */
[----:B------:R-:W-:Y:S02]  /*c0f0*/  IMAD R18, R9, R18, R10 ;  /* 0x0000001209127224 */ /* 0x000fe400078e020a */
[----:B------:R-:W-:Y:S02]  /*c100*/  IMAD R9, R0, UR5, R6 ;  /* 0x0000000500097c24 */ /* 0x000fe4000f8e0206 */
[----:B------:R-:W-:-:S04]  /*c110*/  IMAD.MOV.U32 R6, RZ, RZ, R5 ;  /* 0x000000ffff067224 */ /* 0x000fc800078e0005 */
[----:B------:R-:W-:-:S04]  /*c120*/  IMAD.WIDE.U32 R6, R0, UR4, R6 ;  /* 0x0000000400067c25 */ /* 0x000fc8000f8e0006 */
[----:B------:R-:W-:Y:S01]  /*c130*/  IMAD.IADD R5, R7, 0x1, R9 ;  /* 0x0000000107057824 */ /* 0x000fe200078e0209 */
[----:B------:R-:W-:-:S04]  /*c140*/  LEA R12, P1, R6, R2, 0x2 ;  /* 0x00000002060c7211 */ /* 0x000fc800078210ff */
[----:B------:R-:W-:-:S05]  /*c150*/  LEA.HI.X R13, R6, R3, R5, 0x2, P1 ;  /* 0x00000003060d7211 */ /* 0x000fca00008f1405 */
[----:B------:R1:W5:Y:S04]  /*c160*/  LDG.E R5, desc[UR6][R12.64] ;  /* 0x000000060c057981 */ /* 0x000368000c1e1900 */
.L_x_42:
[----:B------:R-:W2:Y:S01]  /*c170*/  S2R R7, SR_CgaCtaId ;  /* 0x0000000000077919 */ /* 0x000ea20000008800 */
[----:B------:R-:W-:-:S04]  /*c180*/  MOV R6, 0x400 ;  /* 0x0000040000067802 */ /* 0x000fc80000000f00 */
[----:B--2---:R-:W-:Y:S02]  /*c190*/  LEA R6, R7, R6, 0x18 ;  /* 0x0000000607067211 */ /* 0x004fe400078ec0ff */
[----:B------:R-:W-:Y:S02]  /*c1a0*/  SHF.L.U32 R7, R17, 0x1f, RZ ;  /* 0x0000001f11077819 */ /* 0x000fe400000006ff */
[----:B------:R-:W-:-:S04]  /*c1b0*/  LEA R6, R16, R6, 0x3 ;  /* 0x0000000610067211 */ /* 0x000fc800078e18ff */
[----:B------:R-:W2:Y:S02]  /*c1c0*/  SYNCS.PHASECHK.TRANS64.TRYWAIT P1, [R6+URZ+0x36840], R7 ;  /* 0x03684007060075a7 */ /* 0x000ea4000802017f */
[----:B--2---:R-:W-:Y:S05]  /*c1d0*/  @!P1 BRA `(.L_x_43) ;  /* 0x00000028001c9947 */ /* 0x004fea0003800000 */
.L_x_96:
[----:B------:R-:W3:Y:S02]  /*c1e0*/  S2R R9, SR_TID.X ;  /* 0x0000000000097919 */ /* 0x000ee40000002100 */
[----:B---3--:R-:W-:-:S04]  /*c1f0*/  LOP3.LUT R9, R9, 0x7f, RZ, 0xc0, !PT ;  /* 0x0000007f09097812 */ /* 0x008fc800078ec0ff */
[----:B------:R-:W-:-:S13]  /*c200*/  ISETP.NE.AND P1, PT, R9, RZ, PT ;  /* 0x000000ff0900720c */ /* 0x000fda0003f25270 */
[----:B------:R-:W-:Y:S05]  /*c210*/  @P1 BRA `(.L_x_44) ;  /* 0x00000000001c1947 */ /* 0x000fea0003800000 */
[----:B------:R-:W3:Y:S01]  /*c220*/  S2R R9, SR_TID.X ;  /* 0x0000000000097919 */ /* 0x000ee20000002100 */
[----:B--2---:R-:W-:-:S04]  /*c230*/  IMAD.MOV.U32 R7, RZ, RZ, 0xa800 ;  /* 0x0000a800ff077424 */ /* 0x004fc800078e00ff */
[----:B------:R4:W-:Y:S01]  /*c240*/  SYNCS.ARRIVE.TRANS64 RZ, [R6+URZ+0x36830], R7 ;  /* 0x0368300706ff79a7 */ /* 0x0009e2000800003f */
[----:B---3--:R-:W-:-:S04]  /*c250*/  LOP3.LUT R9, R9, 0x1f, RZ, 0xc0, !PT ;  /* 0x0000001f09097812 */ /* 0x008fc800078ec0ff */
[----:B------:R-:W-:-:S13]  /*c260*/  ISETP.NE.AND P1, PT, R9, RZ, PT ;  /* 0x000000ff0900720c */ /* 0x000fda0003f25270 */
[----:B----4-:R-:W-:Y:S05]  /*c270*/  @!P1 BRA `(.L_x_44) ;  /* 0x0000000000049947 */ /* 0x010fea0003800000 */
[----:B------:R-:W-:Y:S01]  /*c280*/  BPT.TRAP 0x1 ;  /* 0x000000040000795c */ /* 0x000fe20000300000 */
.L_x_44:
[----:B------:R-:W3:Y:S01]  /*c290*/  S2R R9, SR_CgaCtaId ;  /* 0x0000000000097919 */ /* 0x000ee20000008800 */
[----:B--2---:R-:W-:Y:S01]  /*c2a0*/  MOV R7, 0x400 ;  /* 0x0000040000077802 */ /* 0x004fe20000000f00 */
[----:B------:R-:W-:Y:S01]  /*c2b0*/  UIADD3 UR4, UP0, UR36, 0x370, URZ ;  /* 0x0000037024047890 */ /* 0x000fe2000ff1e03f */
[----:B------:R-:W-:Y:S01]  /*c2c0*/  R2UR UR9, R6 ;  /* 0x00000000060972ca */ /* 0x000fe200000e0000 */
[----:B------:R-:W-:Y:S01]  /*c2d0*/  UMOV UR10, URZ ;  /* 0x0000003f000a7c82 */ /* 0x000fe20008000000 */
[----:B------:R-:W-:Y:S01]  /*c2e0*/  R2UR UR11, R18 ;  /* 0x00000000120b72ca */ /* 0x000fe200000e0000 */
[----:B------:R-:W-:Y:S01]  /*c2f0*/  UIADD3.X UR5, URZ, UR37, URZ, UP0, !UPT ;  /* 0x000000253f057290 */ /* 0x000fe200087fe43f */
[----:B------:R-:W-:Y:S01]  /*c300*/  R2UR UR12, R4 ;  /* 0x00000000040c72ca */ /* 0x000fe200000e0000 */
[----:B------:R-:W-:Y:S01]  /*c310*/  UMOV UR6, 0x0 ;  /* 0x0000000000067882 */ /* 0x000fe20000000000 */
[----:B-----5:R-:W-:Y:S01]  /*c320*/  R2UR UR13, R5 ;  /* 0x00000000050d72ca */ /* 0x020fe200000e0000 */
[----:B------:R-:W-:Y:S01]  /*c330*/  UMOV UR7, 0x14f00000 ;  /* 0x14f0000000077882 */ /* 0x000fe20000000000 */
[----:B------:R-:W-:-:S05]  /*c340*/  UMOV UR16, 0x40 ;  /* 0x0000004000107882 */ /* 0x000fca0000000000 */
[----:B------:R-:W-:Y:S02]  /*c350*/  UIADD3 UR9, UR9, 0x36830, URZ ;  /* 0x0003683009097890 */ /* 0x000fe4000fffe03f */
[----:B------:R-:W-:Y:S01]  /*c360*/  UIMAD UR11, UR11, 0x70, URZ ;  /* 0x000000700b0b78a4 */ /* 0x000fe2000f8e023f */
[----:B---3--:R-:W-:-:S05]  /*c370*/  LEA R7, R9, R7, 0x18 ;  /* 0x0000000709077211 */ /* 0x008fca00078ec0ff */
[----:B------:R-:W-:-:S05]  /*c380*/  IMAD R6, R16, 0xa800, R7 ;  /* 0x0000a80010067824 */ /* 0x000fca00078e0207 */
[----:B------:R-:W-:-:S13]  /*c390*/  R2UR UR8, R6 ;  /* 0x00000000060872ca */ /* 0x000fda00000e0000 */
[----:B------:R-:W-:Y:S02]  /*c3a0*/  UIADD3 UR14, UR8, 0x21400, URZ ;  /* 0x00021400080e7890 */ /* 0x000fe4000fffe03f */
[----:B------:R-:W-:Y:S02]  /*c3b0*/  UIADD3 UR15, UR8, 0x24c00, URZ ;  /* 0x00024c00080f7890 */ /* 0x000fe4000fffe03f */
[----:B------:R-:W-:-:S03]  /*c3c0*/  UIADD3 UR17, UR8, 0x28400, URZ ;  /* 0x0002840008117890 */ /* 0x000fc6000fffe03f */
[----:B------:R-:W-:Y:S01]  /*c3d0*/  UMOV UR8, UR14 ;  /* 0x0000000e00087c82 */ /* 0x000fe20008000000 */
[----:B------:R-:W-:Y:S01]  /*c3e0*/  UMOV UR14, 0x80 ;  /* 0x00000080000e7882 */ /* 0x000fe20000000000 */
[----:B------:R2:W-:Y:S02]  /*c3f0*/  UTMALDG.4D [UR8], [UR4], desc[UR6] ;  /* 0x00000608040075b4 */ /* 0x0005e40008019000 */
[----:B--2---:R-:W-:Y:S01]  /*c400*/  UMOV UR8, UR15 ;  /* 0x0000000f00087c82 */ /* 0x004fe20008000000 */
[----:B------:R-:W-:Y:S02]  /*c410*/  UMOV UR10, UR16 ;  /* 0x00000010000a7c82 */ /* 0x000fe40008000000 */
[----:B------:R2:W-:Y:S02]  /*c420*/  UTMALDG.4D [UR8], [UR4], desc[UR6] ;  /* 0x00000608040075b4 */ /* 0x0005e40008019000 */
[----:B--2---:R-:W-:Y:S01]  /*c430*/  UMOV UR8, UR17 ;  /* 0x0000001100087c82 */ /* 0x004fe20008000000 */
[----:B------:R-:W-:-:S02]  /*c440*/  UMOV UR10, UR14 ;  /* 0x0000000e000a7c82 */ /* 0x000fc40008000000 */
[----:B------:R2:W-:Y:S02]  /*c450*/  UTMALDG.4D [UR8], [UR4], desc[UR6] ;  /* 0x00000608040075b4 */ /* 0x0005e40008019000 */
[----:B--2---:R-:W-:Y:S01]  /*c460*/  NOP ;  /* 0x0000000000007918 */ /* 0x004fe20000000000 */
.L_x_41:
[----:B------:R-:W2:Y:S04]  /*c470*/  LDL.LU R14, [R1] ;  /* 0x00000000010e7983 */ /* 0x000ea80000300800 */
[----:B-1----:R-:W3:Y:S01]  /*c480*/  LDL R13, [R1+0x18] ;  /* 0x00001800010d7983 */ /* 0x002ee20000100800 */
[----:B------:R-:W-:-:S03]  /*c490*/  MOV R9, 0x400 ;  /* 0x0000040000097802 */ /* 0x000fc60000000f00 */
[----:B------:R-:W4:Y:S01]  /*c4a0*/  LDL.LU R7, [R1+0x14] ;  /* 0x0000140001077983 */ /* 0x000f220000300800 */
[----:B------:R-:W1:Y:S01]  /*c4b0*/  S2R R12, SR_CgaCtaId ;  /* 0x00000000000c7919 */ /* 0x000e620000008800 */
[----:B------:R-:W-:Y:S05]  /*c4c0*/  WARPSYNC.ALL ;  /* 0x0000000000007948 */ /* 0x000fea0003800000 */
[----:B------:R-:W-:-:S13]  /*c4d0*/  ELECT P1, URZ, PT ;  /* 0x00000000003f782f */ /* 0x000fda0003820000 */
[----:B------:R-:W-:Y:S01]  /*c4e0*/  @P1 R2UR UR13, R19 ;  /* 0x00000000130d12ca */ /* 0x000fe200000e0000 */
[----:B------:R-:W-:Y:S01]  /*c4f0*/  UIADD3 UR4, UP0, UR36, 0x270, URZ ;  /* 0x0000027024047890 */ /* 0x000fe2000ff1e03f */
[----:B------:R-:W-:-:S03]  /*c500*/  @P1 R2UR UR11, R8 ;  /* 0x00000000080b12ca */ /* 0x000fc600000e0000 */
[----:B------:R-:W-:Y:S01]  /*c510*/  UIADD3.X UR5, URZ, UR37, URZ, UP0, !UPT ;  /* 0x000000253f057290 */ /* 0x000fe200087fe43f */
[----:B-1----:R-:W-:-:S04]  /*c520*/  LEA R9, R12, R9, 0x18 ;  /* 0x000000090c097211 */ /* 0x002fc800078ec0ff */
[----:B------:R-:W-:Y:S01]  /*c530*/  R2UR UR24, R9 ;  /* 0x00000000091872ca */ /* 0x000fe200000e0000 */
[----:B------:R-:W-:Y:S01]  /*c540*/  @P1 IMAD.MOV.U32 R6, RZ, RZ, 0xc000 ;  /* 0x0000c000ff061424 */ /* 0x000fe200078e00ff */
[----:B------:R-:W-:Y:S01]  /*c550*/  BAR.SYNC.DEFER_BLOCKING 0x8, 0x120 ;  /* 0x0204800000007b1d */ /* 0x000fe20000010000 */
[----:B------:R-:W-:-:S10]  /*c560*/  @P1 R2UR UR21, R19 ;  /* 0x00000000131512ca */ /* 0x000fd400000e0000 */
[----:B------:R-:W-:Y:S02]  /*c570*/  UIADD3 UR8, UR24, 0x15400, URZ ;  /* 0x0001540018087890 */ /* 0x000fe4000fffe03f */
[----:B------:R-:W-:Y:S01]  /*c580*/  UIADD3 UR9, UR24, 0x36800, URZ ;  /* 0x0003680018097890 */ /* 0x000fe2000fffe03f */
[----:B------:R-:W-:Y:S01]  /*c590*/  UMOV UR6, 0x0 ;  /* 0x0000000000067882 */ /* 0x000fe20000000000 */
[----:B------:R-:W-:Y:S01]  /*c5a0*/  UMOV UR7, 0x12f00000 ;  /* 0x12f0000000077882 */ /* 0x000fe20000000000 */
[----:B------:R-:W-:Y:S01]  /*c5b0*/  UMOV UR10, URZ ;  /* 0x0000003f000a7c82 */ /* 0x000fe20008000000 */
[----:B------:R-:W-:Y:S01]  /*c5c0*/  @P1 R2UR UR19, R8 ;  /* 0x00000000081312ca */ /* 0x000fe200000e0000 */
[----:B------:R-:W-:Y:S01]  /*c5d0*/  UIADD3 UR16, UR24, 0x19400, URZ ;  /* 0x0001940018107890 */ /* 0x000fe2000fffe03f */
[----:B------:R3:W-:Y:S01]  /*c5e0*/  @P1 SYNCS.ARRIVE.TRANS64 RZ, [R9+URZ+0x36800], R6 ;  /* 0x0368000609ff19a7 */ /* 0x0007e2000800003f */
[----:B------:R-:W-:Y:S01]  /*c5f0*/  UMOV UR14, 0x0 ;  /* 0x00000000000e7882 */ /* 0x000fe20000000000 */
[----:B------:R-:W-:Y:S01]  /*c600*/  UMOV UR15, 0x12f00000 ;  /* 0x12f00000000f7882 */ /* 0x000fe20000000000 */
[----:B------:R-:W-:Y:S01]  /*c610*/  UMOV UR18, 0x40 ;  /* 0x0000004000127882 */ /* 0x000fe20000000000 */
[----:B------:R-:W-:Y:S01]  /*c620*/  UMOV UR17, UR9 ;  /* 0x0000000900117c82 */ /* 0x000fe20008000000 */
[----:B------:R-:W-:Y:S01]  /*c630*/  UMOV UR22, 0x0 ;  /* 0x0000000000167882 */ /* 0x000fe20000000000 */
[----:B------:R-:W-:Y:S01]  /*c640*/  UMOV UR23, 0x12f00000 ;  /* 0x12f0000000177882 */ /* 0x000fe20000000000 */
[----:B------:R-:W-:Y:S01]  /*c650*/  BSSY B0, `(.L_x_45) ;  /* 0x0000010000007945 */ /* 0x000fe20003800000 */
[----:B--2---:R-:W-:-:S02]  /*c660*/  @P1 R2UR UR12, R14 ;  /* 0x000000000e0c12ca */ /* 0x004fc400000e0000 */
[----:B------:R-:W-:Y:S02]  /*c670*/  @P1 R2UR UR20, R14 ;  /* 0x000000000e1412ca */ /* 0x000fe400000e0000 */
[----:B---3--:R-:W-:-:S09]  /*c680*/  LOP3.LUT R6, R13, 0x1, RZ, 0xc, !PT ;  /* 0x000000010d067812 */ /* 0x008fd200078e0cff */
[----:B------:R1:W-:Y:S01]  /*c690*/  UTMALDG.4D [UR8], [UR4], desc[UR6] ;  /* 0x00000608040075b4 */ /* 0x0003e20008019000 */
[----:B------:R-:W-:Y:S01]  /*c6a0*/  SHF.L.U32 R6, R6, 0x1f, RZ ;  /* 0x0000001f06067819 */ /* 0x000fe200000006ff */
[----:B------:R2:W-:Y:S01]  /*c6b0*/  UTMALDG.4D [UR16], [UR4], desc[UR14] ;  /* 0x00000e10040075b4 */ /* 0x0005e20008019000 */
[----:B-1----:R-:W-:Y:S02]  /*c6c0*/  @P1 R2UR UR13, R19 ;  /* 0x00000000130d12ca */ /* 0x002fe400000e0000 */
[----:B------:R-:W-:Y:S02]  /*c6d0*/  @P1 R2UR UR12, R14 ;  /* 0x000000000e0c12ca */ /* 0x000fe400000e0000 */
[----:B------:R-:W-:Y:S01]  /*c6e0*/  @P1 R2UR UR11, R8 ;  /* 0x00000000080b12ca */ /* 0x000fe200000e0000 */
[----:B------:R-:W-:Y:S01]  /*c6f0*/  UIADD3 UR8, UR24, 0x1d400, URZ ;  /* 0x0001d40018087890 */ /* 0x000fe2000fffe03f */
[----:B------:R-:W-:-:S11]  /*c700*/  UMOV UR10, 0x80 ;  /* 0x00000080000a7882 */ /* 0x000fd60000000000 */
[----:B------:R2:W-:Y:S01]  /*c710*/  UTMALDG.4D [UR8], [UR4], desc[UR22] ;  /* 0x00001608040075b4 */ /* 0x0005e20008019000 */
[----:B------:R-:W1:Y:S01]  /*c720*/  SYNCS.PHASECHK.TRANS64.TRYWAIT P1, [R9+URZ+0x36820], R6 ;  /* 0x03682006090075a7 */ /* 0x000e62000802017f */
[----:B----4-:R-:W-:Y:S01]  /*c730*/  ISETP.GE.AND P2, PT, R7, 0x71, PT ;  /* 0x000000710700780c */ /* 0x010fe20003f46270 */
[----:B-12---:R-:W-:-:S12]  /*c740*/  @!P1 BRA `(.L_x_46) ;  /* 0x0000002000d49947 */ /* 0x006fd80003800000 */
.L_x_97:
[----:B------:R-:W-:Y:S05]  /*c750*/  BSYNC B0 ;  /* 0x0000000000007941 */ /* 0x000fea0003800000 */
.L_x_45:
[----:B------:R-:W-:Y:S05]  /*c760*/  @!P2 BRA `(.L_x_47) ;  /* 0x000000180008a947 */ /* 0x000fea0003800000 */
[----:B------:R-:W2:Y:S01]  /*c770*/  LDL R8, [R1+0xc] ;  /* 0x00000c0001087983 */ /* 0x000ea20000100800 */
[----:B-1----:R-:W-:Y:S02]  /*c780*/  IMAD.MOV.U32 R7, RZ, RZ, 0x1 ;  /* 0x00000001ff077424 */ /* 0x002fe400078e00ff */
[----:B--2---:R-:W-:-:S05]  /*c790*/  IMAD.MOV R12, RZ, RZ, -R8 ;  /* 0x000000ffff0c7224 */ /* 0x004fca00078e0a08 */
[----:B------:R-:W-:-:S04]  /*c7a0*/  VIADDMNMX R12, R12, R7, 0xffffffff, !PT ;  /* 0xffffffff0c0c7446 */ /* 0x000fc80007800107 */
[----:B------:R-:W-:-:S04]  /*c7b0*/  IADD3 R6, R8, R12, RZ ;  /* 0x0000000c08067210 */ /* 0x000fc80007ffe0ff */
[----:B------:R-:W-:-:S04]  /*c7c0*/  LOP3.LUT R6, R6, 0x1, RZ, 0xc0, !PT ;  /* 0x0000000106067812 */ /* 0x000fc800078ec0ff */
[----:B------:R-:W-:Y:S01]  /*c7d0*/  ISETP.NE.U32.AND P1, PT, R6, 0x1, PT ;  /* 0x000000010600780c */ /* 0x000fe20003f25070 */
[----:B------:R-:W-:-:S12]  /*c7e0*/  VIADD R6, R8, 0xfffffffe ;  /* 0xfffffffe08067836 */ /* 0x000fd80000000000 */
[----:B------:R-:W-:Y:S05]  /*c7f0*/  @P1 BRA `(.L_x_48) ;  /* 0x0000000400fc1947 */ /* 0x000fea0003800000 */
[----:B------:R-:W-:Y:S01]  /*c800*/  VIADD R7, R16, 0x1 ;  /* 0x0000000110077836 */ /* 0x000fe20000000000 */
[----:B------:R-:W-:Y:S04]  /*c810*/  BSSY B0, `(.L_x_49) ;  /* 0x0000079000007945 */ /* 0x000fe80003800000 */
[----:B------:R-:W-:-:S04]  /*c820*/  ISETP.NE.AND P1, PT, R7, 0x2, PT ;  /* 0x000000020700780c */ /* 0x000fc80003f25270 */
[----:B------:R-:W-:Y:S02]  /*c830*/  SEL R13, RZ, 0x1, P1 ;  /* 0x00000001ff0d7807 */ /* 0x000fe40000800000 */
[----:B------:R-:W-:Y:S02]  /*c840*/  SEL R7, R7, RZ, P1 ;  /* 0x000000ff07077207 */ /* 0x000fe40000800000 */
[----:B------:R-:W-:Y:S01]  /*c850*/  LOP3.LUT R13, R17, R13, RZ, 0x3c, !PT ;  /* 0x0000000d110d7212 */ /* 0x000fe200078e3cff */
[----:B------:R-:W-:Y:S06]  /*c860*/  @!P6 BRA `(.L_x_50) ;  /* 0x0000000400cce947 */ /* 0x000fec0003800000 */
[----:B------:R-:W-:Y:S01]  /*c870*/  IMAD.MOV.U32 R8, RZ, RZ, R5 ;  /* 0x000000ffff087224 */ /* 0x000fe200078e0005 */
[----:B------:R-:W-:Y:S06]  /*c880*/  @!P0 BRA `(.L_x_51) ;  /* 0x0000000000488947 */ /* 0x000fec0003800000 */
[----:B------:R-:W1:Y:S01]  /*c890*/  LDC R15, c[0x0][0x41c] ;  /* 0x00010700ff0f7b82 */ /* 0x000e620000000800 */
[----:B------:R-:W-:Y:S01]  /*c8a0*/  ULDC.64 UR4, c[0x0][0x408] ;  /* 0x0001020000047ab9 */ /* 0x000fe20000000a00 */
[----:B------:R-:W-:Y:S01]  /*c8b0*/  ULDC.64 UR6, c[0x0][0x208] ;  /* 0x0000820000067ab9 */ /* 0x000fe20000000a00 */
[----:B-1----:R-:W-:-:S13]  /*c8c0*/  ISETP.NE.AND P1, PT, R15, 0x1, PT ;  /* 0x000000010f00780c */ /* 0x002fda0003f25270 */
[----:B------:R-:W1:Y:S02]  /*c8d0*/  @P1 LDC.64 R8, c[0x0][0x420] ;  /* 0x00010800ff081b82 */ /* 0x000e640000000a00 */
[----:B-1----:R-:W-:-:S04]  /*c8e0*/  @P1 IMAD.HI.U32 R14, R6, R8, RZ ;  /* 0x00000008060e1227 */ /* 0x002fc800078e00ff */
[----:B------:R-:W-:Y:S01]  /*c8f0*/  IMAD.MOV.U32 R8, RZ, RZ, R6 ;  /* 0x000000ffff087224 */ /* 0x000fe200078e0006 */
[----:B------:R-:W-:Y:S01]  /*c900*/  @P1 SHF.R.U32.HI R8, RZ, R9, R14 ;  /* 0x00000009ff081219 */ /* 0x000fe2000001160e */
[----:B------:R-:W-:-:S03]  /*c910*/  IMAD R14, R11, UR4, RZ ;  /* 0x000000040b0e7c24 */ /* 0x000fc6000f8e02ff */
[----:B------:R-:W-:Y:S01]  /*c920*/  IADD3 R9, -R8, RZ, RZ ;  /* 0x000000ff08097210 */ /* 0x000fe20007ffe1ff */
[----:B------:R-:W-:-:S04]  /*c930*/  IMAD R14, R0, UR5, R14 ;  /* 0x00000005000e7c24 */ /* 0x000fc8000f8e020e */
[----:B------:R-:W-:Y:S01]  /*c940*/  IMAD R6, R15, R9, R6 ;  /* 0x000000090f067224 */ /* 0x000fe200078e0206 */
[----:B------:R-:W-:-:S03]  /*c950*/  SHF.R.S32.HI R9, RZ, 0x1f, R8 ;  /* 0x0000001fff097819 */ /* 0x000fc60000011408 */
[----:B------:R-:W-:-:S04]  /*c960*/  IMAD.WIDE.U32 R8, R0, UR4, R8 ;  /* 0x0000000400087c25 */ /* 0x000fc8000f8e0008 */
[----:B------:R-:W-:Y:S01]  /*c970*/  IMAD.IADD R9, R14, 0x1, R9 ;  /* 0x000000010e097824 */ /* 0x000fe200078e0209 */
[----:B------:R-:W-:-:S04]  /*c980*/  LEA R2, P1, R8, R2, 0x2 ;  /* 0x0000000208027211 */ /* 0x000fc800078210ff */
[----:B------:R-:W-:-:S05]  /*c990*/  LEA.HI.X R3, R8, R3, R9, 0x2, P1 ;  /* 0x0000000308037211 */ /* 0x000fca00008f1409 */
[----:B------:R1:W5:Y:S04]  /*c9a0*/  LDG.E R8, desc[UR6][R2.64] ;  /* 0x0000000602087981 */ /* 0x000368000c1e1900 */
.L_x_51:
[----:B-1----:R-:W1:Y:S01]  /*c9b0*/  S2R R3, SR_CgaCtaId ;  /* 0x0000000000037919 */ /* 0x002e620000008800 */
[----:B------:R-:W-:-:S04]  /*c9c0*/  MOV R2, 0x400 ;  /* 0x0000040000027802 */ /* 0x000fc80000000f00 */
[----:B-1----:R-:W-:Y:S02]  /*c9d0*/  LEA R2, R3, R2, 0x18 ;  /* 0x0000000203027211 */ /* 0x002fe400078ec0ff */
[----:B------:R-:W-:-:S03]  /*c9e0*/  SHF.L.U32 R3, R13, 0x1f, RZ ;  /* 0x0000001f0d037819 */ /* 0x000fc600000006ff */
[----:B------:R-:W-:-:S04]  /*c9f0*/  IMAD R2, R7, 0x8, R2 ;  /* 0x0000000807027824 */ /* 0x000fc800078e0202 */
[----:B------:R-:W1:Y:S02]  /*ca00*/  SYNCS.PHASECHK.TRANS64.TRYWAIT P1, [R2+URZ+0x36840], R3 ;  /* 0x03684003020075a7 */ /* 0x000e64000802017f */
[----:B-1----:R-:W-:Y:S05]  /*ca10*/  @!P1 BRA `(.L_x_52) ;  /* 0x0000002000409947 */ /* 0x002fea0003800000 */
.L_x_98:
[----:B------:R-:W2:Y:S02]  /*ca20*/  S2R R9, SR_TID.X ;  /* 0x0000000000097919 */ /* 0x000ea40000002100 */
[----:B--2---:R-:W-:-:S04]  /*ca30*/  LOP3.LUT R9, R9, 0x7f, RZ, 0xc0, !PT ;  /* 0x0000007f09097812 */ /* 0x004fc800078ec0ff */
[----:B------:R-:W-:-:S13]  /*ca40*/  ISETP.NE.AND P2, PT, R9, RZ, PT ;  /* 0x000000ff0900720c */ /* 0x000fda0003f45270 */
[----:B------:R-:W-:Y:S05]  /*ca50*/  @P2 BRA `(.L_x_53) ;  /* 0x00000000001c2947 */ /* 0x000fea0003800000 */
[----:B------:R-:W2:Y:S01]  /*ca60*/  S2R R9, SR_TID.X ;  /* 0x0000000000097919 */ /* 0x000ea20000002100 */
[----:B-1----:R-:W-:-:S04]  /*ca70*/  IMAD.MOV.U32 R3, RZ, RZ, 0xa800 ;  /* 0x0000a800ff037424 */ /* 0x002fc800078e00ff */
[----:B------:R3:W-:Y:S01]  /*ca80*/  SYNCS.ARRIVE.TRANS64 RZ, [R2+URZ+0x36830], R3 ;  /* 0x0368300302ff79a7 */ /* 0x0007e2000800003f */
[----:B--2---:R-:W-:-:S04]  /*ca90*/  LOP3.LUT R9, R9, 0x1f, RZ, 0xc0, !PT ;  /* 0x0000001f09097812 */ /* 0x004fc800078ec0ff */
[----:B------:R-:W-:-:S13]  /*caa0*/  ISETP.NE.AND P1, PT, R9, RZ, PT ;  /* 0x000000ff0900720c */ /* 0x000fda0003f25270 */
[----:B---3--:R-:W-:Y:S05]  /*cab0*/  @!P1 BRA `(.L_x_53) ;  /* 0x0000000000049947 */ /* 0x008fea0003800000 */
[----:B------:R-:W-:Y:S01]  /*cac0*/  BPT.TRAP 0x1 ;  /* 0x000000040000795c */ /* 0x000fe20000300000 */
.L_x_53:
[----:B------:R-:W2:Y:S01]  /*cad0*/  S2R R14, SR_CgaCtaId ;  /* 0x00000000000e7919 */ /* 0x000ea20000008800 */
[----:B------:R-:W-:Y:S01]  /*cae0*/  MOV R9, 0x400 ;  /* 0x0000040000097802 */ /* 0x000fe20000000f00 */
        /* <DEDUP_REMOVED lines=9> */
[----:B------:R-:W-:Y:S01]  /*cb80*/  UMOV UR16, 0x40 ;  /* 0x0000004000107882 */ /* 0x000fe20000000000 */
[----:B------:R-:W-:Y:S01]  /*cb90*/  UMOV UR17, 0x80 ;  /* 0x0000008000117882 */ /* 0x000fe20000000000 */
[----:B-1----:R-:W-:-:S03]  /*cba0*/  SHF.L.U32 R3, R17, 0x1f, RZ ;  /* 0x0000001f11037819 */ /* 0x002fc600000006ff */
[----:B------:R-:W-:Y:S02]  /*cbb0*/  UIADD3 UR9, UR9, 0x36830, URZ ;  /* 0x0003683009097890 */ /* 0x000fe4000fffe03f */
[----:B------:R-:W-:Y:S01]  /*cbc0*/  UIMAD UR11, UR11, 0x70, URZ ;  /* 0x000000700b0b78a4 */ /* 0x000fe2000f8e023f */
[----:B--2---:R-:W-:-:S05]  /*cbd0*/  LEA R9, R14, R9, 0x18 ;  /* 0x000000090e097211 */ /* 0x004fca00078ec0ff */
[----:B------:R-:W-:-:S05]  /*cbe0*/  IMAD R2, R7, 0xa800, R9 ;  /* 0x0000a80007027824 */ /* 0x000fca00078e0209 */
[----:B------:R-:W-:Y:S01]  /*cbf0*/  R2UR UR14, R2 ;  /* 0x00000000020e72ca */ /* 0x000fe200000e0000 */
[----:B------:R-:W-:-:S05]  /*cc00*/  VIADD R2, R9, 0x36800 ;  /* 0x0003680009027836 */ /* 0x000fca0000000000 */
[----:B------:R-:W-:-:S07]  /*cc10*/  LEA R2, R16, R2, 0x3 ;  /* 0x0000000210027211 */ /* 0x000fce00078e18ff */
[----:B------:R-:W-:Y:S02]  /*cc20*/  UIADD3 UR8, UR14, 0x21400, URZ ;  /* 0x000214000e087890 */ /* 0x000fe4000fffe03f */
[----:B------:R-:W-:Y:S02]  /*cc30*/  UIADD3 UR15, UR14, 0x24c00, URZ ;  /* 0x00024c000e0f7890 */ /* 0x000fe4000fffe03f */
[----:B------:R-:W-:-:S05]  /*cc40*/  UIADD3 UR14, UR14, 0x28400, URZ ;  /* 0x000284000e0e7890 */ /* 0x000fca000fffe03f */
[----:B------:R1:W-:Y:S02]  /*cc50*/  UTMALDG.4D [UR8], [UR4], desc[UR6] ;  /* 0x00000608040075b4 */ /* 0x0003e40008019000 */
[----:B-1----:R-:W-:Y:S01]  /*cc60*/  UMOV UR8, UR15 ;  /* 0x0000000f00087c82 */ /* 0x002fe20008000000 */
[----:B------:R-:W-:Y:S02]  /*cc70*/  UMOV UR10, UR16 ;  /* 0x00000010000a7c82 */ /* 0x000fe40008000000 */
[----:B------:R1:W-:Y:S02]  /*cc80*/  UTMALDG.4D [UR8], [UR4], desc[UR6] ;  /* 0x00000608040075b4 */ /* 0x0003e40008019000 */
[----:B-1----:R-:W-:Y:S01]  /*cc90*/  UMOV UR8, UR14 ;  /* 0x0000000e00087c82 */ /* 0x002fe20008000000 */
[----:B------:R-:W-:Y:S02]  /*cca0*/  UMOV UR10, UR17 ;  /* 0x00000011000a7c82 */ /* 0x000fe40008000000 */
[----:B------:R1:W-:Y:S01]  /*ccb0*/  UTMALDG.4D [UR8], [UR4], desc[UR6] ;  /* 0x00000608040075b4 */ /* 0x0003e20008019000 */
[----:B------:R-:W2:Y:S02]  /*ccc0*/  SYNCS.PHASECHK.TRANS64.TRYWAIT P1, [R2+URZ+0x60], R3 ;  /* 0x00006003020075a7 */ /* 0x000ea4000802017f */
[----:B-12---:R-:W-:Y:S05]  /*ccd0*/  @!P1 BRA `(.L_x_54) ;  /* 0x0000001c00a49947 */ /* 0x006fea0003800000 */
.L_x_99:
[----:B------:R-:W-:Y:S05]  /*cce0*/  @P2 BRA `(.L_x_55) ;  /* 0x00000000002c2947 */ /* 0x000fea0003800000 */
[----:B------:R-:W2:Y:S01]  /*ccf0*/  S2R R9, SR_TID.X ;  /* 0x0000000000097919 */ /* 0x000ea20000002100 */
[----:B------:R-:W-:Y:S01]  /*cd00*/  MOV R14, 0x400 ;  /* 0x00000400000e7802 */ /* 0x000fe20000000f00 */
[----:B-1----:R-:W-:Y:S01]  /*cd10*/  IMAD.MOV.U32 R3, RZ, RZ, 0xa800 ;  /* 0x0000a800ff037424 */ /* 0x002fe200078e00ff */
[----:B------:R-:W1:Y:S01]  /*cd20*/  S2R R15, SR_CgaCtaId ;  /* 0x00000000000f7919 */ /* 0x000e620000008800 */
[----:B--2---:R-:W-:-:S04]  /*cd30*/  LOP3.LUT R9, R9, 0x1f, RZ, 0xc0, !PT ;  /* 0x0000001f09097812 */ /* 0x004fc800078ec0ff */
[----:B------:R-:W-:Y:S02]  /*cd40*/  ISETP.NE.AND P1, PT, R9, RZ, PT ;  /* 0x000000ff0900720c */ /* 0x000fe40003f25270 */
[----:B-1----:R-:W-:-:S05]  /*cd50*/  LEA R14, R15, R14, 0x18 ;  /* 0x0000000e0f0e7211 */ /* 0x002fca00078ec0ff */
[----:B------:R-:W-:-:S04]  /*cd60*/  IMAD R2, R16, 0x8, R14 ;  /* 0x0000000810027824 */ /* 0x000fc800078e020e */
[----:B------:R2:W-:Y:S02]  /*cd70*/  SYNCS.ARRIVE.TRANS64 RZ, [R2+URZ+0x36850], R3 ;  /* 0x0368500302ff79a7 */ /* 0x0005e4000800003f */
[----:B------:R-:W-:Y:S05]  /*cd80*/  @!P1 BRA `(.L_x_55) ;  /* 0x0000000000049947 */ /* 0x000fea0003800000 */
[----:B------:R-:W-:Y:S01]  /*cd90*/  BPT.TRAP 0x1 ;  /* 0x000000040000795c */ /* 0x000fe20000300000 */
.L_x_55:
[----:B------:R-:W3:Y:S01]  /*cda0*/  S2R R9, SR_CgaCtaId ;  /* 0x0000000000097919 */ /* 0x000ee20000008800 */
[----:B-12---:R-:W-:Y:S01]  /*cdb0*/  MOV R3, 0x400 ;  /* 0x0000040000037802 */ /* 0x006fe20000000f00 */
[----:B------:R-:W-:Y:S01]  /*cdc0*/  UIADD3 UR4, UP0, UR36, 0x470, URZ ;  /* 0x0000047024047890 */ /* 0x000fe2000ff1e03f */
[----:B------:R-:W-:Y:S01]  /*cdd0*/  R2UR UR11, R18 ;  /* 0x00000000120b72ca */ /* 0x000fe200000e0000 */
[----:B------:R-:W-:Y:S01]  /*cde0*/  UMOV UR10, URZ ;  /* 0x0000003f000a7c82 */ /* 0x000fe20008000000 */
[----:B------:R-:W-:Y:S01]  /*cdf0*/  R2UR UR13, R5 ;  /* 0x00000000050d72ca */ /* 0x000fe200000e0000 */
[----:B------:R-:W-:Y:S01]  /*ce00*/  UIADD3.X UR5, URZ, UR37, URZ, UP0, !UPT ;  /* 0x000000253f057290 */ /* 0x000fe200087fe43f */
[----:B------:R-:W-:Y:S01]  /*ce10*/  R2UR UR12, R4 ;  /* 0x00000000040c72ca */ /* 0x000fe200000e0000 */
[----:B------:R-:W-:Y:S01]  /*ce20*/  UMOV UR6, 0x0 ;  /* 0x0000000000067882 */ /* 0x000fe20000000000 */
[----:B------:R-:W-:Y:S01]  /*ce30*/  UMOV UR7, 0x14f00000 ;  /* 0x14f0000000077882 */ /* 0x000fe20000000000 */
[----:B------:R-:W-:Y:S01]  /*ce40*/  UMOV UR16, 0x40 ;  /* 0x0000004000107882 */ /* 0x000fe20000000000 */
[----:B------:R-:W-:Y:S01]  /*ce50*/  IMAD.MOV.U32 R5, RZ, RZ, R8 ;  /* 0x000000ffff057224 */ /* 0x000fe200078e0008 */
[----:B------:R-:W-:-:S04]  /*ce60*/  MOV R18, R6 ;  /* 0x0000000600127202 */ /* 0x000fc80000000f00 */
[----:B------:R-:W-:Y:S01]  /*ce70*/  UIMAD UR11, UR11, 0x70, URZ ;  /* 0x000000700b0b78a4 */ /* 0x000fe2000f8e023f */
[----:B---3--:R-:W-:-:S05]  /*ce80*/  LEA R3, R9, R3, 0x18 ;  /* 0x0000000309037211 */ /* 0x008fca00078ec0ff */
[----:B------:R-:W-:-:S05]  /*ce90*/  IMAD R2, R16, 0x8, R3 ;  /* 0x0000000810027824 */ /* 0x000fca00078e0203 */
[----:B------:R-:W-:Y:S01]  /*cea0*/  R2UR UR9, R2 ;  /* 0x00000000020972ca */ /* 0x000fe200000e0000 */
[----:B------:R-:W-:-:S05]  /*ceb0*/  IMAD R2, R16, 0xa800, R3 ;  /* 0x0000a80010027824 */ /* 0x000fca00078e0203 */
[----:B------:R-:W-:-:S07]  /*cec0*/  R2UR UR15, R2 ;  /* 0x00000000020f72ca */ /* 0x000fce00000e0000 */
[----:B------:R-:W-:-:S06]  /*ced0*/  UIADD3 UR9, UR9, 0x36850, URZ ;  /* 0x0003685009097890 */ /* 0x000fcc000fffe03f */
[----:B------:R-:W-:Y:S02]  /*cee0*/  UIADD3 UR8, UR15, 0x400, URZ ;  /* 0x000004000f087890 */ /* 0x000fe4000fffe03f */
[----:B------:R-:W-:Y:S02]  /*cef0*/  UIADD3 UR14, UR15, 0x3c00, URZ ;  /* 0x00003c000f0e7890 */ /* 0x000fe4000fffe03f */
[----:B------:R-:W-:-:S05]  /*cf00*/  UIADD3 UR15, UR15, 0x7400, URZ ;  /* 0x000074000f0f7890 */ /* 0x000fca000fffe03f */
[----:B------:R1:W-:Y:S02]  /*cf10*/  UTMALDG.4D [UR8], [UR4], desc[UR6] ;  /* 0x00000608040075b4 */ /* 0x0003e40008019000 */
[----:B-1----:R-:W-:Y:S01]  /*cf20*/  UMOV UR8, UR14 ;  /* 0x0000000e00087c82 */ /* 0x002fe20008000000 */
[----:B------:R-:W-:Y:S01]  /*cf30*/  UMOV UR10, UR16 ;  /* 0x00000010000a7c82 */ /* 0x000fe20008000000 */
[----:B------:R-:W-:Y:S01]  /*cf40*/  UMOV UR14, 0x80 ;  /* 0x00000080000e7882 */ /* 0x000fe20000000000 */
[----:B------:R1:W-:Y:S02]  /*cf50*/  UTMALDG.4D [UR8], [UR4], desc[UR6] ;  /* 0x00000608040075b4 */ /* 0x0003e40008019000 */
[----:B-1----:R-:W-:Y:S01]  /*cf60*/  UMOV UR8, UR15 ;  /* 0x0000000f00087c82 */ /* 0x002fe20008000000 */
[----:B------:R-:W-:Y:S02]  /*cf70*/  UMOV UR10, UR14 ;  /* 0x0000000e000a7c82 */ /* 0x000fe40008000000 */
[----:B------:R1:W-:Y:S02]  /*cf80*/  UTMALDG.4D [UR8], [UR4], desc[UR6] ;  /* 0x00000608040075b4 */ /* 0x0003e40008019000 */
[----:B-1----:R-:W-:Y:S01]  /*cf90*/  NOP ;  /* 0x0000000000007918 */ /* 0x002fe20000000000 */
.L_x_50:
[----:B------:R-:W-:Y:S05]  /*cfa0*/  BSYNC B0 ;  /* 0x0000000000007941 */ /* 0x000fea0003800000 */
.L_x_49:
[----:B------:R-:W2:Y:S01]  /*cfb0*/  LDL.LU R2, [R1+0xc] ;  /* 0x00000c0001027983 */ /* 0x000ea20000300800 */
[----:B------:R-:W-:Y:S02]  /*cfc0*/  IMAD.MOV.U32 R16, RZ, RZ, R7 ;  /* 0x000000ffff107224 */ /* 0x000fe400078e0007 */
[----:B------:R-:W-:Y:S02]  /*cfd0*/  IMAD.MOV.U32 R17, RZ, RZ, R13 ;  /* 0x000000ffff117224 */ /* 0x000fe400078e000d */
[----:B--2---:R-:W-:-:S07]  /*cfe0*/  VIADD R6, R2, 0xfffffffd ;  /* 0xfffffffd02067836 */ /* 0x004fce0000000000 */
.L_x_48:
[----:B------:R-:W-:Y:S01]  /*cff0*/  IMAD.MOV R3, RZ, RZ, -R12 ;  /* 0x000000ffff037224 */ /* 0x000fe200078e0a0c */
[----:B------:R-:W-:Y:S04]  /*d000*/  BSSY B0, `(.L_x_47) ;  /* 0x00000f8000007945 */ /* 0x000fe80003800000 */
[----:B------:R-:W-:-:S13]  /*d010*/  ISETP.NE.AND P1, PT, R10, R3, PT ;  /* 0x000000030a00720c */ /* 0x000fda0003f25270 */
[----:B------:R-:W-:Y:S05]  /*d020*/  @!P1 BRA `(.L_x_56) ;  /* 0x0000000c00d49947 */ /* 0x000fea0003800000 */
[----:B------:R-:W-:-:S07]  /*d030*/  MOV R8, R5 ;  /* 0x0000000500087202 */ /* 0x000fce0000000f00 */
.L_x_71:
        /* <DEDUP_REMOVED lines=12> */
[----:B------:R-:W-:-:S04]  /*d100*/  IMAD R13, R11, UR4, RZ ;  /* 0x000000040b0d7c24 */ /* 0x000fc8000f8e02ff */
[----:B------:R-:W-:Y:S01]  /*d110*/  IMAD R13, R0, UR5, R13 ;  /* 0x00000005000d7c24 */ /* 0x000fe2000f8e020d */
[----:B-1----:R-:W-:-:S13]  /*d120*/  ISETP.NE.AND P1, PT, R9, 0x1, PT ;  /* 0x000000010900780c */ /* 0x002fda0003f25270 */
[----:B------:R-:W1:Y:S02]  /*d130*/  @P1 LDC.64 R2, c[0x0][0x420] ;  /* 0x00010800ff021b82 */ /* 0x000e640000000a00 */
[----:B-1----:R-:W-:-:S04]  /*d140*/  @P1 IMAD.HI.U32 R8, R6, R2, RZ ;  /* 0x0000000206081227 */ /* 0x002fc800078e00ff */
[----:B------:R-:W-:Y:S01]  /*d150*/  IMAD.MOV.U32 R2, RZ, RZ, R6 ;  /* 0x000000ffff027224 */ /* 0x000fe200078e0006 */
[----:B------:R-:W-:-:S04]  /*d160*/  @P1 SHF.R.U32.HI R2, RZ, R3, R8 ;  /* 0x00000003ff021219 */ /* 0x000fc80000011608 */
[--C-:B------:R-:W-:Y:S01]  /*d170*/  SHF.R.S32.HI R3, RZ, 0x1f, R2.reuse ;  /* 0x0000001fff037819 */ /* 0x100fe20000011402 */
[----:B------:R-:W-:-:S04]  /*d180*/  IMAD.MOV R12, RZ, RZ, -R2 ;  /* 0x000000ffff0c7224 */ /* 0x000fc800078e0a02 */
[----:B------:R-:W-:Y:S02]  /*d190*/  IMAD R12, R9, R12, R6 ;  /* 0x0000000c090c7224 */ /* 0x000fe400078e0206 */
[----:B------:R-:W1:Y:S01]  /*d1a0*/  LDC.64 R8, c[0x0][0x3f8] ;  /* 0x0000fe00ff087b82 */ /* 0x000e620000000a00 */
[----:B------:R-:W-:-:S05]  /*d1b0*/  IMAD.WIDE.U32 R2, R0, UR4, R2 ;  /* 0x0000000400027c25 */ /* 0x000fca000f8e0002 */
[----:B------:R-:W-:Y:S02]  /*d1c0*/  IADD3 R13, R13, R3, RZ ;  /* 0x000000030d0d7210 */ /* 0x000fe40007ffe0ff */
[----:B-1----:R-:W-:-:S04]  /*d1d0*/  LEA R8, P1, R2, R8, 0x2 ;  /* 0x0000000802087211 */ /* 0x002fc800078210ff */
[----:B------:R-:W-:-:S05]  /*d1e0*/  LEA.HI.X R9, R2, R9, R13, 0x2, P1 ;  /* 0x0000000902097211 */ /* 0x000fca00008f140d */
[----:B------:R1:W5:Y:S04]  /*d1f0*/  LDG.E R8, desc[UR6][R8.64] ;  /* 0x0000000608087981 */ /* 0x000368000c1e1900 */
.L_x_59:
[----:B------:R-:W2:Y:S01]  /*d200*/  S2R R3, SR_CgaCtaId ;  /* 0x0000000000037919 */ /* 0x000ea20000008800 */
[----:B------:R-:W-:-:S04]  /*d210*/  MOV R2, 0x400 ;  /* 0x0000040000027802 */ /* 0x000fc80000000f00 */
[----:B--2---:R-:W-:Y:S02]  /*d220*/  LEA R2, R3, R2, 0x18 ;  /* 0x0000000203027211 */ /* 0x004fe400078ec0ff */
[----:B------:R-:W-:-:S03]  /*d230*/  SHF.L.U32 R3, R10, 0x1f, RZ ;  /* 0x0000001f0a037819 */ /* 0x000fc600000006ff */
[----:B------:R-:W-:-:S04]  /*d240*/  IMAD R2, R7, 0x8, R2 ;  /* 0x0000000807027824 */ /* 0x000fc800078e0202 */
[----:B------:R-:W2:Y:S02]  /*d250*/  SYNCS.PHASECHK.TRANS64.TRYWAIT P1, [R2+URZ+0x36840], R3 ;  /* 0x03684003020075a7 */ /* 0x000ea4000802017f */
[----:B--2---:R-:W-:Y:S05]  /*d260*/  @!P1 BRA `(.L_x_60) ;  /* 0x0000001800549947 */ /* 0x004fea0003800000 */
.L_x_100:
[----:B-1----:R-:W1:Y:S02]  /*d270*/  S2R R9, SR_TID.X ;  /* 0x0000000000097919 */ /* 0x002e640000002100 */
[----:B-1----:R-:W-:-:S04]  /*d280*/  LOP3.LUT R9, R9, 0x7f, RZ, 0xc0, !PT ;  /* 0x0000007f09097812 */ /* 0x002fc800078ec0ff */
[----:B------:R-:W-:-:S13]  /*d290*/  ISETP.NE.AND P2, PT, R9, RZ, PT ;  /* 0x000000ff0900720c */ /* 0x000fda0003f45270 */
[----:B------:R-:W-:Y:S05]  /*d2a0*/  @P2 BRA `(.L_x_61) ;  /* 0x00000000001c2947 */ /* 0x000fea0003800000 */
[----:B------:R-:W1:Y:S01]  /*d2b0*/  S2R R9, SR_TID.X ;  /* 0x0000000000097919 */ /* 0x000e620000002100 */
[----:B--2---:R-:W-:-:S04]  /*d2c0*/  IMAD.MOV.U32 R3, RZ, RZ, 0xa800 ;  /* 0x0000a800ff037424 */ /* 0x004fc800078e00ff */
[----:B------:R3:W-:Y:S01]  /*d2d0*/  SYNCS.ARRIVE.TRANS64 RZ, [R2+URZ+0x36830], R3 ;  /* 0x0368300302ff79a7 */ /* 0x0007e2000800003f */
[----:B-1----:R-:W-:-:S04]  /*d2e0*/  LOP3.LUT R9, R9, 0x1f, RZ, 0xc0, !PT ;  /* 0x0000001f09097812 */ /* 0x002fc800078ec0ff */
[----:B------:R-:W-:-:S13]  /*d2f0*/  ISETP.NE.AND P1, PT, R9, RZ, PT ;  /* 0x000000ff0900720c */ /* 0x000fda0003f25270 */
[----:B---3--:R-:W-:Y:S05]  /*d300*/  @!P1 BRA `(.L_x_61) ;  /* 0x0000000000049947 */ /* 0x008fea0003800000 */
[----:B------:R-:W-:Y:S01]  /*d310*/  BPT.TRAP 0x1 ;  /* 0x000000040000795c */ /* 0x000fe20000300000 */
.L_x_61:
[----:B------:R-:W1:Y:S01]  /*d320*/  S2R R9, SR_CgaCtaId ;  /* 0x0000000000097919 */ /* 0x000e620000008800 */
        /* <DEDUP_REMOVED lines=12> */
[----:B------:R-:W-:-:S03]  /*d3f0*/  SHF.L.U32 R17, R17, 0x1f, RZ ;  /* 0x0000001f11117819 */ /* 0x000fc600000006ff */
[----:B------:R-:W-:Y:S02]  /*d400*/  UIADD3 UR9, UR9, 0x36830, URZ ;  /* 0x0003683009097890 */ /* 0x000fe4000fffe03f */
[----:B------:R-:W-:Y:S01]  /*d410*/  UIMAD UR11, UR11, 0x70, URZ ;  /* 0x000000700b0b78a4 */ /* 0x000fe2000f8e023f */
[----:B-1----:R-:W-:-:S05]  /*d420*/  LEA R3, R9, R3, 0x18 ;  /* 0x0000000309037211 */ /* 0x002fca00078ec0ff */
[----:B------:R-:W-:Y:S02]  /*d430*/  IMAD R2, R7, 0xa800, R3 ;  /* 0x0000a80007027824 */ /* 0x000fe400078e0203 */
[----:B------:R-:W-:-:S03]  /*d440*/  VIADD R3, R3, 0x36800 ;  /* 0x0003680003037836 */ /* 0x000fc60000000000 */
[----:B------:R-:W-:Y:S01]  /*d450*/  R2UR UR14, R2 ;  /* 0x00000000020e72ca */ /* 0x000fe200000e0000 */
[----:B------:R-:W-:-:S12]  /*d460*/  IMAD R2, R16, 0x8, R3 ;  /* 0x0000000810027824 */ /* 0x000fd800078e0203 */
        /* <DEDUP_REMOVED lines=12> */
.L_x_101:
[----:B------:R-:W-:Y:S05]  /*d530*/  @P2 BRA `(.L_x_63) ;  /* 0x00000000001c2947 */ /* 0x000fea0003800000 */
[----:B------:R-:W2:Y:S01]  /*d540*/  S2R R9, SR_TID.X ;  /* 0x0000000000097919 */ /* 0x000ea20000002100 */
[----:B------:R-:W-:-:S04]  /*d550*/  MOV R3, 0xa800 ;  /* 0x0000a80000037802 */ /* 0x000fc80000000f00 */
[----:B------:R3:W-:Y:S01]  /*d560*/  SYNCS.ARRIVE.TRANS64 RZ, [R2+URZ+0x50], R3 ;  /* 0x0000500302ff79a7 */ /* 0x0007e2000800003f */
[----:B--2---:R-:W-:-:S04]  /*d570*/  LOP3.LUT R9, R9, 0x1f, RZ, 0xc0, !PT ;  /* 0x0000001f09097812 */ /* 0x004fc800078ec0ff */
[----:B------:R-:W-:-:S13]  /*d580*/  ISETP.NE.AND P1, PT, R9, RZ, PT ;  /* 0x000000ff0900720c */ /* 0x000fda0003f25270 */
[----:B---3--:R-:W-:Y:S05]  /*d590*/  @!P1 BRA `(.L_x_63) ;  /* 0x0000000000049947 */ /* 0x008fea0003800000 */
[----:B------:R-:W-:Y:S01]  /*d5a0*/  BPT.TRAP 0x1 ;  /* 0x000000040000795c */ /* 0x000fe20000300000 */
.L_x_63:
        /* <DEDUP_REMOVED lines=9> */
[----:B------:R-:W-:Y:S01]  /*d640*/  R2UR UR12, R4 ;  /* 0x00000000040c72ca */ /* 0x000fe200000e0000 */
[----:B------:R-:W-:Y:S01]  /*d650*/  UMOV UR7, 0x14f00000 ;  /* 0x14f0000000077882 */ /* 0x000fe20000000000 */
[----:B------:R-:W-:Y:S01]  /*d660*/  UMOV UR17, 0x40 ;  /* 0x0000004000117882 */ /* 0x000fe20000000000 */
[----:B------:R-:W-:-:S02]  /*d670*/  IMAD.MOV.U32 R18, RZ, RZ, R12 ;  /* 0x000000ffff127224 */ /* 0x000fc400078e000c */
[----:B------:R-:W-:Y:S02]  /*d680*/  IMAD.MOV.U32 R5, RZ, RZ, R8 ;  /* 0x000000ffff057224 */ /* 0x000fe400078e0008 */
[----:B------:R-:W-:Y:S02]  /*d690*/  UIMAD UR11, UR11, 0x70, URZ ;  /* 0x000000700b0b78a4 */ /* 0x000fe4000f8e023f */
[----:B------:R-:W-:Y:S01]  /*d6a0*/  UIADD3 UR9, UR9, 0x50, URZ ;  /* 0x0000005009097890 */ /* 0x000fe2000fffe03f */
[----:B--2---:R-:W-:-:S05]  /*d6b0*/  LEA R3, R9, R3, 0x18 ;  /* 0x0000000309037211 */ /* 0x004fca00078ec0ff */
        /* <DEDUP_REMOVED lines=15> */
.L_x_58:
[----:B------:R-:W-:Y:S05]  /*d7b0*/  BSYNC B1 ;  /* 0x0000000000017941 */ /* 0x000fea0003800000 */
.L_x_57:
[----:B------:R-:W-:Y:S01]  /*d7c0*/  VIADD R16, R7, 0x1 ;  /* 0x0000000107107836 */ /* 0x000fe20000000000 */
[----:B------:R-:W-:Y:S04]  /*d7d0*/  BSSY B1, `(.L_x_64) ;  /* 0x0000077000017945 */ /* 0x000fe80003800000 */
[----:B------:R-:W-:-:S04]  /*d7e0*/  ISETP.NE.AND P1, PT, R16, 0x2, PT ;  /* 0x000000021000780c */ /* 0x000fc80003f25270 */
[----:B-1----:R-:W-:Y:S02]  /*d7f0*/  SEL R17, RZ, 0x1, P1 ;  /* 0x00000001ff117807 */ /* 0x002fe40000800000 */
[----:B------:R-:W-:Y:S02]  /*d800*/  SEL R16, R16, RZ, P1 ;  /* 0x000000ff10107207 */ /* 0x000fe40000800000 */
[----:B------:R-:W-:Y:S01]  /*d810*/  LOP3.LUT R17, R10, R17, RZ, 0x3c, !PT ;  /* 0x000000110a117212 */ /* 0x000fe200078e3cff */
[----:B------:R-:W-:Y:S06]  /*d820*/  @!P6 BRA `(.L_x_65) ;  /* 0x0000000400c4e947 */ /* 0x000fec0003800000 */
[----:B------:R-:W-:Y:S01]  /*d830*/  VIADD R12, R6, 0xffffffff ;  /* 0xffffffff060c7836 */ /* 0x000fe20000000000 */
        /* <DEDUP_REMOVED lines=8> */
[----:B-1----:R-:W-:Y:S01]  /*d8c0*/  @P1 IMAD.HI.U32 R9, R12, R2, RZ ;  /* 0x000000020c091227 */ /* 0x002fe200078e00ff */
[----:B------:R-:W-:-:S04]  /*d8d0*/  MOV R2, R12 ;  /* 0x0000000c00027202 */ /* 0x000fc80000000f00 */
[----:B------:R-:W-:-:S05]  /*d8e0*/  @P1 SHF.R.U32.HI R2, RZ, R3, R9 ;  /* 0x00000003ff021219 */ /* 0x000fca0000011609 */
[----:B------:R-:W-:-:S04]  /*d8f0*/  IMAD.MOV R3, RZ, RZ, -R2 ;  /* 0x000000ffff037224 */ /* 0x000fc800078e0a02 */
[----:B------:R-:W-:Y:S01]  /*d900*/  IMAD R12, R8, R3, R12 ;  /* 0x00000003080c7224 */ /* 0x000fe200078e020c */
[--C-:B------:R-:W-:Y:S01]  /*d910*/  SHF.R.S32.HI R3, RZ, 0x1f, R2.reuse ;  /* 0x0000001fff037819 */ /* 0x100fe20000011402 */
[----:B------:R-:W1:Y:S02]  /*d920*/  LDC.64 R8, c[0x0][0x3f8] ;  /* 0x0000fe00ff087b82 */ /* 0x000e640000000a00 */
[----:B------:R-:W-:-:S04]  /*d930*/  IMAD.WIDE.U32 R2, R0, UR4, R2 ;  /* 0x0000000400027c25 */ /* 0x000fc8000f8e0002 */
[----:B------:R-:W-:Y:S01]  /*d940*/  IMAD.IADD R13, R13, 0x1, R3 ;  /* 0x000000010d0d7824 */ /* 0x000fe200078e0203 */
[----:B-1----:R-:W-:-:S04]  /*d950*/  LEA R8, P1, R2, R8, 0x2 ;  /* 0x0000000802087211 */ /* 0x002fc800078210ff */
[----:B------:R-:W-:-:S05]  /*d960*/  LEA.HI.X R9, R2, R9, R13, 0x2, P1 ;  /* 0x0000000902097211 */ /* 0x000fca00008f140d */
[----:B------:R1:W5:Y:S04]  /*d970*/  LDG.E R8, desc[UR6][R8.64] ;  /* 0x0000000608087981 */ /* 0x000368000c1e1900 */
.L_x_66:
[----:B------:R-:W2:Y:S01]  /*d980*/  S2R R3, SR_CgaCtaId ;  /* 0x0000000000037919 */ /* 0x000ea20000008800 */
[----:B------:R-:W-:-:S04]  /*d990*/  MOV R2, 0x400 ;  /* 0x0000040000027802 */ /* 0x000fc80000000f00 */
[----:B--2---:R-:W-:Y:S02]  /*d9a0*/  LEA R2, R3, R2, 0x18 ;  /* 0x0000000203027211 */ /* 0x004fe400078ec0ff */
[----:B------:R-:W-:-:S03]  /*d9b0*/  SHF.L.U32 R3, R17, 0x1f, RZ ;  /* 0x0000001f11037819 */ /* 0x000fc600000006ff */
[----:B------:R-:W-:-:S04]  /*d9c0*/  IMAD R2, R16, 0x8, R2 ;  /* 0x0000000810027824 */ /* 0x000fc800078e0202 */
[----:B------:R-:W2:Y:S02]  /*d9d0*/  SYNCS.PHASECHK.TRANS64.TRYWAIT P1, [R2+URZ+0x36840], R3 ;  /* 0x03684003020075a7 */ /* 0x000ea4000802017f */
[----:B--2---:R-:W-:Y:S05]  /*d9e0*/  @!P1 BRA `(.L_x_67) ;  /* 0x00000010009c9947 */ /* 0x004fea0003800000 */
.L_x_102:
        /* <DEDUP_REMOVED lines=11> */
.L_x_68:
[----:B------:R-:W1:Y:S01]  /*daa0*/  S2R R13, SR_CgaCtaId ;  /* 0x00000000000d7919 */ /* 0x000e620000008800 */
[----:B------:R-:W-:Y:S01]  /*dab0*/  MOV R9, 0x400 ;  /* 0x0000040000097802 */ /* 0x000fe20000000f00 */
[----:B------:R-:W-:Y:S01]  /*dac0*/  UIADD3 UR4, UP0, UR36, 0x370, URZ ;  /* 0x0000037024047890 */ /* 0x000fe2000ff1e03f */
[----:B------:R-:W-:Y:S01]  /*dad0*/  R2UR UR11, R12 ;  /* 0x000000000c0b72ca */ /* 0x000fe200000e0000 */
[----:B------:R-:W-:Y:S01]  /*dae0*/  UMOV UR10, URZ ;  /* 0x0000003f000a7c82 */ /* 0x000fe20008000000 */
[----:B------:R-:W-:Y:S01]  /*daf0*/  R2UR UR12, R4 ;  /* 0x00000000040c72ca */ /* 0x000fe200000e0000 */
[----:B------:R-:W-:Y:S01]  /*db00*/  UIADD3.X UR5, URZ, UR37, URZ, UP0, !UPT ;  /* 0x000000253f057290 */ /* 0x000fe200087fe43f */
[----:B-----5:R-:W-:Y:S01]  /*db10*/  R2UR UR13, R8 ;  /* 0x00000000080d72ca */ /* 0x020fe200000e0000 */
[----:B------:R-:W-:Y:S01]  /*db20*/  UMOV UR6, 0x0 ;  /* 0x0000000000067882 */ /* 0x000fe20000000000 */
[----:B------:R-:W-:Y:S01]  /*db30*/  UMOV UR7, 0x14f00000 ;  /* 0x14f0000000077882 */ /* 0x000fe20000000000 */
[----:B------:R-:W-:Y:S01]  /*db40*/  UMOV UR17, 0x40 ;  /* 0x0000004000117882 */ /* 0x000fe20000000000 */
[----:B------:R-:W-:-:S05]  /*db50*/  UMOV UR18, 0x80 ;  /* 0x0000008000127882 */ /* 0x000fca0000000000 */
[----:B------:R-:W-:Y:S01]  /*db60*/  UIMAD UR11, UR11, 0x70, URZ ;  /* 0x000000700b0b78a4 */ /* 0x000fe2000f8e023f */
[----:B-1----:R-:W-:-:S04]  /*db70*/  LEA R9, R13, R9, 0x18 ;  /* 0x000000090d097211 */ /* 0x002fc800078ec0ff */
[----:B--2---:R-:W-:-:S05]  /*db80*/  IADD3 R2, R9, 0x36800, RZ ;  /* 0x0003680009027810 */ /* 0x004fca0007ffe0ff */
[--C-:B------:R-:W-:Y:S02]  /*db90*/  IMAD R3, R16, 0x8, R2.reuse ;  /* 0x0000000810037824 */ /* 0x100fe400078e0202 */
[----:B------:R-:W-:-:S03]  /*dba0*/  IMAD R2, R7, 0x8, R2 ;  /* 0x0000000807027824 */ /* 0x000fc600078e0202 */
[----:B------:R-:W-:Y:S01]  /*dbb0*/  R2UR UR9, R3 ;  /* 0x00000000030972ca */ /* 0x000fe200000e0000 */
[----:B------:R-:W-:-:S05]  /*dbc0*/  IMAD R3, R16, 0xa800, R9 ;  /* 0x0000a80010037824 */ /* 0x000fca00078e0209 */
[----:B------:R-:W-:Y:S02]  /*dbd0*/  R2UR UR8, R3 ;  /* 0x00000000030872ca */ /* 0x000fe400000e0000 */
[----:B------:R-:W-:-:S05]  /*dbe0*/  SHF.L.U32 R3, R10, 0x1f, RZ ;  /* 0x0000001f0a037819 */ /* 0x000fca00000006ff */
[----:B------:R-:W-:-:S06]  /*dbf0*/  UIADD3 UR9, UR9, 0x30, URZ ;  /* 0x0000003009097890 */ /* 0x000fcc000fffe03f */
[----:B------:R-:W-:Y:S02]  /*dc00*/  UIADD3 UR14, UR8, 0x21400, URZ ;  /* 0x00021400080e7890 */ /* 0x000fe4000fffe03f */
[----:B------:R-:W-:Y:S02]  /*dc10*/  UIADD3 UR15, UR8, 0x24c00, URZ ;  /* 0x00024c00080f7890 */ /* 0x000fe4000fffe03f */
[----:B------:R-:W-:-:S03]  /*dc20*/  UIADD3 UR16, UR8, 0x28400, URZ ;  /* 0x0002840008107890 */ /* 0x000fc6000fffe03f */
[----:B------:R-:W-:Y:S02]  /*dc30*/  UMOV UR8, UR14 ;  /* 0x0000000e00087c82 */ /* 0x000fe40008000000 */
[----:B------:R1:W-:Y:S02]  /*dc40*/  UTMALDG.4D [UR8], [UR4], desc[UR6] ;  /* 0x00000608040075b4 */ /* 0x0003e40008019000 */
[----:B-1----:R-:W-:Y:S01]  /*dc50*/  UMOV UR8, UR15 ;  /* 0x0000000f00087c82 */ /* 0x002fe20008000000 */
[----:B------:R-:W-:Y:S02]  /*dc60*/  UMOV UR10, UR17 ;  /* 0x00000011000a7c82 */ /* 0x000fe40008000000 */
[----:B------:R1:W-:Y:S02]  /*dc70*/  UTMALDG.4D [UR8], [UR4], desc[UR6] ;  /* 0x00000608040075b4 */ /* 0x0003e40008019000 */
[----:B-1----:R-:W-:Y:S01]  /*dc80*/  UMOV UR8, UR16 ;  /* 0x0000001000087c82 */ /* 0x002fe20008000000 */
[----:B------:R-:W-:-:S02]  /*dc90*/  UMOV UR10, UR18 ;  /* 0x00000012000a7c82 */ /* 0x000fc40008000000 */
[----:B------:R1:W-:Y:S01]  /*dca0*/  UTMALDG.4D [UR8], [UR4], desc[UR6] ;  /* 0x00000608040075b4 */ /* 0x0003e20008019000 */
[----:B------:R-:W2:Y:S02]  /*dcb0*/  SYNCS.PHASECHK.TRANS64.TRYWAIT P1, [R2+URZ+0x60], R3 ;  /* 0x00006003020075a7 */ /* 0x000ea4000802017f */
[----:B-12---:R-:W-:Y:S05]  /*dcc0*/  @!P1 BRA `(.L_x_69) ;  /* 0x0000000c00f89947 */ /* 0x006fea0003800000 */
.L_x_103:
        /* <DEDUP_REMOVED lines=8> */
.L_x_70:
[----:B------:R-:W2:Y:S01]  /*dd50*/  S2R R9, SR_CgaCtaId ;  /* 0x0000000000097919 */ /* 0x000ea20000008800 */
[----:B-1----:R-:W-:Y:S01]  /*dd60*/  MOV R3, 0x400 ;  /* 0x0000040000037802 */ /* 0x002fe20000000f00 */
        /* <DEDUP_REMOVED lines=10> */
[----:B------:R-:W-:Y:S01]  /*de10*/  IMAD.MOV.U32 R18, RZ, RZ, R12 ;  /* 0x000000ffff127224 */ /* 0x000fe200078e000c */
[----:B------:R-:W-:-:S03]  /*de20*/  MOV R5, R8 ;  /* 0x0000000800057202 */ /* 0x000fc60000000f00 */
[----:B------:R-:W-:Y:S02]  /*de30*/  UIMAD UR11, UR11, 0x70, URZ ;  /* 0x000000700b0b78a4 */ /* 0x000fe4000f8e023f */
[----:B------:R-:W-:Y:S01]  /*de40*/  UIADD3 UR9, UR9, 0x50, URZ ;  /* 0x0000005009097890 */ /* 0x000fe2000fffe03f */
[----:B--2---:R-:W-:-:S05]  /*de50*/  LEA R3, R9, R3, 0x18 ;  /* 0x0000000309037211 */ /* 0x004fca00078ec0ff */
[----:B------:R-:W-:-:S05]  /*de60*/  IMAD R7, R7, 0xa800, R3 ;  /* 0x0000a80007077824 */ /* 0x000fca00078e0203 */
[----:B------:R-:W-:-:S13]  /*de70*/  R2UR UR15, R7 ;  /* 0x00000000070f72ca */ /* 0x000fda00000e0000 */
        /* <DEDUP_REMOVED lines=12> */
.L_x_65:
[----:B------:R-:W-:Y:S05]  /*df40*/  BSYNC B1 ;  /* 0x0000000000017941 */ /* 0x000fea0003800000 */
.L_x_64:
[C---:B------:R-:W-:Y:S01]  /*df50*/  ISETP.GT.AND P1, PT, R6.reuse, 0x1, PT ;  /* 0x000000010600780c */ /* 0x040fe20003f24270 */
[----:B------:R-:W-:-:S12]  /*df60*/  VIADD R6, R6, 0xfffffffe ;  /* 0xfffffffe06067836 */ /* 0x000fd80000000000 */
[----:B------:R-:W-:Y:S05]  /*df70*/  @P1 BRA `(.L_x_71) ;  /* 0xfffffff000301947 */ /* 0x000fea000383ffff */
.L_x_56:
[----:B------:R-:W-:Y:S05]  /*df80*/  BSYNC B0 ;  /* 0x0000000000007941 */ /* 0x000fea0003800000 */
.L_x_47:
[----:B------:R-:W-:Y:S04]  /*df90*/  BSSY B0, `(.L_x_72) ;  /* 0x0000032000007945 */ /* 0x000fe80003800000 */
[----:B------:R-:W-:Y:S05]  /*dfa0*/  @!P6 BRA `(.L_x_73) ;  /* 0x0000000000c0e947 */ /* 0x000fea0003800000 */
[----:B------:R-:W2:Y:S01]  /*dfb0*/  S2R R3, SR_CgaCtaId ;  /* 0x0000000000037919 */ /* 0x000ea20000008800 */
[----:B------:R-:W-:Y:S01]  /*dfc0*/  MOV R0, 0x400 ;  /* 0x0000040000007802 */ /* 0x000fe20000000f00 */
[----:B------:R-:W3:Y:S03]  /*dfd0*/  S2R R2, SR_TID.X ;  /* 0x0000000000027919 */ /* 0x000ee60000002100 */
[----:B--2---:R-:W-:Y:S02]  /*dfe0*/  LEA R0, R3, R0, 0x18 ;  /* 0x0000000003007211 */ /* 0x004fe400078ec0ff */
[----:B---3--:R-:W-:-:S03]  /*dff0*/  LOP3.LUT R2, R2, 0x7f, RZ, 0xc0, !PT ;  /* 0x0000007f02027812 */ /* 0x008fc600078ec0ff */
[----:B------:R-:W-:Y:S01]  /*e000*/  IMAD R3, R16, 0x8, R0 ;  /* 0x0000000810037824 */ /* 0x000fe200078e0200 */
[----:B------:R-:W-:Y:S02]  /*e010*/  SHF.L.U32 R0, R17, 0x1f, RZ ;  /* 0x0000001f11007819 */ /* 0x000fe400000006ff */
[----:B------:R-:W-:Y:S02]  /*e020*/  ISETP.NE.AND P1, PT, R2, RZ, PT ;  /* 0x000000ff0200720c */ /* 0x000fe40003f25270 */
[----:B------:R-:W2:Y:S02]  /*e030*/  SYNCS.PHASECHK.TRANS64.TRYWAIT P0, [R3+URZ+0x36860], R0 ;  /* 0x03686000030075a7 */ /* 0x000ea4000800017f */
[----:B--2---:R-:W-:Y:S09]  /*e040*/  @!P0 BRA `(.L_x_74) ;  /* 0x0000000c002c8947 */ /* 0x004ff20003800000 */
.L_x_104:
        /* <DEDUP_REMOVED lines=8> */
.L_x_75:
        /* <DEDUP_REMOVED lines=30> */
.L_x_73:
[----:B------:R-:W-:Y:S05]  /*e2b0*/  BSYNC B0 ;  /* 0x0000000000007941 */ /* 0x000fea0003800000 */
.L_x_72:
[----:B------:R-:W2:Y:S01]  /*e2c0*/  LDL.LU R0, [R1+0x10] ;  /* 0x0000100001007983 */ /* 0x000ea20000300800 */
[----:B------:R-:W-:-:S03]  /*e2d0*/  ULDC UR4, c[0x0][0xda4] ;  /* 0x0003690000047ab9 */ /* 0x000fc60000000800 */
[----:B------:R-:W3:Y:S01]  /*e2e0*/  LDL.LU R2, [R1+0x18] ;  /* 0x0000180001027983 */ /* 0x000ee20000300800 */
[----:B------:R-:W-:-:S05]  /*e2f0*/  VIADD R16, R16, 0x1 ;  /* 0x0000000110107836 */ /* 0x000fca0000000000 */
[----:B------:R-:W-:-:S04]  /*e300*/  ISETP.NE.AND P0, PT, R16, 0x2, PT ;  /* 0x000000021000780c */ /* 0x000fc80003f05270 */
[----:B------:R-:W-:Y:S02]  /*e310*/  SEL R16, R16, RZ, P0 ;  /* 0x000000ff10107207 */ /* 0x000fe40000000000 */
[----:B--2---:R-:W-:Y:S01]  /*e320*/  IADD3 R0, R0, UR38, RZ ;  /* 0x0000002600007c10 */ /* 0x004fe2000fffe0ff */
[----:B---3--:R-:W-:-:S04]  /*e330*/  VIADD R2, R2, 0x1 ;  /* 0x0000000102027836 */ /* 0x008fc80000000000 */
[----:B------:R2:W-:Y:S01]  /*e340*/  STL [R1+0x10], R0 ;  /* 0x0000100001007387 */ /* 0x0005e20000100800 */
[----:B------:R-:W-:-:S03]  /*e350*/  ISETP.GE.AND P1, PT, R0, UR4, PT ;  /* 0x0000000400007c0c */ /* 0x000fc6000bf26270 */
[----:B------:R3:W-:Y:S01]  /*e360*/  STL [R1+0x18], R2 ;  /* 0x0000180201007387 */ /* 0x0007e20000100800 */
[----:B--2---:R-:W-:-:S04]  /*e370*/  SEL R0, RZ, 0x1, P0 ;  /* 0x00000001ff007807 */ /* 0x004fc80000000000 */
[----:B------:R-:W-:-:S05]  /*e380*/  LOP3.LUT R17, R17, R0, RZ, 0x3c, !PT ;  /* 0x0000000011117212 */ /* 0x000fca00078e3cff */
[----:B---3--:R-:W-:Y:S05]  /*e390*/  @!P1 BRA `(.L_x_76) ;  /* 0xffffffd0006c9947 */ /* 0x008fea000383ffff */
[----:B------:R-:W-:-:S07]  /*e3a0*/  LOP3.LUT R2, R2, 0x1, RZ, 0xc, !PT ;  /* 0x0000000102027812 */ /* 0x000fce00078e0cff */
.L_x_32:
[----:B------:R-:W2:Y:S01]  /*e3b0*/  S2R R3, SR_CgaCtaId ;  /* 0x0000000000037919 */ /* 0x000ea20000008800 */
[----:B------:R-:W-:Y:S01]  /*e3c0*/  MOV R0, 0x400 ;  /* 0x0000040000007802 */ /* 0x000fe20000000f00 */
[----:B------:R-:W-:Y:S03]  /*e3d0*/  BSSY B0, `(.L_x_77) ;  /* 0x0000005000007945 */ /* 0x000fe60003800000 */
[----:B--2---:R-:W-:Y:S02]  /*e3e0*/  LEA R0, R3, R0, 0x18 ;  /* 0x0000000003007211 */ /* 0x004fe400078ec0ff */
[----:B------:R-:W-:-:S04]  /*e3f0*/  SHF.L.U32 R3, R2, 0x1f, RZ ;  /* 0x0000001f02037819 */ /* 0x000fc800000006ff */
[----:B------:R-:W2:Y:S02]  /*e400*/  SYNCS.PHASECHK.TRANS64.TRYWAIT P0, [R0+URZ+0x36820], R3 ;  /* 0x03682003000075a7 */ /* 0x000ea4000800017f */
[----:B--2---:R-:W-:Y:S05]  /*e410*/  @!P0 BRA `(.L_x_78) ;  /* 0x00000008004c8947 */ /* 0x004fea0003800000 */
.L_x_105:
[----:B------:R-:W-:Y:S05]  /*e420*/  BSYNC B0 ;  /* 0x0000000000007941 */ /* 0x000fea0003800000 */
.L_x_77:
[----:B------:R-:W-:-:S03]  /*e430*/  UMOV UR4, 0xffffffff ;  /* 0xffffffff00047882 */ /* 0x000fc60000000000 */
[----:B------:R-:W-:Y:S05]  /*e440*/  BRA.DIV UR4, `(.L_x_79) ;  /* 0x0000000a04547947 */ /* 0x000fea000b800000 */
[----:B------:R-:W3:Y:S02]  /*e450*/  S2R R2, SR_TID.X ;  /* 0x0000000000027919 */ /* 0x000ee40000002100 */
[----:B---3--:R-:W-:-:S04]  /*e460*/  SHF.R.U32.HI R2, RZ, 0x5, R2 ;  /* 0x00000005ff027819 */ /* 0x008fc80000011602 */
[----:B------:R-:W-:-:S05]  /*e470*/  LOP3.LUT R2, R2, 0x3, RZ, 0xc0, !PT ;  /* 0x0000000302027812 */ /* 0x000fca00078ec0ff */
[----:B------:R3:W4:Y:S02]  /*e480*/  SHFL.IDX PT, R14, R2, RZ, 0x1f ;  /* 0x00001fff020e7589 */ /* 0x00072400000e0000 */
.L_x_108:
[----:B----4-:R-:W-:Y:S01]  /*e490*/  ISETP.NE.AND P0, PT, R14, RZ, PT ;  /* 0x000000ff0e00720c */ /* 0x010fe20003f05270 */
[----:B------:R-:W-:-:S12]  /*e4a0*/  BSSY B0, `(.L_x_80) ;  /* 0x0000026000007945 */ /* 0x000fd80003800000 */
[----:B------:R-:W-:Y:S05]  /*e4b0*/  @P0 BRA `(.L_x_81) ;  /* 0x0000000000900947 */ /* 0x000fea0003800000 */
[----:B------:R-:W-:-:S03]  /*e4c0*/  UMOV UR4, 0xffffffff ;  /* 0xffffffff00047882 */ /* 0x000fc60000000000 */
[----:B------:R-:W-:Y:S05]  /*e4d0*/  BRA.DIV UR4, `(.L_x_82) ;  /* 0x0000000a04647947 */ /* 0x000fea000b800000 */
[----:B------:R-:W-:-:S13]  /*e4e0*/  ELECT P6, URZ, PT ;  /* 0x00000000003f782f */ /* 0x000fda00038c0000 */
.L_x_111:
[----:B------:R-:W-:Y:S05]  /*e4f0*/  @!P6 BRA `(.L_x_81) ;  /* 0x000000000080e947 */ /* 0x000fea0003800000 */
[----:B---3--:R-:W3:Y:S02]  /*e500*/  LDL R2, [R1+0x1c] ;  /* 0x00001c0001027983 */ /* 0x008ee40000100800 */
[----:B---3--:R-:W-:-:S13]  /*e510*/  R2UR UR4, R2 ;  /* 0x00000000020472ca */ /* 0x008fda00000e0000 */
[----:B------:R-:W-:-:S06]  /*e520*/  ULOP3.LUT UR4, UR4, 0x2, URZ, 0xfc, !UPT ;  /* 0x0000000204047892 */ /* 0x000fcc000f8efc3f */
[----:B------:R-:W-:-:S05]  /*e530*/  IMAD.U32 R2, RZ, RZ, UR4 ;  /* 0x00000004ff027e24 */ /* 0x000fca000f8e00ff */
[----:B------:R-:W-:-:S13]  /*e540*/  ISETP.NE.AND P2, PT, R2, 0x3, PT ;  /* 0x000000030200780c */ /* 0x000fda0003f45270 */
[----:B------:R-:W-:Y:S05]  /*e550*/  @!P2 BRA `(.L_x_83) ;  /* 0x000000000004a947 */ /* 0x000fea0003800000 */
[----:B------:R-:W-:Y:S01]  /*e560*/  BPT.TRAP 0x1 ;  /* 0x000000040000795c */ /* 0x000fe20000300000 */
.L_x_83:
[----:B--2---:R-:W-:Y:S01]  /*e570*/  VIADD R3, R0, 0x36840 ;  /* 0x0003684000037836 */ /* 0x004fe20000000000 */
[----:B------:R-:W-:Y:S02]  /*e580*/  SHF.L.U32 R5, R17, 0x1f, RZ ;  /* 0x0000001f11057819 */ /* 0x000fe400000006ff */
[C---:B------:R-:W-:Y:S01]  /*e590*/  IADD3 R2, R16.reuse, 0x1, RZ ;  /* 0x0000000110027810 */ /* 0x040fe20007ffe0ff */
[----:B-1----:R-:W-:-:S03]  /*e5a0*/  IMAD R6, R16, 0x8, R3 ;  /* 0x0000000810067824 */ /* 0x002fc600078e0203 */
[----:B------:R-:W-:Y:S01]  /*e5b0*/  ISETP.NE.AND P1, PT, R2, 0x2, PT ;  /* 0x000000020200780c */ /* 0x000fe20003f25270 */
[----:B------:R-:W1:Y:S03]  /*e5c0*/  SYNCS.PHASECHK.TRANS64.TRYWAIT P0, [R6+URZ], R5 ;  /* 0x00000005060075a7 */ /* 0x000e66000800017f */
[----:B------:R-:W-:-:S04]  /*e5d0*/  SEL R4, RZ, 0x1, P1 ;  /* 0x00000001ff047807 */ /* 0x000fc80000800000 */
[----:B------:R-:W-:Y:S02]  /*e5e0*/  LOP3.LUT R17, R17, R4, RZ, 0x3c, !PT ;  /* 0x0000000411117212 */ /* 0x000fe400078e3cff */
[----:B------:R-:W-:Y:S02]  /*e5f0*/  SEL R4, R2, RZ, P1 ;  /* 0x000000ff02047207 */ /* 0x000fe40000800000 */
[----:B------:R-:W-:-:S03]  /*e600*/  SHF.L.U32 R2, R17, 0x1f, RZ ;  /* 0x0000001f11027819 */ /* 0x000fc600000006ff */
[----:B------:R-:W-:Y:S01]  /*e610*/  IMAD R3, R4, 0x8, R3 ;  /* 0x0000000804037824 */ /* 0x000fe200078e0203 */
[----:B-1----:R-:W-:Y:S06]  /*e620*/  @!P0 BRA `(.L_x_84) ;  /* 0x0000000800308947 */ /* 0x002fec0003800000 */
.L_x_112:
[----:B------:R-:W2:Y:S02]  /*e630*/  SYNCS.PHASECHK.TRANS64.TRYWAIT P0, [R3+URZ], R2 ;  /* 0x00000002030075a7 */ /* 0x000ea4000800017f */
[----:B--2---:R-:W-:Y:S05]  /*e640*/  @!P0 BRA `(.L_x_85) ;  /* 0x00000008003c8947 */ /* 0x004fea0003800000 */
.L_x_113:
[----:B------:R-:W-:Y:S05]  /*e650*/  @!P2 BRA `(.L_x_86) ;  /* 0x000000000004a947 */ /* 0x000fea0003800000 */
[----:B------:R-:W-:Y:S01]  /*e660*/  BPT.TRAP 0x1 ;  /* 0x000000040000795c */ /* 0x000fe20000300000 */
.L_x_86:
[----:B--2---:R-:W-:-:S04]  /*e670*/  VIADD R3, R0, 0x36860 ;  /* 0x0003686000037836 */ /* 0x004fc80000000000 */
[----:B------:R-:W-:-:S04]  /*e680*/  IMAD R16, R16, 0x8, R3 ;  /* 0x0000000810107824 */ /* 0x000fc800078e0203 */
[----:B------:R-:W2:Y:S02]  /*e690*/  SYNCS.PHASECHK.TRANS64.TRYWAIT P0, [R16+URZ], R5 ;  /* 0x00000005100075a7 */ /* 0x000ea4000800017f */
[----:B--2---:R-:W-:Y:S05]  /*e6a0*/  @!P0 BRA `(.L_x_87) ;  /* 0x0000000800388947 */ /* 0x004fea0003800000 */
.L_x_114:
[----:B------:R-:W-:-:S07]  /*e6b0*/  IMAD R3, R4, 0x8, R3 ;  /* 0x0000000804037824 */ /* 0x000fce00078e0203 */
.L_x_88:
[----:B---3--:R3:W4:Y:S02]  /*e6c0*/  SYNCS.PHASECHK.TRANS64.TRYWAIT P0, [R3+URZ], R2 ;  /* 0x00000002030075a7 */ /* 0x008724000800017f */
[----:B----4-:R-:W-:Y:S05]  /*e6d0*/  @!P0 NANOSLEEP.SYNCS 0x989680 ;  /* 0x009896800000895d */ /* 0x010fea0003900000 */
[----:B------:R-:W4:Y:S02]  /*e6e0*/  @!P0 SYNCS.PHASECHK.TRANS64 P0, [R3+URZ], R2 ;  /* 0x00000002030085a7 */ /* 0x000f24000800007f */
[----:B----4-:R-:W-:Y:S05]  /*e6f0*/  @!P0 BRA `(.L_x_88) ;  /* 0xfffffffc00f08947 */ /* 0x010fea000383ffff */
.L_x_81:
[----:B------:R-:W-:Y:S05]  /*e700*/  BSYNC B0 ;  /* 0x0000000000007941 */ /* 0x000fea0003800000 */
.L_x_80:
[----:B------:R-:W-:Y:S05]  /*e710*/  EXIT ;  /* 0x000000000000794d */ /* 0x000fea0003800000 */
.L_x_10:
[----:B------:R-:W-:-:S13]  /*e720*/  R2UR UR4, R16 ;  /* 0x00000000100472ca */ /* 0x000fda00000e0000 */
[----:B-1----:R-:W-:-:S04]  /*e730*/  MOV R3, UR4 ;  /* 0x0000000400037c02 */ /* 0x002fc80008000f00 */
[----:B------:R1:W2:Y:S03]  /*e740*/  SYNCS.PHASECHK.TRANS64.TRYWAIT P1, [R3+URZ+0x36800], R0 ;  /* 0x03680000030075a7 */ /* 0x0002a6000802017f */
[----:B--2---:R-:W-:Y:S05]  /*e750*/  @!P1 NANOSLEEP.SYNCS 0x989680 ;  /* 0x009896800000995d */ /* 0x004fea0003900000 */
[----:B------:R-:W2:Y:S02]  /*e760*/  @!P1 SYNCS.PHASECHK.TRANS64 P1, [R3+URZ+0x36800], R0 ;  /* 0x03680000030095a7 */ /* 0x000ea4000802007f */
[----:B--2---:R-:W-:Y:S05]  /*e770*/  @!P1 BRA `(.L_x_10) ;  /* 0xfffffffc00e89947 */ /* 0x004fea000383ffff */
[----:B------:R-:W-:Y:S05]  /*e780*/  BRA `(.L_x_89) ;  /* 0xffffff2800987947 */ /* 0x000fea000383ffff */
.L_x_14:
[----:B--2---:R2:W3:Y:S02]  /*e790*/  SYNCS.PHASECHK.TRANS64.TRYWAIT P2, [R2+URZ+0x36830], R3 ;  /* 0x03683003020075a7 */ /* 0x0044e4000804017f */
[----:B---3--:R-:W-:Y:S05]  /*e7a0*/  @!P2 NANOSLEEP.SYNCS 0x989680 ;  /* 0x009896800000a95d */ /* 0x008fea0003900000 */
[----:B------:R-:W3:Y:S02]  /*e7b0*/  @!P2 SYNCS.PHASECHK.TRANS64 P2, [R2+URZ+0x36830], R3 ;  /* 0x036830030200a5a7 */ /* 0x000ee4000804007f */
[----:B---3--:R-:W-:Y:S05]  /*e7c0*/  @!P2 BRA `(.L_x_14) ;  /* 0xfffffffc00f0a947 */ /* 0x008fea000383ffff */
[----:B------:R-:W-:Y:S05]  /*e7d0*/  BRA `(.L_x_13) ;  /* 0xffffff2800cc7947 */ /* 0x000fea000383ffff */
.L_x_19:
[----:B--2---:R-:W-:-:S04]  /*e7e0*/  IMAD.U32 R3, RZ, RZ, UR39 ;  /* 0x00000027ff037e24 */ /* 0x004fc8000f8e00ff */
[----:B------:R2:W3:Y:S03]  /*e7f0*/  SYNCS.PHASECHK.TRANS64.TRYWAIT P2, [R3+URZ+0x36830], R0 ;  /* 0x03683000030075a7 */ /* 0x0004e6000804017f */
[----:B---3--:R-:W-:Y:S05]  /*e800*/  @!P2 NANOSLEEP.SYNCS 0x989680 ;  /* 0x009896800000a95d */ /* 0x008fea0003900000 */
[----:B------:R-:W3:Y:S02]  /*e810*/  @!P2 SYNCS.PHASECHK.TRANS64 P2, [R3+URZ+0x36830], R0 ;  /* 0x036830000300a5a7 */ /* 0x000ee4000804007f */
[----:B---3--:R-:W-:Y:S05]  /*e820*/  @!P2 BRA `(.L_x_19) ;  /* 0xfffffffc00eca947 */ /* 0x008fea000383ffff */
[----:B------:R-:W-:Y:S05]  /*e830*/  BRA `(.L_x_18) ;  /* 0xffffff7000747947 */ /* 0x000fea000383ffff */
.L_x_23:
[----:B--2---:R-:W-:-:S04]  /*e840*/  IMAD.U32 R3, RZ, RZ, UR4 ;  /* 0x00000004ff037e24 */ /* 0x004fc8000f8e00ff */
[----:B------:R2:W3:Y:S03]  /*e850*/  SYNCS.PHASECHK.TRANS64.TRYWAIT P2, [R3+URZ+0x36850], R0 ;  /* 0x03685000030075a7 */ /* 0x0004e6000804017f */
[----:B---3--:R-:W-:Y:S05]  /*e860*/  @!P2 NANOSLEEP.SYNCS 0x989680 ;  /* 0x009896800000a95d */ /* 0x008fea0003900000 */
[----:B------:R-:W3:Y:S02]  /*e870*/  @!P2 SYNCS.PHASECHK.TRANS64 P2, [R3+URZ+0x36850], R0 ;  /* 0x036850000300a5a7 */ /* 0x000ee4000804007f */
[----:B---3--:R-:W-:Y:S05]  /*e880*/  @!P2 BRA `(.L_x_23) ;  /* 0xfffffffc00eca947 */ /* 0x008fea000383ffff */
[----:B------:R-:W-:Y:S05]  /*e890*/  BRA `(.L_x_22) ;  /* 0xffffff9400d47947 */ /* 0x000fea000383ffff */
.L_x_28:
[----:B--2---:R-:W-:-:S04]  /*e8a0*/  IMAD.U32 R9, RZ, RZ, UR7 ;  /* 0x00000007ff097e24 */ /* 0x004fc8000f8e00ff */
[----:B------:R2:W3:Y:S03]  /*e8b0*/  SYNCS.PHASECHK.TRANS64.TRYWAIT P0, [R9+URZ+0x36850], R2 ;  /* 0x03685002090075a7 */ /* 0x0004e6000800017f */
[----:B---3--:R-:W-:Y:S05]  /*e8c0*/  @!P0 NANOSLEEP.SYNCS 0x989680 ;  /* 0x009896800000895d */ /* 0x008fea0003900000 */
[----:B------:R-:W3:Y:S02]  /*e8d0*/  @!P0 SYNCS.PHASECHK.TRANS64 P0, [R9+URZ+0x36850], R2 ;  /* 0x03685002090085a7 */ /* 0x000ee4000800007f */
[----:B---3--:R-:W-:Y:S05]  /*e8e0*/  @!P0 BRA `(.L_x_28) ;  /* 0xfffffffc00ec8947 */ /* 0x008fea000383ffff */
[----:B------:R-:W-:Y:S05]  /*e8f0*/  BRA `(.L_x_27) ;  /* 0xffffffb0008c7947 */ /* 0x000fea000383ffff */
.L_x_39:
[----:B------:R-:W1:Y:S01]  /*e900*/  S2R R6, SR_TID.X ;  /* 0x0000000000067919 */ /* 0x000e620000002100 */
[----:B------:R-:W-:Y:S01]  /*e910*/  BSSY B0, `(.L_x_90) ;  /* 0x000000a000007945 */ /* 0x000fe20003800000 */
[----:B------:R-:W-:Y:S01]  /*e920*/  MOV R12, RZ ;  /* 0x000000ff000c7202 */ /* 0x000fe20000000f00 */
[----:B------:R-:W-:Y:S02]  /*e930*/  IMAD.MOV.U32 R11, RZ, RZ, 0x1f ;  /* 0x0000001fff0b7424 */ /* 0x000fe400078e00ff */
[----:B------:R-:W-:Y:S01]  /*e940*/  IMAD.MOV.U32 R15, RZ, RZ, -0x1 ;  /* 0xffffffffff0f7424 */ /* 0x000fe200078e00ff */
[----:B-1----:R-:W-:-:S04]  /*e950*/  SHF.R.U32.HI R6, RZ, 0x5, R6 ;  /* 0x00000005ff067819 */ /* 0x002fc80000011606 */
[----:B------:R-:W-:-:S05]  /*e960*/  LOP3.LUT R6, R6, 0x3, RZ, 0xc0, !PT ;  /* 0x0000000306067812 */ /* 0x000fca00078ec0ff */
[----:B------:R-:W-:-:S07]  /*e970*/  IMAD.MOV.U32 R13, RZ, RZ, R6 ;  /* 0x000000ffff0d7224 */ /* 0x000fce00078e0006 */
[----:B------:R-:W-:Y:S05]  /*e980*/  WARPSYNC.COLLECTIVE R15, `(.L_x_91) ;  /* 0x000000000f087348 */ /* 0x000fea0003c00000 */
[----:B------:R1:W2:Y:S02]  /*e990*/  SHFL.IDX P6, R14, R13, R12, R11 ;  /* 0x0000000c0d0e7389 */ /* 0x0002a400000c000b */
[----:B-12---:R-:W-:Y:S01]  /*e9a0*/  ENDCOLLECTIVE ;  /* 0x000000000000791b */ /* 0x006fe20003800000 */
.L_x_91:
[----:B------:R-:W-:Y:S05]  /*e9b0*/  BSYNC B0 ;  /* 0x0000000000007941 */ /* 0x000fea0003800000 */
.L_x_90:
[----:B------:R-:W-:Y:S05]  /*e9c0*/  BRA `(.L_x_92) ;  /* 0xffffffd400747947 */ /* 0x000fea000383ffff */
.L_x_40:
[----:B------:R-:W-:Y:S01]  /*e9d0*/  BSSY B0, `(.L_x_93) ;  /* 0x0000006000007945 */ /* 0x000fe20003800000 */
[----:B------:R-:W-:-:S07]  /*e9e0*/  IMAD.MOV.U32 R15, RZ, RZ, -0x1 ;  /* 0xffffffffff0f7424 */ /* 0x000fce00078e00ff */
[----:B------:R-:W-:Y:S05]  /*e9f0*/  WARPSYNC.COLLECTIVE R15, `(.L_x_94) ;  /* 0x000000000f0c7348 */ /* 0x000fea0003c00000 */
[----:B------:R-:W-:Y:S02]  /*ea00*/  ELECT P6, UR62, PT ;  /* 0x00000000003e782f */ /* 0x000fe400038c0000 */
[----:B------:R-:W-:Y:S01]  /*ea10*/  MOV R14, UR62 ;  /* 0x0000003e000e7c02 */ /* 0x000fe20008000f00 */
[----:B------:R-:W-:Y:S10]  /*ea20*/  ENDCOLLECTIVE ;  /* 0x000000000000791b */ /* 0x000ff40003800000 */
.L_x_94:
[----:B------:R-:W-:Y:S05]  /*ea30*/  BSYNC B0 ;  /* 0x0000000000007941 */ /* 0x000fea0003800000 */
.L_x_93:
[----:B------:R-:W-:Y:S05]  /*ea40*/  BRA `(.L_x_95) ;  /* 0xffffffd4006c7947 */ /* 0x000fea000383ffff */
.L_x_43:
[----:B--2---:R2:W3:Y:S02]  /*ea50*/  SYNCS.PHASECHK.TRANS64.TRYWAIT P1, [R6+URZ+0x36840], R7 ;  /* 0x03684007060075a7 */ /* 0x0044e4000802017f */
[----:B---3--:R-:W-:Y:S05]  /*ea60*/  @!P1 NANOSLEEP.SYNCS 0x989680 ;  /* 0x009896800000995d */ /* 0x008fea0003900000 */
[----:B------:R-:W3:Y:S02]  /*ea70*/  @!P1 SYNCS.PHASECHK.TRANS64 P1, [R6+URZ+0x36840], R7 ;  /* 0x03684007060095a7 */ /* 0x000ee4000802007f */
[----:B---3--:R-:W-:Y:S05]  /*ea80*/  @!P1 BRA `(.L_x_43) ;  /* 0xfffffffc00f09947 */ /* 0x008fea000383ffff */
[----:B------:R-:W-:Y:S05]  /*ea90*/  BRA `(.L_x_96) ;  /* 0xffffffd400d07947 */ /* 0x000fea000383ffff */
.L_x_46:
[----:B-1----:R-:W1:Y:S01]  /*eaa0*/  S2R R8, SR_CgaCtaId ;  /* 0x0000000000087919 */ /* 0x002e620000008800 */
[----:B------:R-:W-:-:S04]  /*eab0*/  MOV R7, 0x400 ;  /* 0x0000040000077802 */ /* 0x000fc80000000f00 */
[----:B-1----:R-:W-:-:S04]  /*eac0*/  LEA R7, R8, R7, 0x18 ;  /* 0x0000000708077211 */ /* 0x002fc800078ec0ff */
[----:B------:R1:W2:Y:S03]  /*ead0*/  SYNCS.PHASECHK.TRANS64.TRYWAIT P1, [R7+URZ+0x36820], R6 ;  /* 0x03682006070075a7 */ /* 0x0002a6000802017f */
[----:B--2---:R-:W-:Y:S05]  /*eae0*/  @!P1 NANOSLEEP.SYNCS 0x989680 ;  /* 0x009896800000995d */ /* 0x004fea0003900000 */
[----:B------:R-:W2:Y:S02]  /*eaf0*/  @!P1 SYNCS.PHASECHK.TRANS64 P1, [R7+URZ+0x36820], R6 ;  /* 0x03682006070095a7 */ /* 0x000ea4000802007f */
[----:B--2---:R-:W-:Y:S05]  /*eb00*/  @!P1 BRA `(.L_x_46) ;  /* 0xfffffffc00e49947 */ /* 0x004fea000383ffff */
[----:B------:R-:W-:Y:S05]  /*eb10*/  BRA `(.L_x_97) ;  /* 0xffffffdc000c7947 */ /* 0x000fea000383ffff */
.L_x_52:
[----:B-1----:R1:W2:Y:S02]  /*eb20*/  SYNCS.PHASECHK.TRANS64.TRYWAIT P1, [R2+URZ+0x36840], R3 ;  /* 0x03684003020075a7 */ /* 0x0022a4000802017f */
[----:B--2---:R-:W-:Y:S05]  /*eb30*/  @!P1 NANOSLEEP.SYNCS 0x989680 ;  /* 0x009896800000995d */ /* 0x004fea0003900000 */
[----:B------:R-:W2:Y:S02]  /*eb40*/  @!P1 SYNCS.PHASECHK.TRANS64 P1, [R2+URZ+0x36840], R3 ;  /* 0x03684003020095a7 */ /* 0x000ea4000802007f */
[----:B--2---:R-:W-:Y:S05]  /*eb50*/  @!P1 BRA `(.L_x_52) ;  /* 0xfffffffc00f09947 */ /* 0x004fea000383ffff */
[----:B------:R-:W-:Y:S05]  /*eb60*/  BRA `(.L_x_98) ;  /* 0xffffffdc00ac7947 */ /* 0x000fea000383ffff */
.L_x_54:
[----:B-1----:R1:W2:Y:S02]  /*eb70*/  SYNCS.PHASECHK.TRANS64.TRYWAIT P1, [R2+URZ+0x60], R3 ;  /* 0x00006003020075a7 */ /* 0x0022a4000802017f */
[----:B--2---:R-:W-:Y:S05]  /*eb80*/  @!P1 NANOSLEEP.SYNCS 0x989680 ;  /* 0x009896800000995d */ /* 0x004fea0003900000 */
[----:B------:R-:W2:Y:S02]  /*eb90*/  @!P1 SYNCS.PHASECHK.TRANS64 P1, [R2+URZ+0x60], R3 ;  /* 0x00006003020095a7 */ /* 0x000ea4000802007f */
[----:B--2---:R-:W-:Y:S05]  /*eba0*/  @!P1 BRA `(.L_x_54) ;  /* 0xfffffffc00f09947 */ /* 0x004fea000383ffff */
[----:B------:R-:W-:Y:S05]  /*ebb0*/  BRA `(.L_x_99) ;  /* 0xffffffe000487947 */ /* 0x000fea000383ffff */
.L_x_60:
[----:B--2---:R2:W3:Y:S02]  /*ebc0*/  SYNCS.PHASECHK.TRANS64.TRYWAIT P1, [R2+URZ+0x36840], R3 ;  /* 0x03684003020075a7 */ /* 0x0044e4000802017f */
[----:B---3--:R-:W-:Y:S05]  /*ebd0*/  @!P1 NANOSLEEP.SYNCS 0x989680 ;  /* 0x009896800000995d */ /* 0x008fea0003900000 */
[----:B------:R-:W3:Y:S02]  /*ebe0*/  @!P1 SYNCS.PHASECHK.TRANS64 P1, [R2+URZ+0x36840], R3 ;  /* 0x03684003020095a7 */ /* 0x000ee4000802007f */
[----:B---3--:R-:W-:Y:S05]  /*ebf0*/  @!P1 BRA `(.L_x_60) ;  /* 0xfffffffc00f09947 */ /* 0x008fea000383ffff */
[----:B------:R-:W-:Y:S05]  /*ec00*/  BRA `(.L_x_100) ;  /* 0xffffffe400987947 */ /* 0x000fea000383ffff */
.L_x_62:
[----:B-1----:R1:W2:Y:S02]  /*ec10*/  SYNCS.PHASECHK.TRANS64.TRYWAIT P1, [R2+URZ+0x60], R17 ;  /* 0x00006011020075a7 */ /* 0x0022a4000802017f */
[----:B--2---:R-:W-:Y:S05]  /*ec20*/  @!P1 NANOSLEEP.SYNCS 0x989680 ;  /* 0x009896800000995d */ /* 0x004fea0003900000 */
[----:B------:R-:W2:Y:S02]  /*ec30*/  @!P1 SYNCS.PHASECHK.TRANS64 P1, [R2+URZ+0x60], R17 ;  /* 0x00006011020095a7 */ /* 0x000ea4000802007f */
[----:B--2---:R-:W-:Y:S05]  /*ec40*/  @!P1 BRA `(.L_x_62) ;  /* 0xfffffffc00f09947 */ /* 0x004fea000383ffff */
[----:B------:R-:W-:Y:S05]  /*ec50*/  BRA `(.L_x_101) ;  /* 0xffffffe800347947 */ /* 0x000fea000383ffff */
.L_x_67:
[----:B--2---:R2:W3:Y:S02]  /*ec60*/  SYNCS.PHASECHK.TRANS64.TRYWAIT P1, [R2+URZ+0x36840], R3 ;  /* 0x03684003020075a7 */ /* 0x0044e4000802017f */
[----:B---3--:R-:W-:Y:S05]  /*ec70*/  @!P1 NANOSLEEP.SYNCS 0x989680 ;  /* 0x009896800000995d */ /* 0x008fea0003900000 */
[----:B------:R-:W3:Y:S02]  /*ec80*/  @!P1 SYNCS.PHASECHK.TRANS64 P1, [R2+URZ+0x36840], R3 ;  /* 0x03684003020095a7 */ /* 0x000ee4000802007f */
[----:B---3--:R-:W-:Y:S05]  /*ec90*/  @!P1 BRA `(.L_x_67) ;  /* 0xfffffffc00f09947 */ /* 0x008fea000383ffff */
[----:B------:R-:W-:Y:S05]  /*eca0*/  BRA `(.L_x_102) ;  /* 0xffffffec00507947 */ /* 0x000fea000383ffff */
.L_x_69:
[----:B-1----:R1:W2:Y:S02]  /*ecb0*/  SYNCS.PHASECHK.TRANS64.TRYWAIT P1, [R2+URZ+0x60], R3 ;  /* 0x00006003020075a7 */ /* 0x0022a4000802017f */
[----:B--2---:R-:W-:Y:S05]  /*ecc0*/  @!P1 NANOSLEEP.SYNCS 0x989680 ;  /* 0x009896800000995d */ /* 0x004fea0003900000 */
[----:B------:R-:W2:Y:S02]  /*ecd0*/  @!P1 SYNCS.PHASECHK.TRANS64 P1, [R2+URZ+0x60], R3 ;  /* 0x00006003020095a7 */ /* 0x000ea4000802007f */
[----:B--2---:R-:W-:Y:S05]  /*ece0*/  @!P1 BRA `(.L_x_69) ;  /* 0xfffffffc00f09947 */ /* 0x004fea000383ffff */
[----:B------:R-:W-:Y:S05]  /*ecf0*/  BRA `(.L_x_103) ;  /* 0xffffffec00f47947 */ /* 0x000fea000383ffff */
.L_x_74:
[----:B--2---:R2:W3:Y:S02]  /*ed00*/  SYNCS.PHASECHK.TRANS64.TRYWAIT P0, [R3+URZ+0x36860], R0 ;  /* 0x03686000030075a7 */ /* 0x0044e4000800017f */
[----:B---3--:R-:W-:Y:S05]  /*ed10*/  @!P0 NANOSLEEP.SYNCS 0x989680 ;  /* 0x009896800000895d */ /* 0x008fea0003900000 */
[----:B------:R-:W3:Y:S02]  /*ed20*/  @!P0 SYNCS.PHASECHK.TRANS64 P0, [R3+URZ+0x36860], R0 ;  /* 0x03686000030085a7 */ /* 0x000ee4000800007f */
[----:B---3--:R-:W-:Y:S05]  /*ed30*/  @!P0 BRA `(.L_x_74) ;  /* 0xfffffffc00f08947 */ /* 0x008fea000383ffff */
[----:B------:R-:W-:Y:S05]  /*ed40*/  BRA `(.L_x_104) ;  /* 0xfffffff000c07947 */ /* 0x000fea000383ffff */
.L_x_78:
[----:B--2---:R2:W3:Y:S02]  /*ed50*/  SYNCS.PHASECHK.TRANS64.TRYWAIT P0, [R0+URZ+0x36820], R3 ;  /* 0x03682003000075a7 */ /* 0x0044e4000800017f */
[----:B---3--:R-:W-:Y:S05]  /*ed60*/  @!P0 NANOSLEEP.SYNCS 0x989680 ;  /* 0x009896800000895d */ /* 0x008fea0003900000 */
[----:B------:R-:W3:Y:S02]  /*ed70*/  @!P0 SYNCS.PHASECHK.TRANS64 P0, [R0+URZ+0x36820], R3 ;  /* 0x03682003000085a7 */ /* 0x000ee4000800007f */
[----:B---3--:R-:W-:Y:S05]  /*ed80*/  @!P0 BRA `(.L_x_78) ;  /* 0xfffffffc00f08947 */ /* 0x008fea000383ffff */
[----:B------:R-:W-:Y:S05]  /*ed90*/  BRA `(.L_x_105) ;  /* 0xfffffff400a07947 */ /* 0x000fea000383ffff */
.L_x_79:
[----:B------:R-:W3:Y:S01]  /*eda0*/  S2R R2, SR_TID.X ;  /* 0x0000000000027919 */ /* 0x000ee20000002100 */
[----:B------:R-:W-:Y:S01]  /*edb0*/  BSSY B0, `(.L_x_106) ;  /* 0x000000a000007945 */ /* 0x000fe20003800000 */
[----:B------:R-:W-:Y:S01]  /*edc0*/  MOV R12, RZ ;  /* 0x000000ff000c7202 */ /* 0x000fe20000000f00 */
[----:B------:R-:W-:Y:S02]  /*edd0*/  IMAD.MOV.U32 R11, RZ, RZ, 0x1f ;  /* 0x0000001fff0b7424 */ /* 0x000fe400078e00ff */
[----:B------:R-:W-:Y:S01]  /*ede0*/  IMAD.MOV.U32 R15, RZ, RZ, -0x1 ;  /* 0xffffffffff0f7424 */ /* 0x000fe200078e00ff */
[----:B---3--:R-:W-:-:S04]  /*edf0*/  SHF.R.U32.HI R2, RZ, 0x5, R2 ;  /* 0x00000005ff027819 */ /* 0x008fc80000011602 */
[----:B------:R-:W-:-:S05]  /*ee00*/  LOP3.LUT R2, R2, 0x3, RZ, 0xc0, !PT ;  /* 0x0000000302027812 */ /* 0x000fca00078ec0ff */
[----:B------:R-:W-:-:S07]  /*ee10*/  IMAD.MOV.U32 R13, RZ, RZ, R2 ;  /* 0x000000ffff0d7224 */ /* 0x000fce00078e0002 */
[----:B-12---:R-:W-:Y:S05]  /*ee20*/  WARPSYNC.COLLECTIVE R15, `(.L_x_107) ;  /* 0x000000000f087348 */ /* 0x006fea0003c00000 */
[----:B------:R3:W4:Y:S02]  /*ee30*/  SHFL.IDX P6, R14, R13, R12, R11 ;  /* 0x0000000c0d0e7389 */ /* 0x00072400000c000b */
[----:B-1234-:R-:W-:Y:S01]  /*ee40*/  ENDCOLLECTIVE ;  /* 0x000000000000791b */ /* 0x01efe20003800000 */
.L_x_107:
[----:B------:R-:W-:Y:S05]  /*ee50*/  BSYNC B0 ;  /* 0x0000000000007941 */ /* 0x000fea0003800000 */
.L_x_106:
[----:B------:R-:W-:Y:S05]  /*ee60*/  BRA `(.L_x_108) ;  /* 0xfffffff400887947 */ /* 0x000fea000383ffff */
.L_x_82:
[----:B------:R-:W-:Y:S01]  /*ee70*/  BSSY B1, `(.L_x_109) ;  /* 0x0000006000017945 */ /* 0x000fe20003800000 */
[----:B------:R-:W-:-:S07]  /*ee80*/  IMAD.MOV.U32 R15, RZ, RZ, -0x1 ;  /* 0xffffffffff0f7424 */ /* 0x000fce00078e00ff */
[----:B-123--:R-:W-:Y:S05]  /*ee90*/  WARPSYNC.COLLECTIVE R15, `(.L_x_110) ;  /* 0x000000000f0c7348 */ /* 0x00efea0003c00000 */
[----:B------:R-:W-:Y:S02]  /*eea0*/  ELECT P6, UR62, PT ;  /* 0x00000000003e782f */ /* 0x000fe400038c0000 */
[----:B------:R-:W-:Y:S01]  /*eeb0*/  MOV R14, UR62 ;  /* 0x0000003e000e7c02 */ /* 0x000fe20008000f00 */
[----:B-123--:R-:W-:Y:S10]  /*eec0*/  ENDCOLLECTIVE ;  /* 0x000000000000791b */ /* 0x00eff40003800000 */
.L_x_110:
[----:B------:R-:W-:Y:S05]  /*eed0*/  BSYNC B1 ;  /* 0x0000000000017941 */ /* 0x000fea0003800000 */
.L_x_109:
[----:B------:R-:W-:Y:S05]  /*eee0*/  BRA `(.L_x_111) ;  /* 0xfffffff400807947 */ /* 0x000fea000383ffff */
.L_x_84:
[----:B-1----:R1:W2:Y:S02]  /*eef0*/  SYNCS.PHASECHK.TRANS64.TRYWAIT P0, [R6+URZ], R5 ;  /* 0x00000005060075a7 */ /* 0x0022a4000800017f */
[----:B--2---:R-:W-:Y:S05]  /*ef00*/  @!P0 NANOSLEEP.SYNCS 0x989680 ;  /* 0x009896800000895d */ /* 0x004fea0003900000 */
[----:B------:R-:W2:Y:S02]  /*ef10*/  @!P0 SYNCS.PHASECHK.TRANS64 P0, [R6+URZ], R5 ;  /* 0x00000005060085a7 */ /* 0x000ea4000800007f */
[----:B--2---:R-:W-:Y:S05]  /*ef20*/  @!P0 BRA `(.L_x_84) ;  /* 0xfffffffc00f08947 */ /* 0x004fea000383ffff */
[----:B------:R-:W-:Y:S05]  /*ef30*/  BRA `(.L_x_112) ;  /* 0xfffffff400bc7947 */ /* 0x000fea000383ffff */
.L_x_85:
[----:B--2---:R2:W3:Y:S02]  /*ef40*/  SYNCS.PHASECHK.TRANS64.TRYWAIT P0, [R3+URZ], R2 ;  /* 0x00000002030075a7 */ /* 0x0044e4000800017f */
[----:B---3--:R-:W-:Y:S05]  /*ef50*/  @!P0 NANOSLEEP.SYNCS 0x989680 ;  /* 0x009896800000895d */ /* 0x008fea0003900000 */
[----:B------:R-:W3:Y:S02]  /*ef60*/  @!P0 SYNCS.PHASECHK.TRANS64 P0, [R3+URZ], R2 ;  /* 0x00000002030085a7 */ /* 0x000ee4000800007f */
[----:B---3--:R-:W-:Y:S05]  /*ef70*/  @!P0 BRA `(.L_x_85) ;  /* 0xfffffffc00f08947 */ /* 0x008fea000383ffff */
[----:B------:R-:W-:Y:S05]  /*ef80*/  BRA `(.L_x_113) ;  /* 0xfffffff400b07947 */ /* 0x000fea000383ffff */
.L_x_87:
[----:B--2---:R2:W3:Y:S02]  /*ef90*/  SYNCS.PHASECHK.TRANS64.TRYWAIT P0, [R16+URZ], R5 ;  /* 0x00000005100075a7 */ /* 0x0044e4000800017f */
[----:B---3--:R-:W-:Y:S05]  /*efa0*/  @!P0 NANOSLEEP.SYNCS 0x989680 ;  /* 0x009896800000895d */ /* 0x008fea0003900000 */
[----:B------:R-:W3:Y:S02]  /*efb0*/  @!P0 SYNCS.PHASECHK.TRANS64 P0, [R16+URZ], R5 ;  /* 0x00000005100085a7 */ /* 0x000ee4000800007f */
[----:B---3--:R-:W-:Y:S05]  /*efc0*/  @!P0 BRA `(.L_x_87) ;  /* 0xfffffffc00f08947 */ /* 0x008fea000383ffff */
[----:B------:R-:W-:Y:S05]  /*efd0*/  BRA `(.L_x_114) ;  /* 0xfffffff400b47947 */ /* 0x000fea000383ffff */
.L_x_115:
[----:B------:R-:W-:-:S00]  /*efe0*/  BRA `(.L_x_115) ;  /* 0xfffffffc00fc7947 */ /* 0x000fc0000383ffff */
[----:B------:R-:W-:-:S00]  /*eff0*/  NOP ;  /* 0x0000000000007918 */ /* 0x000fc00000000000 */
        /* <DEDUP_REMOVED lines=8> */
.L_x_2655:


//--------------------- .text._ZN7cutlass13device_kernelIN5flash11enable_sm90INS1_16FlashAttnFwdSm90INS1_25CollectiveMainloopFwdSm90ILi2EN4cute5tupleIJNS5_1CILi2EEENS7_ILi1EEES9_EEENS6_IJNS7_ILi128EEENS7_ILi112EEENS7_ILi192EEEEEELi192ENS_10bfloat16_tEfNS_4arch4Sm90ELb0ELb0ELb0ELb0ELb0ELb0ELb0ELb1ELb1ELb0ELb0ELb0EEENS1_21CollectiveEpilogueFwdINS6_IJSB_SD_SC_EEESA_SF_SH_Li256ELb0ELb0ELb0ELb0EEENS1_29StaticPersistentTileSchedulerILb0EEEEEEEEEvNT_6ParamsE --------------------------
	.section	.text._ZN7cutlass13device_kernelIN5flash11enable_sm90INS1_16FlashAttnFwdSm90INS1_25CollectiveMainloopFwdSm90ILi2EN4cute5tupleIJNS5_1CILi2EEENS7_ILi1EEES9_EEENS6_IJNS7_ILi128EEENS7_ILi112EEENS7_ILi192EEEEEELi192ENS_10bfloat16_tEfNS_4arch4Sm90ELb0ELb0ELb0ELb0ELb0ELb0ELb0ELb1ELb1ELb0ELb0ELb0EEENS1_21CollectiveEpilogueFwdINS6_IJSB_SD_SC_EEESA_SF_SH_Li256ELb0ELb0ELb0ELb0EEENS1_29StaticPersistentTileSchedulerILb0EEEEEEEEEvNT_6ParamsE,"ax",@progbits
	.align	128
.text._ZN7cutlass13device_kernelIN5flash11enable_sm90INS1_16FlashAttnFwdSm90INS1_25CollectiveMainloopFwdSm90ILi2EN4cute5tupleIJNS5_1CILi2EEENS7_ILi1EEES9_EEENS6_IJNS7_ILi128EEENS7_ILi112EEENS7_ILi192EEEEEELi192ENS_10bfloat16_tEfNS_4arch4Sm90ELb0ELb0ELb0ELb0ELb0ELb0ELb0ELb1ELb1ELb0ELb0ELb0EEENS1_21CollectiveEpilogueFwdINS6_IJSB_SD_SC_EEESA_SF_SH_Li256ELb0ELb0ELb0ELb0EEENS1_29StaticPersistentTileSchedulerILb0EEEEEEEEEvNT_6ParamsE:
        .type           _ZN7cutlass13device_kernelIN5flash11enable_sm90INS1_16FlashAttnFwdSm90INS1_25CollectiveMainloopFwdSm90ILi2EN4cute5tupleIJNS5_1CILi2EEENS7_ILi1EEES9_EEENS6_IJNS7_ILi128EEENS7_ILi112EEENS7_ILi192EEEEEELi192ENS_10bfloat16_tEfNS_4arch4Sm90ELb0ELb0ELb0ELb0ELb0ELb0ELb0ELb1ELb1ELb0ELb0ELb0EEENS1_21CollectiveEpilogueFwdINS6_IJSB_SD_SC_EEESA_SF_SH_Li256ELb0ELb0ELb0ELb0EEENS1_29StaticPersistentTileSchedulerILb0EEEEEEEEEvNT_6ParamsE,@function
        .size           _ZN7cutlass13device_kernelIN5flash11enable_sm90INS1_16FlashAttnFwdSm90INS1_25CollectiveMainloopFwdSm90ILi2EN4cute5tupleIJNS5_1CILi2EEENS7_ILi1EEES9_EEENS6_IJNS7_ILi128EEENS7_ILi112EEENS7_ILi192EEEEEELi192ENS_10bfloat16_tEfNS_4arch4Sm90ELb0ELb0ELb0ELb0ELb0ELb0ELb0ELb1ELb1ELb0ELb0ELb0EEENS1_21CollectiveEpilogueFwdINS6_IJSB_SD_SC_EEESA_SF_SH_Li256ELb0ELb0ELb0ELb0EEENS1_29StaticPersistentTileSchedulerILb0EEEEEEEEEvNT_6ParamsE,(.L_x_2656 - _ZN7cutlass13device_kernelIN5flash11enable_sm90INS1_16FlashAttnFwdSm90INS1_25CollectiveMainloopFwdSm90ILi2EN4cute5tupleIJNS5_1CILi2EEENS7_ILi1EEES9_EEENS6_IJNS7_ILi128EEENS7_ILi112EEENS7_ILi192EEEEEELi192ENS_10bfloat16_tEfNS_4arch4Sm90ELb0ELb0ELb0ELb0ELb0ELb0ELb0ELb1ELb1ELb0ELb0ELb0EEENS1_21CollectiveEpilogueFwdINS6_IJSB_SD_SC_EEESA_SF_SH_Li256ELb0ELb0ELb0ELb0EEENS1_29StaticPersistentTileSchedulerILb0EEEEEEEEEvNT_6ParamsE)
        .other          _ZN7cutlass13device_kernelIN5flash11enable_sm90INS1_16FlashAttnFwdSm90INS1_25CollectiveMainloopFwdSm90ILi2EN4cute5tupleIJNS5_1CILi2EEENS7_ILi1EEES9_EEENS6_IJNS7_ILi128EEENS7_ILi112EEENS7_ILi192EEEEEELi192ENS_10bfloat16_tEfNS_4arch4Sm90ELb0ELb0ELb0ELb0ELb0ELb0ELb0ELb1ELb1ELb0ELb0ELb0EEENS1_21CollectiveEpilogueFwdINS6_IJSB_SD_SC_EEESA_SF_SH_Li256ELb0ELb0ELb0ELb0EEENS1_29StaticPersistentTileSchedulerILb0EEEEEEEEEvNT_6ParamsE,@"STO_CUDA_ENTRY STV_DEFAULT"
_ZN7cutlass13device_kernelIN5flash11enable_sm90INS1_16FlashAttnFwdSm90INS1_25CollectiveMainloopFwdSm90ILi2EN4cute5tupleIJNS5_1CILi2EEENS7_ILi1EEES9_EEENS6_IJNS7_ILi128EEENS7_ILi112EEENS7_ILi192EEEEEELi192ENS_10bfloat16_tEfNS_4arch4Sm90ELb0ELb0ELb0ELb0ELb0ELb0ELb0ELb1ELb1ELb0ELb0ELb0EEENS1_21CollectiveEpilogueFwdINS6_IJSB_SD_SC_EEESA_SF_SH_Li256ELb0ELb0ELb0ELb0EEENS1_29StaticPersistentTileSchedulerILb0EEEEEEEEEvNT_6ParamsE:
[----:B------:R-:W1:Y:S02]  /*0000*/  LDC R1, c[0x0][0x28] ;  /* 0x00000a00ff017b82 */ /* 0x000e640000000800 */
[----:B-1----:R-:W-:Y:S01]  /*0010*/  VIADD R1, R1, 0xffffffd0 ;  /* 0xffffffd001017836 */ /* 0x002fe20000000000 */
[----:B------:R-:W1:Y:S01]  /*0020*/  S2R R11, SR_TID.X ;  /* 0x00000000000b7919 */ /* 0x000e620000002100 */
[----:B------:R-:W-:Y:S01]  /*0030*/  ELECT P0, URZ, PT ;  /* 0x00000000003f782f */ /* 0x000fe20003800000 */
[----:B------:R-:W-:Y:S01]  /*0040*/  BSSY B0, `(.L_x_116) ;  /* 0x0000013000007945 */ /* 0x000fe20003800000 */
[----:B-1----:R-:W-:-:S05]  /*0050*/  SHF.R.U32.HI R0, RZ, 0x5, R11 ;  /* 0x00000005ff007819 */ /* 0x002fca000001160b */
[----:B------:R-:W1:Y:S02]  /*0060*/  SHFL.IDX PT, R2, R0, RZ, 0x1f ;  /* 0x00001fff00027589 */ /* 0x000e6400000e0000 */
[----:B-1----:R-:W-:-:S13]  /*0070*/  ISETP.EQ.AND P0, PT, R2, RZ, P0 ;  /* 0x000000ff0200720c */ /* 0x002fda0000702270 */
        /* <DEDUP_REMOVED lines=15> */
.L_x_117:
[----:B------:R-:W-:Y:S05]  /*0170*/  BSYNC B0 ;  /* 0x0000000000007941 */ /* 0x000fea0003800000 */
.L_x_116:
[----:B------:R-:W-:Y:S01]  /*0180*/  VOTEU.ANY UP0, P0 ;  /* 0x00000000003f7886 */ /* 0x000fe20000000100 */
[----:B------:R-:W1:Y:S01]  /*0190*/  SHFL.IDX PT, R3, R0, RZ, 0x1f ;  /* 0x00001fff00037589 */ /* 0x000e6200000e0000 */
[----:B------:R-:W-:Y:S01]  /*01a0*/  UMOV UR4, 0x1 ;  /* 0x0000000100047882 */ /* 0x000fe20000000000 */
[----:B------:R-:W-:Y:S01]  /*01b0*/  UMOV UR7, 0x2 ;  /* 0x0000000200077882 */ /* 0x000fe20000000000 */
[----:B------:R-:W-:Y:S01]  /*01c0*/  SHF.R.U32.HI R2, RZ, 0x7, R11 ;  /* 0x00000007ff027819 */ /* 0x000fe2000001160b */
[----:B------:R-:W2:Y:S01]  /*01d0*/  @UP0 S2UR UR8, SR_CgaCtaId ;  /* 0x00000000000809c3 */ /* 0x000ea20000008800 */
[----:B------:R-:W-:Y:S01]  /*01e0*/  @UP0 UMOV UR6, 0x400 ;  /* 0x0000040000060882 */ /* 0x000fe20000000000 */
[----:B------:R-:W-:-:S04]  /*01f0*/  @UP0 UIADD3 UR4, -UR4, 0x100000, URZ ;  /* 0x0010000004040890 */ /* 0x000fc8000fffe13f */
[----:B------:R-:W-:Y:S02]  /*0200*/  @UP0 USHF.L.U32 UR5, UR4, 0xb, URZ ;  /* 0x0000000b04050899 */ /* 0x000fe4000800063f */
[----:B------:R-:W-:Y:S01]  /*0210*/  @UP0 USHF.L.U32 UR4, UR4, 0x1, URZ ;  /* 0x0000000104040899 */ /* 0x000fe2000800063f */
[----:B------:R-:W-:Y:S01]  /*0220*/  VOTEU.ANY UP1, P0 ;  /* 0x00000000003f7886 */ /* 0x000fe20000020100 */
[----:B------:R-:W3:Y:S01]  /*0230*/  SHFL.IDX PT, R2, R2, RZ, 0x1f ;  /* 0x00001fff02027589 */ /* 0x000ee200000e0000 */
[----:B-1----:R-:W-:Y:S01]  /*0240*/  ISETP.NE.AND P1, PT, R3, RZ, PT ;  /* 0x000000ff0300720c */ /* 0x002fe20003f25270 */
[----:B--2---:R-:W-:Y:S02]  /*0250*/  @UP0 ULEA UR8, UR8, UR6, 0x18 ;  /* 0x0000000608080291 */ /* 0x004fe4000f8ec03f */
[----:B------:R-:W-:-:S04]  /*0260*/  @UP0 UIADD3 UR6, -UR7, 0x100000, URZ ;  /* 0x0010000007060890 */ /* 0x000fc8000fffe13f */
[----:B------:R-:W-:Y:S02]  /*0270*/  @UP0 USHF.L.U32 UR7, UR6, 0xb, URZ ;  /* 0x0000000b06070899 */ /* 0x000fe4000800063f */
[----:B------:R-:W-:Y:S01]  /*0280*/  @UP0 USHF.L.U32 UR6, UR6, 0x1, URZ ;  /* 0x0000000106060899 */ /* 0x000fe2000800063f */
[----:B------:R-:W-:Y:S01]  /*0290*/  VOTEU.ANY UP0, P0 ;  /* 0x00000000003f7886 */ /* 0x000fe20000000100 */
[----:B------:R-:W1:Y:S04]  /*02a0*/  FENCE.VIEW.ASYNC.S ;  /* 0x00000000000073c6 */ /* 0x000e680000000000 */
[----:B-1----:R1:W2:Y:S06]  /*02b0*/  @UP0 SYNCS.EXCH.64 URZ, [UR8+0x36800], UR4 ;  /* 0x03680004083f05b2 */ /* 0x0022ac0008000100 */
[----:B------:R1:W4:Y:S01]  /*02c0*/  @UP1 SYNCS.EXCH.64 URZ, [UR8+0x36820], UR6 ;  /* 0x03682006083f15b2 */ /* 0x0003220008000100 */
[----:B---3--:R-:W-:Y:S05]  /*02d0*/  @P1 BRA `(.L_x_118) ;  /* 0x0000000000481947 */ /* 0x008fea0003800000 */
        /* <DEDUP_REMOVED lines=17> */
[----:B---3--:R-:W-:Y:S01]  /*03f0*/  NOP ;  /* 0x0000000000007918 */ /* 0x008fe20000000000 */
.L_x_118:
[----:B-1----:R-:W1:Y:S01]  /*0400*/  S2UR UR4, SR_CTAID.Y ;  /* 0x00000000000479c3 */ /* 0x002e620000002600 */
[----:B------:R-:W3:Y:S01]  /*0410*/  SHFL.IDX PT, R7, R0, RZ, 0x1f ;  /* 0x00001fff00077589 */ /* 0x000ee200000e0000 */
[----:B------:R-:W-:Y:S01]  /*0420*/  ULDC UR5, c[0x0][0x154] ;  /* 0x0000550000057ab9 */ /* 0x000fe20000000800 */
[----:B------:R-:W-:-:S05]  /*0430*/  NOP ;  /* 0x0000000000007918 */ /* 0x000fca0000000000 */
[----:B------:R-:W5:Y:S08]  /*0440*/  S2UR UR6, SR_CTAID.X ;  /* 0x00000000000679c3 */ /* 0x000f700000002500 */
[----:B------:R-:W2:Y:S01]  /*0450*/  LDC R8, c[0x0][0x148] ;  /* 0x00005200ff087b82 */ /* 0x000ea20000000800 */
[----:B-1----:R-:W-:Y:S02]  /*0460*/  I2FP.F32.U32 R4, UR4 ;  /* 0x0000000400047c45 */ /* 0x002fe40008201000 */
[----:B---3--:R-:W-:-:S03]  /*0470*/  ISETP.NE.AND P0, PT, R7, RZ, PT ;  /* 0x000000ff0700720c */ /* 0x008fc60003f05270 */
[----:B------:R-:W-:Y:S01]  /*0480*/  FMUL R6, R4, UR5 ;  /* 0x0000000504067c20 */ /* 0x000fe20008400000 */
[----:B------:R-:W-:Y:S02]  /*0490*/  SHF.R.S32.HI R4, RZ, 0x1f, R11 ;  /* 0x0000001fff047819 */ /* 0x000fe4000001140b */
[----:B-----5:R-:W-:Y:S02]  /*04a0*/  I2FP.F32.U32 R5, UR6 ;  /* 0x0000000600057c45 */ /* 0x020fe40008201000 */
[----:B------:R-:W-:Y:S01]  /*04b0*/  LEA.HI R4, R4, R11, RZ, 0x7 ;  /* 0x0000000b04047211 */ /* 0x000fe200078f38ff */
[----:B------:R-:W1:Y:S02]  /*04c0*/  F2I.U32.TRUNC.NTZ R6, R6 ;  /* 0x0000000600067305 */ /* 0x000e64000020f000 */
[----:B-1----:R-:W-:-:S04]  /*04d0*/  IMAD.MOV R9, RZ, RZ, -R6 ;  /* 0x000000ffff097224 */ /* 0x002fc800078e0a06 */
[----:B--2---:R-:W-:Y:S01]  /*04e0*/  IMAD R12, R8, R9, UR4 ;  /* 0x00000004080c7e24 */ /* 0x004fe2000f8e0209 */
[----:B------:R-:W-:Y:S02]  /*04f0*/  ULDC UR4, c[0x0][0x150] ;  /* 0x0000540000047ab9 */ /* 0x000fe40000000800 */
[----:B------:R-:W-:Y:S01]  /*0500*/  FMUL R9, R5, UR4 ;  /* 0x0000000405097c20 */ /* 0x000fe20008400000 */
[----:B------:R-:W-:Y:S06]  /*0510*/  @P0 BRA `(.L_x_119) ;  /* 0x0000000000480947 */ /* 0x000fec0003800000 */
[----:B------:R-:W1:Y:S01]  /*0520*/  S2UR UR5, SR_CgaCtaId ;  /* 0x00000000000579c3 */ /* 0x000e620000008800 */
        /* <DEDUP_REMOVED lines=12> */
[----:B-1----:R1:W2:Y:S08]  /*05f0*/  SYNCS.EXCH.64 URZ, [UR8+0x36850], UR4 ;  /* 0x03685004083f75b2 */ /* 0x0022b00008000100 */
[----:B------:R1:W3:Y:S01]  /*0600*/  SYNCS.EXCH.64 URZ, [UR8+0x36860], UR6 ;  /* 0x03686006083f75b2 */ /* 0x0002e20008000100 */
[----:B------:R1:W1:Y:S01]  /*0610*/  SYNCS.EXCH.64 URZ, [UR8+0x36858], UR4 ;  /* 0x03685804083f75b2 */ /* 0x0002620008000100 */
[----:B------:R1:W1:Y:S01]  /*0620*/  SYNCS.EXCH.64 URZ, [UR8+0x36868], UR6 ;  /* 0x03686806083f75b2 */ /* 0x0002620008000100 */
[----:B------:R-:W-:Y:S01]  /*0630*/  NOP ;  /* 0x0000000000007918 */ /* 0x000fe20000000000 */
.L_x_119:
[----:B------:R-:W5:Y:S01]  /*0640*/  SHFL.IDX PT, R10, R0, RZ, 0x1f ;  /* 0x00001fff000a7589 */ /* 0x000f6200000e0000 */
[----:B------:R-:W-:Y:S01]  /*0650*/  LOP3.LUT R4, R4, 0xffffff80, RZ, 0xc0, !PT ;  /* 0xffffff8004047812 */ /* 0x000fe200078ec0ff */
[----:B------:R-:W1:Y:S01]  /*0660*/  F2I.U32.TRUNC.NTZ R9, R9 ;  /* 0x0000000900097305 */ /* 0x000e62000020f000 */
[----:B------:R-:W-:Y:S01]  /*0670*/  SHF.R.S32.HI R8, RZ, 0x1f, R3 ;  /* 0x0000001fff087819 */ /* 0x000fe20000011403 */
[----:B------:R-:W-:Y:S02]  /*0680*/  NOP ;  /* 0x0000000000007918 */ /* 0x000fe40000000000 */
[----:B------:R-:W-:Y:S01]  /*0690*/  IMAD.IADD R4, R11, 0x1, -R4 ;  /* 0x000000010b047824 */ /* 0x000fe200078e0a04 */
[----:B------:R-:W-:Y:S01]  /*06a0*/  LEA.HI R8, R8, R3, RZ, 0x2 ;  /* 0x0000000308087211 */ /* 0x000fe200078f10ff */
[----:B------:R-:W1:Y:S03]  /*06b0*/  LDC R11, c[0x0][0x144] ;  /* 0x00005100ff0b7b82 */ /* 0x000e660000000800 */
[----:B------:R-:W-:-:S02]  /*06c0*/  SHF.R.S32.HI R5, RZ, 0x1f, R4 ;  /* 0x0000001fff057819 */ /* 0x000fc40000011404 */
[----:B------:R-:W-:Y:S02]  /*06d0*/  LOP3.LUT R8, R8, 0x3ffffffc, RZ, 0xc0, !PT ;  /* 0x3ffffffc08087812 */ /* 0x000fe400078ec0ff */
[----:B------:R-:W-:-:S04]  /*06e0*/  LEA.HI R5, R5, R4, RZ, 0x3 ;  /* 0x0000000405057211 */ /* 0x000fc800078f18ff */
[--C-:B------:R-:W-:Y:S02]  /*06f0*/  SHF.R.S32.HI R6, RZ, 0x3, R5.reuse ;  /* 0x00000003ff067819 */ /* 0x100fe40000011405 */
[----:B------:R-:W-:Y:S02]  /*0700*/  SHF.R.S32.HI R5, RZ, 0x1f, R5 ;  /* 0x0000001fff057819 */ /* 0x000fe40000011405 */
[----:B-----5:R-:W-:Y:S02]  /*0710*/  ISETP.NE.AND P0, PT, R10, RZ, PT ;  /* 0x000000ff0a00720c */ /* 0x020fe40003f05270 */
[----:B------:R-:W-:Y:S02]  /*0720*/  LEA.HI R5, R5, R6, RZ, 0x2 ;  /* 0x0000000605057211 */ /* 0x000fe400078f10ff */
[----:B------:R-:W-:Y:S02]  /*0730*/  SHF.R.S32.HI R10, RZ, 0x1f, R7 ;  /* 0x0000001fff0a7819 */ /* 0x000fe40000011407 */
[----:B------:R-:W-:-:S02]  /*0740*/  LOP3.LUT R5, R5, 0xfffffffc, RZ, 0xc0, !PT ;  /* 0xfffffffc05057812 */ /* 0x000fc400078ec0ff */
[----:B------:R-:W-:-:S05]  /*0750*/  LEA.HI R10, R10, R7, RZ, 0x2 ;  /* 0x000000070a0a7211 */ /* 0x000fca00078f10ff */
        /* <DEDUP_REMOVED lines=17> */
[----:B------:R1:W1:Y:S01]  /*0870*/  SYNCS.EXCH.64 URZ, [UR8+0x36888], UR6 ;  /* 0x03688806083f75b2 */ /* 0x0002620008000100 */
[----:B------:R-:W-:Y:S01]  /*0880*/  NOP ;  /* 0x0000000000007918 */ /* 0x000fe20000000000 */
.L_x_120:
[----:B------:R-:W5:Y:S01]  /*0890*/  SHFL.IDX PT, R13, R0, RZ, 0x1f ;  /* 0x00001fff000d7589 */ /* 0x000f6200000e0000 */
[----:B-1----:R-:W1:Y:S01]  /*08a0*/  S2UR UR4, SR_CTAID.X ;  /* 0x00000000000479c3 */ /* 0x002e620000002500 */
[----:B------:R-:W-:Y:S01]  /*08b0*/  LOP3.LUT R10, R10, 0x3ffffffc, RZ, 0xc0, !PT ;  /* 0x3ffffffc0a0a7812 */ /* 0x000fe200078ec0ff */
[----:B------:R-:W-:Y:S01]  /*08c0*/  IMAD.IADD R5, R6, 0x1, -R5 ;  /* 0x0000000106057824 */ /* 0x000fe200078e0a05 */
[----:B------:R-:W-:Y:S01]  /*08d0*/  NOP ;  /* 0x0000000000007918 */ /* 0x000fe20000000000 */
[----:B------:R-:W-:Y:S02]  /*08e0*/  IMAD.IADD R8, R3, 0x1, -R8 ;  /* 0x0000000103087824 */ /* 0x000fe400078e0a08 */
[----:B------:R-:W-:Y:S02]  /*08f0*/  IMAD.IADD R10, R7, 0x1, -R10 ;  /* 0x00000001070a7824 */ /* 0x000fe400078e0a0a */
[----:B------:R-:W2:Y:S01]  /*0900*/  LDC R7, c[0x0][0x140] ;  /* 0x00005000ff077b82 */ /* 0x000ea20000000800 */
[----:B------:R-:W-:-:S02]  /*0910*/  IMAD R8, R8, 0x4, R5 ;  /* 0x0000000408087824 */ /* 0x000fc400078e0205 */
[----:B------:R-:W-:Y:S02]  /*0920*/  IMAD R10, R10, 0x4, R5 ;  /* 0x000000040a0a7824 */ /* 0x000fe400078e0205 */
[----:B------:R-:W-:Y:S01]  /*0930*/  IMAD.MOV R6, RZ, RZ, -R9 ;  /* 0x000000ffff067224 */ /* 0x000fe200078e0a09 */
[----:B------:R-:W-:Y:S02]  /*0940*/  LEA.HI R3, R8, R8, RZ, 0x1 ;  /* 0x0000000808037211 */ /* 0x000fe400078f08ff */
[----:B------:R-:W-:Y:S02]  /*0950*/  LEA.HI R5, R10, R10, RZ, 0x1 ;  /* 0x0000000a0a057211 */ /* 0x000fe400078f08ff */
[----:B------:R-:W-:Y:S02]  /*0960*/  LOP3.LUT R3, R3, 0xfffffffe, RZ, 0xc0, !PT ;  /* 0xfffffffe03037812 */ /* 0x000fe400078ec0ff */
[----:B------:R-:W-:Y:S02]  /*0970*/  LOP3.LUT R5, R5, 0xfffffffe, RZ, 0xc0, !PT ;  /* 0xfffffffe05057812 */ /* 0x000fe400078ec0ff */
[----:B-----5:R-:W-:Y:S01]  /*0980*/  ISETP.NE.AND P0, PT, R13, RZ, PT ;  /* 0x000000ff0d00720c */ /* 0x020fe20003f05270 */
[----:B-1----:R-:W-:-:S02]  /*0990*/  IMAD R6, R11, R6, UR4 ;  /* 0x000000040b067e24 */ /* 0x002fc4000f8e0206 */
[----:B------:R-:W-:Y:S02]  /*09a0*/  IMAD.IADD R3, R8, 0x1, -R3 ;  /* 0x0000000108037824 */ /* 0x000fe400078e0a03 */
[----:B------:R-:W-:-:S03]  /*09b0*/  IMAD.IADD R5, R10, 0x1, -R5 ;  /* 0x000000010a057824 */ /* 0x000fc600078e0a05 */
[-C--:B------:R-:W-:Y:S02]  /*09c0*/  ISETP.NE.AND P3, PT, R3, R6.reuse, PT ;  /* 0x000000060300720c */ /* 0x080fe40003f65270 */
[----:B------:R-:W-:-:S03]  /*09d0*/  ISETP.NE.AND P5, PT, R5, R6, PT ;  /* 0x000000060500720c */ /* 0x000fc60003fa5270 */
[----:B------:R-:W-:Y:S10]  /*09e0*/  @P0 BRA `(.L_x_121) ;  /* 0x0000000000480947 */ /* 0x000ff40003800000 */
        /* <DEDUP_REMOVED lines=18> */
.L_x_121:
[----:B------:R-:W5:Y:S01]  /*0b10*/  SHFL.IDX PT, R6, R0, RZ, 0x1f ;  /* 0x00001fff00067589 */ /* 0x000f6200000e0000 */
[----:B------:R-:W-:Y:S01]  /*0b20*/  IMAD.SHL.U32 R3, R8, 0x4, RZ ;  /* 0x0000000408037824 */ /* 0x000fe200078e00ff */
[----:B------:R-:W-:Y:S01]  /*0b30*/  LOP3.LUT P0, RZ, R4, 0x7, RZ, 0xc0, !PT ;  /* 0x0000000704ff7812 */ /* 0x000fe2000780c0ff */
[----:B------:R-:W-:Y:S01]  /*0b40*/  IMAD.SHL.U32 R5, R10, 0x4, RZ ;  /* 0x000000040a057824 */ /* 0x000fe200078e00ff */
[----:B------:R-:W-:Y:S01]  /*0b50*/  ISETP.NE.AND P2, PT, R2, RZ, PT ;  /* 0x000000ff0200720c */ /* 0x000fe20003f45270 */
[----:B------:R-:W-:Y:S01]  /*0b60*/  IMAD.MOV.U32 R23, RZ, RZ, 0x1 ;  /* 0x00000001ff177424 */ /* 0x000fe200078e00ff */
[----:B------:R-:W-:Y:S01]  /*0b70*/  LOP3.LUT R11, R8, 0xc, R3, 0x78, !PT ;  /* 0x0000000c080b7812 */ /* 0x000fe200078e7803 */
[----:B------:R-:W-:Y:S01]  /*0b80*/  IMAD.MOV.U32 R22, RZ, RZ, 0x1 ;  /* 0x00000001ff167424 */ /* 0x000fe200078e00ff */
[----:B------:R-:W-:Y:S01]  /*0b90*/  LOP3.LUT R9, R10, 0xc, R5, 0x78, !PT ;  /* 0x0000000c0a097812 */ /* 0x000fe200078e7805 */
[----:B------:R-:W-:Y:S01]  /*0ba0*/  NOP ;  /* 0x0000000000007918 */ /* 0x000fe20000000000 */
[----:B------:R-:W-:Y:S01]  /*0bb0*/  @P3 LEA.HI R3, R11, R11, RZ, 0x1 ;  /* 0x0000000b0b033211 */ /* 0x000fe200078f08ff */
[----:B------:R1:W-:Y:S01]  /*0bc0*/  STL [R1+0x4], R11 ;  /* 0x0000040b01007387 */ /* 0x0003e20000100800 */
[----:B------:R-:W-:-:S02]  /*0bd0*/  @P5 LEA.HI R5, R9, R9, RZ, 0x1 ;  /* 0x0000000909055211 */ /* 0x000fc400078f08ff */
[----:B------:R-:W-:Y:S01]  /*0be0*/  @P3 SHF.R.S32.HI R3, RZ, 0x1, R3 ;  /* 0x00000001ff033819 */ /* 0x000fe20000011403 */
[----:B------:R1:W-:Y:S01]  /*0bf0*/  STL [R1], R9 ;  /* 0x0000000901007387 */ /* 0x0003e20000100800 */
[----:B------:R-:W-:Y:S02]  /*0c00*/  @P5 SHF.R.S32.HI R5, RZ, 0x1, R5 ;  /* 0x00000001ff055819 */ /* 0x000fe40000011405 */
[-C--:B------:R-:W-:Y:S02]  /*0c10*/  @P3 ISETP.NE.AND P6, PT, R3, R12.reuse, PT ;  /* 0x0000000c0300320c */ /* 0x080fe40003fc5270 */
[----:B------:R-:W-:Y:S02]  /*0c20*/  @P5 ISETP.NE.AND P4, PT, R5, R12, PT ;  /* 0x0000000c0500520c */ /* 0x000fe40003f85270 */
[----:B------:R-:W-:Y:S02]  /*0c30*/  @P3 SEL R23, RZ, 0x1, P6 ;  /* 0x00000001ff173807 */ /* 0x000fe40003000000 */
[----:B-----5:R-:W-:-:S02]  /*0c40*/  ISETP.NE.AND P3, PT, R6, RZ, PT ;  /* 0x000000ff0600720c */ /* 0x020fc40003f65270 */
[----:B------:R-:W-:Y:S02]  /*0c50*/  ISETP.LT.U32.AND P6, PT, R11, 0x2, !P0 ;  /* 0x000000020b00780c */ /* 0x000fe400047c1070 */
[----:B------:R-:W-:Y:S02]  /*0c60*/  ISETP.LT.U32.AND P0, PT, R9, 0x2, !P0 ;  /* 0x000000020900780c */ /* 0x000fe40004701070 */
[----:B--2---:R-:W-:Y:S02]  /*0c70*/  ISETP.EQ.U32.AND P1, PT, R7, 0x1, PT ;  /* 0x000000010700780c */ /* 0x004fe40003f22070 */
[----:B------:R-:W-:Y:S02]  /*0c80*/  SEL R2, RZ, 0x1, !P6 ;  /* 0x00000001ff027807 */ /* 0x000fe40007000000 */
[----:B------:R-:W-:Y:S02]  /*0c90*/  SEL R3, RZ, 0x1, !P0 ;  /* 0x00000001ff037807 */ /* 0x000fe40004000000 */
[----:B------:R-:W-:Y:S01]  /*0ca0*/  @P5 SEL R22, RZ, 0x1, P4 ;  /* 0x00000001ff165807 */ /* 0x000fe20002000000 */
[----:B-1----:R-:W-:Y:S06]  /*0cb0*/  @P3 BRA `(.L_x_122) ;  /* 0x0000000000483947 */ /* 0x002fec0003800000 */
        /* <DEDUP_REMOVED lines=14> */
[----:B------:R1:W1:Y:S01]  /*0da0*/  SYNCS.EXCH.64 URZ, [UR8+0x368c0], UR6 ;  /* 0x0368c006083f75b2 */ /* 0x0002620008000100 */
[----:B------:R1:W1:Y:S01]  /*0db0*/  SYNCS.EXCH.64 URZ, [UR8+0x368b8], UR4 ;  /* 0x0368b804083f75b2 */ /* 0x0002620008000100 */
[----:B------:R1:W1:Y:S01]  /*0dc0*/  SYNCS.EXCH.64 URZ, [UR8+0x368c8], UR6 ;  /* 0x0368c806083f75b2 */ /* 0x0002620008000100 */
[----:B------:R-:W-:Y:S01]  /*0dd0*/  NOP ;  /* 0x0000000000007918 */ /* 0x000fe20000000000 */
.L_x_122:
[----:B------:R-:W-:Y:S01]  /*0de0*/  LOP3.LUT R23, R23, R2, RZ, 0xc0, !PT ;  /* 0x0000000217177212 */ /* 0x000fe200078ec0ff */
[----:B------:R-:W-:Y:S01]  /*0df0*/  NOP ;  /* 0x0000000000007918 */ /* 0x000fe20000000000 */
[----:B------:R-:W-:Y:S01]  /*0e00*/  LOP3.LUT R22, R22, R3, RZ, 0xc0, !PT ;  /* 0x0000000316167212 */ /* 0x000fe200078ec0ff */
[----:B------:R-:W-:Y:S06]  /*0e10*/  @!P1 BRA `(.L_x_123) ;  /* 0x0000000000089947 */ /* 0x000fec0003800000 */
[----:B-1234-:R-:W-:Y:S01]  /*0e20*/  UCGABAR_ARV ;  /* 0x00000000000079c7 */ /* 0x01efe20008000000 */
[----:B------:R-:W-:Y:S05]  /*0e30*/  BRA `(.L_x_124) ;  /* 0x0000000000047947 */ /* 0x000fea0003800000 */
.L_x_123:
[----:B-1234-:R-:W-:Y:S01]  /*0e40*/  NOP ;  /* 0x0000000000007918 */ /* 0x01efe20000000000 */
.L_x_124:
[----:B------:R-:W-:Y:S05]  /*0e50*/  @!P1 BRA `(.L_x_125) ;  /* 0x00000000000c9947 */ /* 0x000fea0003800000 */
[----:B------:R-:W-:Y:S01]  /*0e60*/  UCGABAR_WAIT ;  /* 0x0000000000007dc7 */ /* 0x000fe20008000000 */
[----:B------:R-:W-:Y:S01]  /*0e70*/  CCTL.IVALL ;  /* 0x00000000ff00798f */ /* 0x000fe20002000000 */
[----:B------:R-:W-:Y:S05]  /*0e80*/  BRA `(.L_x_126) ;  /* 0x0000000000047947 */ /* 0x000fea0003800000 */
.L_x_125:
[----:B------:R-:W-:Y:S06]  /*0e90*/  BAR.SYNC.DEFER_BLOCKING 0x0 ;  /* 0x0000000000007b1d */ /* 0x000fec0000010000 */
.L_x_126:
[----:B------:R-:W-:-:S05]  /*0ea0*/  IMAD.MOV.U32 R2, RZ, RZ, 0x1 ;  /* 0x00000001ff027424 */ /* 0x000fca00078e00ff */
[----:B------:R-:W-:-:S05]  /*0eb0*/  SEL R2, R2, 0x2, !P2 ;  /* 0x0000000202027807 */ /* 0x000fca0005000000 */
[----:B------:R1:W-:Y:S01]  /*0ec0*/  STL [R1+0x1c], R2 ;  /* 0x00001c0201007387 */ /* 0x0003e20000100800 */
[----:B------:R-:W-:Y:S05]  /*0ed0*/  @!P2 BRA `(.L_x_127) ;  /* 0x000000a00098a947 */ /* 0x000fea0003800000 */
.L_x_128:
        /* <DEDUP_REMOVED lines=9> */
[----:B------:R-:W2:Y:S01]  /*0f70*/  LDL.LU R8, [R1+0x1c] ;  /* 0x00001c0001087983 */ /* 0x000ea20000300800 */
[----:B-1----:R-:W1:Y:S01]  /*0f80*/  S2R R2, SR_TID.X ;  /* 0x0000000000027919 */ /* 0x002e620000002100 */
[----:B------:R-:W3:Y:S01]  /*0f90*/  S2UR UR5, SR_CgaCtaId ;  /* 0x00000000000579c3 */ /* 0x000ee20000008800 */
[----:B-1----:R-:W-:-:S05]  /*0fa0*/  VIADD R0, R2, 0xffffff80 ;  /* 0xffffff8002007836 */ /* 0x002fca0000000000 */
[----:B------:R-:W-:-:S04]  /*0fb0*/  SHF.R.S32.HI R3, RZ, 0x1f, R0 ;  /* 0x0000001fff037819 */ /* 0x000fc80000011400 */
[----:B------:R-:W-:-:S04]  /*0fc0*/  LEA.HI R2, R3, R0, RZ, 0x7 ;  /* 0x0000000003027211 */ /* 0x000fc800078f38ff */
[----:B------:R-:W-:Y:S02]  /*0fd0*/  LOP3.LUT R5, R2, 0xffffff80, RZ, 0xc0, !PT ;  /* 0xffffff8002057812 */ /* 0x000fe400078ec0ff */
[----:B------:R-:W-:-:S03]  /*0fe0*/  LEA.HI R6, R3, R0, RZ, 0x4 ;  /* 0x0000000003067211 */ /* 0x000fc600078f20ff */
[----:B------:R-:W-:Y:S01]  /*0ff0*/  IMAD.IADD R206, R0, 0x1, -R5 ;  /* 0x0000000100ce7824 */ /* 0x000fe200078e0a05 */
[----:B------:R-:W1:Y:S01]  /*1000*/  S2UR UR6, SR_SWINHI ;  /* 0x00000000000679c3 */ /* 0x000e620000002f00 */
[----:B------:R-:W-:-:S03]  /*1010*/  LOP3.LUT R7, R6, 0x3fffff0, RZ, 0xc0, !PT ;  /* 0x03fffff006077812 */ /* 0x000fc600078ec0ff */
[----:B------:R-:W-:Y:S02]  /*1020*/  SHF.R.S32.HI R5, RZ, 0x1f, R206 ;  /* 0x0000001fff057819 */ /* 0x000fe400000114ce */
[----:B------:R-:W-:Y:S02]  /*1030*/  SHF.R.S32.HI R9, RZ, 0x4, R6 ;  /* 0x00000004ff097819 */ /* 0x000fe40000011406 */
[----:B------:R-:W-:Y:S01]  /*1040*/  LEA.HI R4, R5, R206, RZ, 0x2 ;  /* 0x000000ce05047211 */ /* 0x000fe200078f10ff */
[----:B------:R-:W-:Y:S01]  /*1050*/  IMAD.IADD R7, R0, 0x1, -R7 ;  /* 0x0000000100077824 */ /* 0x000fe200078e0a07 */
[----:B------:R-:W-:Y:S02]  /*1060*/  LEA.HI R210, R3, R0, RZ, 0x5 ;  /* 0x0000000003d27211 */ /* 0x000fe400078f28ff */
[----:B------:R-:W-:Y:S02]  /*1070*/  LEA.HI R6, R6, R9, RZ, 0x1 ;  /* 0x0000000906067211 */ /* 0x000fe400078f08ff */
[----:B------:R-:W-:-:S02]  /*1080*/  SHF.R.S32.HI R0, RZ, 0x2, R4 ;  /* 0x00000002ff007819 */ /* 0x000fc40000011404 */
[----:B------:R-:W-:Y:S02]  /*1090*/  SHF.R.S32.HI R3, RZ, 0x1f, R4 ;  /* 0x0000001fff037819 */ /* 0x000fe40000011404 */
[----:B------:R-:W-:Y:S02]  /*10a0*/  LOP3.LUT R6, R6, 0x1ffffffe, RZ, 0xc0, !PT ;  /* 0x1ffffffe06067812 */ /* 0x000fe400078ec0ff */
[----:B------:R-:W-:Y:S02]  /*10b0*/  SHF.R.S32.HI R210, RZ, 0x5, R210 ;  /* 0x00000005ffd27819 */ /* 0x000fe400000114d2 */
[----:B------:R-:W-:Y:S02]  /*10c0*/  LEA.HI R3, R3, R0, RZ, 0x3 ;  /* 0x0000000003037211 */ /* 0x000fe400078f18ff */
[----:B------:R-:W-:Y:S01]  /*10d0*/  SHF.R.S32.HI R209, RZ, 0x7, R2 ;  /* 0x00000007ffd17819 */ /* 0x000fe20000011402 */
[----:B------:R-:W-:Y:S01]  /*10e0*/  UMOV UR4, 0x400 ;  /* 0x0000040000047882 */ /* 0x000fe20000000000 */
[----:B------:R-:W-:Y:S01]  /*10f0*/  IMAD.IADD R6, R9, 0x1, -R6 ;  /* 0x0000000109067824 */ /* 0x000fe200078e0a06 */
[----:B------:R-:W-:Y:S01]  /*1100*/  LOP3.LUT R3, R3, 0xfffffff8, RZ, 0xc0, !PT ;  /* 0xfffffff803037812 */ /* 0x000fe200078ec0ff */
[----:B------:R-:W-:Y:S01]  /*1110*/  IMAD R7, R210, 0x10, R7 ;  /* 0x00000010d2077824 */ /* 0x000fe200078e0207 */
[----:B---3--:R-:W-:Y:S01]  /*1120*/  ULEA UR8, UR5, UR4, 0x18 ;  /* 0x0000000405087291 */ /* 0x008fe2000f8ec03f */
[----:B------:R-:W-:-:S02]  /*1130*/  LEA.HI R5, R5, R206, RZ, 0x5 ;  /* 0x000000ce05057211 */ /* 0x000fc400078f28ff */
[----:B------:R-:W-:Y:S01]  /*1140*/  LEA.HI R2, R2, R209, RZ, 0x1 ;  /* 0x000000d102027211 */ /* 0x000fe200078f08ff */
[----:B------:R-:W-:Y:S02]  /*1150*/  IMAD R6, R7, 0x8, R6 ;  /* 0x0000000807067824 */ /* 0x000fe400078e0206 */
[----:B------:R-:W-:Y:S01]  /*1160*/  IMAD.IADD R7, R0, 0x1, -R3 ;  /* 0x0000000100077824 */ /* 0x000fe200078e0a03 */
[----:B------:R-:W-:Y:S02]  /*1170*/  LOP3.LUT R3, R4, 0x7ffffffc, RZ, 0xc0, !PT ;  /* 0x7ffffffc04037812 */ /* 0x000fe400078ec0ff */
[----:B------:R-:W-:Y:S02]  /*1180*/  SHF.R.S32.HI R0, RZ, 0x5, R5 ;  /* 0x00000005ff007819 */ /* 0x000fe40000011405 */
[----:B------:R-:W-:Y:S01]  /*1190*/  LOP3.LUT R2, R2, 0x3fffffe, RZ, 0xc0, !PT ;  /* 0x03fffffe02027812 */ /* 0x000fe200078ec0ff */
[----:B------:R-:W-:Y:S01]  /*11a0*/  UMOV UR4, UR8 ;  /* 0x0000000800047c82 */ /* 0x000fe20008000000 */
[----:B-1----:R-:W-:Y:S01]  /*11b0*/  UMOV UR5, UR6 ;  /* 0x0000000600057c82 */ /* 0x002fe20008000000 */
[----:B------:R-:W-:-:S02]  /*11c0*/  IMAD.MOV.U32 R212, RZ, RZ, -0x2 ;  /* 0xfffffffeffd47424 */ /* 0x000fc400078e00ff */
[----:B------:R-:W-:Y:S02]  /*11d0*/  IMAD.U32 R18, RZ, RZ, UR4 ;  /* 0x00000004ff127e24 */ /* 0x000fe4000f8e00ff */
[----:B------:R-:W-:Y:S02]  /*11e0*/  IMAD.U32 R19, RZ, RZ, UR5 ;  /* 0x00000005ff137e24 */ /* 0x000fe4000f8e00ff */
[----:B------:R-:W-:Y:S02]  /*11f0*/  IMAD.IADD R3, R206, 0x1, -R3 ;  /* 0x00000001ce037824 */ /* 0x000fe400078e0a03 */
[----:B------:R-:W-:Y:S02]  /*1200*/  IMAD.SHL.U32 R5, R6, 0x8, RZ ;  /* 0x0000000806057824 */ /* 0x000fe400078e00ff */
[----:B------:R-:W-:Y:S02]  /*1210*/  IMAD R7, R0, 0x10, R7 ;  /* 0x0000001000077824 */ /* 0x000fe400078e0207 */
[----:B------:R-:W-:-:S02]  /*1220*/  IMAD.IADD R2, R209, 0x1, -R2 ;  /* 0x00000001d1027824 */ /* 0x000fc400078e0a02 */
[----:B------:R-:W-:Y:S02]  /*1230*/  IMAD.U32 R16, RZ, RZ, UR8 ;  /* 0x00000008ff107e24 */ /* 0x000fe4000f8e00ff */
[----:B------:R-:W-:Y:S02]  /*1240*/  IMAD R212, R3, R212, 0x70 ;  /* 0x0000007003d47424 */ /* 0x000fe400078e02d4 */
[----:B------:R-:W-:Y:S01]  /*1250*/  IMAD.WIDE R18, R5, 0x2, R18 ;  /* 0x0000000205127825 */ /* 0x000fe200078e0212 */
[----:B------:R-:W-:-:S03]  /*1260*/  UMOV UR61, URZ ;  /* 0x0000003f003d7c82 */ /* 0x000fc60008000000 */
[----:B------:R-:W-:Y:S02]  /*1270*/  IMAD R211, R2, 0x40, R7 ;  /* 0x0000004002d37824 */ /* 0x000fe400078e0207 */
[----:B------:R-:W-:Y:S02]  /*1280*/  IMAD.U32 R204, RZ, RZ, UR7 ;  /* 0x00000007ffcc7e24 */ /* 0x000fe4000f8e00ff */
[----:B------:R-:W-:Y:S01]  /*1290*/  IMAD.MOV.U32 R205, RZ, RZ, RZ ;  /* 0x000000ffffcd7224 */ /* 0x000fe200078e00ff */
[----:B------:R-:W-:Y:S01]  /*12a0*/  UMOV UR38, URZ ;  /* 0x0000003f00267c82 */ /* 0x000fe20008000000 */
[----:B--2---:R-:W-:-:S07]  /*12b0*/  LOP3.LUT R17, R8, 0x1, RZ, 0xfc, !PT ;  /* 0x0000000108117812 */ /* 0x004fce00078efcff */
.L_x_155:
[----:B------:R-:W1:Y:S01]  /*12c0*/  SHFL.IDX PT, R0, R209, RZ, 0x1f ;  /* 0x00001fffd1007589 */ /* 0x000e6200000e0000 */
[----:B--2---:R-:W2:Y:S01]  /*12d0*/  LDC R81, c[0x0][0x2e0] ;  /* 0x0000b800ff517b82 */ /* 0x004ea20000000800 */
[----:B------:R-:W-:Y:S01]  /*12e0*/  R2UR UR12, R16 ;  /* 0x00000000100c72ca */ /* 0x000fe200000e0000 */
[----:B------:R-:W-:Y:S01]  /*12f0*/  ULDC UR4, c[0x0][0xda8] ;  /* 0x00036a0000047ab9 */ /* 0x000fe20000000800 */
[----:B------:R-:W-:Y:S01]  /*1300*/  ULDC.64 UR8, c[0x0][0x3f8] ;  /* 0x0000fe0000087ab9 */ /* 0x000fe20000000a00 */
[----:B------:R-:W-:Y:S01]  /*1310*/  R2UR UR10, R204 ;  /* 0x00000000cc0a72ca */ /* 0x000fe200000e0000 */
[----:B------:R-:W-:Y:S01]  /*1320*/  UISETP.NE.AND UP1, UPT, UR4, 0x1, UPT ;  /* 0x000000010400788c */ /* 0x000fe2000bf25270 */
[----:B------:R-:W-:Y:S01]  /*1330*/  IMAD.MOV.U32 R2, RZ, RZ, RZ ;  /* 0x000000ffff027224 */ /* 0x000fe200078e00ff */
[----:B------:R-:W-:Y:S01]  /*1340*/  UISETP.NE.U32.AND UP0, UPT, UR8, URZ, UPT ;  /* 0x0000003f0800728c */ /* 0x000fe2000bf05070 */
[----:B------:R-:W-:Y:S01]  /*1350*/  ULDC UR5, c[0x0][0xdb4] ;  /* 0x00036d0000057ab9 */ /* 0x000fe20000000800 */
[----:B------:R-:W-:-:S02]  /*1360*/  ULDC UR6, c[0x0][0x404] ;  /* 0x0001010000067ab9 */ /* 0x000fc40000000800 */
[----:B------:R-:W-:Y:S02]  /*1370*/  UISETP.NE.AND.EX UP0, UPT, UR9, URZ, UPT, UP0 ;  /* 0x0000003f0900728c */ /* 0x000fe4000bf05300 */
[----:B------:R-:W-:Y:S02]  /*1380*/  UISETP.NE.AND UP2, UPT, UR5, 0x1, UPT ;  /* 0x000000010500788c */ /* 0x000fe4000bf45270 */
[----:B------:R-:W-:Y:S02]  /*1390*/  UIADD3 UR9, UR12, 0x15400, URZ ;  /* 0x000154000c097890 */ /* 0x000fe4000fffe03f */
[----:B------:R-:W-:Y:S01]  /*13a0*/  USEL UR6, UR6, 0x1, UP0 ;  /* 0x0000000106067887 */ /* 0x000fe20008000000 */
[----:B------:R-:W-:Y:S01]  /*13b0*/  @UP1 ULDC UR5, c[0x0][0xdac] ;  /* 0x00036b0000051ab9 */ /* 0x000fe20000000800 */
[----:B------:R-:W-:Y:S01]  /*13c0*/  ULOP3.LUT UP0, URZ, UR9, 0x9f, URZ, 0xc0, !UPT ;  /* 0x0000009f093f7892 */ /* 0x000fe2000f80c03f */
[----:B------:R-:W-:Y:S01]  /*13d0*/  UMOV UR11, UR10 ;  /* 0x0000000a000b7c82 */ /* 0x000fe20008000000 */
[----:B-1----:R-:W-:-:S02]  /*13e0*/  R2UR UR7, R0 ;  /* 0x00000000000772ca */ /* 0x002fc400000e0000 */
[----:B--2---:R-:W-:Y:S01]  /*13f0*/  IMAD R81, R81, UR6, RZ ;  /* 0x0000000651517c24 */ /* 0x004fe2000f8e02ff */
[----:B------:R-:W-:Y:S01]  /*1400*/  @UP1 ULDC UR6, c[0x0][0xdb0] ;  /* 0x00036c0000061ab9 */ /* 0x000fe20000000800 */
[----:B------:R-:W-:Y:S02]  /*1410*/  PLOP3.LUT P0, PT, PT, PT, UP0, 0x80, 0x0 ;  /* 0x000000000000781c */ /* 0x000fe40003f0f008 */
[----:B------:R-:W-:-:S04]  /*1420*/  VIADD R3, R81, 0x6f ;  /* 0x0000006f51037836 */ /* 0x000fc80000000000 */
[----:B------:R-:W-:-:S03]  /*1430*/  IMAD.HI R2, R3, -0x6db6db6d, R2 ;  /* 0x9249249303027827 */ /* 0x000fc600078e0202 */
[----:B------:R-:W-:Y:S02]  /*1440*/  ULEA.HI UR4, UR7, UR7, URZ, 0x1 ;  /* 0x0000000707047291 */ /* 0x000fe4000f8f083f */
[----:B------:R-:W-:Y:S02]  /*1450*/  SHF.R.U32.HI R3, RZ, 0x1f, R2 ;  /* 0x0000001fff037819 */ /* 0x000fe40000011602 */
[----:B------:R-:W-:Y:S02]  /*1460*/  ULOP3.LUT UR8, UR4, 0x1e, URZ, 0xc0, !UPT ;  /* 0x0000001e04087892 */ /* 0x000fe4000f8ec03f */
[----:B------:R-:W-:Y:S01]  /*1470*/  LEA.HI.SX32 R120, R2, R3, 0x1a ;  /* 0x0000000302787211 */ /* 0x000fe200078fd2ff */
[----:B------:R-:W-:Y:S02]  /*1480*/  UIMAD.WIDE.U32 UR4, UR10, UR5, URZ ;  /* 0x000000050a0472a5 */ /* 0x000fe4000f8e003f */
[----:B------:R-:W-:Y:S02]  /*1490*/  UIADD3 UR8, UR7, -UR8, URZ ;  /* 0x8000000807087290 */ /* 0x000fe4000fffe03f */
[----:B------:R-:W-:-:S02]  /*14a0*/  @UP1 USHF.R.U32.HI UR11, URZ, UR6, UR5 ;  /* 0x000000063f0b1299 */ /* 0x000fc40008011605 */
[----:B------:R-:W-:Y:S01]  /*14b0*/  ULEA UR8, UR8, UR9, 0xd ;  /* 0x0000000908087291 */ /* 0x000fe2000f8e683f */
[----:B------:R-:W-:Y:S02]  /*14c0*/  @UP2 ULDC.64 UR6, c[0x0][0xdb8] ;  /* 0x00036e0000062ab9 */ /* 0x000fe40000000a00 */
[----:B------:R-:W-:Y:S02]  /*14d0*/  UIMAD.WIDE.U32 UR4, UR11, UR6, URZ ;  /* 0x000000060b0472a5 */ /* 0x000fe4000f8e003f */
[----:B------:R-:W-:Y:S01]  /*14e0*/  IMAD.U32 R208, RZ, RZ, UR11 ;  /* 0x0000000bffd07e24 */ /* 0x000fe2000f8e00ff */
[----:B------:R-:W-:Y:S01]  /*14f0*/  USHF.R.U32.HI UR8, URZ, 0x4, UR8 ;  /* 0x000000043f087899 */ /* 0x000fe20008011608 */
[----:B------:R-:W-:Y:S01]  /*1500*/  UMOV UR36, UR11 ;  /* 0x0000000b00247c82 */ /* 0x000fe20008000000 */
[----:B------:R-:W-:Y:S02]  /*1510*/  @UP2 USHF.R.U32.HI UR36, URZ, UR7, UR5 ;  /* 0x000000073f242299 */ /* 0x000fe40008011605 */
[----:B------:R-:W-:Y:S01]  /*1520*/  UMOV UR4, UR10 ;  /* 0x0000000a00047c82 */ /* 0x000fe20008000000 */
[----:B------:R-:W-:Y:S01]  /*1530*/  ULOP3.LUT UR37, UR8, 0x3fff, URZ, 0xc0, !UPT ;  /* 0x00003fff08257892 */ /* 0x000fe2000f8ec03f */
[----:B------:R-:W-:Y:S01]  /*1540*/  IMAD.U32 R207, RZ, RZ, UR4 ;  /* 0x00000004ffcf7e24 */ /* 0x000fe2000f8e00ff */
        /* <DEDUP_REMOVED lines=17> */
.L_x_129:
[----:B------:R-:W-:Y:S02]  /*1660*/  R2UR UR4, R16 ;  /* 0x00000000100472ca */ /* 0x000fe400000e0000 */
[----:B------:R-:W-:Y:S02]  /*1670*/  LOP3.LUT R0, R205, 0x1, RZ, 0xc0, !PT ;  /* 0x00000001cd007812 */ /* 0x000fe400078ec0ff */
[----:B------:R-:W-:Y:S02]  /*1680*/  ISETP.NE.AND P0, PT, R17, 0x3, PT ;  /* 0x000000031100780c */ /* 0x000fe40003f05270 */
[----:B------:R-:W-:-:S07]  /*1690*/  SHF.L.U32 R0, R0, 0x1f, RZ ;  /* 0x0000001f00007819 */ /* 0x000fce00000006ff */
[----:B------:R-:W1:Y:S02]  /*16a0*/  SYNCS.PHASECHK.TRANS64.TRYWAIT P1, [UR4+0x36800], R0 ;  /* 0x03680000ff0075a7 */ /* 0x000e640008020144 */
[----:B-1----:R-:W-:Y:S05]  /*16b0*/  @!P1 BRA `(.L_x_130) ;  /* 0x000000d0001c9947 */ /* 0x002fea0003800000 */
.L_x_221:
[----:B------:R-:W-:Y:S05]  /*16c0*/  @!P0 BRA `(.L_x_131) ;  /* 0x0000000000048947 */ /* 0x000fea0003800000 */
[----:B------:R-:W-:Y:S01]  /*16d0*/  BPT.TRAP 0x1 ;  /* 0x000000040000795c */ /* 0x000fe20000300000 */
.L_x_131:
[----:B------:R-:W-:Y:S01]  /*16e0*/  R2UR UR4, R16 ;  /* 0x00000000100472ca */ /* 0x000fe200000e0000 */
[----:B------:R-:W-:Y:S02]  /*16f0*/  IMAD.U32 R2, RZ, RZ, UR38 ;  /* 0x00000026ff027e24 */ /* 0x000fe4000f8e00ff */
[----:B-1----:R-:W-:-:S05]  /*1700*/  IMAD.U32 R3, RZ, RZ, UR61 ;  /* 0x0000003dff037e24 */ /* 0x002fca000f8e00ff */
[----:B------:R-:W-:-:S05]  /*1710*/  SHF.L.U32 R3, R3, 0x1f, RZ ;  /* 0x0000001f03037819 */ /* 0x000fca00000006ff */
[----:B------:R-:W-:-:S04]  /*1720*/  LEA R2, R2, UR4, 0x3 ;  /* 0x0000000402027c11 */ /* 0x000fc8000f8e18ff */
[----:B------:R1:W2:Y:S01]  /*1730*/  SYNCS.PHASECHK.TRANS64.TRYWAIT P1, [R2+URZ+0x36830], R3 ;  /* 0x03683003020075a7 */ /* 0x0002a2000802017f */
[----:B------:R-:W-:Y:S05]  /*1740*/  @!P0 BRA `(.L_x_132) ;  /* 0x0000000000048947 */ /* 0x000fea0003800000 */
[----:B------:R-:W-:Y:S01]  /*1750*/  BPT.TRAP 0x1 ;  /* 0x000000040000795c */ /* 0x000fe20000300000 */
.L_x_132:
[----:B--2---:R-:W-:Y:S05]  /*1760*/  @P1 BRA `(.L_x_133) ;  /* 0x0000000000081947 */ /* 0x004fea0003800000 */
[----:B------:R-:W2:Y:S02]  /*1770*/  SYNCS.PHASECHK.TRANS64.TRYWAIT P1, [R2+URZ+0x36830], R3 ;  /* 0x03683003020075a7 */ /* 0x000ea4000802017f */
[----:B--2---:R-:W-:Y:S05]  /*1780*/  @!P1 BRA `(.L_x_134) ;  /* 0x000000d000049947 */ /* 0x004fea0003800000 */
.L_x_133:
[----:B------:R-:W-:Y:S05]  /*1790*/  WARPSYNC.ALL ;  /* 0x0000000000007948 */ /* 0x000fea0003800000 */
[----:B------:R-:W-:Y:S01]  /*17a0*/  R2UR UR4, R16 ;  /* 0x00000000100472ca */ /* 0x000fe200000e0000 */
[----:B------:R-:W-:Y:S01]  /*17b0*/  WARPGROUP.ARRIVE ;  /* 0x00000000000079c5 */ /* 0x000fe20000000000 */
[----:B------:R-:W-:Y:S01]  /*17c0*/  UMOV UR57, 0x40000040 ;  /* 0x4000004000397882 */ /* 0x000fe20000000000 */
[----:B------:R-:W-:Y:S01]  /*17d0*/  UMOV UR59, 0x40000040 ;  /* 0x40000040003b7882 */ /* 0x000fe20000000000 */
[----:B------:R-:W-:Y:S01]  /*17e0*/  UMOV UR9, UR57 ;  /* 0x0000003900097c82 */ /* 0x000fe20008000000 */
[----:B------:R-:W-:Y:S01]  /*17f0*/  UMOV UR11, 0x40000040 ;  /* 0x40000040000b7882 */ /* 0x000fe20000000000 */
[----:B------:R-:W-:Y:S01]  /*1800*/  UMOV UR13, UR57 ;  /* 0x00000039000d7c82 */ /* 0x000fe20008000000 */
[----:B------:R-:W-:Y:S01]  /*1810*/  UMOV UR15, 0x40000040 ;  /* 0x40000040000f7882 */ /* 0x000fe20000000000 */
[----:B------:R-:W-:Y:S01]  /*1820*/  UMOV UR17, UR57 ;  /* 0x0000003900117c82 */ /* 0x000fe20008000000 */
[----:B------:R-:W-:Y:S01]  /*1830*/  UMOV UR19, 0x40000040 ;  /* 0x4000004000137882 */ /* 0x000fe20000000000 */
[----:B------:R-:W-:Y:S01]  /*1840*/  UMOV UR21, UR57 ;  /* 0x0000003900157c82 */ /* 0x000fe20008000000 */
[----:B------:R-:W-:Y:S01]  /*1850*/  UMOV UR23, 0x40000040 ;  /* 0x4000004000177882 */ /* 0x000fe20000000000 */
[----:B------:R-:W-:Y:S01]  /*1860*/  UMOV UR27, 0x40000040 ;  /* 0x40000040001b7882 */ /* 0x000fe20000000000 */
[----:B------:R-:W-:Y:S01]  /*1870*/  UIADD3 UR4, UR4, 0x21400, URZ ;  /* 0x0002140004047890 */ /* 0x000fe2000fffe03f */
[----:B------:R-:W-:Y:S01]  /*1880*/  MOV R4, UR38 ;  /* 0x0000002600047c02 */ /* 0x000fe20008000f00 */
[----:B------:R-:W-:Y:S01]  /*1890*/  UMOV UR31, 0x40000040 ;  /* 0x40000040001f7882 */ /* 0x000fe20000000000 */
[----:B------:R-:W-:Y:S01]  /*18a0*/  UMOV UR35, 0x40000040 ;  /* 0x4000004000237882 */ /* 0x000fe20000000000 */
[----:B------:R-:W-:Y:S01]  /*18b0*/  USHF.R.U32.HI UR5, URZ, 0x4, UR4 ;  /* 0x000000043f057899 */ /* 0x000fe20008011604 */
[----:B------:R-:W-:Y:S01]  /*18c0*/  MOV R5, UR36 ;  /* 0x0000002400057c02 */ /* 0x000fe20008000f00 */
[----:B------:R-:W-:Y:S01]  /*18d0*/  ULOP3.LUT UR4, UR37, 0x10000, URZ, 0xfc, !UPT ;  /* 0x0001000025047892 */ /* 0x000fe2000f8efc3f */
[----:B------:R-:W-:Y:S01]  /*18e0*/  MOV R0, UR57 ;  /* 0x0000003900007c02 */ /* 0x000fe20008000f00 */
[----:B------:R-:W-:Y:S01]  /*18f0*/  ULOP3.LUT UR5, UR5, 0x3fff, URZ, 0xc0, !UPT ;  /* 0x00003fff05057892 */ /* 0x000fe2000f8ec03f */
[----:B------:R-:W-:Y:S01]  /*1900*/  UMOV UR43, 0x40000040 ;  /* 0x40000040002b7882 */ /* 0x000fe20000000000 */
[----:B------:R-:W-:-:S02]  /*1910*/  UMOV UR47, 0x40000040 ;  /* 0x40000040002f7882 */ /* 0x000fc40000000000 */
[----:B------:R-:W-:Y:S01]  /*1920*/  ULOP3.LUT UR6, UR5, 0x10000, URZ, 0xfc, !UPT ;  /* 0x0001000005067892 */ /* 0x000fe2000f8efc3f */
[----:B------:R-:W-:Y:S01]  /*1930*/  UMOV UR56, UR4 ;  /* 0x0000000400387c82 */ /* 0x000fe20008000000 */
[----:B------:R-:W-:Y:S01]  /*1940*/  UMOV UR51, 0x40000040 ;  /* 0x4000004000337882 */ /* 0x000fe20000000000 */
[----:B------:R-:W-:Y:S01]  /*1950*/  UMOV UR8, UR56 ;  /* 0x0000003800087c82 */ /* 0x000fe20008000000 */
[----:B------:R-:W-:Y:S02]  /*1960*/  UMOV UR12, UR56 ;  /* 0x00000038000c7c82 */ /* 0x000fe40008000000 */
[----:B------:R-:W-:Y:S01]  /*1970*/  IMAD.U32 R8, RZ, RZ, UR6 ;  /* 0x00000006ff087e24 */ /* 0x000fe2000f8e00ff */
[----:B------:R-:W-:Y:S01]  /*1980*/  UIMAD UR6, UR38, 0xa80, UR6 ;  /* 0x00000a80260678a4 */ /* 0x000fe2000f8e0206 */
[----:B-12---:R-:W-:Y:S01]  /*1990*/  MOV R3, UR56 ;  /* 0x0000003800037c02 */ /* 0x006fe20008000f00 */
[----:B------:R-:W-:Y:S01]  /*19a0*/  UMOV UR16, UR56 ;  /* 0x0000003800107c82 */ /* 0x000fe20008000000 */
[----:B------:R-:W-:Y:S01]  /*19b0*/  UMOV UR20, UR56 ;  /* 0x0000003800147c82 */ /* 0x000fe20008000000 */
[----:B------:R-:W-:-:S02]  /*19c0*/  UIADD3 UR10, UR6, 0x80, URZ ;  /* 0x00000080060a7890 */ /* 0x000fc4000fffe03f */
[----:B------:R-:W-:Y:S02]  /*19d0*/  UIADD3 UR14, UR6, 0x100, URZ ;  /* 0x00000100060e7890 */ /* 0x000fe4000fffe03f */
[----:B------:R-:W-:Y:S01]  /*19e0*/  UMOV UR58, UR6 ;  /* 0x00000006003a7c82 */ /* 0x000fe20008000000 */
[----:B------:R-:W-:Y:S01]  /*19f0*/  UIADD3 UR18, UR6, 0x180, URZ ;  /* 0x0000018006127890 */ /* 0x000fe2000fffe03f */
[----:B------:R-:W-:Y:S01]  /*1a00*/  HGMMA.64x16x16.F32.BF16 R72, gdesc[UR56], RZ, !UPT, gsb0 ;  /* 0x00200000384879f0 */ /* 0x000fe2000c0018ff */
[----:B------:R-:W-:Y:S02]  /*1a10*/  UIADD3 UR22, UR6, 0x200, URZ ;  /* 0x0000020006167890 */ /* 0x000fe4000fffe03f */
[----:B------:R-:W-:Y:S01]  /*1a20*/  UIADD3 UR58, UR6, 0x280, URZ ;  /* 0x00000280063a7890 */ /* 0x000fe2000fffe03f */
[----:B------:R-:W-:Y:S01]  /*1a30*/  UMOV UR59, 0x40000040 ;  /* 0x40000040003b7882 */ /* 0x000fe20000000000 */
[----:B------:R-:W-:Y:S02]  /*1a40*/  UIADD3 UR5, UR6, 0x300, URZ ;  /* 0x0000030006057890 */ /* 0x000fe4000fffe03f */
[----:B------:R-:W-:-:S02]  /*1a50*/  UIADD3 UR26, UR6, 0x204, URZ ;  /* 0x00000204061a7890 */ /* 0x000fc4000fffe03f */
[----:B------:R-:W-:Y:S02]  /*1a60*/  UIADD3 UR30, UR6, 0x206, URZ ;  /* 0x00000206061e7890 */ /* 0x000fe4000fffe03f */
[----:B------:R-:W-:Y:S02]  /*1a70*/  UIADD3 UR34, UR6, 0x580, URZ ;  /* 0x0000058006227890 */ /* 0x000fe4000fffe03f */
[----:B------:R-:W-:Y:S02]  /*1a80*/  UIADD3 UR42, UR6, 0x582, URZ ;  /* 0x00000582062a7890 */ /* 0x000fe4000fffe03f */
[----:B------:R-:W-:Y:S02]  /*1a90*/  UIADD3 UR46, UR6, 0x584, URZ ;  /* 0x00000584062e7890 */ /* 0x000fe4000fffe03f */
[----:B------:R-:W-:Y:S02]  /*1aa0*/  UIADD3 UR50, UR6, 0x586, URZ ;  /* 0x0000058606327890 */ /* 0x000fe4000fffe03f */
[----:B------:R-:W-:Y:S01]  /*1ab0*/  UIADD3 UR54, UR6, 0x780, URZ ;  /* 0x0000078006367890 */ /* 0x000fe2000fffe03f */
[----:B------:R-:W-:Y:S01]  /*1ac0*/  UMOV UR55, 0x40000040 ;  /* 0x4000004000377882 */ /* 0x000fe20000000000 */
[----:B------:R-:W-:Y:S01]  /*1ad0*/  UMOV UR39, 0x40000040 ;  /* 0x4000004000277882 */ /* 0x000fe20000000000 */
[----:B------:R-:W-:Y:S01]  /*1ae0*/  UIADD3 UR7, UR6, 0xa02, URZ ;  /* 0x00000a0206077890 */ /* 0x000fe2000fffe03f */
[----:B------:R-:W-:-:S02]  /*1af0*/  WARPGROUP.DEPBAR.LE gsb0, 0x0 ;  /* 0x00008000000079c5 */ /* 0x000fc40000010000 */
[----:B------:R-:W-:-:S06]  /*1b00*/  WARPGROUP.ARRIVE ;  /* 0x00000000000079c5 */ /* 0x000fcc0000000000 */
[----:B------:R-:W-:Y:S01]  /*1b10*/  HGMMA.64x16x16.F32.BF16 R64, gdesc[UR8], RZ, !UPT, gsb0 ;  /* 0x00200000084079f0 */ /* 0x000fe2000c0018ff */
[----:B------:R-:W-:Y:S02]  /*1b20*/  UIADD3 UR8, UR4, 0x2, URZ ;  /* 0x0000000204087890 */ /* 0x000fe4000fffe03f */
[----:B------:R-:W-:Y:S01]  /*1b30*/  UIADD3 UR10, UR6, 0x2, URZ ;  /* 0x00000002060a7890 */ /* 0x000fe2000fffe03f */
[----:B------:R-:W-:Y:S01]  /*1b40*/  UMOV UR9, 0x40000040 ;  /* 0x4000004000097882 */ /* 0x000fe20000000000 */
        /* <DEDUP_REMOVED lines=31> */
[----:B------:R-:W-:Y:S02]  /*1d40*/  UMOV UR59, 0x40000040 ;  /* 0x40000040003b7882 */ /* 0x000fe40000000000 */
        /* <DEDUP_REMOVED lines=14> */
[----:B------:R-:W-:Y:S02]  /*1e30*/  UIADD3 UR12, UR4, 0x4, URZ ;  /* 0x00000004040c7890 */ /* 0x000fe4000fffe03f */
[----:B------:R-:W-:Y:S01]  /*1e40*/  UIADD3 UR14, UR6, 0x4, URZ ;  /* 0x00000004060e7890 */ /* 0x000fe2000fffe03f */
[----:B------:R-:W-:Y:S01]  /*1e50*/  UMOV UR13, 0x40000040 ;  /* 0x40000040000d7882 */ /* 0x000fe20000000000 */
[----:B------:R-:W-:Y:S01]  /*1e60*/  UMOV UR15, 0x40000040 ;  /* 0x40000040000f7882 */ /* 0x000fe20000000000 */
[----:B------:R-:W-:Y:S02]  /*1e70*/  UMOV UR25, UR13 ;  /* 0x0000000d00197c82 */ /* 0x000fe40008000000 */
        /* <DEDUP_REMOVED lines=310> */
[----:B------:R-:W-:Y:S01]  /*31e0*/  UMOV UR52, UR44 ;  /* 0x0000002c00347c82 */ /* 0x000fe20008000000 */
[----:B------:R-:W-:Y:S01]  /*31f0*/  UMOV UR53, UR45 ;  /* 0x0000002d00357c82 */ /* 0x000fe20008000000 */
        /* <DEDUP_REMOVED lines=12> */
[----:B------:R-:W-:-:S07]  /*32c0*/  UIADD3 UR5, UR6, 0x782, URZ ;  /* 0x0000078206057890 */ /* 0x000fce000fffe03f */
[----:B------:R-:W-:Y:S01]  /*32d0*/  UMOV UR38, UR5 ;  /* 0x0000000500267c82 */ /* 0x000fe20008000000 */
        /* <DEDUP_REMOVED lines=12> */
[----:B------:R-:W-:Y:S02]  /*33a0*/  UMOV UR39, 0x40000040 ;  /* 0x4000004000277882 */ /* 0x000fe40000000000 */
        /* <DEDUP_REMOVED lines=24> */
[----:B------:R-:W-:Y:S01]  /*3530*/  UMOV UR52, UR48 ;  /* 0x0000003000347c82 */ /* 0x000fe20008000000 */
[----:B------:R-:W-:Y:S01]  /*3540*/  UMOV UR53, UR49 ;  /* 0x0000003100357c82 */ /* 0x000fe20008000000 */
[----:B------:R-:W-:-:S02]  /*3550*/  WARPGROUP.DEPBAR.LE gsb0, 0x0 ;  /* 0x00008000000079c5 */ /* 0x000fc40000010000 */
        /* <DEDUP_REMOVED lines=48> */
[----:B------:R-:W-:-:S07]  /*3860*/  UIADD3 UR7, UR6, 0x786, URZ ;  /* 0x0000078606077890 */ /* 0x000fce000fffe03f */
        /* <DEDUP_REMOVED lines=9> */
[----:B------:R-:W-:Y:S02]  /*3900*/  UMOV UR55, 0x40000040 ;  /* 0x4000004000377882 */ /* 0x000fe40000000000 */
[----:B------:R-:W-:Y:S01]  /*3910*/  UMOV UR6, UR11 ;  /* 0x0000000b00067c82 */ /* 0x000fe20008000000 */
[----:B------:R-:W-:Y:S02]  /*3920*/  WARPGROUP.DEPBAR.LE gsb0, 0x0 ;  /* 0x00008000000079c5 */ /* 0x000fe40000010000 */
[----:B------:R-:W-:-:S06]  /*3930*/  WARPGROUP.ARRIVE ;  /* 0x00000000000079c5 */ /* 0x000fcc0000000000 */
[----:B------:R-:W-:Y:S01]  /*3940*/  HGMMA.64x16x16.F32.BF16 R64, gdesc[UR56], R64, gsb0 ;  /* 0x00200000384079f0 */ /* 0x000fe20008001840 */
[----:B------:R-:W-:Y:S02]  /*3950*/  R2UR UR57, R0 ;  /* 0x00000000003972ca */ /* 0x000fe400000e0000 */
[----:B------:R-:W-:Y:S01]  /*3960*/  R2UR UR56, R3 ;  /* 0x00000000033872ca */ /* 0x000fe200000e0000 */
[----:B------:R-:W-:Y:S02]  /*3970*/  WARPGROUP.DEPBAR.LE gsb0, 0x0 ;  /* 0x00008000000079c5 */ /* 0x000fe40000010000 */
[----:B------:R-:W-:-:S06]  /*3980*/  WARPGROUP.ARRIVE ;  /* 0x00000000000079c5 */ /* 0x000fcc0000000000 */
[----:B------:R-:W-:Y:S01]  /*3990*/  HGMMA.64x16x16.F32.BF16 R56, gdesc[UR36], R56, gsb0 ;  /* 0x00200000243879f0 */ /* 0x000fe20008001838 */
[----:B------:R-:W-:Y:S02]  /*39a0*/  R2UR UR38, R4 ;  /* 0x00000000042672ca */ /* 0x000fe400000e0000 */
[----:B------:R-:W-:Y:S01]  /*39b0*/  R2UR UR36, R5 ;  /* 0x00000000052472ca */ /* 0x000fe200000e0000 */
        /* <DEDUP_REMOVED lines=23> */
.L_x_135:
[----:B------:R-:W-:Y:S01]  /*3b30*/  IMAD.IADD R3, R212, 0x1, R81 ;  /* 0x00000001d4037824 */ /* 0x000fe200078e0251 */
[----:B------:R-:W2:Y:S01]  /*3b40*/  LDL R82, [R1+0x4] ;  /* 0x0000040001527983 */ /* 0x000ea20000100800 */
[----:B------:R-:W-:Y:S01]  /*3b50*/  P2R R80, PR, RZ, 0x1 ;  /* 0x00000001ff507803 */ /* 0x000fe20000000000 */
[----:B------:R-:W-:Y:S01]  /*3b60*/  ULDC UR4, c[0x0][0x988] ;  /* 0x0002620000047ab9 */ /* 0x000fe20000000800 */
[----:B------:R-:W-:-:S05]  /*3b70*/  IMAD R3, R120, -0x70, R3 ;  /* 0xffffff9078037824 */ /* 0x000fca00078e0203 */
[C---:B------:R-:W-:Y:S02]  /*3b80*/  ISETP.GT.AND P6, PT, R3.reuse, RZ, PT ;  /* 0x000000ff0300720c */ /* 0x040fe40003fc4270 */
[C---:B------:R-:W-:Y:S02]  /*3b90*/  ISETP.GT.AND P5, PT, R3.reuse, 0x1, PT ;  /* 0x000000010300780c */ /* 0x040fe40003fa4270 */
[----:B------:R-:W-:Y:S02]  /*3ba0*/  ISETP.GT.AND P4, PT, R3, 0x8, PT ;  /* 0x000000080300780c */ /* 0x000fe40003f84270 */
[----:B------:R-:W-:Y:S02]  /*3bb0*/  FSEL R21, R72, -INF , P6 ;  /* 0xff80000048157808 */ /* 0x000fe40003000000 */
[----:B------:R-:W-:Y:S02]  /*3bc0*/  FSEL R73, R73, -INF , P5 ;  /* 0xff80000049497808 */ /* 0x000fe40002800000 */
[----:B------:R-:W-:-:S02]  /*3bd0*/  ISETP.GT.AND P3, PT, R3, 0x9, PT ;  /* 0x000000090300780c */ /* 0x000fc40003f64270 */
[----:B------:R-:W-:Y:S02]  /*3be0*/  FSEL R83, R76, -INF , P4 ;  /* 0xff8000004c537808 */ /* 0x000fe40002000000 */
[----:B------:R-:W-:Y:S02]  /*3bf0*/  FMNMX.FTZ R0, R21, R73, !PT ;  /* 0x0000004915007209 */ /* 0x000fe40007810000 */
[----:B------:R-:W-:Y:S02]  /*3c00*/  ISETP.GT.AND P1, PT, R3, 0x10, PT ;  /* 0x000000100300780c */ /* 0x000fe40003f24270 */
[----:B------:R-:W-:Y:S02]  /*3c10*/  FSEL R77, R77, -INF , P3 ;  /* 0xff8000004d4d7808 */ /* 0x000fe40001800000 */
[----:B------:R-:W-:Y:S02]  /*3c20*/  FMNMX.FTZ R0, R83, R0, !PT ;  /* 0x0000000053007209 */ /* 0x000fe40007810000 */
[----:B------:R-:W-:-:S02]  /*3c30*/  ISETP.GT.AND P2, PT, R3, 0x11, PT ;  /* 0x000000110300780c */ /* 0x000fc40003f44270 */
[----:B------:R-:W-:Y:S02]  /*3c40*/  FSEL R85, R64, -INF , P1 ;  /* 0xff80000040557808 */ /* 0x000fe40000800000 */
[----:B------:R-:W-:Y:S02]  /*3c50*/  FMNMX.FTZ R0, R77, R0, !PT ;  /* 0x000000004d007209 */ /* 0x000fe40007810000 */
[----:B------:R-:W-:Y:S02]  /*3c60*/  FSEL R5, R74, -INF , P6 ;  /* 0xff8000004a057808 */ /* 0x000fe40003000000 */
[----:B------:R-:W-:Y:S02]  /*3c70*/  ISETP.GT.AND P6, PT, R3, 0x18, PT ;  /* 0x000000180300780c */ /* 0x000fe40003fc4270 */
[----:B------:R-:W-:Y:S02]  /*3c80*/  FSEL R65, R65, -INF , P2 ;  /* 0xff80000041417808 */ /* 0x000fe40001000000 */
[----:B------:R-:W-:-:S02]  /*3c90*/  FMNMX.FTZ R0, R85, R0, !PT ;  /* 0x0000000055007209 */ /* 0x000fc40007810000 */
[----:B------:R-:W-:Y:S02]  /*3ca0*/  FSEL R75, R75, -INF , P5 ;  /* 0xff8000004b4b7808 */ /* 0x000fe40002800000 */
[----:B------:R-:W-:Y:S02]  /*3cb0*/  ISETP.GT.AND P5, PT, R3, 0x19, PT ;  /* 0x000000190300780c */ /* 0x000fe40003fa4270 */
[----:B------:R-:W-:Y:S02]  /*3cc0*/  FSEL R87, R68, -INF , P6 ;  /* 0xff80000044577808 */ /* 0x000fe40003000000 */
[----:B------:R-:W-:Y:S02]  /*3cd0*/  FMNMX.FTZ R0, R65, R0, !PT ;  /* 0x0000000041007209 */ /* 0x000fe40007810000 */
[----:B------:R-:W-:Y:S02]  /*3ce0*/  FSEL R7, R78, -INF , P4 ;  /* 0xff8000004e077808 */ /* 0x000fe40002000000 */
        /* <DEDUP_REMOVED lines=43> */
[----:B------:R-:W-:Y:S02]  /*3fa0*/  ISETP.GT.AND P0, PT, R3, 0x49, PT ;  /* 0x000000490300780c */ /* 0x000fe40003f04270 */
[----:B------:R-:W-:Y:S02]  /*3fb0*/  FSEL R105, R44, -INF , P6 ;  /* 0xff8000002c697808 */ /* 0x000fe40003000000 */
[----:B------:R-:W-:Y:S02]  /*3fc0*/  FMNMX.FTZ R0, R103, R0, !PT ;  /* 0x0000000067007209 */ /* 0x000fe40007810000 */
[----:B------:R-:W-:Y:S02]  /*3fd0*/  FSEL R51, R51, -INF , P5 ;  /* 0xff80000033337808 */ /* 0x000fe40002800000 */
[----:B------:R-:W-:Y:S02]  /*3fe0*/  ISETP.GT.AND P5, PT, R3, 0x50, PT ;  /* 0x000000500300780c */ /* 0x000fe40003fa4270 */
[----:B------:R-:W-:-:S02]  /*3ff0*/  FSEL R107, R45, -INF , P0 ;  /* 0xff8000002d6b7808 */ /* 0x000fc40000000000 */
[----:B------:R-:W-:Y:S02]  /*4000*/  FMNMX.FTZ R0, R105, R0, !PT ;  /* 0x0000000069007209 */ /* 0x000fe40007810000 */
        /* <DEDUP_REMOVED lines=12> */
[----:B------:R-:W-:Y:S02]  /*40d0*/  FSEL R115, R37, -INF , P2 ;  /* 0xff80000025737808 */ /* 0x000fe40001000000 */
[----:B------:R-:W-:Y:S02]  /*40e0*/  FMNMX.FTZ R0, R113, R0, !PT ;  /* 0x0000000071007209 */ /* 0x000fe40007810000 */
[----:B------:R-:W-:Y:S02]  /*40f0*/  ISETP.GT.AND P3, PT, R3, 0x60, PT ;  /* 0x000000600300780c */ /* 0x000fe40003f64270 */
[----:B------:R-:W-:Y:S02]  /*4100*/  FSEL R53, R54, -INF , P4 ;  /* 0xff80000036357808 */ /* 0x000fe40002000000 */
[----:B------:R-:W-:-:S02]  /*4110*/  FSEL R117, R24, -INF , P3 ;  /* 0xff80000018757808 */ /* 0x000fc40001800000 */
[----:B------:R-:W-:Y:S02]  /*4120*/  FMNMX.FTZ R0, R115, R0, !PT ;  /* 0x0000000073007209 */ /* 0x000fe40007810000 */
[----:B------:R-:W-:Y:S02]  /*4130*/  ISETP.GT.AND P4, PT, R3, 0x61, PT ;  /* 0x000000610300780c */ /* 0x000fe40003f84270 */
[----:B------:R-:W-:Y:S02]  /*4140*/  FMNMX.FTZ R0, R117, R0, !PT ;  /* 0x0000000075007209 */ /* 0x000fe40007810000 */
[----:B------:R-:W-:Y:S02]  /*4150*/  FSEL R119, R25, -INF , P4 ;  /* 0xff80000019777808 */ /* 0x000fe40002000000 */
[----:B------:R-:W-:Y:S02]  /*4160*/  ISETP.GT.AND P5, PT, R3, 0x68, PT ;  /* 0x000000680300780c */ /* 0x000fe40003fa4270 */
[----:B------:R-:W-:-:S02]  /*4170*/  FMNMX.FTZ R0, R119, R0, !PT ;  /* 0x0000000077007209 */ /* 0x000fc40007810000 */
[----:B------:R-:W-:Y:S02]  /*4180*/  FSEL R121, R28, -INF , P5 ;  /* 0xff8000001c797808 */ /* 0x000fe40002800000 */
[----:B------:R-:W-:Y:S02]  /*4190*/  ISETP.GT.AND P6, PT, R3, 0x69, PT ;  /* 0x000000690300780c */ /* 0x000fe40003fc4270 */
[----:B------:R-:W-:Y:S02]  /*41a0*/  FMNMX.FTZ R0, R121, R0, !PT ;  /* 0x0000000079007209 */ /* 0x000fe40007810000 */
[----:B------:R-:W-:Y:S02]  /*41b0*/  FSEL R123, R29, -INF , P6 ;  /* 0xff8000001d7b7808 */ /* 0x000fe40003000000 */
[----:B------:R-:W-:Y:S02]  /*41c0*/  P2R R20, PR, RZ, 0x4 ;  /* 0x00000004ff147803 */ /* 0x000fe40000000000 */
[----:B------:R-:W-:Y:S01]  /*41d0*/  FMNMX.FTZ R6, R123, R0, !PT ;  /* 0x000000007b067209 */ /* 0x000fe20007810000 */
[----:B------:R-:W-:Y:S01]  /*41e0*/  IMAD.U32 R0, RZ, RZ, UR4 ;  /* 0x00000004ff007e24 */ /* 0x000fe2000f8e00ff */
[----:B------:R-:W-:-:S02]  /*41f0*/  ISETP.GT.AND P2, PT, R3, 0x48, PT ;  /* 0x000000480300780c */ /* 0x000fc40003f44270 */
[----:B------:R-:W-:Y:S01]  /*4200*/  P2R R32, PR, RZ, 0x2 ;  /* 0x00000002ff207803 */ /* 0x000fe20000000000 */
[----:B------:R-:W1:Y:S01]  /*4210*/  SHFL.BFLY PT, R25, R6, 0x2, 0x1f ;  /* 0x0c401f0006197f89 */ /* 0x000e6200000e0000 */
[C---:B------:R-:W-:Y:S02]  /*4220*/  ISETP.GT.AND P1, PT, R3.reuse, 0x49, PT ;  /* 0x000000490300780c */ /* 0x040fe40003f24270 */
[----:B------:R-:W-:Y:S02]  /*4230*/  FSEL R45, R46, -INF , P2 ;  /* 0xff8000002e2d7808 */ /* 0x000fe40001000000 */
[----:B------:R-:W-:Y:S02]  /*4240*/  P2R R33, PR, RZ, 0x1 ;  /* 0x00000001ff217803 */ /* 0x000fe40000000000 */
[----:B------:R-:W-:Y:S02]  /*4250*/  ISETP.GT.AND P0, PT, R3, 0x50, PT ;  /* 0x000000500300780c */ /* 0x000fe40003f04270 */
[----:B------:R-:W-:-:S02]  /*4260*/  FSEL R47, R47, -INF , P1 ;  /* 0xff8000002f2f7808 */ /* 0x000fc40000800000 */
[----:B------:R-:W-:Y:S02]  /*4270*/  P2R R14, PR, RZ, 0x8 ;  /* 0x00000008ff0e7803 */ /* 0x000fe40000000000 */
[----:B------:R-:W-:Y:S02]  /*4280*/  FSEL R37, R34, -INF , P0 ;  /* 0xff80000022257808 */ /* 0x000fe40000000000 */
[----:B------:R-:W-:Y:S02]  /*4290*/  ISETP.NE.AND P0, PT, R33, RZ, PT ;  /* 0x000000ff2100720c */ /* 0x000fe40003f05270 */
[----:B------:R-:W-:Y:S02]  /*42a0*/  ISETP.NE.AND P1, PT, R32, RZ, PT ;  /* 0x000000ff2000720c */ /* 0x000fe40003f25270 */
[----:B------:R-:W-:Y:S02]  /*42b0*/  FSEL R35, R35, -INF , P0 ;  /* 0xff80000023237808 */ /* 0x000fe40000000000 */
[----:B------:R-:W-:-:S02]  /*42c0*/  ISETP.NE.AND P2, PT, R20, RZ, PT ;  /* 0x000000ff1400720c */ /* 0x000fc40003f45270 */
[----:B------:R-:W-:Y:S02]  /*42d0*/  FSEL R27, R27, -INF , P4 ;  /* 0xff8000001b1b7808 */ /* 0x000fe40002000000 */
[----:B-1----:R-:W-:Y:S02]  /*42e0*/  FMNMX.FTZ R25, R6, R25, !PT ;  /* 0x0000001906197209 */ /* 0x002fe40007810000 */
[----:B------:R-:W-:Y:S02]  /*42f0*/  FMNMX.FTZ R6, R5, R75, !PT ;  /* 0x0000004b05067209 */ /* 0x000fe40007810000 */
[----:B------:R-:W-:Y:S01]  /*4300*/  FSEL R39, R39, -INF , P2 ;  /* 0xff80000027277808 */ /* 0x000fe20001000000 */
[----:B------:R-:W1:Y:S01]  /*4310*/  SHFL.BFLY PT, R4, R25, 0x1, 0x1f ;  /* 0x0c201f0019047f89 */ /* 0x000e6200000e0000 */
[----:B------:R-:W-:Y:S02]  /*4320*/  FMNMX.FTZ R6, R7, R6, !PT ;  /* 0x0000000607067209 */ /* 0x000fe40007810000 */
[----:B------:R-:W-:-:S02]  /*4330*/  FSEL R31, R31, -INF , P6 ;  /* 0xff8000001f1f7808 */ /* 0x000fc40003000000 */
[----:B------:R-:W-:Y:S02]  /*4340*/  FMNMX.FTZ R6, R79, R6, !PT ;  /* 0x000000064f067209 */ /* 0x000fe40007810000 */
[----:B------:R-:W-:Y:S02]  /*4350*/  ISETP.GE.AND P2, PT, R81, 0x71, PT ;  /* 0x000000715100780c */ /* 0x000fe40003f46270 */
[----:B------:R-:W-:Y:S02]  /*4360*/  FMNMX.FTZ R6, R9, R6, !PT ;  /* 0x0000000609067209 */ /* 0x000fe40007810000 */
[----:B------:R-:W-:Y:S02]  /*4370*/  ISETP.NE.AND P0, PT, R80, RZ, PT ;  /* 0x000000ff5000720c */ /* 0x000fe40003f05270 */
[----:B------:R-:W-:Y:S02]  /*4380*/  CS2R R80, SRZ ;  /* 0x0000000000507805 */ /* 0x000fe4000001ff00 */
[----:B------:R-:W-:-:S04]  /*4390*/  FMNMX.FTZ R6, R67, R6, !PT ;  /* 0x0000000643067209 */ /* 0x000fc80007810000 */
[----:B------:R-:W-:-:S04]  /*43a0*/  FMNMX.FTZ R6, R11, R6, !PT ;  /* 0x000000060b067209 */ /* 0x000fc80007810000 */
[----:B------:R-:W-:Y:S02]  /*43b0*/  FMNMX.FTZ R6, R71, R6, !PT ;  /* 0x0000000647067209 */ /* 0x000fe40007810000 */
[----:B-1----:R-:W-:Y:S02]  /*43c0*/  FMNMX.FTZ R4, R25, R4, !PT ;  /* 0x0000000419047209 */ /* 0x002fe40007810000 */
        /* <DEDUP_REMOVED lines=10> */
[-CC-:B------:R-:W-:Y:S01]  /*4470*/  FFMA.FTZ R10, R61, R0.reuse, -R12.reuse ;  /* 0x000000003d0a7223 */ /* 0x180fe2000001080c */
[----:B------:R-:W-:Y:S01]  /*4480*/  FSEL R57, R38, -INF , P1 ;  /* 0xff80000026397808 */ /* 0x000fe20000800000 */
        /* <DEDUP_REMOVED lines=15> */
[-CC-:B------:R-:W-:Y:S01]  /*4580*/  FFMA.FTZ R198, R87, R0.reuse, -R12.reuse ;  /* 0x0000000057c67223 */ /* 0x180fe2000001080c */
        /* <DEDUP_REMOVED lines=24> */
[--C-:B------:R-:W-:Y:S01]  /*4710*/  FFMA.FTZ R119, R119, R0, -R12.reuse ;  /* 0x0000000077777223 */ /* 0x100fe2000001080c */
[----:B------:R-:W-:Y:S01]  /*4720*/  FMNMX.FTZ R6, R39, R6, !PT ;  /* 0x0000000627067209 */ /* 0x000fe20007810000 */
[-CC-:B------:R-:W-:Y:S01]  /*4730*/  FFMA.FTZ R121, R121, R0.reuse, -R12.reuse ;  /* 0x0000000079797223 */ /* 0x180fe2000001080c */
[----:B------:R-:W-:Y:S01]  /*4740*/  FFMA.FTZ R12, R123, R0, -R12 ;  /* 0x000000007b0c7223 */ /* 0x000fe2000001080c */
[----:B------:R-:W2:Y:S01]  /*4750*/  MUFU.EX2 R25, R25 ;  /* 0x0000001900197308 */ /* 0x000ea20000000800 */
[----:B------:R-:W-:-:S02]  /*4760*/  FMNMX.FTZ R6, R61, R6, !PT ;  /* 0x000000063d067209 */ /* 0x000fc40007810000 */
[----:B------:R-:W-:Y:S02]  /*4770*/  CS2R R88, SRZ ;  /* 0x0000000000587805 */ /* 0x000fe4000001ff00 */
[----:B------:R-:W-:Y:S02]  /*4780*/  CS2R R86, SRZ ;  /* 0x0000000000567805 */ /* 0x000fe4000001ff00 */
[----:B------:R-:W-:Y:S02]  /*4790*/  CS2R R84, SRZ ;  /* 0x0000000000547805 */ /* 0x000fe4000001ff00 */
[----:B------:R-:W-:Y:S02]  /*47a0*/  FMNMX.FTZ R6, R27, R6, !PT ;  /* 0x000000061b067209 */ /* 0x000fe40007810000 */
[----:B------:R-:W-:Y:S02]  /*47b0*/  CS2R R76, SRZ ;  /* 0x00000000004c7805 */ /* 0x000fe4000001ff00 */
[----:B------:R-:W-:Y:S01]  /*47c0*/  CS2R R72, SRZ ;  /* 0x0000000000487805 */ /* 0x000fe2000001ff00 */
[----:B------:R-:W-:Y:S01]  /*47d0*/  MUFU.EX2 R196, R196 ;  /* 0x000000c400c47308 */ /* 0x000fe20000000800 */
[----:B------:R-:W-:-:S04]  /*47e0*/  FMNMX.FTZ R6, R65, R6, !PT ;  /* 0x0000000641067209 */ /* 0x000fc80007810000 */
[----:B------:R-:W-:-:S03]  /*47f0*/  FMNMX.FTZ R6, R31, R6, !PT ;  /* 0x000000061f067209 */ /* 0x000fc60007810000 */
[----:B------:R-:W-:Y:S02]  /*4800*/  MUFU.EX2 R29, R29 ;  /* 0x0000001d001d7308 */ /* 0x000fe40000000800 */
[----:B-1----:R-:W3:Y:S06]  /*4810*/  SHFL.BFLY PT, R3, R6, 0x2, 0x1f ;  /* 0x0c401f0006037f89 */ /* 0x002eec00000e0000 */
[----:B------:R-:W-:Y:S08]  /*4820*/  MUFU.EX2 R198, R198 ;  /* 0x000000c600c67308 */ /* 0x000ff00000000800 */
[----:B------:R-:W-:Y:S08]  /*4830*/  MUFU.EX2 R33, R33 ;  /* 0x0000002100217308 */ /* 0x000ff00000000800 */
[----:B------:R-:W-:Y:S01]  /*4840*/  MUFU.EX2 R192, R192 ;  /* 0x000000c000c07308 */ /* 0x000fe20000000800 */
[----:B---3--:R-:W-:-:S05]  /*4850*/  FMNMX.FTZ R10, R6, R3, !PT ;  /* 0x00000003060a7209 */ /* 0x008fca0007810000 */
[----:B------:R-:W1:Y:S02]  /*4860*/  SHFL.BFLY PT, R3, R10, 0x1, 0x1f ;  /* 0x0c201f000a037f89 */ /* 0x000e6400000e0000 */
[----:B------:R-:W-:Y:S08]  /*4870*/  MUFU.EX2 R91, R91 ;  /* 0x0000005b005b7308 */ /* 0x000ff00000000800 */
[----:B------:R-:W-:Y:S08]  /*4880*/  MUFU.EX2 R93, R93 ;  /* 0x0000005d005d7308 */ /* 0x000ff00000000800 */
[----:B------:R3:W-:Y:S01]  /*4890*/  MUFU.EX2 R188, R95 ;  /* 0x0000005f00bc7308 */ /* 0x0007e20000000800 */
[----:B-1----:R-:W-:-:S07]  /*48a0*/  FMNMX.FTZ R3, R10, R3, !PT ;  /* 0x000000030a037209 */ /* 0x002fce0007810000 */
[----:B------:R-:W-:Y:S01]  /*48b0*/  MUFU.EX2 R97, R97 ;  /* 0x0000006100617308 */ /* 0x000fe20000000800 */
[----:B---3--:R-:W-:Y:S02]  /*48c0*/  CS2R R94, SRZ ;  /* 0x00000000005e7805 */ /* 0x008fe4000001ff00 */
[C---:B------:R-:W-:Y:S01]  /*48d0*/  FSETP.NEU.FTZ.AND P1, PT, R3.reuse, -INF , PT ;  /* 0xff8000000300780b */ /* 0x040fe20003f3d000 */
[----:B------:R-:W-:-:S04]  /*48e0*/  FMUL.FTZ R6, R3, R0 ;  /* 0x0000000003067220 */ /* 0x000fc80000410000 */
[----:B------:R-:W-:Y:S01]  /*48f0*/  MUFU.EX2 R190, R99 ;  /* 0x0000006300be7308 */ /* 0x000fe20000000800 */
[----:B------:R-:W-:Y:S02]  /*4900*/  FSEL R6, R6, RZ, P1 ;  /* 0x000000ff06067208 */ /* 0x000fe40000800000 */
[----:B------:R-:W-:-:S03]  /*4910*/  ISETP.NE.AND P1, PT, R23, RZ, PT ;  /* 0x000000ff1700720c */ /* 0x000fc60003f25270 */
        /* <DEDUP_REMOVED lines=14> */
[----:B----4-:R-:W-:Y:S01]  /*4a00*/  FADD.FTZ R67, R200, R21 ;  /* 0x00000015c8437221 */ /* 0x010fe20000010000 */
[-CC-:B------:R-:W-:Y:S01]  /*4a10*/  FFMA.FTZ R43, R43, R0.reuse, -R6.reuse ;  /* 0x000000002b2b7223 */ /* 0x180fe20000010806 */
[-CC-:B------:R-:W-:Y:S01]  /*4a20*/  FFMA.FTZ R63, R63, R0.reuse, -R6.reuse ;  /* 0x000000003f3f7223 */ /* 0x180fe20000010806 */
[----:B------:R-:W-:Y:S01]  /*4a30*/  FFMA.FTZ R49, R49, R0, -R6 ;  /* 0x0000000031317223 */ /* 0x000fe20000010806 */
[----:B-----5:R-:W-:Y:S01]  /*4a40*/  FADD.FTZ R32, R202, R67 ;  /* 0x00000043ca207221 */ /* 0x020fe20000010000 */
[----:B------:R-:W-:-:S02]  /*4a50*/  @P1 VIADD R2, R2, 0x36840 ;  /* 0x0003684002021836 */ /* 0x000fc40000000000 */
[-CC-:B------:R-:W-:Y:S01]  /*4a60*/  FFMA.FTZ R53, R53, R0.reuse, -R6.reuse ;  /* 0x0000000035357223 */ /* 0x180fe20000010806 */
[----:B------:R-:W1:Y:S01]  /*4a70*/  MUFU.EX2 R10, R75 ;  /* 0x0000004b000a7308 */ /* 0x000e620000000800 */
[-CC-:B------:R-:W-:Y:S01]  /*4a80*/  FFMA.FTZ R55, R55, R0.reuse, -R6.reuse ;  /* 0x0000000037377223 */ /* 0x180fe20000010806 */
[-C--:B------:R-:W-:Y:S01]  /*4a90*/  FFMA.FTZ R41, R41, R0.reuse, -R6 ;  /* 0x0000000029297223 */ /* 0x080fe20000010806 */
[----:B--2---:R-:W-:Y:S01]  /*4aa0*/  @P1 PRMT R2, R82, 0x654, R2 ;  /* 0x0000065452021816 */ /* 0x004fe20000000002 */
[-CC-:B------:R-:W-:Y:S01]  /*4ab0*/  FFMA.FTZ R47, R47, R0.reuse, -R6.reuse ;  /* 0x000000002f2f7223 */ /* 0x180fe20000010806 */
[--C-:B------:R-:W-:Y:S01]  /*4ac0*/  FFMA.FTZ R45, R45, R0, -R6.reuse ;  /* 0x000000002d2d7223 */ /* 0x100fe20000010806 */
[----:B------:R-:W-:Y:S01]  /*4ad0*/  F2FP.BF16.F32.PACK_AB R200, R21, R200 ;  /* 0x000000c815c8723e */ /* 0x000fe200000010ff */
[----:B------:R2:W-:Y:S01]  /*4ae0*/  @P1 SYNCS.ARRIVE.TRANS64.RED.A1T0 RZ, [R2+URZ], RZ ;  /* 0x000000ff02ff19a7 */ /* 0x0005e2000810043f */
        /* <DEDUP_REMOVED lines=9> */
[----:B------:R-:W-:Y:S01]  /*4b80*/  FFMA.FTZ R31, R31, R0, -R6 ;  /* 0x000000001f1f7223 */ /* 0x000fe20000010806 */
[----:B------:R-:W-:-:S02]  /*4b90*/  F2FP.BF16.F32.PACK_AB R202, R25, R202 ;  /* 0x000000ca19ca723e */ /* 0x000fc400000010ff */
[----:B------:R-:W-:Y:S02]  /*4ba0*/  CS2R R98, SRZ ;  /* 0x0000000000627805 */ /* 0x000fe4000001ff00 */
[----:B-1----:R-:W-:Y:S02]  /*4bb0*/  F2FP.BF16.F32.PACK_AB R201, R10, R5 ;  /* 0x000000050ac9723e */ /* 0x002fe400000010ff */
[----:B------:R-:W-:Y:S02]  /*4bc0*/  CS2R R82, SRZ ;  /* 0x0000000000527805 */ /* 0x000fe4000001ff00 */
[----:B------:R-:W-:Y:S02]  /*4bd0*/  CS2R R74, SRZ ;  /* 0x00000000004a7805 */ /* 0x000fe4000001ff00 */
[----:B------:R-:W-:Y:S01]  /*4be0*/  CS2R R66, SRZ ;  /* 0x0000000000427805 */ /* 0x000fe2000001ff00 */
[----:B------:R1:W4:Y:S01]  /*4bf0*/  MUFU.EX2 R14, R79 ;  /* 0x0000004f000e7308 */ /* 0x0003220000000800 */
[----:B---3--:R-:W-:-:S04]  /*4c00*/  FADD.FTZ R59, R25, R32 ;  /* 0x00000020193b7221 */ /* 0x008fc80000010000 */
[----:B------:R-:W-:Y:S01]  /*4c10*/  FADD.FTZ R34, R196, R59 ;  /* 0x0000003bc4227221 */ /* 0x000fe20000010000 */
[C---:B------:R-:W-:Y:S02]  /*4c20*/  F2FP.BF16.F32.PACK_AB R196, R29.reuse, R196 ;  /* 0x000000c41dc4723e */ /* 0x040fe400000010ff */
[----:B------:R-:W3:Y:S01]  /*4c30*/  MUFU.EX2 R9, R9 ;  /* 0x0000000900097308 */ /* 0x000ee20000000800 */
[----:B------:R-:W-:Y:S01]  /*4c40*/  FADD.FTZ R59, R29, R34 ;  /* 0x000000221d3b7221 */ /* 0x000fe20000010000 */
[----:B------:R-:W-:Y:S01]  /*4c50*/  FADD.FTZ R34, R5, R10 ;  /* 0x0000000a05227221 */ /* 0x000fe20000010000 */
[----:B-1----:R-:W-:Y:S02]  /*4c60*/  CS2R R78, SRZ ;  /* 0x00000000004e7805 */ /* 0x002fe4000001ff00 */
[----:B------:R-:W-:Y:S01]  /*4c70*/  FADD.FTZ R36, R198, R59 ;  /* 0x0000003bc6247221 */ /* 0x000fe20000010000 */
[C---:B------:R-:W-:Y:S02]  /*4c80*/  F2FP.BF16.F32.PACK_AB R198, R33.reuse, R198 ;  /* 0x000000c621c6723e */ /* 0x040fe400000010ff */
[----:B------:R-:W-:Y:S01]  /*4c90*/  MUFU.EX2 R11, R11 ;  /* 0x0000000b000b7308 */ /* 0x000fe20000000800 */
[----:B------:R-:W-:Y:S01]  /*4ca0*/  FADD.FTZ R59, R33, R36 ;  /* 0x00000024213b7221 */ /* 0x000fe20000010000 */
[----:B----4-:R-:W-:-:S03]  /*4cb0*/  F2FP.BF16.F32.PACK_AB R203, R14, R7 ;  /* 0x000000070ecb723e */ /* 0x010fc600000010ff */
[----:B------:R-:W-:Y:S01]  /*4cc0*/  FADD.FTZ R38, R192, R59 ;  /* 0x0000003bc0267221 */ /* 0x000fe20000010000 */
[C---:B------:R-:W-:Y:S02]  /*4cd0*/  F2FP.BF16.F32.PACK_AB R192, R69.reuse, R192 ;  /* 0x000000c045c0723e */ /* 0x040fe400000010ff */
[----:B------:R-:W-:Y:S01]  /*4ce0*/  CS2R R58, SRZ ;  /* 0x00000000003a7805 */ /* 0x000fe2000001ff00 */
[----:B------:R1:W-:Y:S01]  /*4cf0*/  MUFU.EX2 R30, R51 ;  /* 0x00000033001e7308 */ /* 0x0003e20000000800 */
[----:B------:R-:W-:Y:S01]  /*4d00*/  FADD.FTZ R38, R69, R38 ;  /* 0x0000002645267221 */ /* 0x000fe20000010000 */
[----:B---3--:R-:W-:Y:S02]  /*4d10*/  F2FP.BF16.F32.PACK_AB R197, R20, R9 ;  /* 0x0000000914c5723e */ /* 0x008fe400000010ff */
[----:B------:R-:W-:-:S04]  /*4d20*/  CS2R R68, SRZ ;  /* 0x0000000000447805 */ /* 0x000fc8000001ff00 */
[----:B------:R3:W4:Y:S01]  /*4d30*/  MUFU.EX2 R24, R71 ;  /* 0x0000004700187308 */ /* 0x0007220000000800 */
[----:B-1----:R-:W-:Y:S01]  /*4d40*/  FADD.FTZ R51, R7, R34 ;  /* 0x0000002207337221 */ /* 0x002fe20000010000 */
[----:B------:R-:W-:-:S03]  /*4d50*/  IMAD.MOV.U32 R7, RZ, RZ, 0x3f800000 ;  /* 0x3f800000ff077424 */ /* 0x000fc600078e00ff */
[----:B------:R-:W-:-:S03]  /*4d60*/  FADD.FTZ R36, R14, R51 ;  /* 0x000000330e247221 */ /* 0x000fc60000010000 */
[----:B------:R-:W1:Y:S01]  /*4d70*/  MUFU.EX2 R13, R13 ;  /* 0x0000000d000d7308 */ /* 0x000e620000000800 */
[----:B------:R-:W-:Y:S01]  /*4d80*/  FADD.FTZ R51, R9, R36 ;  /* 0x0000002409337221 */ /* 0x000fe20000010000 */
[----:B---3--:R-:W-:-:S03]  /*4d90*/  CS2R R70, SRZ ;  /* 0x0000000000467805 */ /* 0x008fc6000001ff00 */
[----:B------:R-:W-:Y:S01]  /*4da0*/  FADD.FTZ R36, R20, R51 ;  /* 0x0000003314247221 */ /* 0x000fe20000010000 */
[----:B------:R-:W-:Y:S02]  /*4db0*/  FADD.FTZ R51, R91, R38 ;  /* 0x000000265b337221 */ /* 0x000fe40000010000 */
[----:B------:R-:W3:Y:S01]  /*4dc0*/  MUFU.EX2 R15, R15 ;  /* 0x0000000f000f7308 */ /* 0x000ee20000000800 */
[----:B----4-:R-:W-:Y:S01]  /*4dd0*/  F2FP.BF16.F32.PACK_AB R199, R24, R11 ;  /* 0x0000000b18c7723e */ /* 0x010fe200000010ff */
[C---:B------:R-:W-:Y:S01]  /*4de0*/  FADD.FTZ R40, R194.reuse, R51 ;  /* 0x00000033c2287221 */ /* 0x040fe20000010000 */
[----:B------:R-:W-:Y:S02]  /*4df0*/  F2FP.BF16.F32.PACK_AB R194, R194, R91 ;  /* 0x0000005bc2c2723e */ /* 0x000fe400000010ff */
[----:B------:R-:W-:Y:S01]  /*4e00*/  CS2R R90, SRZ ;  /* 0x00000000005a7805 */ /* 0x000fe2000001ff00 */
[----:B------:R-:W-:Y:S02]  /*4e10*/  FADD.FTZ R51, R93, R40 ;  /* 0x000000285d337221 */ /* 0x000fe40000010000 */
[----:B------:R4:W-:Y:S01]  /*4e20*/  MUFU.EX2 R34, R43 ;  /* 0x0000002b00227308 */ /* 0x0009e20000000800 */
[----:B-1----:R-:W-:-:S07]  /*4e30*/  F2FP.BF16.F32.PACK_AB R193, R26, R13 ;  /* 0x0000000d1ac1723e */ /* 0x002fce00000010ff */
[----:B------:R1:W5:Y:S01]  /*4e40*/  MUFU.EX2 R28, R63 ;  /* 0x0000003f001c7308 */ /* 0x0003620000000800 */
[----:B----4-:R-:W-:-:S04]  /*4e50*/  FADD.FTZ R43, R11, R36 ;  /* 0x000000240b2b7221 */ /* 0x010fc80000010000 */
[----:B------:R-:W-:-:S03]  /*4e60*/  FADD.FTZ R38, R24, R43 ;  /* 0x0000002b18267221 */ /* 0x000fc60000010000 */
[----:B------:R-:W-:Y:S01]  /*4e70*/  MUFU.EX2 R101, R101 ;  /* 0x0000006500657308 */ /* 0x000fe20000000800 */
[----:B------:R-:W-:Y:S01]  /*4e80*/  FADD.FTZ R43, R13, R38 ;  /* 0x000000260d2b7221 */ /* 0x000fe20000010000 */
[C---:B------:R-:W-:Y:S01]  /*4e90*/  FADD.FTZ R38, R188.reuse, R51 ;  /* 0x00000033bc267221 */ /* 0x040fe20000010000 */
[----:B------:R-:W-:Y:S02]  /*4ea0*/  F2FP.BF16.F32.PACK_AB R188, R188, R93 ;  /* 0x0000005dbcbc723e */ /* 0x000fe400000010ff */
[----:B------:R-:W-:Y:S01]  /*4eb0*/  CS2R R92, SRZ ;  /* 0x00000000005c7805 */ /* 0x000fe2000001ff00 */
[----:B--2---:R-:W-:Y:S01]  /*4ec0*/  FADD.FTZ R2, R26, R43 ;  /* 0x0000002b1a027221 */ /* 0x004fe20000010000 */
[----:B------:R-:W-:Y:S01]  /*4ed0*/  FADD.FTZ R51, R97, R38 ;  /* 0x0000002661337221 */ /* 0x000fe20000010000 */
[----:B-1----:R-:W-:Y:S01]  /*4ee0*/  CS2R R62, SRZ ;  /* 0x00000000003e7805 */ /* 0x002fe2000001ff00 */
[----:B------:R-:W1:Y:S01]  /*4ef0*/  MUFU.EX2 R49, R49 ;  /* 0x0000003100317308 */ /* 0x000e620000000800 */
[----:B---3--:R-:W-:Y:S01]  /*4f00*/  FADD.FTZ R43, R15, R2 ;  /* 0x000000020f2b7221 */ /* 0x008fe20000010000 */
[C---:B------:R-:W-:Y:S01]  /*4f10*/  FADD.FTZ R40, R190.reuse, R51 ;  /* 0x00000033be287221 */ /* 0x040fe20000010000 */
[----:B------:R-:W-:-:S02]  /*4f20*/  F2FP.BF16.F32.PACK_AB R190, R190, R97 ;  /* 0x00000061bebe723e */ /* 0x000fc400000010ff */
[----:B------:R-:W-:Y:S01]  /*4f30*/  CS2R R96, SRZ ;  /* 0x0000000000607805 */ /* 0x000fe2000001ff00 */
[C---:B-----5:R-:W-:Y:S01]  /*4f40*/  FADD.FTZ R38, R28.reuse, R43 ;  /* 0x0000002b1c267221 */ /* 0x060fe20000010000 */
[----:B------:R-:W-:Y:S02]  /*4f50*/  F2FP.BF16.F32.PACK_AB R195, R28, R15 ;  /* 0x0000000f1cc3723e */ /* 0x000fe400000010ff */
[----:B------:R-:W-:Y:S01]  /*4f60*/  CS2R R50, SRZ ;  /* 0x0000000000327805 */ /* 0x000fe2000001ff00 */
[----:B------:R2:W-:Y:S01]  /*4f70*/  MUFU.EX2 R184, R103 ;  /* 0x0000006700b87308 */ /* 0x0005e20000000800 */
[----:B------:R-:W-:-:S07]  /*4f80*/  CS2R R28, SRZ ;  /* 0x00000000001c7805 */ /* 0x000fce000001ff00 */
[----:B------:R-:W-:Y:S01]  /*4f90*/  MUFU.EX2 R105, R105 ;  /* 0x0000006900697308 */ /* 0x000fe20000000800 */
[----:B-1----:R-:W-:Y:S01]  /*4fa0*/  FADD.FTZ R43, R49, R38 ;  /* 0x00000026312b7221 */ /* 0x002fe20000010000 */
[C---:B------:R-:W-:Y:S02]  /*4fb0*/  F2FP.BF16.F32.PACK_AB R189, R30.reuse, R49 ;  /* 0x000000311ebd723e */ /* 0x040fe400000010ff */
[----:B--2---:R-:W-:Y:S02]  /*4fc0*/  CS2R R102, SRZ ;  /* 0x0000000000667805 */ /* 0x004fe4000001ff00 */
[----:B------:R-:W-:Y:S01]  /*4fd0*/  CS2R R48, SRZ ;  /* 0x0000000000307805 */ /* 0x000fe2000001ff00 */
[----:B------:R-:W-:Y:S01]  /*4fe0*/  FADD.FTZ R38, R30, R43 ;  /* 0x0000002b1e267221 */ /* 0x000fe20000010000 */
[----:B------:R-:W1:Y:S08]  /*4ff0*/  MUFU.EX2 R53, R53 ;  /* 0x0000003500357308 */ /* 0x000e700000000800 */
[----:B------:R2:W-:Y:S08]  /*5000*/  MUFU.EX2 R186, R107 ;  /* 0x0000006b00ba7308 */ /* 0x0005f00000000800 */
[----:B------:R3:W4:Y:S01]  /*5010*/  MUFU.EX2 R32, R55 ;  /* 0x0000003700207308 */ /* 0x0007220000000800 */
[----:B-1----:R-:W-:Y:S01]  /*5020*/  FADD.FTZ R21, R53, R38 ;  /* 0x0000002635157221 */ /* 0x002fe20000010000 */
[----:B--2---:R-:W-:-:S06]  /*5030*/  CS2R R106, SRZ ;  /* 0x00000000006a7805 */ /* 0x004fcc000001ff00 */
[----:B------:R-:W1:Y:S01]  /*5040*/  MUFU.EX2 R109, R109 ;  /* 0x0000006d006d7308 */ /* 0x000e620000000800 */
[----:B---3--:R-:W-:-:S07]  /*5050*/  CS2R R54, SRZ ;  /* 0x0000000000367805 */ /* 0x008fce000001ff00 */
[----:B------:R2:W-:Y:S01]  /*5060*/  MUFU.EX2 R36, R47 ;  /* 0x0000002f00247308 */ /* 0x0005e20000000800 */
[C---:B----4-:R-:W-:Y:S01]  /*5070*/  FADD.FTZ R6, R32.reuse, R21 ;  /* 0x0000001520067221 */ /* 0x050fe20000010000 */
[----:B------:R-:W-:Y:S02]  /*5080*/  F2FP.BF16.F32.PACK_AB R191, R32, R53 ;  /* 0x0000003520bf723e */ /* 0x000fe400000010ff */
[----:B------:R-:W-:Y:S02]  /*5090*/  CS2R R52, SRZ ;  /* 0x0000000000347805 */ /* 0x000fe4000001ff00 */
[----:B------:R-:W-:Y:S02]  /*50a0*/  CS2R R32, SRZ ;  /* 0x0000000000207805 */ /* 0x000fe4000001ff00 */
[----:B------:R-:W3:Y:S01]  /*50b0*/  MUFU.EX2 R41, R41 ;  /* 0x0000002900297308 */ /* 0x000ee20000000800 */
[----:B--2---:R-:W-:-:S04]  /*50c0*/  FADD.FTZ R47, R101, R40 ;  /* 0x00000028652f7221 */ /* 0x004fc80000010000 */
[C---:B------:R-:W-:Y:S01]  /*50d0*/  FADD.FTZ R40, R184.reuse, R47 ;  /* 0x0000002fb8287221 */ /* 0x040fe20000010000 */
[----:B------:R-:W-:Y:S02]  /*50e0*/  F2FP.BF16.F32.PACK_AB R184, R184, R101 ;  /* 0x00000065b8b8723e */ /* 0x000fe400000010ff */
[----:B------:R-:W-:Y:S01]  /*50f0*/  CS2R R100, SRZ ;  /* 0x0000000000647805 */ /* 0x000fe2000001ff00 */
[----:B------:R2:W4:Y:S01]  /*5100*/  MUFU.EX2 R180, R111 ;  /* 0x0000006f00b47308 */ /* 0x0005220000000800 */
[----:B------:R-:W-:Y:S01]  /*5110*/  FADD.FTZ R43, R105, R40 ;  /* 0x00000028692b7221 */ /* 0x000fe20000010000 */
[----:B------:R-:W-:-:S03]  /*5120*/  CS2R R46, SRZ ;  /* 0x00000000002e7805 */ /* 0x000fc6000001ff00 */
[C---:B------:R-:W-:Y:S01]  /*5130*/  FADD.FTZ R40, R186.reuse, R43 ;  /* 0x0000002bba287221 */ /* 0x040fe20000010000 */
[----:B------:R-:W-:Y:S02]  /*5140*/  F2FP.BF16.F32.PACK_AB R186, R186, R105 ;  /* 0x00000069baba723e */ /* 0x000fe400000010ff */
[----:B------:R-:W-:Y:S01]  /*5150*/  CS2R R104, SRZ ;  /* 0x0000000000687805 */ /* 0x000fe2000001ff00 */
[----:B------:R-:W5:Y:S01]  /*5160*/  MUFU.EX2 R113, R113 ;  /* 0x0000007100717308 */ /* 0x000f620000000800 */
[----:B-1----:R-:W-:Y:S01]  /*5170*/  FADD.FTZ R25, R109, R40 ;  /* 0x000000286d197221 */ /* 0x002fe20000010000 */
[----:B---3--:R-:W-:Y:S01]  /*5180*/  FADD.FTZ R21, R41, R6 ;  /* 0x0000000629157221 */ /* 0x008fe20000010000 */
[C---:B------:R-:W-:Y:S02]  /*5190*/  F2FP.BF16.F32.PACK_AB R185, R34.reuse, R41 ;  /* 0x0000002922b9723e */ /* 0x040fe400000010ff */
[----:B--2---:R-:W-:Y:S01]  /*51a0*/  CS2R R110, SRZ ;  /* 0x00000000006e7805 */ /* 0x004fe2000001ff00 */
[----:B------:R-:W-:-:S02]  /*51b0*/  FADD.FTZ R6, R34, R21 ;  /* 0x0000001522067221 */ /* 0x000fc40000010000 */
[----:B------:R-:W1:Y:S01]  /*51c0*/  MUFU.EX2 R45, R45 ;  /* 0x0000002d002d7308 */ /* 0x000e620000000800 */
[C---:B----4-:R-:W-:Y:S01]  /*51d0*/  FADD.FTZ R40, R180.reuse, R25 ;  /* 0x00000019b4287221 */ /* 0x050fe20000010000 */
[----:B------:R-:W-:Y:S02]  /*51e0*/  F2FP.BF16.F32.PACK_AB R180, R180, R109 ;  /* 0x0000006db4b4723e */ /* 0x000fe400000010ff */
[----:B------:R-:W-:-:S04]  /*51f0*/  CS2R R108, SRZ ;  /* 0x00000000006c7805 */ /* 0x000fc8000001ff00 */
[----:B------:R2:W3:Y:S01]  /*5200*/  MUFU.EX2 R182, R115 ;  /* 0x0000007300b67308 */ /* 0x0004e20000000800 */
[----:B-----5:R-:W-:-:S07]  /*5210*/  FADD.FTZ R25, R113, R40 ;  /* 0x0000002871197221 */ /* 0x020fce0000010000 */
[----:B------:R-:W4:Y:S01]  /*5220*/  MUFU.EX2 R117, R117 ;  /* 0x0000007500757308 */ /* 0x000f220000000800 */
[----:B-1----:R-:W-:Y:S01]  /*5230*/  FADD.FTZ R21, R45, R6 ;  /* 0x000000062d157221 */ /* 0x002fe20000010000 */
[C---:B------:R-:W-:Y:S02]  /*5240*/  F2FP.BF16.F32.PACK_AB R187, R36.reuse, R45 ;  /* 0x0000002d24bb723e */ /* 0x040fe400000010ff */
[----:B--2---:R-:W-:Y:S02]  /*5250*/  CS2R R114, SRZ ;  /* 0x0000000000727805 */ /* 0x004fe4000001ff00 */
[----:B------:R-:W-:Y:S01]  /*5260*/  CS2R R44, SRZ ;  /* 0x00000000002c7805 */ /* 0x000fe2000001ff00 */
[----:B------:R-:W-:Y:S01]  /*5270*/  FADD.FTZ R6, R36, R21 ;  /* 0x0000001524067221 */ /* 0x000fe20000010000 */
[----:B------:R-:W1:Y:S01]  /*5280*/  MUFU.EX2 R37, R37 ;  /* 0x0000002500257308 */ /* 0x000e620000000800 */
[C---:B---3--:R-:W-:Y:S01]  /*5290*/  FADD.FTZ R42, R182.reuse, R25 ;  /* 0x00000019b62a7221 */ /* 0x048fe20000010000 */
[----:B------:R-:W-:-:S02]  /*52a0*/  F2FP.BF16.F32.PACK_AB R182, R182, R113 ;  /* 0x00000071b6b6723e */ /* 0x000fc400000010ff */
[----:B------:R-:W-:-:S04]  /*52b0*/  CS2R R112, SRZ ;  /* 0x0000000000707805 */ /* 0x000fc8000001ff00 */
[----:B------:R2:W3:Y:S01]  /*52c0*/  MUFU.EX2 R176, R119 ;  /* 0x0000007700b07308 */ /* 0x0004e20000000800 */
[----:B----4-:R-:W-:-:S07]  /*52d0*/  FADD.FTZ R25, R117, R42 ;  /* 0x0000002a75197221 */ /* 0x010fce0000010000 */
[----:B------:R4:W5:Y:S01]  /*52e0*/  MUFU.EX2 R2, R35 ;  /* 0x0000002300027308 */ /* 0x0009620000000800 */
[----:B-1----:R-:W-:Y:S01]  /*52f0*/  FADD.FTZ R21, R37, R6 ;  /* 0x0000000625157221 */ /* 0x002fe20000010000 */
[----:B--2---:R-:W-:-:S06]  /*5300*/  CS2R R118, SRZ ;  /* 0x0000000000767805 */ /* 0x004fcc000001ff00 */
[----:B------:R-:W1:Y:S01]  /*5310*/  MUFU.EX2 R121, R121 ;  /* 0x0000007900797308 */ /* 0x000e620000000800 */
[C---:B---3--:R-:W-:Y:S01]  /*5320*/  FADD.FTZ R42, R176.reuse, R25 ;  /* 0x00000019b02a7221 */ /* 0x048fe20000010000 */
[----:B------:R-:W-:Y:S02]  /*5330*/  F2FP.BF16.F32.PACK_AB R176, R176, R117 ;  /* 0x00000075b0b0723e */ /* 0x000fe400000010ff */
[----:B------:R-:W-:Y:S02]  /*5340*/  CS2R R116, SRZ ;  /* 0x0000000000747805 */ /* 0x000fe4000001ff00 */
[----:B----4-:R-:W-:Y:S02]  /*5350*/  CS2R R34, SRZ ;  /* 0x0000000000227805 */ /* 0x010fe4000001ff00 */
[----:B------:R-:W2:Y:S01]  /*5360*/  MUFU.EX2 R57, R57 ;  /* 0x0000003900397308 */ /* 0x000ea20000000800 */
[C---:B-----5:R-:W-:Y:S01]  /*5370*/  FADD.FTZ R6, R2.reuse, R21 ;  /* 0x0000001502067221 */ /* 0x060fe20000010000 */
[----:B------:R-:W-:Y:S01]  /*5380*/  F2FP.BF16.F32.PACK_AB R181, R2, R37 ;  /* 0x0000002502b5723e */ /* 0x000fe200000010ff */
[----:B------:R-:W-:Y:S01]  /*5390*/  IMAD.MOV.U32 R2, RZ, RZ, 0x3f800000 ;  /* 0x3f800000ff027424 */ /* 0x000fe200078e00ff */
[----:B------:R-:W-:-:S04]  /*53a0*/  CS2R R36, SRZ ;  /* 0x0000000000247805 */ /* 0x000fc8000001ff00 */
[----:B------:R-:W3:Y:S01]  /*53b0*/  MUFU.EX2 R12, R12 ;  /* 0x0000000c000c7308 */ /* 0x000ee20000000800 */
[----:B-1----:R-:W-:Y:S01]  /*53c0*/  FADD.FTZ R25, R121, R42 ;  /* 0x0000002a79197221 */ /* 0x002fe20000010000 */
[----:B------:R-:W-:-:S06]  /*53d0*/  CS2R R42, SRZ ;  /* 0x00000000002a7805 */ /* 0x000fcc000001ff00 */
[----:B------:R-:W1:Y:S01]  /*53e0*/  MUFU.EX2 R38, R39 ;  /* 0x0000002700267308 */ /* 0x000e620000000800 */
[----:B--2---:R-:W-:-:S07]  /*53f0*/  FADD.FTZ R21, R57, R6 ;  /* 0x0000000639157221 */ /* 0x004fce0000010000 */
[----:B------:R-:W2:Y:S01]  /*5400*/  MUFU.EX2 R61, R61 ;  /* 0x0000003d003d7308 */ /* 0x000ea20000000800 */
[C---:B---3--:R-:W-:Y:S01]  /*5410*/  FADD.FTZ R6, R12.reuse, R25 ;  /* 0x000000190c067221 */ /* 0x048fe20000010000 */
[----:B------:R-:W-:Y:S02]  /*5420*/  F2FP.BF16.F32.PACK_AB R178, R12, R121 ;  /* 0x000000790cb2723e */ /* 0x000fe400000010ff */
[----:B------:R-:W-:-:S04]  /*5430*/  CS2R R24, SRZ ;  /* 0x0000000000187805 */ /* 0x000fc8000001ff00 */
[----:B------:R3:W4:Y:S01]  /*5440*/  MUFU.EX2 R40, R27 ;  /* 0x0000001b00287308 */ /* 0x0007220000000800 */
[C---:B-1----:R-:W-:Y:S01]  /*5450*/  FADD.FTZ R12, R38.reuse, R21 ;  /* 0x00000015260c7221 */ /* 0x042fe20000010000 */
[----:B------:R-:W-:Y:S02]  /*5460*/  F2FP.BF16.F32.PACK_AB R183, R38, R57 ;  /* 0x0000003926b7723e */ /* 0x000fe400000010ff */
[----:B------:R-:W-:Y:S02]  /*5470*/  CS2R R56, SRZ ;  /* 0x0000000000387805 */ /* 0x000fe4000001ff00 */
[----:B------:R-:W-:Y:S02]  /*5480*/  CS2R R38, SRZ ;  /* 0x0000000000267805 */ /* 0x000fe4000001ff00 */
[----:B------:R-:W1:Y:S01]  /*5490*/  MUFU.EX2 R65, R65 ;  /* 0x0000004100417308 */ /* 0x000e620000000800 */
[----:B--2---:R-:W-:Y:S01]  /*54a0*/  FADD.FTZ R5, R61, R12 ;  /* 0x0000000c3d057221 */ /* 0x004fe20000010000 */
[----:B---3--:R-:W-:-:S06]  /*54b0*/  CS2R R26, SRZ ;  /* 0x00000000001a7805 */ /* 0x008fcc000001ff00 */
[----:B------:R2:W3:Y:S01]  /*54c0*/  MUFU.EX2 R10, R31 ;  /* 0x0000001f000a7308 */ /* 0x0004e20000000800 */
[C---:B----4-:R-:W-:Y:S01]  /*54d0*/  FADD.FTZ R12, R40.reuse, R5 ;  /* 0x00000005280c7221 */ /* 0x050fe20000010000 */
[----:B------:R-:W-:Y:S02]  /*54e0*/  F2FP.BF16.F32.PACK_AB R177, R40, R61 ;  /* 0x0000003d28b1723e */ /* 0x000fe400000010ff */
[----:B------:R-:W-:Y:S02]  /*54f0*/  CS2R R60, SRZ ;  /* 0x00000000003c7805 */ /* 0x000fe4000001ff00 */
[----:B------:R-:W-:Y:S01]  /*5500*/  CS2R R40, SRZ ;  /* 0x0000000000287805 */ /* 0x000fe2000001ff00 */
[----:B-1----:R-:W-:Y:S01]  /*5510*/  FADD.FTZ R5, R65, R12 ;  /* 0x0000000c41057221 */ /* 0x002fe20000010000 */
[----:B--2---:R-:W-:Y:S02]  /*5520*/  CS2R R30, SRZ ;  /* 0x00000000001e7805 */ /* 0x004fe4000001ff00 */
[C---:B---3--:R-:W-:Y:S01]  /*5530*/  F2FP.BF16.F32.PACK_AB R179, R10.reuse, R65 ;  /* 0x000000410ab3723e */ /* 0x048fe200000010ff */
[----:B------:R-:W-:Y:S01]  /*5540*/  FADD.FTZ R5, R10, R5 ;  /* 0x000000050a057221 */ /* 0x000fe20000010000 */
[----:B------:R-:W-:Y:S01]  /*5550*/  CS2R R64, SRZ ;  /* 0x0000000000407805 */ /* 0x000fe2000001ff00 */
[----:B------:R-:W-:Y:S06]  /*5560*/  @!P2 BRA `(.L_x_136) ;  /* 0x0000003c0010a947 */ /* 0x000fec0003800000 */
[----:B------:R-:W-:Y:S01]  /*5570*/  VIADD R9, R120, 0xfffffffe ;  /* 0xfffffffe78097836 */ /* 0x000fe20000000000 */
[----:B------:R-:W-:Y:S01]  /*5580*/  UMOV UR60, UR61 ;  /* 0x0000003d003c7c82 */ /* 0x000fe20008000000 */
[----:B------:R-:W-:Y:S01]  /*5590*/  IMAD.MOV.U32 R10, RZ, RZ, R3 ;  /* 0x000000ffff0a7224 */ /* 0x000fe200078e0003 */
[----:B------:R-:W-:Y:S01]  /*55a0*/  UMOV UR37, UR38 ;  /* 0x0000002600257c82 */ /* 0x000fe20008000000 */
[----:B------:R-:W-:Y:S02]  /*55b0*/  IMAD.MOV.U32 R11, RZ, RZ, R4 ;  /* 0x000000ffff0b7224 */ /* 0x000fe400078e0004 */
[----:B------:R-:W-:Y:S02]  /*55c0*/  IMAD.MOV.U32 R2, RZ, RZ, 0x3f800000 ;  /* 0x3f800000ff027424 */ /* 0x000fe400078e00ff */
[----:B------:R-:W-:-:S07]  /*55d0*/  IMAD.MOV.U32 R119, RZ, RZ, RZ ;  /* 0x000000ffff777224 */ /* 0x000fce00078e00ff */
.L_x_147:
[----:B------:R-:W-:-:S04]  /*55e0*/  UIADD3 UR4, UR37, 0x1, URZ ;  /* 0x0000000125047890 */ /* 0x000fc8000fffe03f */
[----:B------:R-:W-:-:S04]  /*55f0*/  UISETP.NE.AND UP0, UPT, UR4, 0x2, UPT ;  /* 0x000000020400788c */ /* 0x000fc8000bf05270 */
[----:B------:R-:W-:Y:S02]  /*5600*/  USEL UR61, URZ, 0x1, UP0 ;  /* 0x000000013f3d7887 */ /* 0x000fe40008000000 */
[----:B------:R-:W-:Y:S02]  /*5610*/  USEL UR38, UR4, URZ, UP0 ;  /* 0x0000003f04267287 */ /* 0x000fe40008000000 */
[----:B------:R-:W-:Y:S01]  /*5620*/  ULOP3.LUT UR61, UR60, UR61, URZ, 0x3c, !UPT ;  /* 0x0000003d3c3d7292 */ /* 0x000fe2000f8e3c3f */
[----:B------:R-:W-:Y:S11]  /*5630*/  @!P0 BRA `(.L_x_137) ;  /* 0x0000000000048947 */ /* 0x000ff60003800000 */
[----:B------:R-:W-:Y:S01]  /*5640*/  BPT.TRAP 0x1 ;  /* 0x000000040000795c */ /* 0x000fe20000300000 */
.L_x_137:
[----:B------:R-:W-:Y:S01]  /*5650*/  R2UR UR4, R16 ;  /* 0x00000000100472ca */ /* 0x000fe200000e0000 */
[----:B------:R-:W-:-:S05]  /*5660*/  IMAD.U32 R0, RZ, RZ, UR61 ;  /* 0x0000003dff007e24 */ /* 0x000fca000f8e00ff */
[----:B------:R-:W-:-:S07]  /*5670*/  SHF.L.U32 R0, R0, 0x1f, RZ ;  /* 0x0000001f00007819 */ /* 0x000fce00000006ff */
[----:B------:R-:W-:-:S09]  /*5680*/  ULEA UR39, UR38, UR4, 0x3 ;  /* 0x0000000426277291 */ /* 0x000fd2000f8e183f */
[----:B------:R1:W2:Y:S01]  /*5690*/  SYNCS.PHASECHK.TRANS64.TRYWAIT P1, [UR39+0x36830], R0 ;  /* 0x03683000ff0075a7 */ /* 0x0002a20008020167 */
[----:B------:R-:W-:Y:S05]  /*56a0*/  @!P0 BRA `(.L_x_138) ;  /* 0x0000000000048947 */ /* 0x000fea0003800000 */
[----:B------:R-:W-:Y:S01]  /*56b0*/  BPT.TRAP 0x1 ;  /* 0x000000040000795c */ /* 0x000fe20000300000 */
.L_x_138:
[----:B--2---:R-:W-:Y:S05]  /*56c0*/  @P1 BRA `(.L_x_139) ;  /* 0x0000000000081947 */ /* 0x004fea0003800000 */
[----:B------:R-:W2:Y:S02]  /*56d0*/  SYNCS.PHASECHK.TRANS64.TRYWAIT P1, [UR39+0x36830], R0 ;  /* 0x03683000ff0075a7 */ /* 0x000ea40008020167 */
[----:B--2---:R-:W-:Y:S05]  /*56e0*/  @!P1 BRA `(.L_x_140) ;  /* 0x0000009000409947 */ /* 0x004fea0003800000 */
.L_x_139:
        /* <DEDUP_REMOVED lines=596> */
.L_x_141:
[----:B------:R-:W-:Y:S01]  /*7c30*/  R2UR UR4, R16 ;  /* 0x00000000100472ca */ /* 0x000fe200000e0000 */
[----:B-12---:R-:W-:-:S05]  /*7c40*/  IMAD.U32 R0, RZ, RZ, UR60 ;  /* 0x0000003cff007e24 */ /* 0x006fca000f8e00ff */
[----:B------:R-:W-:-:S07]  /*7c50*/  SHF.L.U32 R0, R0, 0x1f, RZ ;  /* 0x0000001f00007819 */ /* 0x000fce00000006ff */
[----:B------:R-:W-:-:S09]  /*7c60*/  ULEA UR5, UR37, UR4, 0x3 ;  /* 0x0000000425057291 */ /* 0x000fd2000f8e183f */
[----:B------:R1:W2:Y:S01]  /*7c70*/  SYNCS.PHASECHK.TRANS64.TRYWAIT P1, [UR5+0x36850], R0 ;  /* 0x03685000ff0075a7 */ /* 0x0002a20008020145 */
[----:B------:R-:W-:Y:S05]  /*7c80*/  @!P0 BRA `(.L_x_142) ;  /* 0x0000000000048947 */ /* 0x000fea0003800000 */
[----:B------:R-:W-:Y:S01]  /*7c90*/  BPT.TRAP 0x1 ;  /* 0x000000040000795c */ /* 0x000fe20000300000 */
.L_x_142:
[----:B--2---:R-:W-:Y:S05]  /*7ca0*/  @P1 BRA `(.L_x_143) ;  /* 0x0000000000081947 */ /* 0x004fea0003800000 */
[----:B------:R-:W2:Y:S02]  /*7cb0*/  SYNCS.PHASECHK.TRANS64.TRYWAIT P1, [UR5+0x36850], R0 ;  /* 0x03685000ff0075a7 */ /* 0x000ea40008020145 */
[----:B--2---:R-:W-:Y:S05]  /*7cc0*/  @!P1 BRA `(.L_x_144) ;  /* 0x0000006800e09947 */ /* 0x004fea0003800000 */
.L_x_143:
[----:B------:R-:W-:Y:S01]  /*7cd0*/  R2UR UR4, R16 ;  /* 0x00000000100472ca */ /* 0x000fe200000e0000 */
[----:B------:R-:W-:Y:S01]  /*7ce0*/  WARPGROUP.ARRIVE ;  /* 0x00000000000079c5 */ /* 0x000fe20000000000 */
[----:B------:R-:W-:-:S11]  /*7cf0*/  UMOV UR7, 0x40000040 ;  /* 0x4000004000077882 */ /* 0x000fd60000000000 */
[----:B------:R-:W-:-:S04]  /*7d00*/  UIADD3 UR4, UR4, 0x400, URZ ;  /* 0x0000040004047890 */ /* 0x000fc8000fffe03f */
[----:B------:R-:W-:-:S04]  /*7d10*/  USHF.R.U32.HI UR4, URZ, 0x4, UR4 ;  /* 0x000000043f047899 */ /* 0x000fc80008011604 */
[----:B------:R-:W-:-:S04]  /*7d20*/  ULOP3.LUT UR4, UR4, 0x3fff, URZ, 0xc0, !UPT ;  /* 0x00003fff04047892 */ /* 0x000fc8000f8ec03f */
[----:B------:R-:W-:-:S04]  /*7d30*/  ULOP3.LUT UR4, UR4, 0x3800000, URZ, 0xfc, !UPT ;  /* 0x0380000004047892 */ /* 0x000fc8000f8efc3f */
[----:B------:R-:W-:-:S07]  /*7d40*/  UIMAD UR4, UR37, 0xa80, UR4 ;  /* 0x00000a80250478a4 */ /* 0x000fce000f8e0204 */
[----:B------:R-:W-:Y:S02]  /*7d50*/  UMOV UR6, UR4 ;  /* 0x0000000400067c82 */ /* 0x000fe40008000000 */
        /* <DEDUP_REMOVED lines=23> */
[----:B------:R-:W-:Y:S01]  /*7ed0*/  UIADD3 UR4, UR4, 0x300, URZ ;  /* 0x0000030004047890 */ /* 0x000fe2000fffe03f */
[----:B------:R-:W-:Y:S02]  /*7ee0*/  WARPGROUP.DEPBAR.LE gsb0, 0x0 ;  /* 0x00008000000079c5 */ /* 0x000fe40000010000 */
[----:B------:R-:W-:-:S14]  /*7ef0*/  WARPGROUP.ARRIVE ;  /* 0x00000000000079c5 */ /* 0x000fdc0000000000 */
[----:B------:R-:W-:Y:S01]  /*7f00*/  HGMMA.64x192x16.F32.BF16 R24, R180, gdesc[UR4].tnspB, R24, gsb0 ;  /* 0x42e00004b4187df0 */ /* 0x000fe20008001818 */
[----:B------:R-:W-:Y:S01]  /*7f10*/  UMOV UR6, UR4 ;  /* 0x0000000400067c82 */ /* 0x000fe20008000000 */
[----:B------:R-:W-:Y:S01]  /*7f20*/  UMOV UR7, 0x40000040 ;  /* 0x4000004000077882 */ /* 0x000fe20000000000 */
[----:B------:R-:W-:Y:S02]  /*7f30*/  WARPGROUP.DEPBAR.LE gsb0, 0x0 ;  /* 0x00008000000079c5 */ /* 0x000fe40000010000 */
[----:B------:R-:W-:-:S15]  /*7f40*/  WARPGROUP.ARRIVE ;  /* 0x00000000000079c5 */ /* 0x000fde0000000000 */
[----:B------:R-:W-:Y:S03]  /*7f50*/  HGMMA.64x192x16.F32.BF16 R24, R176, gdesc[UR4].tnspB, R24, gsb0 ;  /* 0x42e00004b0187df0 */ /* 0x000fe60008001818 */
[----:B------:R-:W-:Y:S02]  /*7f60*/  WARPGROUP.DEPBAR.LE gsb0, 0x0 ;  /* 0x00008000000079c5 */ /* 0x000fe40000010000 */
[----:B------:R-:W-:Y:S05]  /*7f70*/  @!P0 BRA `(.L_x_145) ;  /* 0x0000000000048947 */ /* 0x000fea0003800000 */
[----:B------:R-:W-:Y:S01]  /*7f80*/  BPT.TRAP 0x1 ;  /* 0x000000040000795c */ /* 0x000fe20000300000 */
.L_x_145:
[----:B------:R-:W3:Y:S01]  /*7f90*/  LDL R213, [R1+0x4] ;  /* 0x0000040001d57983 */ /* 0x000ee20000100800 */
[----:B-12---:R-:W-:Y:S02]  /*7fa0*/  FMNMX.FTZ R0, R168, R11, !PT ;  /* 0x0000000ba8007209 */ /* 0x006fe40007810000 */
[----:B------:R-:W-:Y:S02]  /*7fb0*/  FMNMX.FTZ R2, R170, R10, !PT ;  /* 0x0000000aaa027209 */ /* 0x000fe40007810000 */
[----:B------:R-:W-:Y:S02]  /*7fc0*/  FMNMX.FTZ R3, R169, R0, !PT ;  /* 0x00000000a9037209 */ /* 0x000fe40007810000 */
[----:B------:R-:W-:Y:S02]  /*7fd0*/  FMNMX.FTZ R7, R171, R2, !PT ;  /* 0x00000002ab077209 */ /* 0x000fe40007810000 */
[----:B------:R-:W-:Y:S02]  /*7fe0*/  FMNMX.FTZ R0, R172, R3, !PT ;  /* 0x00000003ac007209 */ /* 0x000fe40007810000 */
[----:B------:R-:W-:-:S02]  /*7ff0*/  FMNMX.FTZ R2, R174, R7, !PT ;  /* 0x00000007ae027209 */ /* 0x000fc40007810000 */
[----:B------:R-:W-:Y:S02]  /*8000*/  FMNMX.FTZ R3, R173, R0, !PT ;  /* 0x00000000ad037209 */ /* 0x000fe40007810000 */
        /* <DEDUP_REMOVED lines=49> */
[----:B------:R-:W-:Y:S01]  /*8320*/  ISETP.NE.AND P1, PT, R23, RZ, PT ;  /* 0x000000ff1700720c */ /* 0x000fe20003f25270 */
[----:B------:R-:W1:Y:S04]  /*8330*/  SHFL.BFLY PT, R0, R7, 0x2, 0x1f ;  /* 0x0c401f0007007f89 */ /* 0x000e6800000e0000 */
[----:B------:R-:W2:Y:S01]  /*8340*/  SHFL.BFLY PT, R3, R2, 0x2, 0x1f ;  /* 0x0c401f0002037f89 */ /* 0x000ea200000e0000 */
[----:B-1----:R-:W-:-:S02]  /*8350*/  FMNMX.FTZ R12, R7, R0, !PT ;  /* 0x00000000070c7209 */ /* 0x002fc40007810000 */
[----:B------:R-:W1:Y:S01]  /*8360*/  LDC R0, c[0x0][0x988] ;  /* 0x00026200ff007b82 */ /* 0x000e620000000800 */
[----:B--2---:R-:W-:Y:S02]  /*8370*/  FMNMX.FTZ R13, R2, R3, !PT ;  /* 0x00000003020d7209 */ /* 0x004fe40007810000 */
[----:B------:R-:W2:Y:S04]  /*8380*/  SHFL.BFLY PT, R3, R12, 0x1, 0x1f ;  /* 0x0c201f000c037f89 */ /* 0x000ea800000e0000 */
[----:B------:R-:W4:Y:S01]  /*8390*/  SHFL.BFLY PT, R14, R13, 0x1, 0x1f ;  /* 0x0c201f000d0e7f89 */ /* 0x000f2200000e0000 */
[----:B--2---:R-:W-:Y:S02]  /*83a0*/  FMNMX.FTZ R4, R12, R3, !PT ;  /* 0x000000030c047209 */ /* 0x004fe40007810000 */
[----:B----4-:R-:W-:-:S03]  /*83b0*/  FMNMX.FTZ R3, R13, R14, !PT ;  /* 0x0000000e0d037209 */ /* 0x010fc60007810000 */
[C---:B------:R-:W-:Y:S01]  /*83c0*/  FADD.FTZ R11, -R4.reuse, R11 ;  /* 0x0000000b040b7221 */ /* 0x040fe20000010100 */
[----:B-1----:R-:W-:-:S03]  /*83d0*/  FMUL.FTZ R177, R4, R0 ;  /* 0x0000000004b17220 */ /* 0x002fc60000410000 */
[-C--:B------:R-:W-:Y:S01]  /*83e0*/  FMUL.FTZ R14, R11, R0.reuse ;  /* 0x000000000b0e7220 */ /* 0x080fe20000410000 */
[-CC-:B------:R-:W-:Y:S01]  /*83f0*/  FFMA.FTZ R15, R161, R0.reuse, -R177.reuse ;  /* 0x00000000a10f7223 */ /* 0x180fe200000108b1 */
[C---:B------:R-:W-:Y:S01]  /*8400*/  FADD.FTZ R11, -R3.reuse, R10 ;  /* 0x0000000a030b7221 */ /* 0x040fe20000010100 */
[-C--:B------:R-:W-:Y:S01]  /*8410*/  FMUL.FTZ R161, R3, R0.reuse ;  /* 0x0000000003a17220 */ /* 0x080fe20000410000 */
[-C--:B------:R-:W-:Y:S01]  /*8420*/  FFMA.FTZ R200, R168, R0.reuse, -R177 ;  /* 0x00000000a8c87223 */ /* 0x080fe200000108b1 */
[----:B------:R1:W-:Y:S01]  /*8430*/  MUFU.EX2 R7, R14 ;  /* 0x0000000e00077308 */ /* 0x0003e20000000800 */
[-C--:B------:R-:W-:Y:S01]  /*8440*/  FMUL.FTZ R2, R11, R0.reuse ;  /* 0x000000000b027220 */ /* 0x080fe20000410000 */
[-C--:B------:R-:W-:Y:S01]  /*8450*/  FFMA.FTZ R201, R170, R0.reuse, -R161 ;  /* 0x00000000aac97223 */ /* 0x080fe200000108a1 */
[-C--:B------:R-:W-:Y:S01]  /*8460*/  FFMA.FTZ R11, R169, R0.reuse, -R177 ;  /* 0x00000000a90b7223 */ /* 0x080fe200000108b1 */
[-C--:B------:R-:W-:Y:S01]  /*8470*/  FFMA.FTZ R10, R171, R0.reuse, -R161 ;  /* 0x00000000ab0a7223 */ /* 0x080fe200000108a1 */
[-C--:B------:R-:W-:Y:S01]  /*8480*/  FFMA.FTZ R202, R172, R0.reuse, -R177 ;  /* 0x00000000acca7223 */ /* 0x080fe200000108b1 */
[-C--:B------:R-:W-:Y:S01]  /*8490*/  FFMA.FTZ R203, R174, R0.reuse, -R161 ;  /* 0x00000000aecb7223 */ /* 0x080fe200000108a1 */
[-C--:B------:R-:W-:Y:S01]  /*84a0*/  FFMA.FTZ R13, R173, R0.reuse, -R177 ;  /* 0x00000000ad0d7223 */ /* 0x080fe200000108b1 */
[----:B------:R-:W2:Y:S01]  /*84b0*/  MUFU.EX2 R200, R200 ;  /* 0x000000c800c87308 */ /* 0x000ea20000000800 */
[-C--:B------:R-:W-:Y:S01]  /*84c0*/  FFMA.FTZ R12, R175, R0.reuse, -R161 ;  /* 0x00000000af0c7223 */ /* 0x080fe200000108a1 */
[-C--:B------:R-:W-:Y:S01]  /*84d0*/  FFMA.FTZ R196, R160, R0.reuse, -R177 ;  /* 0x00000000a0c47223 */ /* 0x080fe200000108b1 */
[-CC-:B------:R-:W-:Y:S01]  /*84e0*/  FFMA.FTZ R197, R162, R0.reuse, -R161.reuse ;  /* 0x00000000a2c57223 */ /* 0x180fe200000108a1 */
[-C--:B-1----:R-:W-:Y:S01]  /*84f0*/  FFMA.FTZ R14, R163, R0.reuse, -R161 ;  /* 0x00000000a30e7223 */ /* 0x082fe200000108a1 */
[-CC-:B------:R-:W-:Y:S01]  /*8500*/  FFMA.FTZ R198, R164, R0.reuse, -R177.reuse ;  /* 0x00000000a4c67223 */ /* 0x180fe200000108b1 */
[-C--:B------:R-:W-:Y:S01]  /*8510*/  FFMA.FTZ R180, R128, R0.reuse, -R177 ;  /* 0x0000000080b47223 */ /* 0x080fe200000108b1 */
[-CC-:B------:R-:W-:Y:S01]  /*8520*/  FFMA.FTZ R199, R166, R0.reuse, -R161.reuse ;  /* 0x00000000a6c77223 */ /* 0x180fe200000108a1 */
[----:B------:R-:W-:Y:S01]  /*8530*/  MUFU.EX2 R2, R2 ;  /* 0x0000000200027308 */ /* 0x000fe20000000800 */
[-C--:B------:R-:W-:Y:S01]  /*8540*/  FFMA.FTZ R128, R147, R0.reuse, -R161 ;  /* 0x0000000093807223 */ /* 0x080fe200000108a1 */
[-C--:B------:R-:W-:Y:S01]  /*8550*/  FFMA.FTZ R21, R165, R0.reuse, -R177 ;  /* 0x00000000a5157223 */ /* 0x080fe200000108b1 */
[-CC-:B------:R-:W-:Y:S01]  /*8560*/  FFMA.FTZ R20, R167, R0.reuse, -R161.reuse ;  /* 0x00000000a7147223 */ /* 0x180fe200000108a1 */
[-C--:B------:R-:W-:Y:S01]  /*8570*/  FFMA.FTZ R185, R138, R0.reuse, -R161 ;  /* 0x000000008ab97223 */ /* 0x080fe200000108a1 */
[-CC-:B------:R-:W-:Y:S01]  /*8580*/  FFMA.FTZ R192, R152, R0.reuse, -R177.reuse ;  /* 0x0000000098c07223 */ /* 0x180fe200000108b1 */
[-C--:B------:R-:W-:Y:S01]  /*8590*/  FFMA.FTZ R184, R136, R0.reuse, -R177 ;  /* 0x0000000088b87223 */ /* 0x080fe200000108b1 */
[--C-:B------:R-:W-:Y:S01]  /*85a0*/  FFMA.FTZ R193, R154, R0, -R161.reuse ;  /* 0x000000009ac17223 */ /* 0x100fe200000108a1 */
[----:B------:R-:W1:Y:S01]  /*85b0*/  MUFU.EX2 R201, R201 ;  /* 0x000000c900c97308 */ /* 0x000e620000000800 */
[----:B--2---:R-:W-:Y:S01]  /*85c0*/  FFMA.FTZ R6, R7, R6, R200 ;  /* 0x0000000607067223 */ /* 0x004fe200000100c8 */
[-C--:B------:R-:W-:Y:S01]  /*85d0*/  FFMA.FTZ R136, R139, R0.reuse, -R161 ;  /* 0x000000008b887223 */ /* 0x080fe200000108a1 */
[-CC-:B------:R-:W-:Y:S01]  /*85e0*/  FFMA.FTZ R153, R153, R0.reuse, -R177.reuse ;  /* 0x0000000099997223 */ /* 0x180fe200000108b1 */
[-C--:B------:R-:W-:Y:S01]  /*85f0*/  FFMA.FTZ R176, R120, R0.reuse, -R177 ;  /* 0x0000000078b07223 */ /* 0x080fe200000108b1 */
[-C--:B------:R-:W-:Y:S01]  /*8600*/  FFMA.FTZ R120, R155, R0.reuse, -R161 ;  /* 0x000000009b787223 */ /* 0x080fe200000108a1 */
[-C--:B------:R-:W-:Y:S01]  /*8610*/  FFMA.FTZ R194, R156, R0.reuse, -R177 ;  /* 0x000000009cc27223 */ /* 0x080fe200000108b1 */
[-C--:B------:R-:W-:Y:S01]  /*8620*/  FFMA.FTZ R195, R158, R0.reuse, -R161 ;  /* 0x000000009ec37223 */ /* 0x080fe200000108a1 */
[----:B------:R-:W2:Y:S01]  /*8630*/  MUFU.EX2 R11, R11 ;  /* 0x0000000b000b7308 */ /* 0x000ea20000000800 */
[-CC-:B------:R-:W-:Y:S01]  /*8640*/  FFMA.FTZ R157, R157, R0.reuse, -R177.reuse ;  /* 0x000000009d9d7223 */ /* 0x180fe200000108b1 */
[-C--:B------:R-:W-:Y:S01]  /*8650*/  FFMA.FTZ R178, R124, R0.reuse, -R177 ;  /* 0x000000007cb27223 */ /* 0x080fe200000108b1 */
[-C--:B------:R-:W-:Y:S01]  /*8660*/  FFMA.FTZ R124, R159, R0.reuse, -R161 ;  /* 0x000000009f7c7223 */ /* 0x080fe200000108a1 */
[-CC-:B------:R-:W-:Y:S01]  /*8670*/  FFMA.FTZ R186, R140, R0.reuse, -R177.reuse ;  /* 0x000000008cba7223 */ /* 0x180fe200000108b1 */
[-C--:B------:R-:W-:Y:S01]  /*8680*/  FFMA.FTZ R188, R144, R0.reuse, -R177 ;  /* 0x0000000090bc7223 */ /* 0x080fe200000108b1 */
[-C--:B------:R-:W-:Y:S01]  /*8690*/  FFMA.FTZ R189, R146, R0.reuse, -R161 ;  /* 0x0000000092bd7223 */ /* 0x080fe200000108a1 */
[-C--:B------:R-:W-:Y:S01]  /*86a0*/  FFMA.FTZ R145, R145, R0.reuse, -R177 ;  /* 0x0000000091917223 */ /* 0x080fe200000108b1 */
[----:B------:R-:W4:Y:S01]  /*86b0*/  MUFU.EX2 R10, R10 ;  /* 0x0000000a000a7308 */ /* 0x000f220000000800 */
[----:B-1----:R-:W-:Y:S01]  /*86c0*/  FFMA.FTZ R5, R2, R5, R201 ;  /* 0x0000000502057223 */ /* 0x002fe200000100c9 */
[-C--:B------:R-:W-:Y:S01]  /*86d0*/  FFMA.FTZ R181, R130, R0.reuse, -R161 ;  /* 0x0000000082b57223 */ /* 0x080fe200000108a1 */
[-C--:B------:R-:W-:Y:S01]  /*86e0*/  FFMA.FTZ R190, R148, R0.reuse, -R177 ;  /* 0x0000000094be7223 */ /* 0x080fe200000108b1 */
[-C--:B------:R-:W-:Y:S01]  /*86f0*/  FFMA.FTZ R191, R150, R0.reuse, -R161 ;  /* 0x0000000096bf7223 */ /* 0x080fe200000108a1 */
[-CC-:B------:R-:W-:Y:S01]  /*8700*/  FFMA.FTZ R149, R149, R0.reuse, -R177.reuse ;  /* 0x0000000095957223 */ /* 0x180fe200000108b1 */
[-C--:B------:R-:W-:Y:S01]  /*8710*/  FFMA.FTZ R182, R132, R0.reuse, -R177 ;  /* 0x0000000084b67223 */ /* 0x080fe200000108b1 */
[-C--:B------:R-:W-:Y:S01]  /*8720*/  FFMA.FTZ R132, R151, R0.reuse, -R161 ;  /* 0x0000000097847223 */ /* 0x080fe200000108a1 */
[----:B------:R-:W1:Y:S01]  /*8730*/  MUFU.EX2 R202, R202 ;  /* 0x000000ca00ca7308 */ /* 0x000e620000000800 */
[----:B--2---:R-:W-:Y:S01]  /*8740*/  FADD.FTZ R147, R11, R6 ;  /* 0x000000060b937221 */ /* 0x004fe20000010000 */
[-C--:B------:R-:W-:Y:S01]  /*8750*/  FFMA.FTZ R137, R137, R0.reuse, -R177 ;  /* 0x0000000089897223 */ /* 0x080fe200000108b1 */
[-CC-:B------:R-:W-:Y:S01]  /*8760*/  FFMA.FTZ R183, R134, R0.reuse, -R161.reuse ;  /* 0x0000000086b77223 */ /* 0x180fe200000108a1 */
[-C--:B------:R-:W-:Y:S01]  /*8770*/  FFMA.FTZ R187, R142, R0.reuse, -R161 ;  /* 0x000000008ebb7223 */ /* 0x080fe200000108a1 */
[-CC-:B------:R-:W-:Y:S01]  /*8780*/  FFMA.FTZ R141, R141, R0.reuse, -R177.reuse ;  /* 0x000000008d8d7223 */ /* 0x180fe200000108b1 */
[-CC-:B------:R-:W-:Y:S01]  /*8790*/  FFMA.FTZ R129, R129, R0.reuse, -R177.reuse ;  /* 0x0000000081817223 */ /* 0x180fe200000108b1 */
[-C--:B------:R-:W-:Y:S01]  /*87a0*/  FFMA.FTZ R133, R133, R0.reuse, -R177 ;  /* 0x0000000085857223 */ /* 0x080fe200000108b1 */
[----:B------:R-:W2:Y:S01]  /*87b0*/  MUFU.EX2 R203, R203 ;  /* 0x000000cb00cb7308 */ /* 0x000ea20000000800 */
[----:B----4-:R-:W-:Y:S01]  /*87c0*/  FADD.FTZ R6, R10, R5 ;  /* 0x000000050a067221 */ /* 0x010fe20000010000 */
[-CC-:B------:R-:W-:Y:S01]  /*87d0*/  FFMA.FTZ R121, R121, R0.reuse, -R177.reuse ;  /* 0x0000000079797223 */ /* 0x180fe200000108b1 */
[-C--:B------:R-:W-:Y:S01]  /*87e0*/  FFMA.FTZ R125, R125, R0.reuse, -R177 ;  /* 0x000000007d7d7223 */ /* 0x080fe200000108b1 */
[-CC-:B------:R-:W-:Y:S01]  /*87f0*/  FFMA.FTZ R177, R122, R0.reuse, -R161.reuse ;  /* 0x000000007ab17223 */ /* 0x180fe200000108a1 */
[-CC-:B------:R-:W-:Y:S01]  /*8800*/  FFMA.FTZ R123, R123, R0.reuse, -R161.reuse ;  /* 0x000000007b7b7223 */ /* 0x180fe200000108a1 */
[-CC-:B------:R-:W-:Y:S01]  /*8810*/  FFMA.FTZ R126, R126, R0.reuse, -R161.reuse ;  /* 0x000000007e7e7223 */ /* 0x180fe200000108a1 */
[----:B------:R-:W-:Y:S01]  /*8820*/  FFMA.FTZ R127, R127, R0, -R161 ;  /* 0x000000007f7f7223 */ /* 0x000fe200000108a1 */
[----:B------:R-:W4:Y:S01]  /*8830*/  MUFU.EX2 R13, R13 ;  /* 0x0000000d000d7308 */ /* 0x000f220000000800 */
[----:B-1----:R-:W-:-:S07]  /*8840*/  FADD.FTZ R138, R202, R147 ;  /* 0x00000093ca8a7221 */ /* 0x002fce0000010000 */
[----:B------:R-:W1:Y:S01]  /*8850*/  MUFU.EX2 R12, R12 ;  /* 0x0000000c000c7308 */ /* 0x000e620000000800 */
[----:B--2---:R-:W-:-:S07]  /*8860*/  FADD.FTZ R5, R203, R6 ;  /* 0x00000006cb057221 */ /* 0x004fce0000010000 */
[----:B------:R-:W2:Y:S01]  /*8870*/  MUFU.EX2 R196, R196 ;  /* 0x000000c400c47308 */ /* 0x000ea20000000800 */
[----:B----4-:R-:W-:-:S07]  /*8880*/  FADD.FTZ R139, R13, R138 ;  /* 0x0000008a0d8b7221 */ /* 0x010fce0000010000 */
[----:B------:R-:W4:Y:S01]  /*8890*/  MUFU.EX2 R197, R197 ;  /* 0x000000c500c57308 */ /* 0x000f220000000800 */
[----:B-1----:R-:W-:-:S07]  /*88a0*/  FADD.FTZ R6, R12, R5 ;  /* 0x000000050c067221 */ /* 0x002fce0000010000 */
[----:B------:R-:W1:Y:S01]  /*88b0*/  MUFU.EX2 R15, R15 ;  /* 0x0000000f000f7308 */ /* 0x000e620000000800 */
[----:B--2---:R-:W-:-:S07]  /*88c0*/  FADD.FTZ R138, R196, R139 ;  /* 0x0000008bc48a7221 */ /* 0x004fce0000010000 */
[----:B------:R-:W2:Y:S01]  /*88d0*/  MUFU.EX2 R14, R14 ;  /* 0x0000000e000e7308 */ /* 0x000ea20000000800 */
[----:B----4-:R-:W-:-:S07]  /*88e0*/  FADD.FTZ R5, R197, R6 ;  /* 0x00000006c5057221 */ /* 0x010fce0000010000 */
[----:B------:R-:W4:Y:S01]  /*88f0*/  MUFU.EX2 R198, R198 ;  /* 0x000000c600c67308 */ /* 0x000f220000000800 */
[----:B-1----:R-:W-:Y:S01]  /*8900*/  FADD.FTZ R139, R15, R138 ;  /* 0x0000008a0f8b7221 */ /* 0x002fe20000010000 */
[----:B------:R-:W-:-:S06]  /*8910*/  FFMA.FTZ R138, R143, R0, -R161 ;  /* 0x000000008f8a7223 */ /* 0x000fcc00000108a1 */
        /* <DEDUP_REMOVED lines=15> */
[----:B----4-:R-:W-:Y:S01]  /*8a10*/  FADD.FTZ R139, R153, R130 ;  /* 0x00000082998b7221 */ /* 0x010fe20000010000 */
[----:B------:R-:W-:-:S06]  /*8a20*/  FFMA.FTZ R130, R131, R0, -R161 ;  /* 0x0000000083827223 */ /* 0x000fcc00000108a1 */
        /* <DEDUP_REMOVED lines=15> */
[----:B--2---:R-:W-:Y:S01]  /*8b20*/  FADD.FTZ R131, R145, R134 ;  /* 0x0000008691837221 */ /* 0x004fe20000010000 */
[----:B------:R-:W-:-:S06]  /*8b30*/  FFMA.FTZ R134, R135, R0, -R161 ;  /* 0x0000000087867223 */ /* 0x000fcc00000108a1 */
        /* <DEDUP_REMOVED lines=26> */
[----:B------:R-:W-:-:S04]  /*8ce0*/  IMAD.U32 R5, RZ, RZ, UR39 ;  /* 0x00000027ff057e24 */ /* 0x000fc8000f8e00ff */
[----:B------:R-:W-:Y:S02]  /*8cf0*/  @P1 VIADD R5, R5, 0x36840 ;  /* 0x0003684005051836 */ /* 0x000fe40000000000 */
[----:B------:R-:W4:Y:S01]  /*8d00*/  MUFU.EX2 R129, R129 ;  /* 0x0000008100817308 */ /* 0x000f220000000800 */
[----:B-1----:R-:W-:Y:S02]  /*8d10*/  FADD.FTZ R122, R180, R131 ;  /* 0x00000083b47a7221 */ /* 0x002fe40000010000 */
[----:B---3--:R-:W-:-:S04]  /*8d20*/  @P1 PRMT R5, R213, 0x654, R5 ;  /* 0x00000654d5051816 */ /* 0x008fc80000000005 */
[----:B------:R1:W-:Y:S01]  /*8d30*/  @P1 SYNCS.ARRIVE.TRANS64.RED.A1T0 RZ, [R5+URZ], RZ ;  /* 0x000000ff05ff19a7 */ /* 0x0003e2000810043f */
[----:B------:R-:W3:Y:S01]  /*8d40*/  MUFU.EX2 R130, R130 ;  /* 0x0000008200827308 */ /* 0x000ee20000000800 */
[----:B--2---:R-:W-:-:S07]  /*8d50*/  FADD.FTZ R131, R181, R6 ;  /* 0x00000006b5837221 */ /* 0x004fce0000010000 */
[----:B------:R-:W2:Y:S01]  /*8d60*/  MUFU.EX2 R182, R182 ;  /* 0x000000b600b67308 */ /* 0x000ea20000000800 */
[----:B----4-:R-:W-:-:S07]  /*8d70*/  FADD.FTZ R135, R129, R122 ;  /* 0x0000007a81877221 */ /* 0x010fce0000010000 */
[----:B------:R-:W-:Y:S01]  /*8d80*/  MUFU.EX2 R183, R183 ;  /* 0x000000b700b77308 */ /* 0x000fe20000000800 */
[----:B---3--:R-:W-:-:S07]  /*8d90*/  FADD.FTZ R6, R130, R131 ;  /* 0x0000008382067221 */ /* 0x008fce0000010000 */
[----:B------:R-:W1:Y:S01]  /*8da0*/  MUFU.EX2 R133, R133 ;  /* 0x0000008500857308 */ /* 0x000e620000000800 */
[----:B--2---:R-:W-:-:S07]  /*8db0*/  FADD.FTZ R122, R182, R135 ;  /* 0x00000087b67a7221 */ /* 0x004fce0000010000 */
[----:B------:R-:W-:Y:S08]  /*8dc0*/  MUFU.EX2 R134, R134 ;  /* 0x0000008600867308 */ /* 0x000ff00000000800 */
[----:B------:R-:W2:Y:S01]  /*8dd0*/  MUFU.EX2 R176, R176 ;  /* 0x000000b000b07308 */ /* 0x000ea20000000800 */
[----:B-1----:R-:W-:-:S07]  /*8de0*/  FADD.FTZ R5, R133, R122 ;  /* 0x0000007a85057221 */ /* 0x002fce0000010000 */
[----:B------:R-:W-:Y:S08]  /*8df0*/  MUFU.EX2 R177, R177 ;  /* 0x000000b100b17308 */ /* 0x000ff00000000800 */
[----:B------:R-:W1:Y:S01]  /*8e00*/  MUFU.EX2 R121, R121 ;  /* 0x0000007900797308 */ /* 0x000e620000000800 */
[----:B--2---:R-:W-:-:S07]  /*8e10*/  FADD.FTZ R122, R176, R5 ;  /* 0x00000005b07a7221 */ /* 0x004fce0000010000 */
[----:B------:R2:W3:Y:S08]  /*8e20*/  MUFU.EX2 R139, R123 ;  /* 0x0000007b008b7308 */ /* 0x0004f00000000800 */
[----:B------:R-:W4:Y:S01]  /*8e30*/  MUFU.EX2 R178, R178 ;  /* 0x000000b200b27308 */ /* 0x000f220000000800 */
[----:B--2---:R-:W-:Y:S01]  /*8e40*/  FADD.FTZ R123, R183, R6 ;  /* 0x00000006b77b7221 */ /* 0x004fe20000010000 */
[----:B-1----:R-:W-:-:S03]  /*8e50*/  FADD.FTZ R5, R121, R122 ;  /* 0x0000007a79057221 */ /* 0x002fc60000010000 */
[----:B------:R-:W-:-:S03]  /*8e60*/  FADD.FTZ R6, R134, R123 ;  /* 0x0000007b86067221 */ /* 0x000fc60000010000 */
[----:B------:R-:W1:Y:S01]  /*8e70*/  MUFU.EX2 R179, R126 ;  /* 0x0000007e00b37308 */ /* 0x000e620000000800 */
[----:B------:R-:W-:-:S04]  /*8e80*/  FADD.FTZ R6, R177, R6 ;  /* 0x00000006b1067221 */ /* 0x000fc80000010000 */
[----:B---3--:R-:W-:-:S03]  /*8e90*/  FADD.FTZ R6, R139, R6 ;  /* 0x000000068b067221 */ /* 0x008fc60000010000 */
[----:B------:R-:W2:Y:S01]  /*8ea0*/  MUFU.EX2 R125, R125 ;  /* 0x0000007d007d7308 */ /* 0x000ea20000000800 */
[----:B----4-:R-:W-:-:S07]  /*8eb0*/  FADD.FTZ R122, R178, R5 ;  /* 0x00000005b27a7221 */ /* 0x010fce0000010000 */
[----:B------:R-:W3:Y:S01]  /*8ec0*/  MUFU.EX2 R140, R127 ;  /* 0x0000007f008c7308 */ /* 0x000ee20000000800 */
[----:B-1----:R-:W-:Y:S01]  /*8ed0*/  FADD.FTZ R5, R179, R6 ;  /* 0x00000006b3057221 */ /* 0x002fe20000010000 */
[----:B--2---:R-:W-:-:S03]  /*8ee0*/  FADD.FTZ R6, R125, R122 ;  /* 0x0000007a7d067221 */ /* 0x004fc60000010000 */
[----:B---3--:R-:W-:Y:S01]  /*8ef0*/  FADD.FTZ R5, R140, R5 ;  /* 0x000000058c057221 */ /* 0x008fe20000010000 */
[----:B------:R-:W-:Y:S06]  /*8f00*/  @!P0 BRA `(.L_x_146) ;  /* 0x0000000000048947 */ /* 0x000fec0003800000 */
[----:B------:R-:W-:Y:S01]  /*8f10*/  BPT.TRAP 0x1 ;  /* 0x000000040000795c */ /* 0x000fe20000300000 */
.L_x_146:
[----:B------:R-:W2:Y:S01]  /*8f20*/  LDL R123, [R1] ;  /* 0x00000000017b7983 */ /* 0x000ea20000100800 */
[----:B------:R-:W-:Y:S01]  /*8f30*/  ISETP.NE.AND P1, PT, R22, RZ, PT ;  /* 0x000000ff1600720c */ /* 0x000fe20003f25270 */
[----:B------:R-:W-:Y:S01]  /*8f40*/  IMAD.U32 R122, RZ, RZ, UR5 ;  /* 0x00000005ff7a7e24 */ /* 0x000fe2000f8e00ff */
[----:B------:R-:W-:Y:S01]  /*8f50*/  UMOV UR60, UR61 ;  /* 0x0000003d003c7c82 */ /* 0x000fe20008000000 */
[----:B------:R-:W-:Y:S01]  /*8f60*/  UMOV UR37, UR38 ;  /* 0x0000002600257c82 */ /* 0x000fe20008000000 */
[----:B------:R-:W-:Y:S01]  /*8f70*/  F2FP.BF16.F32.PACK_AB R200, R11, R200 ;  /* 0x000000c80bc8723e */ /* 0x000fe200000010ff */
[----:B------:R-:W-:Y:S01]  /*8f80*/  IMAD.MOV.U32 R11, RZ, RZ, R4 ;  /* 0x000000ffff0b7224 */ /* 0x000fe200078e0004 */
[----:B------:R-:W-:Y:S01]  /*8f90*/  F2FP.BF16.F32.PACK_AB R201, R10, R201 ;  /* 0x000000c90ac9723e */ /* 0x000fe200000010ff */
[----:B------:R-:W-:Y:S01]  /*8fa0*/  IMAD.MOV.U32 R10, RZ, RZ, R3 ;  /* 0x000000ffff0a7224 */ /* 0x000fe200078e0003 */
[----:B------:R-:W-:Y:S02]  /*8fb0*/  F2FP.BF16.F32.PACK_AB R202, R13, R202 ;  /* 0x000000ca0dca723e */ /* 0x000fe400000010ff */
[----:B------:R-:W-:-:S02]  /*8fc0*/  F2FP.BF16.F32.PACK_AB R203, R12, R203 ;  /* 0x000000cb0ccb723e */ /* 0x000fc400000010ff */
[----:B------:R-:W-:Y:S01]  /*8fd0*/  F2FP.BF16.F32.PACK_AB R196, R15, R196 ;  /* 0x000000c40fc4723e */ /* 0x000fe200000010ff */
[----:B------:R-:W-:Y:S01]  /*8fe0*/  @P1 VIADD R122, R122, 0x36860 ;  /* 0x000368607a7a1836 */ /* 0x000fe20000000000 */
[----:B------:R-:W-:Y:S02]  /*8ff0*/  F2FP.BF16.F32.PACK_AB R197, R14, R197 ;  /* 0x000000c50ec5723e */ /* 0x000fe400000010ff */
[----:B------:R-:W-:Y:S02]  /*9000*/  F2FP.BF16.F32.PACK_AB R198, R21, R198 ;  /* 0x000000c615c6723e */ /* 0x000fe400000010ff */
[----:B------:R-:W-:Y:S02]  /*9010*/  F2FP.BF16.F32.PACK_AB R199, R20, R199 ;  /* 0x000000c714c7723e */ /* 0x000fe400000010ff */
[----:B------:R-:W-:Y:S02]  /*9020*/  F2FP.BF16.F32.PACK_AB R192, R153, R192 ;  /* 0x000000c099c0723e */ /* 0x000fe400000010ff */
[----:B------:R-:W-:-:S02]  /*9030*/  F2FP.BF16.F32.PACK_AB R193, R120, R193 ;  /* 0x000000c178c1723e */ /* 0x000fc400000010ff */
[----:B------:R-:W-:Y:S02]  /*9040*/  F2FP.BF16.F32.PACK_AB R194, R157, R194 ;  /* 0x000000c29dc2723e */ /* 0x000fe400000010ff */
        /* <DEDUP_REMOVED lines=17> */
[----:B--2---:R-:W-:-:S04]  /*9160*/  @P1 PRMT R122, R123, 0x654, R122 ;  /* 0x000006547b7a1816 */ /* 0x004fc8000000007a */
[----:B------:R1:W-:Y:S01]  /*9170*/  @P1 SYNCS.ARRIVE.TRANS64.RED.A1T0 RZ, [R122+URZ], RZ ;  /* 0x000000ff7aff19a7 */ /* 0x0003e2000810043f */
[C---:B------:R-:W-:Y:S01]  /*9180*/  ISETP.GT.AND P1, PT, R9.reuse, RZ, PT ;  /* 0x000000ff0900720c */ /* 0x040fe20003f24270 */
[----:B------:R-:W-:-:S12]  /*9190*/  VIADD R9, R9, 0xffffffff ;  /* 0xffffffff09097836 */ /* 0x000fd80000000000 */
[----:B-1----:R-:W-:Y:S05]  /*91a0*/  @P1 BRA `(.L_x_147) ;  /* 0xffffffc4000c1947 */ /* 0x002fea000383ffff */
.L_x_136:
        /* <DEDUP_REMOVED lines=99> */
.L_x_148:
[----:B------:R-:W-:Y:S01]  /*97e0*/  R2UR UR4, R16 ;  /* 0x00000000100472ca */ /* 0x000fe200000e0000 */
[----:B------:R-:W-:-:S05]  /*97f0*/  IMAD.U32 R2, RZ, RZ, UR61 ;  /* 0x0000003dff027e24 */ /* 0x000fca000f8e00ff */
[----:B------:R-:W-:-:S07]  /*9800*/  SHF.L.U32 R2, R2, 0x1f, RZ ;  /* 0x0000001f02027819 */ /* 0x000fce00000006ff */
[----:B------:R-:W-:-:S09]  /*9810*/  ULEA UR5, UR38, UR4, 0x3 ;  /* 0x0000000426057291 */ /* 0x000fd2000f8e183f */
[----:B------:R1:W2:Y:S01]  /*9820*/  SYNCS.PHASECHK.TRANS64.TRYWAIT P1, [UR5+0x36850], R2 ;  /* 0x03685002ff0075a7 */ /* 0x0002a20008020145 */
[----:B------:R-:W-:Y:S05]  /*9830*/  @!P0 BRA `(.L_x_149) ;  /* 0x0000000000048947 */ /* 0x000fea0003800000 */
[----:B------:R-:W-:Y:S01]  /*9840*/  BPT.TRAP 0x1 ;  /* 0x000000040000795c */ /* 0x000fe20000300000 */
.L_x_149:
[----:B--2---:R-:W-:Y:S05]  /*9850*/  @P1 BRA `(.L_x_150) ;  /* 0x0000000000081947 */ /* 0x004fea0003800000 */
[----:B------:R-:W2:Y:S02]  /*9860*/  SYNCS.PHASECHK.TRANS64.TRYWAIT P1, [UR5+0x36850], R2 ;  /* 0x03685002ff0075a7 */ /* 0x000ea40008020145 */
[----:B--2---:R-:W-:Y:S05]  /*9870*/  @!P1 BRA `(.L_x_151) ;  /* 0x00000050000c9947 */ /* 0x004fea0003800000 */
.L_x_150:
[----:B------:R-:W-:Y:S01]  /*9880*/  R2UR UR4, R16 ;  /* 0x00000000100472ca */ /* 0x000fe200000e0000 */
[----:B------:R-:W-:Y:S01]  /*9890*/  WARPGROUP.ARRIVE ;  /* 0x00000000000079c5 */ /* 0x000fe20000000000 */
[----:B------:R-:W-:Y:S01]  /*98a0*/  UMOV UR7, 0x40000040 ;  /* 0x4000004000077882 */ /* 0x000fe20000000000 */
[----:B--2---:R-:W2:Y:S01]  /*98b0*/  SHFL.BFLY PT, R7, R6, 0x2, 0x1f ;  /* 0x0c401f0006077f89 */ /* 0x004ea200000e0000 */
[----:B------:R-:W-:Y:S02]  /*98c0*/  IMAD.MOV.U32 R10, RZ, RZ, RZ ;  /* 0x000000ffff0a7224 */ /* 0x000fe400078e00ff */
[----:B------:R-:W-:Y:S01]  /*98d0*/  IMAD.MOV.U32 R20, RZ, RZ, -0x800000 ;  /* 0xff800000ff147424 */ /* 0x000fe200078e00ff */
[----:B-1----:R-:W1:Y:S06]  /*98e0*/  SHFL.BFLY PT, R2, R5, 0x2, 0x1f ;  /* 0x0c401f0005027f89 */ /* 0x002e6c00000e0000 */
[----:B------:R-:W-:-:S04]  /*98f0*/  UIADD3 UR4, UR4, 0x400, URZ ;  /* 0x0000040004047890 */ /* 0x000fc8000fffe03f */
[----:B------:R-:W-:-:S04]  /*9900*/  USHF.R.U32.HI UR4, URZ, 0x4, UR4 ;  /* 0x000000043f047899 */ /* 0x000fc80008011604 */
[----:B------:R-:W-:-:S04]  /*9910*/  ULOP3.LUT UR4, UR4, 0x3fff, URZ, 0xc0, !UPT ;  /* 0x00003fff04047892 */ /* 0x000fc8000f8ec03f */
[----:B------:R-:W-:Y:S01]  /*9920*/  ULOP3.LUT UR4, UR4, 0x3800000, URZ, 0xfc, !UPT ;  /* 0x0380000004047892 */ /* 0x000fe2000f8efc3f */
[----:B--2---:R-:W-:-:S03]  /*9930*/  FADD.FTZ R7, R7, R6 ;  /* 0x0000000607077221 */ /* 0x004fc60000010000 */
[----:B------:R-:W-:Y:S01]  /*9940*/  UIMAD UR4, UR38, 0xa80, UR4 ;  /* 0x00000a80260478a4 */ /* 0x000fe2000f8e0204 */
[----:B-1----:R-:W-:Y:S01]  /*9950*/  FADD.FTZ R8, R2, R5 ;  /* 0x0000000502087221 */ /* 0x002fe20000010000 */
[----:B------:R-:W-:Y:S01]  /*9960*/  IMAD.MOV.U32 R5, RZ, RZ, RZ ;  /* 0x000000ffff057224 */ /* 0x000fe200078e00ff */
[----:B------:R-:W1:Y:S04]  /*9970*/  SHFL.BFLY PT, R2, R7, 0x1, 0x1f ;  /* 0x0c201f0007027f89 */ /* 0x000e6800000e0000 */
[----:B------:R-:W-:Y:S01]  /*9980*/  UMOV UR6, UR4 ;  /* 0x0000000400067c82 */ /* 0x000fe20008000000 */
[----:B------:R-:W2:Y:S01]  /*9990*/  SHFL.BFLY PT, R9, R8, 0x1, 0x1f ;  /* 0x0c201f0008097f89 */ /* 0x000ea200000e0000 */
[----:B------:R-:W-:Y:S01]  /*99a0*/  HGMMA.64x192x16.F32.BF16 R24, R200, gdesc[UR4].tnspB, R24, gsb0 ;  /* 0x42e00004c8187df0 */ /* 0x000fe20008001818 */
[----:B------:R-:W-:Y:S01]  /*99b0*/  UIADD3 UR6, UR4, 0x80, URZ ;  /* 0x0000008004067890 */ /* 0x000fe2000fffe03f */
[----:B------:R-:W-:Y:S01]  /*99c0*/  UMOV UR7, 0x40000040 ;  /* 0x4000004000077882 */ /* 0x000fe20000000000 */
[----:B-1----:R-:W-:Y:S01]  /*99d0*/  FADD.FTZ R11, R7, R2 ;  /* 0x00000002070b7221 */ /* 0x002fe20000010000 */
[----:B------:R-:W-:-:S02]  /*99e0*/  IMAD.MOV.U32 R2, RZ, RZ, -0x800000 ;  /* 0xff800000ff027424 */ /* 0x000fc400078e00ff */
[----:B--2---:R-:W-:Y:S02]  /*99f0*/  FADD.FTZ R12, R8, R9 ;  /* 0x00000009080c7221 */ /* 0x004fe40000010000 */
[----:B------:R-:W-:-:S03]  /*9a00*/  FSETP.NE.FTZ.AND P1, PT, R11, RZ, PT ;  /* 0x000000ff0b00720b */ /* 0x000fc60003f35000 */
[----:B------:R-:W-:-:S10]  /*9a10*/  FSETP.NE.FTZ.AND P2, PT, R12, RZ, PT ;  /* 0x000000ff0c00720b */ /* 0x000fd40003f55000 */
[----:B------:R-:W1:Y:S01]  /*9a20*/  @P1 MUFU.LG2 R9, R11 ;  /* 0x0000000b00091308 */ /* 0x000e620000000c00 */
[C---:B------:R-:W-:Y:S02]  /*9a30*/  @P1 FMUL.FTZ R7, R0.reuse, 0.69314718246459960938 ;  /* 0x3f31721800071820 */ /* 0x040fe40000410000 */
[----:B------:R-:W-:-:S05]  /*9a40*/  @P2 FMUL.FTZ R13, R0, 0.69314718246459960938 ;  /* 0x3f317218000d2820 */ /* 0x000fca0000410000 */
[----:B------:R-:W2:Y:S08]  /*9a50*/  @P2 MUFU.LG2 R6, R12 ;  /* 0x0000000c00062308 */ /* 0x000eb00000000c00 */
[----:B------:R3:W4:Y:S01]  /*9a60*/  @P1 MUFU.RCP R5, R11 ;  /* 0x0000000b00051308 */ /* 0x0007220000001000 */
[----:B-1----:R-:W-:-:S04]  /*9a70*/  @P1 FMUL.FTZ R0, R9, 0.69314718246459960938 ;  /* 0x3f31721809001820 */ /* 0x002fc80000410000 */
[----:B------:R-:W-:-:S03]  /*9a80*/  @P1 FFMA.FTZ R20, R7, R4, R0 ;  /* 0x0000000407141223 */ /* 0x000fc60000010000 */
[----:B------:R3:W1:Y:S01]  /*9a90*/  @P2 MUFU.RCP R10, R12 ;  /* 0x0000000c000a2308 */ /* 0x0006620000001000 */
[----:B--2---:R-:W-:-:S04]  /*9aa0*/  @P2 FMUL.FTZ R6, R6, 0.69314718246459960938 ;  /* 0x3f31721806062820 */ /* 0x004fc80000410000 */
[----:B------:R-:W-:Y:S01]  /*9ab0*/  @P2 FFMA.FTZ R2, R13, R3, R6 ;  /* 0x000000030d022223 */ /* 0x000fe20000010006 */
        /* <DEDUP_REMOVED lines=30> */
[----:B-1-34-:R-:W-:Y:S05]  /*9ca0*/  @!P0 BRA `(.L_x_152) ;  /* 0x0000000000048947 */ /* 0x01afea0003800000 */
[----:B------:R-:W-:Y:S01]  /*9cb0*/  BPT.TRAP 0x1 ;  /* 0x000000040000795c */ /* 0x000fe20000300000 */
.L_x_152:
[----:B------:R-:W2:Y:S01]  /*9cc0*/  LDL R8, [R1] ;  /* 0x0000000001087983 */ /* 0x000ea20000100800 */
[----:B------:R-:W-:Y:S01]  /*9cd0*/  ISETP.NE.AND P0, PT, R22, RZ, PT ;  /* 0x000000ff1600720c */ /* 0x000fe20003f05270 */
[----:B------:R-:W-:Y:S02]  /*9ce0*/  IMAD.U32 R4, RZ, RZ, UR5 ;  /* 0x00000005ff047e24 */ /* 0x000fe4000f8e00ff */
        /* <DEDUP_REMOVED lines=11> */
[----:B------:R-:W-:-:S02]  /*9da0*/  @P0 VIADD R4, R4, 0x36860 ;  /* 0x0003686004040836 */ /* 0x000fc40000000000 */
        /* <DEDUP_REMOVED lines=37> */
[C---:B------:R-:W-:Y:S01]  /*a000*/  LOP3.LUT R5, R18.reuse, 0x380, RZ, 0xc0, !PT ;  /* 0x0000038012057812 */ /* 0x040fe200078ec0ff */
[-C--:B------:R-:W-:Y:S01]  /*a010*/  FMUL.FTZ R27, R27, R10.reuse ;  /* 0x0000000a1b1b7220 */ /* 0x080fe20000410000 */
[----:B------:R-:W-:Y:S01]  /*a020*/  IADD3 R9, P2, R18, 0x20, RZ ;  /* 0x0000002012097810 */ /* 0x000fe20007f5e0ff */
[-C--:B------:R-:W-:Y:S01]  /*a030*/  FMUL.FTZ R120, R26, R10.reuse ;  /* 0x0000000a1a787220 */ /* 0x080fe20000410000 */
[----:B------:R-:W-:Y:S01]  /*a040*/  SHF.R.U64 R5, R5, 0x3, RZ ;  /* 0x0000000305057819 */ /* 0x000fe200000012ff */
[-C--:B------:R-:W-:Y:S01]  /*a050*/  FMUL.FTZ R7, R31, R10.reuse ;  /* 0x0000000a1f077220 */ /* 0x080fe20000410000 */
[----:B------:R-:W-:Y:S01]  /*a060*/  IADD3 R11, P1, R18, 0x40, RZ ;  /* 0x00000040120b7810 */ /* 0x000fe20007f3e0ff */
        /* <DEDUP_REMOVED lines=45> */
[----:B------:R-:W-:Y:S01]  /*a340*/  IADD3 R13, P6, R18, 0x60, RZ ;  /* 0x00000060120d7810 */ /* 0x000fe20007fde0ff */
[----:B------:R-:W-:Y:S01]  /*a350*/  ULDC UR4, c[0x0][0xda8] ;  /* 0x00036a0000047ab9 */ /* 0x000fe20000000800 */
[----:B------:R-:W-:Y:S01]  /*a360*/  LOP3.LUT R10, R11, 0x380, RZ, 0xc0, !PT ;  /* 0x000003800b0a7812 */ /* 0x000fe200078ec0ff */
[----:B------:R-:W-:Y:S01]  /*a370*/  UIADD3 UR35, -UR36, URZ, URZ ;  /* 0x0000003f24237290 */ /* 0x000fe2000fffe13f */
[----:B------:R-:W-:Y:S01]  /*a380*/  R2UR UR6, R208 ;  /* 0x00000000d00672ca */ /* 0x000fe200000e0000 */
[----:B------:R-:W-:Y:S01]  /*a390*/  ULDC UR10, c[0x0][0xa88] ;  /* 0x0002a200000a7ab9 */ /* 0x000fe20000000800 */
[----:B------:R-:W-:Y:S01]  /*a3a0*/  LOP3.LUT R12, R13, 0x380, RZ, 0xc0, !PT ;  /* 0x000003800d0c7812 */ /* 0x000fe200078ec0ff */
[----:B------:R-:W-:Y:S01]  /*a3b0*/  ULDC.64 UR8, c[0x0][0xb70] ;  /* 0x0002dc0000087ab9 */ /* 0x000fe20000000a00 */
[----:B------:R-:W-:Y:S01]  /*a3c0*/  SHF.R.U64 R10, R10, 0x3, RZ ;  /* 0x000000030a0a7819 */ /* 0x000fe200000012ff */
[----:B------:R-:W-:Y:S01]  /*a3d0*/  ULDC.64 UR12, c[0x0][0x208] ;  /* 0x00008200000c7ab9 */ /* 0x000fe20000000a00 */
[----:B------:R-:W-:-:S02]  /*a3e0*/  R2UR UR7, R207 ;  /* 0x00000000cf0772ca */ /* 0x000fc400000e0000 */
[----:B------:R-:W-:Y:S02]  /*a3f0*/  IADD3 R15, P5, R18, 0x4000, RZ ;  /* 0x00004000120f7810 */ /* 0x000fe40007fbe0ff */
[----:B------:R-:W-:Y:S02]  /*a400*/  F2FP.BF16.F32.PACK_AB R6, R6, R3 ;  /* 0x000000030606723e */ /* 0x000fe400000010ff */
[----:B------:R-:W-:Y:S01]  /*a410*/  F2FP.BF16.F32.PACK_AB R7, R7, R122 ;  /* 0x0000007a0707723e */ /* 0x000fe200000010ff */
[----:B------:R-:W-:Y:S01]  /*a420*/  UIADD3 UR34, -UR6, URZ, URZ ;  /* 0x0000003f06227290 */ /* 0x000fe2000fffe13f */
[----:B------:R-:W-:Y:S02]  /*a430*/  SHF.R.U64 R12, R12, 0x3, RZ ;  /* 0x000000030c0c7819 */ /* 0x000fe400000012ff */
[----:B------:R-:W-:Y:S02]  /*a440*/  LOP3.LUT R10, R10, R11, RZ, 0x3c, !PT ;  /* 0x0000000b0a0a7212 */ /* 0x000fe400078e3cff */
[----:B------:R-:W-:Y:S01]  /*a450*/  LOP3.LUT R14, R15, 0x380, RZ, 0xc0, !PT ;  /* 0x000003800f0e7812 */ /* 0x000fe200078ec0ff */
[----:B------:R-:W-:Y:S01]  /*a460*/  UIMAD UR34, UR4, UR34, UR7 ;  /* 0x00000022042272a4 */ /* 0x000fe2000f8e0207 */
[----:B------:R-:W-:Y:S01]  /*a470*/  LOP3.LUT R12, R12, R13, RZ, 0x3c, !PT ;  /* 0x0000000d0c0c7212 */ /* 0x000fe200078e3cff */
[----:B------:R-:W-:Y:S01]  /*a480*/  USHF.R.S32.HI UR7, URZ, 0x1f, UR36 ;  /* 0x0000001f3f077899 */ /* 0x000fe20008011424 */
[----:B------:R-:W-:Y:S01]  /*a490*/  SHF.R.U64 R14, R14, 0x3, RZ ;  /* 0x000000030e0e7819 */ /* 0x000fe200000012ff */
[----:B------:R-:W-:Y:S01]  /*a4a0*/  USHF.L.U32 UR34, UR34, 0x7, URZ ;  /* 0x0000000722227899 */ /* 0x000fe2000800063f */
[----:B------:R-:W-:Y:S01]  /*a4b0*/  IADD3 R13, P4, R18, 0x4040, RZ ;  /* 0x00004040120d7810 */ /* 0x000fe20007f9e0ff */
[----:B------:R-:W-:Y:S01]  /*a4c0*/  ULDC UR4, c[0x0][0xdb4] ;  /* 0x00036d0000047ab9 */ /* 0x000fe20000000800 */
[----:B------:R-:W-:Y:S01]  /*a4d0*/  LOP3.LUT R14, R14, R15, RZ, 0x3c, !PT ;  /* 0x0000000f0e0e7212 */ /* 0x000fe200078e3cff */
[----:B------:R-:W-:Y:S01]  /*a4e0*/  IMAD.X R15, RZ, RZ, R19, P5 ;  /* 0x000000ffff0f7224 */ /* 0x000fe200028e0613 */
[----:B------:R-:W-:Y:S01]  /*a4f0*/  LOP3.LUT R26, R13, 0x380, RZ, 0xc0, !PT ;  /* 0x000003800d1a7812 */ /* 0x000fe200078ec0ff */
[----:B------:R-:W-:Y:S01]  /*a500*/  UIMAD UR35, UR4, UR35, UR6 ;  /* 0x00000023042372a4 */ /* 0x000fe2000f8e0206 */
[----:B------:R-:W-:-:S02]  /*a510*/  IADD3 R29, P3, R18, 0x4060, RZ ;  /* 0x00004060121d7810 */ /* 0x000fc40007f7e0ff */
[----:B------:R-:W-:Y:S01]  /*a520*/  SHF.R.U64 R26, R26, 0x3, RZ ;  /* 0x000000031a1a7819 */ /* 0x000fe200000012ff */
[----:B------:R-:W-:Y:S01]  /*a530*/  USHF.R.S32.HI UR4, URZ, 0x1f, UR35 ;  /* 0x0000001f3f047899 */ /* 0x000fe20008011423 */
[----:B------:R-:W-:Y:S02]  /*a540*/  LOP3.LUT R28, R29, 0x380, RZ, 0xc0, !PT ;  /* 0x000003801d1c7812 */ /* 0x000fe400078ec0ff */
[----:B------:R-:W-:Y:S01]  /*a550*/  LOP3.LUT R26, R26, R13, RZ, 0x3c, !PT ;  /* 0x0000000d1a1a7212 */ /* 0x000fe200078e3cff */
[----:B------:R-:W-:Y:S01]  /*a560*/  IMAD.X R13, RZ, RZ, R19, P6 ;  /* 0x000000ffff0d7224 */ /* 0x000fe200030e0613 */
[----:B------:R-:W-:Y:S01]  /*a570*/  IADD3 R39, P6, R18, 0x8040, RZ ;  /* 0x0000804012277810 */ /* 0x000fe20007fde0ff */
[----:B------:R-:W-:Y:S01]  /*a580*/  UIMAD UR6, UR4, UR8, URZ ;  /* 0x00000008040672a4 */ /* 0x000fe2000f8e023f */
[----:B------:R-:W-:Y:S01]  /*a590*/  SHF.R.U64 R28, R28, 0x3, RZ ;  /* 0x000000031c1c7819 */ /* 0x000fe200000012ff */
[----:B------:R-:W-:Y:S01]  /*a5a0*/  UIMAD.WIDE.U32 UR4, UR35, UR8, URZ ;  /* 0x00000008230472a5 */ /* 0x000fe2000f8e003f */
[----:B------:R-:W-:Y:S01]  /*a5b0*/  LOP3.LUT R38, R39, 0x380, RZ, 0xc0, !PT ;  /* 0x0000038027267812 */ /* 0x000fe200078ec0ff */
[----:B------:R-:W-:Y:S01]  /*a5c0*/  UIMAD UR6, UR35, UR9, UR6 ;  /* 0x00000009230672a4 */ /* 0x000fe2000f8e0206 */
[----:B------:R-:W-:-:S02]  /*a5d0*/  MOV R125, R12 ;  /* 0x0000000c007d7202 */ /* 0x000fc40000000f00 */
[----:B------:R-:W-:Y:S01]  /*a5e0*/  SHF.R.U64 R38, R38, 0x3, RZ ;  /* 0x0000000326267819 */ /* 0x000fe200000012ff */
[----:B------:R-:W-:Y:S01]  /*a5f0*/  UIADD3 UR6, UR5, UR6, URZ ;  /* 0x0000000605067290 */ /* 0x000fe2000fffe03f */
[----:B------:R-:W-:Y:S01]  /*a600*/  LOP3.LUT R28, R28, R29, RZ, 0x3c, !PT ;  /* 0x0000001d1c1c7212 */ /* 0x000fe200078e3cff */
[----:B------:R-:W-:Y:S01]  /*a610*/  IMAD.X R29, RZ, RZ, R19, P3 ;  /* 0x000000ffff1d7224 */ /* 0x000fe200018e0613 */
[----:B------:R-:W-:Y:S02]  /*a620*/  MOV R122, R14 ;  /* 0x0000000e007a7202 */ /* 0x000fe40000000f00 */
[----:B------:R-:W-:Y:S02]  /*a630*/  F2FP.BF16.F32.PACK_AB R13, R51, R50 ;  /* 0x00000032330d723e */ /* 0x000fe400000010ff */
[----:B------:R-:W-:Y:S02]  /*a640*/  F2FP.BF16.F32.PACK_AB R14, R53, R52 ;  /* 0x00000034350e723e */ /* 0x000fe400000010ff */
[----:B------:R-:W-:-:S02]  /*a650*/  F2FP.BF16.F32.PACK_AB R15, R55, R54 ;  /* 0x00000036370f723e */ /* 0x000fc400000010ff */
[----:B------:R-:W-:Y:S01]  /*a660*/  LOP3.LUT R38, R38, R39, RZ, 0x3c, !PT ;  /* 0x0000002726267212 */ /* 0x000fe200078e3cff */
[----:B------:R-:W-:Y:S01]  /*a670*/  IMAD.X R39, RZ, RZ, R19, P6 ;  /* 0x000000ffff277224 */ /* 0x000fe200030e0613 */
        /* <DEDUP_REMOVED lines=15> */
[----:B------:R-:W-:Y:S02]  /*a770*/  MOV R38, R38 ;  /* 0x0000002600267202 */ /* 0x000fe40000000f00 */
[----:B------:R-:W-:-:S02]  /*a780*/  F2FP.BF16.F32.PACK_AB R106, R109, R108 ;  /* 0x0000006c6d6a723e */ /* 0x000fc400000010ff */
[----:B------:R-:W-:Y:S02]  /*a790*/  F2FP.BF16.F32.PACK_AB R107, R111, R110 ;  /* 0x0000006e6f6b723e */ /* 0x000fe400000010ff */
[----:B------:R-:W-:Y:S02]  /*a7a0*/  F2FP.BF16.F32.PACK_AB R113, R115, R114 ;  /* 0x000000727371723e */ /* 0x000fe400000010ff */
[----:B------:R-:W-:Y:S02]  /*a7b0*/  F2FP.BF16.F32.PACK_AB R114, R117, R116 ;  /* 0x000000747572723e */ /* 0x000fe400000010ff */
[----:B------:R-:W-:Y:S02]  /*a7c0*/  F2FP.BF16.F32.PACK_AB R115, R119, R118 ;  /* 0x000000767773723e */ /* 0x000fe400000010ff */
[----:B------:R-:W-:Y:S02]  /*a7d0*/  R2UR UR11, R204 ;  /* 0x00000000cc0b72ca */ /* 0x000fe400000e0000 */
[----:B--2---:R-:W-:-:S02]  /*a7e0*/  @P0 PRMT R4, R8, 0x654, R4 ;  /* 0x0000065408040816 */ /* 0x004fc40000000004 */
[----:B------:R-:W-:Y:S02]  /*a7f0*/  LOP3.LUT R8, R9, 0x380, RZ, 0xc0, !PT ;  /* 0x0000038009087812 */ /* 0x000fe400078ec0ff */
[----:B------:R1:W-:Y:S01]  /*a800*/  @P0 SYNCS.ARRIVE.TRANS64.RED.A1T0 RZ, [R4+URZ], RZ ;  /* 0x000000ff04ff09a7 */ /* 0x0003e2000810043f */
[----:B------:R-:W-:Y:S01]  /*a810*/  BAR.SYNC.DEFER_BLOCKING 0x1, 0x100 ;  /* 0x0044000000007b1d */ /* 0x000fe20000010000 */
[----:B------:R-:W-:Y:S02]  /*a820*/  SHF.R.U64 R8, R8, 0x3, RZ ;  /* 0x0000000308087819 */ /* 0x000fe400000012ff */
[----:B------:R-:W-:Y:S02]  /*a830*/  IADD3 R11, P0, R18, 0x4020, RZ ;  /* 0x00004020120b7810 */ /* 0x000fe40007f1e0ff */
[----:B------:R-:W-:Y:S01]  /*a840*/  LOP3.LUT R8, R8, R9, RZ, 0x3c, !PT ;  /* 0x0000000908087212 */ /* 0x000fe200078e3cff */
[--C-:B------:R-:W-:Y:S01]  /*a850*/  IMAD.X R9, RZ, RZ, R19.reuse, P2 ;  /* 0x000000ffff097224 */ /* 0x100fe200010e0613 */
[----:B-1----:R-:W-:Y:S01]  /*a860*/  LOP3.LUT R4, R5, R18, RZ, 0x3c, !PT ;  /* 0x0000001205047212 */ /* 0x002fe200078e3cff */
[----:B------:R-:W-:Y:S01]  /*a870*/  IMAD.MOV.U32 R5, RZ, RZ, R19 ;  /* 0x000000ffff057224 */ /* 0x000fe200078e0013 */
[----:B------:R-:W-:-:S02]  /*a880*/  IADD3 R31, P2, R18, 0x8000, RZ ;  /* 0x00008000121f7810 */ /* 0x000fc40007f5e0ff */
[----:B------:R-:W-:Y:S02]  /*a890*/  LOP3.LUT R24, R11, 0x380, RZ, 0xc0, !PT ;  /* 0x000003800b187812 */ /* 0x000fe400078ec0ff */
[----:B------:R-:W-:Y:S02]  /*a8a0*/  MOV R35, R4 ;  /* 0x0000000400237202 */ /* 0x000fe40000000f00 */
[----:B------:R-:W-:Y:S02]  /*a8b0*/  F2FP.BF16.F32.PACK_AB R4, R25, R0 ;  /* 0x000000001904723e */ /* 0x000fe400000010ff */
[----:B------:R-:W-:Y:S01]  /*a8c0*/  F2FP.BF16.F32.PACK_AB R5, R27, R120 ;  /* 0x000000781b05723e */ /* 0x000fe200000010ff */
[----:B------:R-:W-:Y:S01]  /*a8d0*/  IMAD.X R27, RZ, RZ, R19, P4 ;  /* 0x000000ffff1b7224 */ /* 0x000fe200020e0613 */
[----:B------:R-:W-:Y:S02]  /*a8e0*/  LOP3.LUT R30, R31, 0x380, RZ, 0xc0, !PT ;  /* 0x000003801f1e7812 */ /* 0x000fe400078ec0ff */
[----:B------:R-:W-:-:S02]  /*a8f0*/  SHF.R.U64 R24, R24, 0x3, RZ ;  /* 0x0000000318187819 */ /* 0x000fc400000012ff */
[----:B------:R-:W-:Y:S01]  /*a900*/  SHF.R.U64 R30, R30, 0x3, RZ ;  /* 0x000000031e1e7819 */ /* 0x000fe200000012ff */
[----:B------:R1:W-:Y:S01]  /*a910*/  STSM.16.M88.4 [R35], R4 ;  /* 0x0000000423007844 */ /* 0x0003e20000000200 */
[----:B------:R-:W-:Y:S02]  /*a920*/  IADD3 R25, P5, R18, 0x8060, RZ ;  /* 0x0000806012197810 */ /* 0x000fe40007fbe0ff */
[----:B------:R-:W-:Y:S01]  /*a930*/  LOP3.LUT R24, R24, R11, RZ, 0x3c, !PT ;  /* 0x0000000b18187212 */ /* 0x000fe200078e3cff */
[--C-:B------:R-:W-:Y:S01]  /*a940*/  IMAD.X R11, RZ, RZ, R19.reuse, P1 ;  /* 0x000000ffff0b7224 */ /* 0x100fe200008e0613 */
[----:B------:R-:W-:Y:S01]  /*a950*/  LOP3.LUT R30, R30, R31, RZ, 0x3c, !PT ;  /* 0x0000001f1e1e7212 */ /* 0x000fe200078e3cff */
[----:B------:R-:W-:Y:S01]  /*a960*/  IMAD.X R31, RZ, RZ, R19, P2 ;  /* 0x000000ffff1f7224 */ /* 0x000fe200010e0613 */
[----:B------:R-:W-:Y:S02]  /*a970*/  IADD3 R43, P1, R18, 0x8020, RZ ;  /* 0x00008020122b7810 */ /* 0x000fe40007f3e0ff */
[----:B------:R-:W-:-:S02]  /*a980*/  LOP3.LUT R34, R25, 0x380, RZ, 0xc0, !PT ;  /* 0x0000038019227812 */ /* 0x000fc400078ec0ff */
[----:B------:R-:W-:Y:S02]  /*a990*/  LOP3.LUT R42, R43, 0x380, RZ, 0xc0, !PT ;  /* 0x000003802b2a7812 */ /* 0x000fe400078ec0ff */
[----:B------:R-:W-:Y:S02]  /*a9a0*/  SHF.R.U64 R34, R34, 0x3, RZ ;  /* 0x0000000322227819 */ /* 0x000fe400000012ff */
[----:B------:R-:W-:Y:S01]  /*a9b0*/  MOV R30, R30 ;  /* 0x0000001e001e7202 */ /* 0x000fe20000000f00 */
[----:B------:R-:W-:Y:S01]  /*a9c0*/  VIADD R31, R211, UR34 ;  /* 0x00000022d31f7c36 */ /* 0x000fe20008000000 */
[----:B-1----:R-:W-:Y:S01]  /*a9d0*/  F2FP.BF16.F32.PACK_AB R4, R33, R32 ;  /* 0x000000202104723e */ /* 0x002fe200000010ff */
[----:B------:R-:W-:Y:S01]  /*a9e0*/  IMAD.X R35, RZ, RZ, R19, P5 ;  /* 0x000000ffff237224 */ /* 0x000fe200028e0613 */
[----:B------:R-:W1:Y:S01]  /*a9f0*/  LDC.64 R32, c[0x0][0xb78] ;  /* 0x0002de00ff207b82 */ /* 0x000e620000000a00 */
[----:B------:R-:W-:Y:S01]  /*aa00*/  MOV R129, R8 ;  /* 0x0000000800817202 */ /* 0x000fe20000000f00 */
[----:B------:R-:W-:Y:S01]  /*aa10*/  VIADD R12, R31, 0x8 ;  /* 0x000000081f0c7836 */ /* 0x000fe20000000000 */
[----:B------:R-:W-:-:S02]  /*aa20*/  MOV R127, R10 ;  /* 0x0000000a007f7202 */ /* 0x000fc40000000f00 */
[----:B------:R-:W-:Y:S02]  /*aa30*/  F2FP.BF16.F32.PACK_AB R5, R21, R124 ;  /* 0x0000007c1505723e */ /* 0x000fe400000010ff */
[----:B------:R-:W-:Y:S02]  /*aa40*/  F2FP.BF16.F32.PACK_AB R6, R37, R36 ;  /* 0x000000242506723e */ /* 0x000fe400000010ff */
[----:B------:R-:W-:Y:S02]  /*aa50*/  F2FP.BF16.F32.PACK_AB R7, R121, R126 ;  /* 0x0000007e7907723e */ /* 0x000fe400000010ff */
[----:B------:R-:W-:Y:S02]  /*aa60*/  F2FP.BF16.F32.PACK_AB R8, R41, R40 ;  /* 0x000000282908723e */ /* 0x000fe400000010ff */
[----:B------:R-:W-:Y:S01]  /*aa70*/  F2FP.BF16.F32.PACK_AB R9, R123, R128 ;  /* 0x000000807b09723e */ /* 0x000fe200000010ff */
[----:B------:R-:W-:Y:S01]  /*aa80*/  STSM.16.M88.4 [R129], R4 ;  /* 0x0000000481007844 */ /* 0x000fe20000000200 */
[----:B------:R-:W-:-:S02]  /*aa90*/  F2FP.BF16.F32.PACK_AB R10, R45, R44 ;  /* 0x0000002c2d0a723e */ /* 0x000fc400000010ff */
[----:B------:R-:W-:Y:S02]  /*aaa0*/  F2FP.BF16.F32.PACK_AB R11, R47, R46 ;  /* 0x0000002e2f0b723e */ /* 0x000fe400000010ff */
[----:B------:R-:W-:Y:S02]  /*aab0*/  SHF.R.U64 R42, R42, 0x3, RZ ;  /* 0x000000032a2a7819 */ /* 0x000fe400000012ff */
[----:B------:R-:W-:Y:S01]  /*aac0*/  LOP3.LUT R34, R34, R25, RZ, 0x3c, !PT ;  /* 0x0000001922227212 */ /* 0x000fe200078e3cff */
[--C-:B------:R-:W-:Y:S01]  /*aad0*/  IMAD.X R25, RZ, RZ, R19.reuse, P0 ;  /* 0x000000ffff197224 */ /* 0x100fe200000e0613 */
[----:B------:R-:W-:Y:S01]  /*aae0*/  LOP3.LUT P0, RZ, R206, 0x3, RZ, 0xc0, !PT ;  /* 0x00000003ceff7812 */ /* 0x000fe2000780c0ff */
[----:B------:R1:W-:Y:S01]  /*aaf0*/  STSM.16.M88.4 [R127], R8 ;  /* 0x000000087f007844 */ /* 0x0003e20000000200 */
[----:B------:R-:W-:Y:S01]  /*ab00*/  LOP3.LUT R42, R42, R43, RZ, 0x3c, !PT ;  /* 0x0000002b2a2a7212 */ /* 0x000fe200078e3cff */
[----:B------:R-:W-:Y:S01]  /*ab10*/  IMAD.X R43, RZ, RZ, R19, P1 ;  /* 0x000000ffff2b7224 */ /* 0x000fe200008e0613 */
[----:B------:R-:W-:-:S02]  /*ab20*/  ISETP.GE.OR P1, PT, R12, UR10, P0 ;  /* 0x0000000a0c007c0c */ /* 0x000fc40008726670 */
[----:B------:R-:W-:Y:S02]  /*ab30*/  MOV R120, R24 ;  /* 0x0000001800787202 */ /* 0x000fe40000000f00 */
[----:B------:R-:W-:Y:S02]  /*ab40*/  MOV R3, R26 ;  /* 0x0000001a00037202 */ /* 0x000fe40000000f00 */
[----:B------:R-:W-:Y:S02]  /*ab50*/  F2FP.BF16.F32.PACK_AB R12, R49, R48 ;  /* 0x00000030310c723e */ /* 0x000fe400000010ff */
[----:B------:R-:W-:Y:S02]  /*ab60*/  F2FP.BF16.F32.PACK_AB R24, R57, R56 ;  /* 0x000000383918723e */ /* 0x000fe400000010ff */
[----:B------:R-:W-:Y:S01]  /*ab70*/  F2FP.BF16.F32.PACK_AB R25, R59, R58 ;  /* 0x0000003a3b19723e */ /* 0x000fe200000010ff */
[----:B------:R-:W-:Y:S01]  /*ab80*/  STSM.16.M88.4 [R125], R12 ;  /* 0x0000000c7d007844 */ /* 0x000fe20000000200 */
[----:B------:R-:W-:Y:S01]  /*ab90*/  F2FP.BF16.F32.PACK_AB R26, R61, R60 ;  /* 0x0000003c3d1a723e */ /* 0x000fe200000010ff */
[----:B-1----:R-:W-:Y:S01]  /*aba0*/  IMAD R8, R32, UR7, RZ ;  /* 0x0000000720087c24 */ /* 0x002fe2000f8e02ff */
[----:B------:R-:W-:-:S02]  /*abb0*/  F2FP.BF16.F32.PACK_AB R27, R63, R62 ;  /* 0x0000003e3f1b723e */ /* 0x000fc400000010ff */
[----:B------:R-:W-:Y:S01]  /*abc0*/  F2FP.BF16.F32.PACK_AB R4, R65, R64 ;  /* 0x000000404104723e */ /* 0x000fe200000010ff */
[----:B------:R-:W-:Y:S01]  /*abd0*/  IMAD R21, R33, UR36, R8 ;  /* 0x0000002421157c24 */ /* 0x000fe2000f8e0208 */
[----:B------:R-:W-:Y:S01]  /*abe0*/  F2FP.BF16.F32.PACK_AB R5, R67, R66 ;  /* 0x000000424305723e */ /* 0x000fe200000010ff */
[----:B------:R-:W-:Y:S01]  /*abf0*/  STSM.16.M88.4 [R122], R24 ;  /* 0x000000187a007844 */ /* 0x000fe20000000200 */
[----:B------:R-:W-:Y:S02]  /*ac00*/  F2FP.BF16.F32.PACK_AB R6, R69, R68 ;  /* 0x000000444506723e */ /* 0x000fe400000010ff */
[----:B------:R-:W-:Y:S02]  /*ac10*/  F2FP.BF16.F32.PACK_AB R7, R71, R70 ;  /* 0x000000464707723e */ /* 0x000fe400000010ff */
[----:B------:R-:W-:Y:S02]  /*ac20*/  F2FP.BF16.F32.PACK_AB R8, R73, R72 ;  /* 0x000000484908723e */ /* 0x000fe400000010ff */
[----:B------:R-:W-:Y:S01]  /*ac30*/  F2FP.BF16.F32.PACK_AB R9, R75, R74 ;  /* 0x0000004a4b09723e */ /* 0x000fe200000010ff */
[----:B------:R1:W-:Y:S01]  /*ac40*/  STSM.16.M88.4 [R120], R4 ;  /* 0x0000000478007844 */ /* 0x0003e20000000200 */
[----:B------:R-:W-:-:S02]  /*ac50*/  F2FP.BF16.F32.PACK_AB R10, R77, R76 ;  /* 0x0000004c4d0a723e */ /* 0x000fc400000010ff */
[----:B------:R-:W-:Y:S02]  /*ac60*/  F2FP.BF16.F32.PACK_AB R11, R79, R78 ;  /* 0x0000004e4f0b723e */ /* 0x000fe400000010ff */
[----:B------:R-:W-:Y:S01]  /*ac70*/  MOV R0, R28 ;  /* 0x0000001c00007202 */ /* 0x000fe20000000f00 */
[----:B------:R-:W-:Y:S01]  /*ac80*/  IMAD.U32 R29, RZ, RZ, UR5 ;  /* 0x00000005ff1d7e24 */ /* 0x000fe2000f8e00ff */
[----:B------:R-:W-:Y:S01]  /*ac90*/  MOV R42, R42 ;  /* 0x0000002a002a7202 */ /* 0x000fe20000000f00 */
[----:B------:R-:W-:Y:S01]  /*aca0*/  STSM.16.M88.4 [R3], R8 ;  /* 0x0000000803007844 */ /* 0x000fe20000000200 */
[----:B------:R-:W-:Y:S01]  /*acb0*/  MOV R34, R34 ;  /* 0x0000002200227202 */ /* 0x000fe20000000f00 */
[----:B------:R-:W-:Y:S01]  /*acc0*/  IMAD.U32 R28, RZ, RZ, UR4 ;  /* 0x00000004ff1c7e24 */ /* 0x000fe2000f8e00ff */
[----:B------:R-:W-:Y:S01]  /*acd0*/  ISETP.GE.OR P0, PT, R31, UR10, P0 ;  /* 0x0000000a1f007c0c */ /* 0x000fe20008706670 */
[----:B------:R-:W-:Y:S01]  /*ace0*/  STSM.16.M88.4 [R0], R80 ;  /* 0x0000005000007844 */ /* 0x000fe20000000200 */
[----:B------:R-:W-:Y:S01]  /*acf0*/  IMAD.U32 R29, RZ, RZ, UR6 ;  /* 0x00000006ff1d7e24 */ /* 0x000fe2000f8e00ff */
[----:B------:R-:W-:-:S02]  /*ad00*/  ULDC.64 UR4, c[0x0][0xb40] ;  /* 0x0002d00000047ab9 */ /* 0x000fc40000000a00 */
[----:B------:R-:W-:Y:S01]  /*ad10*/  STSM.16.M88.4 [R30], R88 ;  /* 0x000000581e007844 */ /* 0x000fe20000000200 */
[----:B------:R-:W-:Y:S01]  /*ad20*/  IMAD.WIDE.U32 R28, R32, UR36, R28 ;  /* 0x00000024201c7c25 */ /* 0x000fe2000f8e001c */
[----:B-1----:R-:W-:Y:S02]  /*ad30*/  SHF.R.S32.HI R5, RZ, 0x1f, R31 ;  /* 0x0000001fff057819 */ /* 0x002fe4000001141f */
[----:B------:R-:W-:Y:S01]  /*ad40*/  STSM.16.M88.4 [R42], R96 ;  /* 0x000000602a007844 */ /* 0x000fe20000000200 */
[----:B------:R-:W-:-:S03]  /*ad50*/  IADD3 R6, P2, R31, R28, RZ ;  /* 0x0000001c1f067210 */ /* 0x000fc60007f5e0ff */
[----:B------:R-:W-:Y:S01]  /*ad60*/  STSM.16.M88.4 [R38], R104 ;  /* 0x0000006826007844 */ /* 0x000fe20000000200 */
[----:B------:R-:W-:-:S03]  /*ad70*/  IADD3.X R5, R5, R29, R21, P2, !PT ;  /* 0x0000001d05057210 */ /* 0x000fc600017fe415 */
[----:B------:R-:W-:Y:S01]  /*ad80*/  STSM.16.M88.4 [R34], R112 ;  /* 0x0000007022007844 */ /* 0x000fe20000000200 */
[C---:B------:R-:W-:Y:S01]  /*ad90*/  LEA R4, P2, R6.reuse, UR4, 0x2 ;  /* 0x0000000406047c11 */ /* 0x040fe2000f8410ff */
[----:B------:R-:W-:Y:S01]  /*ada0*/  ULDC UR4, c[0x0][0xc] ;  /* 0x0000030000047ab9 */ /* 0x000fe20000000800 */
[----:B------:R-:W-:Y:S01]  /*adb0*/  @!PT LDS RZ, [RZ] ;  /* 0x00000000fffff984 */ /* 0x000fe20000000800 */
[----:B------:R-:W-:Y:S01]  /*adc0*/  @!PT LDS RZ, [RZ] ;  /* 0x00000000fffff984 */ /* 0x000fe20000000800 */
[----:B------:R-:W-:Y:S01]  /*add0*/  @!PT LDS RZ, [RZ] ;  /* 0x00000000fffff984 */ /* 0x000fe20000000800 */
[----:B------:R-:W-:Y:S01]  /*ade0*/  @!PT LDS RZ, [RZ] ;  /* 0x00000000fffff984 */ /* 0x000fe20000000800 */
[----:B------:R1:W-:Y:S06]  /*adf0*/  MEMBAR.ALL.CTA ;  /* 0x0000000000007992 */ /* 0x0003ec0000008000 */
[----:B-1----:R-:W1:Y:S01]  /*ae00*/  FENCE.VIEW.ASYNC.S ;  /* 0x00000000000073c6 */ /* 0x002e620000000000 */
[----:B------:R-:W-:Y:S01]  /*ae10*/  LEA.HI.X R5, R6, UR5, R5, 0x2, P2 ;  /* 0x0000000506057c11 */ /* 0x000fe200090f1405 */
[----:B------:R-:W-:-:S02]  /*ae20*/  UIADD3 UR11, UR4, UR11, URZ ;  /* 0x0000000b040b7290 */ /* 0x000fc4000fffe03f */
[----:B-1----:R-:W1:Y:S04]  /*ae30*/  SHFL.IDX PT, R0, R210, RZ, 0x1f ;  /* 0x00001fffd2007589 */ /* 0x002e6800000e0000 */
[----:B------:R-:W-:Y:S01]  /*ae40*/  IMAD.U32 R204, RZ, RZ, UR11 ;  /* 0x0000000bffcc7e24 */ /* 0x000fe2000f8e00ff */
[----:B------:R-:W-:Y:S06]  /*ae50*/  BAR.ARV 0x1, 0x120 ;  /* 0x0044800000007b1d */ /* 0x000fec0000002000 */
[----:B------:R2:W-:Y:S01]  /*ae60*/  @!P0 STG.E desc[UR12][R4.64], R20 ;  /* 0x0000001404008986 */ /* 0x0005e2000c10190c */
[----:B-1----:R-:W-:-:S03]  /*ae70*/  ISETP.NE.AND P0, PT, R0, 0x7, PT ;  /* 0x000000070000780c */ /* 0x002fc60003f05270 */
[----:B------:R2:W-:Y:S10]  /*ae80*/  @!P1 STG.E desc[UR12][R4.64+0x20], R2 ;  /* 0x0000200204009986 */ /* 0x0005f4000c10190c */
        /* <DEDUP_REMOVED lines=23> */
[----:B------:R1:W-:Y:S01]  /*b000*/  UTMASTG.5D [UR32], [UR4] ;  /* 0x00000020040073b5 */ /* 0x0003e20008020000 */
[----:B------:R-:W-:-:S02]  /*b010*/  UMOV UR8, 0x1 ;  /* 0x0000000100087882 */ /* 0x000fc40000000000 */
[----:B------:R-:W-:Y:S02]  /*b020*/  UPRMT UR7, URZ, 0x654, UR6 ;  /* 0x000006543f077896 */ /* 0x000fe40008000006 */
[----:B------:R-:W-:Y:S01]  /*b030*/  UPRMT UR6, UR8, 0x654, UR6 ;  /* 0x0000065408067896 */ /* 0x000fe20008000006 */
[----:B------:R0:W-:Y:S01]  /*b040*/  UTMACMDFLUSH ;  /* 0x00000000000079b7 */ /* 0x0001e20000000000 */
[----:B------:R-:W-:-:S05]  /*b050*/  DEPBAR.LE SB0, 0x0 ;  /* 0x000080000000791a */ /* 0x000fca0000000000 */
[----:B------:R-:W-:Y:S02]  /*b060*/  SYNCS.ARRIVE.TRANS64.RED.A1T0 RZ, [UR7], RZ ;  /* 0x000000ffffff79a7 */ /* 0x000fe40008100407 */
[----:B-1----:R-:W-:Y:S03]  /*b070*/  SYNCS.ARRIVE.TRANS64.RED.A1T0 RZ, [UR6], RZ ;  /* 0x000000ffffff79a7 */ /* 0x002fe60008100406 */
.L_x_154:
[----:B------:R-:W-:Y:S05]  /*b080*/  BSYNC B0 ;  /* 0x0000000000007941 */ /* 0x000fea0003800000 */
.L_x_153:
[----:B------:R-:W1:Y:S01]  /*b090*/  LDC R0, c[0x0][0xda4] ;  /* 0x00036900ff007b82 */ /* 0x000e620000000800 */
[----:B------:R-:W-:Y:S01]  /*b0a0*/  R2UR UR5, R204 ;  /* 0x00000000cc0572ca */ /* 0x000fe200000e0000 */
[----:B------:R-:W-:Y:S01]  /*b0b0*/  UIADD3 UR38, UR38, 0x1, URZ ;  /* 0x0000000126267890 */ /* 0x000fe2000fffe03f */
[----:B------:R-:W-:-:S03]  /*b0c0*/  VIADD R205, R205, 0x1 ;  /* 0x00000001cdcd7836 */ /* 0x000fc60000000000 */
[----:B------:R-:W-:-:S04]  /*b0d0*/  UISETP.NE.AND UP0, UPT, UR38, 0x2, UPT ;  /* 0x000000022600788c */ /* 0x000fc8000bf05270 */
[----:B------:R-:W-:Y:S02]  /*b0e0*/  USEL UR4, URZ, 0x1, UP0 ;  /* 0x000000013f047887 */ /* 0x000fe40008000000 */
[----:B------:R-:W-:Y:S02]  /*b0f0*/  USEL UR38, UR38, URZ, UP0 ;  /* 0x0000003f26267287 */ /* 0x000fe40008000000 */
[----:B------:R-:W-:Y:S01]  /*b100*/  ULOP3.LUT UR61, UR61, UR4, URZ, 0x3c, !UPT ;  /* 0x000000043d3d7292 */ /* 0x000fe2000f8e3c3f */
[----:B-1----:R-:W-:-:S13]  /*b110*/  ISETP.LE.AND P0, PT, R0, UR5, PT ;  /* 0x0000000500007c0c */ /* 0x002fda000bf03270 */
[----:B------:R-:W-:Y:S05]  /*b120*/  @!P0 BRA `(.L_x_155) ;  /* 0xffffff6000648947 */ /* 0x000fea000383ffff */
[----:B------:R-:W-:Y:S05]  /*b130*/  EXIT ;  /* 0x000000000000794d */ /* 0x000fea0003800000 */
.L_x_127:
[----:B------:R-:W-:-:S08]  /*b140*/  NOP ;  /* 0x0000000000007918 */ /* 0x000fd00000000000 */
[----:B-1----:R-:W1:-:S00]  /*b150*/  USETMAXREG.DEALLOC.CTAPOOL 0x18 ;  /* 0x00000018000079c8 */ /* 0x002e4000080e0500 */
[----:B-1----:R-:W-:-:S06]  /*b160*/  LOP3.LUT R0, R0, 0x3, RZ, 0xc0, !PT ;  /* 0x0000000300007812 */ /* 0x002fcc00078ec0ff */
[----:B------:R-:W1:Y:S02]  /*b170*/  SHFL.IDX PT, R0, R0, RZ, 0x1f ;  /* 0x00001fff00007589 */ /* 0x000e6400000e0000 */
[----:B-1----:R-:W-:-:S13]  /*b180*/  ISETP.NE.AND P0, PT, R0, RZ, PT ;  /* 0x000000ff0000720c */ /* 0x002fda0003f05270 */
[----:B------:R-:W-:Y:S05]  /*b190*/  @P0 EXIT ;  /* 0x000000000000094d */ /* 0x000fea0003800000 */
[----:B------:R-:W1:Y:S01]  /*b1a0*/  S2UR UR4, SR_CTAID.X ;  /* 0x00000000000479c3 */ /* 0x000e620000002500 */
[----:B------:R-:W-:Y:S02]  /*b1b0*/  IMAD.MOV.U32 R16, RZ, RZ, RZ ;  /* 0x000000ffff107224 */ /* 0x000fe400078e00ff */
[----:B------:R-:W-:Y:S02]  /*b1c0*/  IMAD.MOV.U32 R2, RZ, RZ, 0x1 ;  /* 0x00000001ff027424 */ /* 0x000fe400078e00ff */
[----:B------:R-:W-:-:S03]  /*b1d0*/  IMAD.MOV.U32 R17, RZ, RZ, 0x1 ;  /* 0x00000001ff117424 */ /* 0x000fc600078e00ff */
[----:B------:R-:W1:Y:S02]  /*b1e0*/  LDC R0, c[0x0][0xda4] ;  /* 0x00036900ff007b82 */ /* 0x000e640000000800 */
[----:B-1----:R-:W-:-:S13]  /*b1f0*/  ISETP.LE.AND P0, PT, R0, UR4, PT ;  /* 0x0000000400007c0c */ /* 0x002fda000bf03270 */
[----:B------:R-:W-:Y:S05]  /*b200*/  @P0 BRA `(.L_x_156) ;  /* 0x0000003000740947 */ /* 0x000fea0003800000 */
[----:B------:R-:W2:Y:S01]  /*b210*/  LDL R3, [R1+0x1c] ;  /* 0x00001c0001037983 */ /* 0x000ea20000100800 */
[----:B------:R-:W1:Y:S01]  /*b220*/  S2R R4, SR_TID.X ;  /* 0x0000000000047919 */ /* 0x000e620000002100 */
[----:B------:R-:W3:Y:S01]  /*b230*/  S2UR UR4, SR_CTAID.X ;  /* 0x00000000000479c3 */ /* 0x000ee20000002500 */
[----:B------:R-:W-:Y:S02]  /*b240*/  LOP3.LUT R19, R19, 0xfffffffd, RZ, 0xc0, !PT ;  /* 0xfffffffd13137812 */ /* 0x000fe400078ec0ff */
[----:B-1----:R-:W-:-:S05]  /*b250*/  LOP3.LUT P0, R0, R4, 0x1f, RZ, 0xc0, !PT ;  /* 0x0000001f04007812 */ /* 0x002fca000780c0ff */
[----:B------:R3:W-:Y:S02]  /*b260*/  STL [R1+0x28], R0 ;  /* 0x0000280001007387 */ /* 0x0007e40000100800 */
[----:B---3--:R-:W-:-:S05]  /*b270*/  IMAD.U32 R0, RZ, RZ, UR4 ;  /* 0x00000004ff007e24 */ /* 0x008fca000f8e00ff */
[----:B------:R2:W-:Y:S01]  /*b280*/  STL [R1+0x18], R0 ;  /* 0x0000180001007387 */ /* 0x0005e20000100800 */
[----:B------:R-:W-:-:S04]  /*b290*/  LOP3.LUT P1, RZ, R4, 0x7f, RZ, 0xc0, !PT ;  /* 0x0000007f04ff7812 */ /* 0x000fc8000782c0ff */
[----:B------:R-:W-:Y:S01]  /*b2a0*/  PLOP3.LUT P0, PT, P0, P1, PT, 0x8a, 0x0 ;  /* 0x000000000000781c */ /* 0x000fe20000703172 */
[----:B------:R-:W-:-:S08]  /*b2b0*/  IMAD.MOV.U32 R16, RZ, RZ, RZ ;  /* 0x000000ffff107224 */ /* 0x000fd000078e00ff */
[----:B------:R-:W-:-:S04]  /*b2c0*/  @P1 LOP3.LUT R19, R19, 0x2, RZ, 0xfc, !PT ;  /* 0x0000000213131812 */ /* 0x000fc800078efcff */
[----:B------:R-:W-:Y:S01]  /*b2d0*/  LOP3.LUT R19, R19, 0xfffffffe, RZ, 0xc0, !PT ;  /* 0xfffffffe13137812 */ /* 0x000fe200078ec0ff */
[----:B------:R-:W-:-:S03]  /*b2e0*/  IMAD.MOV.U32 R17, RZ, RZ, 0x1 ;  /* 0x00000001ff117424 */ /* 0x000fc600078e00ff */
[----:B------:R-:W-:Y:S01]  /*b2f0*/  @P0 LOP3.LUT R19, R19, 0x1, RZ, 0xfc, !PT ;  /* 0x0000000113130812 */ /* 0x000fe200078efcff */
[----:B------:R-:W-:Y:S01]  /*b300*/  ULDC.64 UR36, c[0x0][0x198] ;  /* 0x0000660000247ab9 */ /* 0x000fe20000000a00 */
[----:B------:R-:W-:Y:S01]  /*b310*/  ULDC UR38, c[0x0][0xc] ;  /* 0x0000030000267ab9 */ /* 0x000fe20000000800 */
[----:B--2---:R-:W-:-:S05]  /*b320*/  LOP3.LUT R0, R3, 0x2, RZ, 0xfc, !PT ;  /* 0x0000000203007812 */ /* 0x004fca00078efcff */
[----:B------:R1:W-:Y:S04]  /*b330*/  STL [R1+0xc], R0 ;  /* 0x00000c0001007387 */ /* 0x0003e80000100800 */
[----:B------:R1:W-:Y:S02]  /*b340*/  STL [R1+0x24], RZ ;  /* 0x000024ff01007387 */ /* 0x0003e40000100800 */
.L_x_208:
        /* <DEDUP_REMOVED lines=14> */
[----:B--2---:R-:W-:-:S04]  /*b430*/  @P0 IMAD.HI.U32 R2, R4, R2, RZ ;  /* 0x0000000204020227 */ /* 0x004fc800078e00ff */
[----:B------:R-:W-:Y:S01]  /*b440*/  IMAD.MOV.U32 R6, RZ, RZ, R4 ;  /* 0x000000ffff067224 */ /* 0x000fe200078e0004 */
[----:B----4-:R-:W-:Y:S01]  /*b450*/  @P0 SHF.R.U32.HI R6, RZ, R3, R2 ;  /* 0x00000003ff060219 */ /* 0x010fe20000011602 */
[----:B------:R-:W1:Y:S04]  /*b460*/  LDC R4, c[0x0][0x2e0] ;  /* 0x0000b800ff047b82 */ /* 0x000e680000000800 */
[----:B------:R-:W-:Y:S01]  /*b470*/  IMAD.MOV.U32 R7, RZ, RZ, R6 ;  /* 0x000000ffff077224 */ /* 0x000fe200078e0006 */
[----:B------:R2:W-:Y:S03]  /*b480*/  STL [R1+0x10], R6 ;  /* 0x0000100601007387 */ /* 0x0005e60000100800 */
[----:B------:R-:W4:Y:S01]  /*b490*/  @P1 LDC.64 R2, c[0x0][0xdb8] ;  /* 0x00036e00ff021b82 */ /* 0x000f220000000a00 */
[----:B-1----:R-:W-:-:S02]  /*b4a0*/  IMAD R9, R4, UR4, RZ ;  /* 0x0000000404097c24 */ /* 0x002fc4000f8e02ff */
[----:B----4-:R-:W-:-:S05]  /*b4b0*/  @P1 IMAD.HI.U32 R2, R6, R2, RZ ;  /* 0x0000000206021227 */ /* 0x010fca00078e00ff */
[----:B------:R-:W-:Y:S01]  /*b4c0*/  @P1 SHF.R.U32.HI R7, RZ, R3, R2 ;  /* 0x00000003ff071219 */ /* 0x000fe20000011602 */
[----:B------:R-:W-:Y:S01]  /*b4d0*/  VIADD R3, R9, 0x6f ;  /* 0x0000006f09037836 */ /* 0x000fe20000000000 */
[----:B------:R-:W-:-:S03]  /*b4e0*/  MOV R2, 0x400 ;  /* 0x0000040000027802 */ /* 0x000fc60000000f00 */
[----:B------:R2:W-:Y:S01]  /*b4f0*/  STL [R1], R7 ;  /* 0x0000000701007387 */ /* 0x0005e20000100800 */
[----:B---3--:R-:W-:Y:S01]  /*b500*/  LEA R8, R5, R2, 0x18 ;  /* 0x0000000205087211 */ /* 0x008fe200078ec0ff */
[----:B------:R-:W-:Y:S02]  /*b510*/  IMAD.MOV.U32 R2, RZ, RZ, RZ ;  /* 0x000000ffff027224 */ /* 0x000fe400078e00ff */
[----:B------:R2:W-:Y:S02]  /*b520*/  STL [R1+0x20], R9 ;  /* 0x0000200901007387 */ /* 0x0005e40000100800 */
[----:B------:R-:W-:Y:S02]  /*b530*/  VIADD R4, R8, 0x21400 ;  /* 0x0002140008047836 */ /* 0x000fe40000000000 */
[----:B------:R-:W-:Y:S01]  /*b540*/  IMAD.HI R2, R3, -0x6db6db6d, R2 ;  /* 0x9249249303027827 */ /* 0x000fe200078e0202 */
[----:B------:R2:W-:Y:S02]  /*b550*/  STL [R1+0x8], R8 ;  /* 0x0000080801007387 */ /* 0x0005e40000100800 */
[----:B------:R-:W-:Y:S01]  /*b560*/  LOP3.LUT P0, RZ, R4, 0x3ff, RZ, 0xc0, !PT ;  /* 0x000003ff04ff7812 */ /* 0x000fe2000780c0ff */
[----:B------:R-:W-:-:S04]  /*b570*/  IMAD.MOV R3, RZ, RZ, -R7 ;  /* 0x000000ffff037224 */ /* 0x000fc800078e0a07 */
[----:B------:R-:W-:Y:S01]  /*b580*/  IMAD R4, R0, R3, R6 ;  /* 0x0000000300047224 */ /* 0x000fe200078e0206 */
[----:B------:R-:W-:-:S04]  /*b590*/  SHF.R.U32.HI R3, RZ, 0x1f, R2 ;  /* 0x0000001fff037819 */ /* 0x000fc80000011602 */
[----:B------:R-:W-:Y:S01]  /*b5a0*/  LEA.HI.SX32 R0, R2, R3, 0x1a ;  /* 0x0000000302007211 */ /* 0x000fe200078fd2ff */
[----:B------:R2:W-:Y:S04]  /*b5b0*/  STL [R1+0x4], R4 ;  /* 0x0000040401007387 */ /* 0x0005e80000100800 */
[----:B------:R2:W-:Y:S01]  /*b5c0*/  STL [R1+0x14], R0 ;  /* 0x0000140001007387 */ /* 0x0005e20000100800 */
[----:B------:R-:W-:Y:S05]  /*b5d0*/  @!P0 BRA `(.L_x_157) ;  /* 0x0000000000408947 */ /* 0x000fea0003800000 */
[----:B------:R-:W-:Y:S01]  /*b5e0*/  MOV R2, 0x0 ;  /* 0x0000000000027802 */ /* 0x000fe20000000f00 */
[----:B------:R-:W-:Y:S01]  /*b5f0*/  ULDC.64 UR6, c[0x4][0xa8] ;  /* 0x01002a0000067ab9 */ /* 0x000fe20000000a00 */
[----:B------:R-:W-:Y:S01]  /*b600*/  ULDC.64 UR8, c[0x4][0xb0] ;  /* 0x01002c0000087ab9 */ /* 0x000fe20000000a00 */
[----:B------:R-:W-:Y:S01]  /*b610*/  ULDC.64 UR4, c[0x4][0x8] ;  /* 0x0100020000047ab9 */ /* 0x000fe20000000a00 */
[----:B--2---:R-:W-:Y:S02]  /*b620*/  IMAD.U32 R4, RZ, RZ, UR6 ;  /* 0x00000006ff047e24 */ /* 0x004fe4000f8e00ff */
[----:B------:R-:W1:Y:S01]  /*b630*/  LDC.64 R2, c[0x4][R2] ;  /* 0x0100000002027b82 */ /* 0x000e620000000a00 */
[----:B------:R-:W-:Y:S02]  /*b640*/  IMAD.U32 R5, RZ, RZ, UR7 ;  /* 0x00000007ff057e24 */ /* 0x000fe4000f8e00ff */
[----:B------:R-:W-:Y:S02]  /*b650*/  IMAD.U32 R6, RZ, RZ, UR8 ;  /* 0x00000008ff067e24 */ /* 0x000fe4000f8e00ff */
[----:B------:R-:W-:-:S02]  /*b660*/  IMAD.U32 R7, RZ, RZ, UR9 ;  /* 0x00000009ff077e24 */ /* 0x000fc4000f8e00ff */
[----:B------:R-:W-:Y:S02]  /*b670*/  IMAD.U32 R10, RZ, RZ, UR4 ;  /* 0x00000004ff0a7e24 */ /* 0x000fe4000f8e00ff */
[----:B------:R-:W-:Y:S02]  /*b680*/  IMAD.U32 R11, RZ, RZ, UR5 ;  /* 0x00000005ff0b7e24 */ /* 0x000fe4000f8e00ff */
[----:B------:R-:W-:Y:S02]  /*b690*/  IMAD.MOV.U32 R8, RZ, RZ, 0x70 ;  /* 0x00000070ff087424 */ /* 0x000fe400078e00ff */
[----:B------:R-:W-:Y:S02]  /*b6a0*/  IMAD.MOV.U32 R12, RZ, RZ, 0x1 ;  /* 0x00000001ff0c7424 */ /* 0x000fe400078e00ff */
[----:B------:R-:W-:-:S07]  /*b6b0*/  IMAD.MOV.U32 R13, RZ, RZ, RZ ;  /* 0x000000ffff0d7224 */ /* 0x000fce00078e00ff */
[----:B------:R-:W-:-:S07]  /*b6c0*/  LEPC R20, `(.L_x_157) ;  /* 0x000000001014794e */ /* 0x000fce0000000000 */
[----:B-1----:R-:W-:Y:S05]  /*b6d0*/  CALL.ABS.NOINC R2 ;  /* 0x0000000002007343 */ /* 0x002fea0003c00000 */
.L_x_157:
[----:B------:R-:W2:Y:S02]  /*b6e0*/  LDL R2, [R1+0x8] ;  /* 0x0000080001027983 */ /* 0x000ea40000100800 */
[----:B--2---:R-:W-:-:S05]  /*b6f0*/  VIADD R0, R2, 0x400 ;  /* 0x0000040002007836 */ /* 0x004fca0000000000 */
[----:B------:R-:W-:-:S13]  /*b700*/  LOP3.LUT P0, RZ, R0, 0x3ff, RZ, 0xc0, !PT ;  /* 0x000003ff00ff7812 */ /* 0x000fda000780c0ff */
[----:B------:R-:W-:Y:S05]  /*b710*/  @!P0 BRA `(.L_x_158) ;  /* 0x0000000000808947 */ /* 0x000fea0003800000 */
[----:B------:R-:W-:Y:S01]  /*b720*/  MOV R0, 0x0 ;  /* 0x0000000000007802 */ /* 0x000fe20000000f00 */
[----:B------:R-:W-:Y:S01]  /*b730*/  ULDC.64 UR6, c[0x4][0xa8] ;  /* 0x01002a0000067ab9 */ /* 0x000fe20000000a00 */
[----:B------:R-:W-:Y:S01]  /*b740*/  ULDC.64 UR8, c[0x4][0xb0] ;  /* 0x01002c0000087ab9 */ /* 0x000fe20000000a00 */
[----:B------:R-:W-:Y:S01]  /*b750*/  ULDC.64 UR4, c[0x4][0x10] ;  /* 0x0100040000047ab9 */ /* 0x000fe20000000a00 */
[----:B------:R1:W2:Y:S01]  /*b760*/  LDC.64 R2, c[0x4][R0] ;  /* 0x0100000000027b82 */ /* 0x0002a20000000a00 */
[----:B------:R-:W-:Y:S02]  /*b770*/  IMAD.U32 R4, RZ, RZ, UR6 ;  /* 0x00000006ff047e24 */ /* 0x000fe4000f8e00ff */
[----:B------:R-:W-:Y:S02]  /*b780*/  IMAD.U32 R5, RZ, RZ, UR7 ;  /* 0x00000007ff057e24 */ /* 0x000fe4000f8e00ff */
[----:B------:R-:W-:Y:S02]  /*b790*/  IMAD.U32 R6, RZ, RZ, UR8 ;  /* 0x00000008ff067e24 */ /* 0x000fe4000f8e00ff */
[----:B------:R-:W-:-:S02]  /*b7a0*/  IMAD.U32 R7, RZ, RZ, UR9 ;  /* 0x00000009ff077e24 */ /* 0x000fc4000f8e00ff */
[----:B------:R-:W-:Y:S02]  /*b7b0*/  IMAD.U32 R10, RZ, RZ, UR4 ;  /* 0x00000004ff0a7e24 */ /* 0x000fe4000f8e00ff */
[----:B------:R-:W-:Y:S02]  /*b7c0*/  IMAD.U32 R11, RZ, RZ, UR5 ;  /* 0x00000005ff0b7e24 */ /* 0x000fe4000f8e00ff */
[----:B------:R-:W-:Y:S02]  /*b7d0*/  IMAD.MOV.U32 R8, RZ, RZ, 0x70 ;  /* 0x00000070ff087424 */ /* 0x000fe400078e00ff */
[----:B------:R-:W-:Y:S02]  /*b7e0*/  IMAD.MOV.U32 R12, RZ, RZ, 0x1 ;  /* 0x00000001ff0c7424 */ /* 0x000fe400078e00ff */
[----:B-1----:R-:W-:-:S07]  /*b7f0*/  IMAD.MOV.U32 R13, RZ, RZ, RZ ;  /* 0x000000ffff0d7224 */ /* 0x002fce00078e00ff */
[----:B------:R-:W-:-:S07]  /*b800*/  LEPC R20, `(.L_x_159) ;  /* 0x000000001014794e */ /* 0x000fce0000000000 */
[----:B--2---:R-:W-:Y:S05]  /*b810*/  CALL.ABS.NOINC R2 ;  /* 0x0000000002007343 */ /* 0x004fea0003c00000 */
.L_x_159:
[----:B------:R-:W-:Y:S01]  /*b820*/  MOV R2, 0x0 ;  /* 0x0000000000027802 */ /* 0x000fe20000000f00 */
[----:B------:R-:W-:Y:S01]  /*b830*/  ULDC.64 UR6, c[0x4][0xa8] ;  /* 0x01002a0000067ab9 */ /* 0x000fe20000000a00 */
[----:B------:R-:W-:Y:S01]  /*b840*/  ULDC.64 UR8, c[0x4][0xb0] ;  /* 0x01002c0000087ab9 */ /* 0x000fe20000000a00 */
[----:B------:R-:W-:Y:S01]  /*b850*/  ULDC.64 UR4, c[0x4][0x18] ;  /* 0x0100060000047ab9 */ /* 0x000fe20000000a00 */
[----:B------:R-:W-:Y:S02]  /*b860*/  IMAD.U32 R4, RZ, RZ, UR6 ;  /* 0x00000006ff047e24 */ /* 0x000fe4000f8e00ff */
        /* <DEDUP_REMOVED lines=11> */
.L_x_158:
[----:B------:R-:W2:Y:S01]  /*b920*/  LDL R8, [R1+0x4] ;  /* 0x0000040001087983 */ /* 0x000ea20000100800 */
[----:B------:R-:W1:Y:S01]  /*b930*/  LDC R0, c[0x0][0x428] ;  /* 0x00010a00ff007b82 */ /* 0x000e620000000800 */
[----:B------:R-:W-:Y:S02]  /*b940*/  ULDC.64 UR4, c[0x0][0x9f8] ;  /* 0x00027e0000047ab9 */ /* 0x000fe40000000a00 */
[----:B------:R-:W3:Y:S04]  /*b950*/  LDL R6, [R1] ;  /* 0x0000000001067983 */ /* 0x000ee80000100800 */
[----:B------:R-:W4:Y:S01]  /*b960*/  LDL R7, [R1+0x28] ;  /* 0x0000280001077983 */ /* 0x000f220000100800 */
[----:B-1----:R-:W-:-:S03]  /*b970*/  ISETP.NE.AND P1, PT, R0, 0x1, PT ;  /* 0x000000010000780c */ /* 0x002fc60003f25270 */
[----:B------:R-:W4:Y:S01]  /*b980*/  LDL.LU R5, [R1+0x10] ;  /* 0x0000100001057983 */ /* 0x000f220000300800 */
[----:B------:R-:W-:Y:S01]  /*b990*/  ISETP.NE.U32.AND P0, PT, RZ, UR4, PT ;  /* 0x00000004ff007c0c */ /* 0x000fe2000bf05070 */
[----:B------:R-:W-:Y:S01]  /*b9a0*/  ULDC.64 UR6, c[0x0][0x208] ;  /* 0x0000820000067ab9 */ /* 0x000fe20000000a00 */
[----:B------:R-:W-:Y:S01]  /*b9b0*/  ULDC UR4, c[0x0][0xda8] ;  /* 0x00036a0000047ab9 */ /* 0x000fe20000000800 */
[----:B------:R-:W4:Y:S01]  /*b9c0*/  LDL R4, [R1+0x18] ;  /* 0x0000180001047983 */ /* 0x000f220000100800 */
[----:B------:R-:W-:-:S05]  /*b9d0*/  ISETP.NE.AND.EX P0, PT, RZ, UR5, PT, P0 ;  /* 0x00000005ff007c0c */ /* 0x000fca000bf05300 */
[----:B------:R-:W2:Y:S08]  /*b9e0*/  @P1 LDC R2, c[0x0][0x42c] ;  /* 0x00010b00ff021b82 */ /* 0x000eb00000000800 */
[----:B------:R-:W1:Y:S01]  /*b9f0*/  @P1 LDC R3, c[0x0][0x430] ;  /* 0x00010c00ff031b82 */ /* 0x000e620000000800 */
[----:B--2---:R-:W-:-:S04]  /*ba00*/  @P1 IMAD.HI.U32 R2, R8, R2, RZ ;  /* 0x0000000208021227 */ /* 0x004fc800078e00ff */
[----:B------:R-:W-:Y:S01]  /*ba10*/  IMAD.MOV.U32 R0, RZ, RZ, R8 ;  /* 0x000000ffff007224 */ /* 0x000fe200078e0008 */
[----:B-1----:R-:W-:Y:S02]  /*ba20*/  @P1 SHF.R.U32.HI R0, RZ, R3, R2 ;  /* 0x00000003ff001219 */ /* 0x002fe40000011602 */
[----:B------:R-:W3:Y:S02]  /*ba30*/  @P0 LDC.64 R2, c[0x0][0x9f8] ;  /* 0x00027e00ff020b82 */ /* 0x000ee40000000a00 */
[----:B---3--:R-:W-:-:S05]  /*ba40*/  @P0 IMAD.WIDE R2, R6, 0x4, R2 ;  /* 0x0000000406020825 */ /* 0x008fca00078e0202 */
[----:B------:R1:W5:Y:S01]  /*ba50*/  @P0 LDG.E R6, desc[UR6][R2.64] ;  /* 0x0000000602060981 */ /* 0x000362000c1e1900 */
[----:B----4-:R-:W-:Y:S01]  /*ba60*/  ISETP.NE.AND P1, PT, R7, RZ, PT ;  /* 0x000000ff0700720c */ /* 0x010fe20003f25270 */
[----:B------:R-:W-:Y:S01]  /*ba70*/  IMAD.MOV R7, RZ, RZ, -R5 ;  /* 0x000000ffff077224 */ /* 0x000fe200078e0a05 */
[----:B------:R-:W2:Y:S02]  /*ba80*/  S2R R21, SR_CgaCtaId ;  /* 0x0000000000157919 */ /* 0x000ea40000008800 */
[----:B------:R-:W-:Y:S01]  /*ba90*/  PLOP3.LUT P2, PT, P1, PT, PT, 0x8, 0x0 ;  /* 0x000000000000781c */ /* 0x000fe20000f4e170 */
[----:B------:R-:W-:-:S04]  /*baa0*/  IMAD R7, R7, UR4, R4 ;  /* 0x0000000407077c24 */ /* 0x000fc8000f8e0204 */
[----:B------:R-:W-:-:S04]  /*bab0*/  IMAD.SHL.U32 R7, R7, 0x80, RZ ;  /* 0x0000008007077824 */ /* 0x000fc800078e00ff */
[----:B------:R-:W-:-:S05]  /*bac0*/  VOTEU.ALL UP1, P1 ;  /* 0x00000000003f7886 */ /* 0x000fca0000820000 */
[----:B------:R-:W-:-:S04]  /*bad0*/  @!UP1 UIADD3 UR8, UP0, UR36, 0x270, URZ ;  /* 0x0000027024089890 */ /* 0x000fc8000ff1e03f */
[----:B------:R-:W-:-:S03]  /*bae0*/  @!UP1 UIADD3.X UR9, URZ, UR37, URZ, UP0, !UPT ;  /* 0x000000253f099290 */ /* 0x000fc600087fe43f */
[----:B-1----:R-:W-:-:S09]  /*baf0*/  VOTEU.ALL UP0, P1 ;  /* 0x00000000003f7886 */ /* 0x002fd20000800000 */
.L_x_160:
[----:B------:R-:W3:Y:S04]  /*bb00*/  LDL R3, [R1] ;  /* 0x0000000001037983 */ /* 0x000ee80000100800 */
[----:B------:R-:W4:Y:S01]  /*bb10*/  LDL R2, [R1+0x4] ;  /* 0x0000040001027983 */ /* 0x000f220000100800 */
[----:B------:R-:W-:Y:S01]  /*bb20*/  UMOV UR4, URZ ;  /* 0x0000003f00047c82 */ /* 0x000fe20008000000 */
[----:B------:R-:W-:Y:S02]  /*bb30*/  PLOP3.LUT P0, PT, P0, P2, PT, 0xa2, 0x0 ;  /* 0x000000000000781c */ /* 0x000fe40000705472 */
[----:B---3--:R-:W-:-:S08]  /*bb40*/  @P2 R2UR P0, UR7, R3 ;  /* 0x00000000030722ca */ /* 0x008fd00000000000 */
[----:B------:R-:W-:Y:S02]  /*bb50*/  PLOP3.LUT P0, PT, P0, P2, PT, 0xa2, 0x0 ;  /* 0x000000000000781c */ /* 0x000fe40000705472 */
[----:B----4-:R-:W-:-:S08]  /*bb60*/  @P2 R2UR.OR P0, UR6, R2 ;  /* 0x00000000020622ca */ /* 0x010fd00000100000 */
        /* <DEDUP_REMOVED lines=8> */
.L_x_161:
[----:B------:R-:W3:Y:S04]  /*bbf0*/  LDL R3, [R1] ;  /* 0x0000000001037983 */ /* 0x000ee80000100800 */
[----:B------:R-:W4:Y:S01]  /*bc00*/  LDL R2, [R1+0x4] ;  /* 0x0000040001027983 */ /* 0x000f220000100800 */
        /* <DEDUP_REMOVED lines=12> */
.L_x_162:
        /* <DEDUP_REMOVED lines=11> */
[----:B------:R-:W1:Y:S01]  /*bd80*/  LDC.64 R2, c[0x0][0x3f8] ;  /* 0x0000fe00ff027b82 */ /* 0x000e620000000a00 */
[----:B--2---:R-:W-:Y:S01]  /*bd90*/  LOP3.LUT R21, R21, 0x1, RZ, 0xc0, !PT ;  /* 0x0000000115157812 */ /* 0x004fe200078ec0ff */
[----:B------:R-:W-:-:S04]  /*bda0*/  UMOV UR4, 0xffffffff ;  /* 0xffffffff00047882 */ /* 0x000fc80000000000 */
[C---:B------:R-:W-:Y:S02]  /*bdb0*/  IMAD R20, R21.reuse, 0x38, RZ ;  /* 0x0000003815147824 */ /* 0x040fe400078e02ff */
[----:B------:R-:W-:Y:S01]  /*bdc0*/  IMAD R21, R21, 0xe00, RZ ;  /* 0x00000e0015157824 */ /* 0x000fe200078e02ff */
[----:B-1----:R-:W-:-:S04]  /*bdd0*/  ISETP.NE.U32.AND P0, PT, R2, RZ, PT ;  /* 0x000000ff0200720c */ /* 0x002fc80003f05070 */
[----:B------:R-:W-:-:S04]  /*bde0*/  ISETP.NE.AND.EX P0, PT, R3, RZ, PT, P0 ;  /* 0x000000ff0300720c */ /* 0x000fc80003f05300 */
[----:B-----5:R-:W-:Y:S01]  /*bdf0*/  SEL R5, R6, RZ, !P0 ;  /* 0x000000ff06057207 */ /* 0x020fe20004000000 */
[----:B------:R-:W-:Y:S08]  /*be00*/  BRA.DIV UR4, `(.L_x_163) ;  /* 0x0000002a04c07947 */ /* 0x000ff0000b800000 */
.L_x_224:
[----:B------:R-:W2:Y:S01]  /*be10*/  LDL R8, [R1+0x14] ;  /* 0x0000140001087983 */ /* 0x000ea20000100800 */
[----:B------:R-:W-:Y:S01]  /*be20*/  UMOV UR4, 0xffffffff ;  /* 0xffffffff00047882 */ /* 0x000fe20000000000 */
[--C-:B------:R-:W-:Y:S01]  /*be30*/  SHF.R.S32.HI R12, RZ, 0x1f, R6.reuse ;  /* 0x0000001fff0c7819 */ /* 0x100fe20000011406 */
[----:B------:R-:W-:Y:S02]  /*be40*/  IMAD.MOV.U32 R4, RZ, RZ, R6 ;  /* 0x000000ffff047224 */ /* 0x000fe400078e0006 */
[----:B--2---:R-:W-:Y:S01]  /*be50*/  VIADD R8, R8, 0xffffffff ;  /* 0xffffffff08087836 */ /* 0x004fe20000000000 */
[----:B------:R-:W-:Y:S06]  /*be60*/  BRA.DIV UR4, `(.L_x_164) ;  /* 0x0000002a04dc7947 */ /* 0x000fec000b800000 */
[----:B------:R-:W-:-:S13]  /*be70*/  ELECT P6, URZ, PT ;  /* 0x00000000003f782f */ /* 0x000fda00038c0000 */
.L_x_227:
[----:B------:R-:W-:Y:S05]  /*be80*/  @!P6 BRA `(.L_x_165) ;  /* 0x000000040028e947 */ /* 0x000fea0003800000 */
[----:B------:R-:W-:Y:S01]  /*be90*/  IMAD.MOV.U32 R18, RZ, RZ, R8 ;  /* 0x000000ffff127224 */ /* 0x000fe200078e0008 */
        /* <DEDUP_REMOVED lines=8> */
[----:B------:R-:W-:-:S04]  /*bf20*/  @P1 SHF.R.U32.HI R5, RZ, R11, R10 ;  /* 0x0000000bff051219 */ /* 0x000fc8000001160a */
[--C-:B------:R-:W-:Y:S01]  /*bf30*/  SHF.R.S32.HI R11, RZ, 0x1f, R5.reuse ;  /* 0x0000001fff0b7819 */ /* 0x100fe20000011405 */
[--C-:B------:R-:W-:Y:S02]  /*bf40*/  IMAD.MOV R18, RZ, RZ, -R5.reuse ;  /* 0x000000ffff127224 */ /* 0x100fe400078e0a05 */
[----:B------:R-:W-:Y:S02]  /*bf50*/  IMAD.MOV.U32 R10, RZ, RZ, R5 ;  /* 0x000000ffff0a7224 */ /* 0x000fe400078e0005 */
[----:B------:R-:W-:Y:S02]  /*bf60*/  IMAD R18, R9, R18, R8 ;  /* 0x0000001209127224 */ /* 0x000fe400078e0208 */
[----:B------:R-:W-:Y:S02]  /*bf70*/  IMAD R9, R12, UR4, RZ ;  /* 0x000000040c097c24 */ /* 0x000fe4000f8e02ff */
[----:B------:R-:W-:-:S04]  /*bf80*/  IMAD.WIDE.U32 R10, R6, UR4, R10 ;  /* 0x00000004060a7c25 */ /* 0x000fc8000f8e000a */
[----:B------:R-:W-:Y:S01]  /*bf90*/  IMAD R5, R6, UR5, R9 ;  /* 0x0000000506057c24 */ /* 0x000fe2000f8e0209 */
[----:B------:R-:W-:-:S03]  /*bfa0*/  LEA R14, P1, R10, R2, 0x2 ;  /* 0x000000020a0e7211 */ /* 0x000fc600078210ff */
[----:B------:R-:W-:-:S05]  /*bfb0*/  IMAD.IADD R5, R11, 0x1, R5 ;  /* 0x000000010b057824 */ /* 0x000fca00078e0205 */
[----:B------:R-:W-:-:S05]  /*bfc0*/  LEA.HI.X R15, R10, R3, R5, 0x2, P1 ;  /* 0x000000030a0f7211 */ /* 0x000fca00008f1405 */
[----:B------:R1:W5:Y:S02]  /*bfd0*/  LDG.E R6, desc[UR6][R14.64] ;  /* 0x000000060e067981 */ /* 0x000364000c1e1900 */
.L_x_166:
[----:B------:R-:W2:Y:S01]  /*bfe0*/  S2R R9, SR_CgaCtaId ;  /* 0x0000000000097919 */ /* 0x000ea20000008800 */
[----:B------:R-:W-:-:S04]  /*bff0*/  MOV R5, 0x400 ;  /* 0x0000040000057802 */ /* 0x000fc80000000f00 */
[----:B--2---:R-:W-:Y:S02]  /*c000*/  LEA R5, R9, R5, 0x18 ;  /* 0x0000000509057211 */ /* 0x004fe400078ec0ff */
[----:B------:R-:W-:-:S03]  /*c010*/  SHF.L.U32 R9, R17, 0x1f, RZ ;  /* 0x0000001f11097819 */ /* 0x000fc600000006ff */
[----:B------:R-:W-:-:S04]  /*c020*/  IMAD R5, R16, 0x8, R5 ;  /* 0x0000000810057824 */ /* 0x000fc800078e0205 */
[----:B------:R-:W2:Y:S02]  /*c030*/  SYNCS.PHASECHK.TRANS64.TRYWAIT P1, [R5+URZ+0x36840], R9 ;  /* 0x03684009050075a7 */ /* 0x000ea4000802017f */
[----:B--2---:R-:W-:Y:S05]  /*c040*/  @!P1 BRA `(.L_x_167) ;  /* 0x0000002800849947 */ /* 0x004fea0003800000 */
.L_x_228:
[----:B------:R-:W3:Y:S01]  /*c050*/  LDL R10, [R1+0xc] ;  /* 0x00000c00010a7983 */ /* 0x000ee20000100800 */
[----:B------:R-:W4:Y:S02]  /*c060*/  S2R R11, SR_TID.X ;  /* 0x00000000000b7919 */ /* 0x000f240000002100 */
[----:B----4-:R-:W-:-:S13]  /*c070*/  LOP3.LUT P1, RZ, R11, 0x7f, RZ, 0xc0, !PT ;  /* 0x0000007f0bff7812 */ /* 0x010fda000782c0ff */
[----:B--2---:R-:W-:-:S04]  /*c080*/  @!P1 IMAD.MOV.U32 R9, RZ, RZ, 0xa800 ;  /* 0x0000a800ff099424 */ /* 0x004fc800078e00ff */
[----:B------:R3:W-:Y:S02]  /*c090*/  @!P1 SYNCS.ARRIVE.TRANS64 RZ, [R5+URZ+0x36830], R9 ;  /* 0x0368300905ff99a7 */ /* 0x0007e4000800003f */
[----:B---3--:R-:W-:-:S04]  /*c0a0*/  PRMT R9, R10, 0x9910, RZ ;  /* 0x000099100a097816 */ /* 0x008fc800000000ff */
[----:B------:R-:W-:-:S13]  /*c0b0*/  ISETP.NE.AND P1, PT, R9, 0x2, PT ;  /* 0x000000020900780c */ /* 0x000fda0003f25270 */
[----:B------:R-:W-:Y:S05]  /*c0c0*/  @P1 BRA `(.L_x_168) ;  /* 0x0000000000041947 */ /* 0x000fea0003800000 */
[----:B------:R-:W-:Y:S01]  /*c0d0*/  BPT.TRAP 0x1 ;  /* 0x000000040000795c */ /* 0x000fe20000300000 */
.L_x_168:
[----:B------:R-:W-:-:S13]  /*c0e0*/  LOP3.LUT P1, RZ, R19, 0x1, RZ, 0xc0, !PT ;  /* 0x0000000113ff7812 */ /* 0x000fda000782c0ff */
[----:B------:R-:W-:Y:S05]  /*c0f0*/  @P1 BRA `(.L_x_169) ;  /* 0x0000000000041947 */ /* 0x000fea0003800000 */
[----:B------:R-:W-:Y:S01]  /*c100*/  BPT.TRAP 0x1 ;  /* 0x000000040000795c */ /* 0x000fe20000300000 */
.L_x_169:
[----:B------:R-:W2:Y:S01]  /*c110*/  S2R R10, SR_CgaCtaId ;  /* 0x00000000000a7919 */ /* 0x000ea20000008800 */
[----:B------:R-:W-:Y:S01]  /*c120*/  MOV R9, 0x400 ;  /* 0x0000040000097802 */ /* 0x000fe20000000f00 */
[----:B------:R-:W-:Y:S01]  /*c130*/  UIADD3 UR4, UP0, UR36, 0x370, URZ ;  /* 0x0000037024047890 */ /* 0x000fe2000ff1e03f */
[----:B------:R-:W-:Y:S01]  /*c140*/  R2UR UR9, R5 ;  /* 0x00000000050972ca */ /* 0x000fe200000e0000 */
[----:B------:R-:W-:Y:S01]  /*c150*/  IMAD R5, R16, 0x5400, R21 ;  /* 0x0000540010057824 */ /* 0x000fe200078e0215 */
[----:B------:R-:W-:Y:S01]  /*c160*/  R2UR UR11, R18 ;  /* 0x00000000120b72ca */ /* 0x000fe200000e0000 */
[----:B------:R-:W-:Y:S01]  /*c170*/  UMOV UR10, URZ ;  /* 0x0000003f000a7c82 */ /* 0x000fe20008000000 */
[----:B------:R-:W-:Y:S01]  /*c180*/  R2UR UR5, R20 ;  /* 0x00000000140572ca */ /* 0x000fe200000e0000 */
[----:B------:R-:W-:Y:S01]  /*c190*/  UMOV UR18, 0x30000 ;  /* 0x0003000000127882 */ /* 0x000fe20000000000 */
[----:B------:R-:W-:Y:S01]  /*c1a0*/  R2UR UR12, R0 ;  /* 0x00000000000c72ca */ /* 0x000fe200000e0000 */
[----:B------:R-:W-:Y:S01]  /*c1b0*/  UMOV UR6, 0x0 ;  /* 0x0000000000067882 */ /* 0x000fe20000000000 */
[----:B-----5:R-:W-:Y:S01]  /*c1c0*/  R2UR UR13, R6 ;  /* 0x00000000060d72ca */ /* 0x020fe200000e0000 */
[----:B------:R-:W-:Y:S01]  /*c1d0*/  UMOV UR7, 0x14f00000 ;  /* 0x14f0000000077882 */ /* 0x000fe20000000000 */
[----:B------:R-:W-:-:S03]  /*c1e0*/  UMOV UR16, 0x40 ;  /* 0x0000004000107882 */ /* 0x000fc60000000000 */
[----:B------:R-:W-:-:S04]  /*c1f0*/  UIADD3 UR9, UR9, 0x36830, URZ ;  /* 0x0003683009097890 */ /* 0x000fc8000fffe03f */
[----:B------:R-:W-:Y:S02]  /*c200*/  UIMAD UR11, UR11, 0x70, UR5 ;  /* 0x000000700b0b78a4 */ /* 0x000fe4000f8e0205 */
[----:B------:R-:W-:Y:S01]  /*c210*/  UIADD3.X UR5, URZ, UR37, URZ, UP0, !UPT ;  /* 0x000000253f057290 */ /* 0x000fe200087fe43f */
[----:B--2---:R-:W-:-:S05]  /*c220*/  LEA R9, R10, R9, 0x18 ;  /* 0x000000090a097211 */ /* 0x004fca00078ec0ff */
[----:B------:R-:W-:-:S05]  /*c230*/  IMAD R5, R5, 0x2, R9 ;  /* 0x0000000205057824 */ /* 0x000fca00078e0209 */
[----:B------:R-:W-:Y:S01]  /*c240*/  R2UR UR8, R5 ;  /* 0x00000000050872ca */ /* 0x000fe200000e0000 */
[----:B------:R-:W-:-:S12]  /*c250*/  IMAD.MOV.U32 R5, RZ, RZ, R6 ;  /* 0x000000ffff057224 */ /* 0x000fd800078e0006 */
[----:B------:R-:W-:Y:S02]  /*c260*/  UIADD3 UR14, UR8, 0x21400, URZ ;  /* 0x00021400080e7890 */ /* 0x000fe4000fffe03f */
[----:B------:R-:W-:Y:S02]  /*c270*/  UIADD3 UR15, UR8, 0x24c00, URZ ;  /* 0x00024c00080f7890 */ /* 0x000fe4000fffe03f */
[----:B------:R-:W-:-:S03]  /*c280*/  UIADD3 UR17, UR8, 0x28400, URZ ;  /* 0x0002840008117890 */ /* 0x000fc6000fffe03f */
[----:B------:R-:W-:Y:S01]  /*c290*/  UMOV UR8, UR14 ;  /* 0x0000000e00087c82 */ /* 0x000fe20008000000 */
[----:B------:R-:W-:Y:S01]  /*c2a0*/  UMOV UR14, 0x80 ;  /* 0x00000080000e7882 */ /* 0x000fe20000000000 */
[----:B------:R2:W-:Y:S02]  /*c2b0*/  UTMALDG.4D.MULTICAST [UR8], [UR4], UR18, desc[UR6] ;  /* 0x00000608040073b4 */ /* 0x0005e40008019812 */
[----:B--2---:R-:W-:Y:S01]  /*c2c0*/  UMOV UR8, UR15 ;  /* 0x0000000f00087c82 */ /* 0x004fe20008000000 */
[----:B------:R-:W-:Y:S02]  /*c2d0*/  UMOV UR10, UR16 ;  /* 0x00000010000a7c82 */ /* 0x000fe40008000000 */
[----:B------:R2:W-:Y:S02]  /*c2e0*/  UTMALDG.4D.MULTICAST [UR8], [UR4], UR18, desc[UR6] ;  /* 0x00000608040073b4 */ /* 0x0005e40008019812 */
[----:B--2---:R-:W-:Y:S01]  /*c2f0*/  UMOV UR8, UR17 ;  /* 0x0000001100087c82 */ /* 0x004fe20008000000 */
[----:B------:R-:W-:-:S02]  /*c300*/  UMOV UR10, UR14 ;  /* 0x0000000e000a7c82 */ /* 0x000fc40008000000 */
[----:B------:R2:W-:Y:S02]  /*c310*/  UTMALDG.4D.MULTICAST [UR8], [UR4], UR18, desc[UR6] ;  /* 0x00000608040073b4 */ /* 0x0005e40008019812 */
[----:B--2---:R-:W-:Y:S01]  /*c320*/  NOP ;  /* 0x0000000000007918 */ /* 0x004fe20000000000 */
.L_x_165:
[----:B-1----:R-:W2:Y:S04]  /*c330*/  LDL.LU R15, [R1] ;  /* 0x00000000010f7983 */ /* 0x002ea80000300800 */
[----:B------:R-:W3:Y:S04]  /*c340*/  LDL.LU R14, [R1+0x4] ;  /* 0x00000400010e7983 */ /* 0x000ee80000300800 */
[----:B------:R-:W4:Y:S01]  /*c350*/  LDL R13, [R1+0x24] ;  /* 0x00002400010d7983 */ /* 0x000f220000100800 */
[----:B------:R-:W-:-:S03]  /*c360*/  MOV R10, 0x400 ;  /* 0x00000400000a7802 */ /* 0x000fc60000000f00 */
[----:B------:R-:W5:Y:S01]  /*c370*/  LDL.LU R9, [R1+0x20] ;  /* 0x0000200001097983 */ /* 0x000f620000300800 */
[----:B------:R-:W1:Y:S01]  /*c380*/  S2R R11, SR_CgaCtaId ;  /* 0x00000000000b7919 */ /* 0x000e620000008800 */
[----:B------:R-:W-:Y:S05]  /*c390*/  WARPSYNC.ALL ;  /* 0x0000000000007948 */ /* 0x000fea0003800000 */
[----:B------:R-:W-:-:S13]  /*c3a0*/  ELECT P1, URZ, PT ;  /* 0x00000000003f782f */ /* 0x000fda0003820000 */
[----:B------:R-:W-:Y:S01]  /*c3b0*/  @P1 R2UR UR11, R7 ;  /* 0x00000000070b12ca */ /* 0x000fe200000e0000 */
[----:B------:R-:W-:-:S04]  /*c3c0*/  UIADD3 UR4, UP0, UR36, 0x270, URZ ;  /* 0x0000027024047890 */ /* 0x000fc8000ff1e03f */
        /* <DEDUP_REMOVED lines=21> */
[C---:B---3--:R-:W-:Y:S02]  /*c520*/  @P1 R2UR UR12, R14.reuse ;  /* 0x000000000e0c12ca */ /* 0x048fe400000e0000 */
[----:B------:R-:W-:Y:S02]  /*c530*/  @P1 R2UR UR21, R15 ;  /* 0x000000000f1512ca */ /* 0x000fe400000e0000 */
[----:B------:R-:W-:Y:S02]  /*c540*/  @P1 R2UR UR20, R14 ;  /* 0x000000000e1412ca */ /* 0x000fe400000e0000 */
[----:B----4-:R-:W-:-:S07]  /*c550*/  LOP3.LUT R6, R13, 0x1, RZ, 0xc, !PT ;  /* 0x000000010d067812 */ /* 0x010fce00078e0cff */
[----:B------:R1:W-:Y:S01]  /*c560*/  UTMALDG.4D [UR8], [UR4], desc[UR6] ;  /* 0x00000608040075b4 */ /* 0x0003e20008019000 */
[----:B------:R-:W-:-:S03]  /*c570*/  SHF.L.U32 R6, R6, 0x1f, RZ ;  /* 0x0000001f06067819 */ /* 0x000fc600000006ff */
        /* <DEDUP_REMOVED lines=8> */
[----:B-----5:R-:W-:Y:S01]  /*c600*/  ISETP.GE.AND P2, PT, R9, 0x71, PT ;  /* 0x000000710900780c */ /* 0x020fe20003f46270 */
[----:B-12---:R-:W-:-:S12]  /*c610*/  @!P1 BRA `(.L_x_171) ;  /* 0x0000002400249947 */ /* 0x006fd80003800000 */
.L_x_229:
[----:B------:R-:W-:Y:S05]  /*c620*/  BSYNC B0 ;  /* 0x0000000000007941 */ /* 0x000fea0003800000 */
.L_x_170:
[----:B------:R-:W-:Y:S05]  /*c630*/  @!P2 BRA `(.L_x_172) ;  /* 0x000000180050a947 */ /* 0x000fea0003800000 */
[----:B-1----:R-:W2:Y:S01]  /*c640*/  LDL R7, [R1+0x14] ;  /* 0x0000140001077983 */ /* 0x002ea20000100800 */
[----:B------:R-:W-:Y:S02]  /*c650*/  IMAD.MOV.U32 R6, RZ, RZ, 0x1 ;  /* 0x00000001ff067424 */ /* 0x000fe400078e00ff */
[----:B--2---:R-:W-:-:S05]  /*c660*/  IMAD.MOV R13, RZ, RZ, -R7 ;  /* 0x000000ffff0d7224 */ /* 0x004fca00078e0a07 */
[----:B------:R-:W-:-:S05]  /*c670*/  VIADDMNMX R13, R13, R6, 0xffffffff, !PT ;  /* 0xffffffff0d0d7446 */ /* 0x000fca0007800106 */
[----:B------:R-:W-:-:S05]  /*c680*/  IMAD.IADD R6, R7, 0x1, R13 ;  /* 0x0000000107067824 */ /* 0x000fca00078e020d */
        /* <DEDUP_REMOVED lines=22> */
[----:B------:R-:W-:-:S04]  /*c7f0*/  IMAD.MOV R10, RZ, RZ, -R7 ;  /* 0x000000ffff0a7224 */ /* 0x000fc800078e0a07 */
[----:B------:R-:W-:Y:S02]  /*c800*/  IMAD R6, R15, R10, R6 ;  /* 0x0000000a0f067224 */ /* 0x000fe400078e0206 */
[----:B------:R-:W-:Y:S02]  /*c810*/  IMAD R15, R12, UR4, RZ ;  /* 0x000000040c0f7c24 */ /* 0x000fe4000f8e02ff */
[----:B------:R-:W-:Y:S02]  /*c820*/  IMAD.MOV.U32 R10, RZ, RZ, R7 ;  /* 0x000000ffff0a7224 */ /* 0x000fe400078e0007 */
[C---:B------:R-:W-:Y:S02]  /*c830*/  IMAD R7, R4.reuse, UR5, R15 ;  /* 0x0000000504077c24 */ /* 0x040fe4000f8e020f */
[----:B------:R-:W-:-:S04]  /*c840*/  IMAD.WIDE.U32 R10, R4, UR4, R10 ;  /* 0x00000004040a7c25 */ /* 0x000fc8000f8e000a */
[----:B------:R-:W-:Y:S01]  /*c850*/  IMAD.IADD R7, R7, 0x1, R11 ;  /* 0x0000000107077824 */ /* 0x000fe200078e020b */
[----:B------:R-:W-:-:S04]  /*c860*/  LEA R2, P1, R10, R2, 0x2 ;  /* 0x000000020a027211 */ /* 0x000fc800078210ff */
[----:B------:R-:W-:-:S05]  /*c870*/  LEA.HI.X R3, R10, R3, R7, 0x2, P1 ;  /* 0x000000030a037211 */ /* 0x000fca00008f1407 */
[----:B------:R1:W5:Y:S04]  /*c880*/  LDG.E R7, desc[UR6][R2.64] ;  /* 0x0000000602077981 */ /* 0x000368000c1e1900 */
.L_x_176:
[----:B-1----:R-:W1:Y:S01]  /*c890*/  S2R R3, SR_CgaCtaId ;  /* 0x0000000000037919 */ /* 0x002e620000008800 */
[----:B------:R-:W-:-:S04]  /*c8a0*/  MOV R2, 0x400 ;  /* 0x0000040000027802 */ /* 0x000fc80000000f00 */
[----:B-1----:R-:W-:Y:S02]  /*c8b0*/  LEA R2, R3, R2, 0x18 ;  /* 0x0000000203027211 */ /* 0x002fe400078ec0ff */
[----:B------:R-:W-:-:S03]  /*c8c0*/  SHF.L.U32 R3, R14, 0x1f, RZ ;  /* 0x0000001f0e037819 */ /* 0x000fc600000006ff */
[----:B------:R-:W-:-:S04]  /*c8d0*/  IMAD R2, R9, 0x8, R2 ;  /* 0x0000000809027824 */ /* 0x000fc800078e0202 */
[----:B------:R-:W1:Y:S02]  /*c8e0*/  SYNCS.PHASECHK.TRANS64.TRYWAIT P1, [R2+URZ+0x36840], R3 ;  /* 0x03684003020075a7 */ /* 0x000e64000802017f */
[----:B-1----:R-:W-:Y:S05]  /*c8f0*/  @!P1 BRA `(.L_x_177) ;  /* 0x00000020008c9947 */ /* 0x002fea0003800000 */
.L_x_230:
[----:B------:R-:W2:Y:S01]  /*c900*/  LDL R10, [R1+0xc] ;  /* 0x00000c00010a7983 */ /* 0x000ea20000100800 */
[----:B------:R-:W3:Y:S02]  /*c910*/  S2R R11, SR_TID.X ;  /* 0x00000000000b7919 */ /* 0x000ee40000002100 */
[----:B---3--:R-:W-:-:S13]  /*c920*/  LOP3.LUT P1, RZ, R11, 0x7f, RZ, 0xc0, !PT ;  /* 0x0000007f0bff7812 */ /* 0x008fda000782c0ff */
[----:B-1----:R-:W-:-:S04]  /*c930*/  @!P1 IMAD.MOV.U32 R3, RZ, RZ, 0xa800 ;  /* 0x0000a800ff039424 */ /* 0x002fc800078e00ff */
[----:B------:R2:W-:Y:S02]  /*c940*/  @!P1 SYNCS.ARRIVE.TRANS64 RZ, [R2+URZ+0x36830], R3 ;  /* 0x0368300302ff99a7 */ /* 0x0005e4000800003f */
[----:B--2---:R-:W-:-:S04]  /*c950*/  PRMT R3, R10, 0x9910, RZ ;  /* 0x000099100a037816 */ /* 0x004fc800000000ff */
[----:B------:R-:W-:-:S13]  /*c960*/  ISETP.NE.AND P2, PT, R3, 0x2, PT ;  /* 0x000000020300780c */ /* 0x000fda0003f45270 */
[----:B------:R-:W-:Y:S05]  /*c970*/  @P2 BRA `(.L_x_178) ;  /* 0x0000000000042947 */ /* 0x000fea0003800000 */
[----:B------:R-:W-:Y:S01]  /*c980*/  BPT.TRAP 0x1 ;  /* 0x000000040000795c */ /* 0x000fe20000300000 */
.L_x_178:
[----:B------:R-:W-:-:S13]  /*c990*/  LOP3.LUT P1, RZ, R19, 0x1, RZ, 0xc0, !PT ;  /* 0x0000000113ff7812 */ /* 0x000fda000782c0ff */
[----:B------:R-:W-:Y:S05]  /*c9a0*/  @P1 BRA `(.L_x_179) ;  /* 0x0000000000041947 */ /* 0x000fea0003800000 */
[----:B------:R-:W-:Y:S01]  /*c9b0*/  BPT.TRAP 0x1 ;  /* 0x000000040000795c */ /* 0x000fe20000300000 */
.L_x_179:
[----:B------:R-:W1:Y:S01]  /*c9c0*/  S2R R11, SR_CgaCtaId ;  /* 0x00000000000b7919 */ /* 0x000e620000008800 */
        /* <DEDUP_REMOVED lines=12> */
[----:B------:R-:W-:Y:S01]  /*ca90*/  UMOV UR17, 0x40 ;  /* 0x0000004000117882 */ /* 0x000fe20000000000 */
[----:B------:R-:W-:Y:S01]  /*caa0*/  UMOV UR18, 0x80 ;  /* 0x0000008000127882 */ /* 0x000fe20000000000 */
[----:B------:R-:W-:Y:S01]  /*cab0*/  SHF.L.U32 R3, R17, 0x1f, RZ ;  /* 0x0000001f11037819 */ /* 0x000fe200000006ff */
[----:B------:R-:W-:-:S04]  /*cac0*/  UIADD3 UR9, UR9, 0x36830, URZ ;  /* 0x0003683009097890 */ /* 0x000fc8000fffe03f */
[----:B------:R-:W-:Y:S02]  /*cad0*/  UIMAD UR11, UR11, 0x70, UR5 ;  /* 0x000000700b0b78a4 */ /* 0x000fe4000f8e0205 */
[----:B------:R-:W-:Y:S01]  /*cae0*/  UIADD3.X UR5, URZ, UR37, URZ, UP0, !UPT ;  /* 0x000000253f057290 */ /* 0x000fe200087fe43f */
[----:B-1----:R-:W-:-:S05]  /*caf0*/  LEA R10, R11, R10, 0x18 ;  /* 0x0000000a0b0a7211 */ /* 0x002fca00078ec0ff */
[----:B------:R-:W-:-:S05]  /*cb00*/  IMAD R2, R2, 0x2, R10 ;  /* 0x0000000202027824 */ /* 0x000fca00078e020a */
[----:B------:R-:W-:Y:S01]  /*cb10*/  R2UR UR8, R2 ;  /* 0x00000000020872ca */ /* 0x000fe200000e0000 */
[----:B------:R-:W-:-:S12]  /*cb20*/  IMAD R2, R16, 0x8, R10 ;  /* 0x0000000810027824 */ /* 0x000fd800078e020a */
[----:B------:R-:W-:Y:S02]  /*cb30*/  UIADD3 UR14, UR8, 0x21400, URZ ;  /* 0x00021400080e7890 */ /* 0x000fe4000fffe03f */
[----:B------:R-:W-:Y:S02]  /*cb40*/  UIADD3 UR15, UR8, 0x24c00, URZ ;  /* 0x00024c00080f7890 */ /* 0x000fe4000fffe03f */
[----:B------:R-:W-:-:S03]  /*cb50*/  UIADD3 UR16, UR8, 0x28400, URZ ;  /* 0x0002840008107890 */ /* 0x000fc6000fffe03f */
[----:B------:R-:W-:Y:S02]  /*cb60*/  UMOV UR8, UR14 ;  /* 0x0000000e00087c82 */ /* 0x000fe40008000000 */
[----:B------:R1:W-:Y:S02]  /*cb70*/  UTMALDG.4D.MULTICAST [UR8], [UR4], UR19, desc[UR6] ;  /* 0x00000608040073b4 */ /* 0x0003e40008019813 */
[----:B-1----:R-:W-:Y:S01]  /*cb80*/  UMOV UR8, UR15 ;  /* 0x0000000f00087c82 */ /* 0x002fe20008000000 */
[----:B------:R-:W-:Y:S02]  /*cb90*/  UMOV UR10, UR17 ;  /* 0x00000011000a7c82 */ /* 0x000fe40008000000 */
[----:B------:R1:W-:Y:S02]  /*cba0*/  UTMALDG.4D.MULTICAST [UR8], [UR4], UR19, desc[UR6] ;  /* 0x00000608040073b4 */ /* 0x0003e40008019813 */
[----:B-1----:R-:W-:Y:S01]  /*cbb0*/  UMOV UR8, UR16 ;  /* 0x0000001000087c82 */ /* 0x002fe20008000000 */
[----:B------:R-:W-:-:S02]  /*cbc0*/  UMOV UR10, UR18 ;  /* 0x00000012000a7c82 */ /* 0x000fc40008000000 */
[----:B------:R1:W-:Y:S01]  /*cbd0*/  UTMALDG.4D.MULTICAST [UR8], [UR4], UR19, desc[UR6] ;  /* 0x00000608040073b4 */ /* 0x0003e20008019813 */
[----:B------:R-:W2:Y:S02]  /*cbe0*/  SYNCS.PHASECHK.TRANS64.TRYWAIT P1, [R2+URZ+0x36860], R3 ;  /* 0x03686003020075a7 */ /* 0x000ea4000802017f */
[----:B-12---:R-:W-:Y:S05]  /*cbf0*/  @!P1 BRA `(.L_x_180) ;  /* 0x0000001c00e09947 */ /* 0x006fea0003800000 */
.L_x_231:
[----:B------:R-:W2:Y:S02]  /*cc00*/  S2R R10, SR_TID.X ;  /* 0x00000000000a7919 */ /* 0x000ea40000002100 */
[----:B--2---:R-:W-:-:S13]  /*cc10*/  LOP3.LUT P1, RZ, R10, 0x7f, RZ, 0xc0, !PT ;  /* 0x0000007f0aff7812 */ /* 0x004fda000782c0ff */
[----:B-1----:R-:W-:-:S04]  /*cc20*/  @!P1 IMAD.MOV.U32 R3, RZ, RZ, 0xa800 ;  /* 0x0000a800ff039424 */ /* 0x002fc800078e00ff */
[----:B------:R1:W-:Y:S01]  /*cc30*/  @!P1 SYNCS.ARRIVE.TRANS64 RZ, [R2+URZ+0x36850], R3 ;  /* 0x0368500302ff99a7 */ /* 0x0003e2000800003f */
[----:B------:R-:W-:Y:S05]  /*cc40*/  @P2 BRA `(.L_x_181) ;  /* 0x0000000000042947 */ /* 0x000fea0003800000 */
[----:B------:R-:W-:Y:S01]  /*cc50*/  BPT.TRAP 0x1 ;  /* 0x000000040000795c */ /* 0x000fe20000300000 */
.L_x_181:
[----:B------:R-:W-:-:S13]  /*cc60*/  LOP3.LUT P1, RZ, R19, 0x1, RZ, 0xc0, !PT ;  /* 0x0000000113ff7812 */ /* 0x000fda000782c0ff */
[----:B------:R-:W-:Y:S05]  /*cc70*/  @P1 BRA `(.L_x_182) ;  /* 0x0000000000041947 */ /* 0x000fea0003800000 */
[----:B------:R-:W-:Y:S01]  /*cc80*/  BPT.TRAP 0x1 ;  /* 0x000000040000795c */ /* 0x000fe20000300000 */
.L_x_182:
[----:B------:R-:W2:Y:S01]  /*cc90*/  S2R R11, SR_CgaCtaId ;  /* 0x00000000000b7919 */ /* 0x000ea20000008800 */
[----:B------:R-:W-:Y:S01]  /*cca0*/  MOV R10, 0x400 ;  /* 0x00000400000a7802 */ /* 0x000fe20000000f00 */
[----:B-1----:R-:W-:Y:S01]  /*ccb0*/  IMAD R3, R16, 0x5400, R21 ;  /* 0x0000540010037824 */ /* 0x002fe200078e0215 */
[----:B------:R-:W-:Y:S01]  /*ccc0*/  R2UR UR11, R18 ;  /* 0x00000000120b72ca */ /* 0x000fe200000e0000 */
[----:B------:R-:W-:Y:S01]  /*ccd0*/  UIADD3 UR4, UP0, UR36, 0x470, URZ ;  /* 0x0000047024047890 */ /* 0x000fe2000ff1e03f */
[----:B------:R-:W-:Y:S01]  /*cce0*/  R2UR UR5, R20 ;  /* 0x00000000140572ca */ /* 0x000fe200000e0000 */
[----:B------:R-:W-:Y:S01]  /*ccf0*/  UMOV UR10, URZ ;  /* 0x0000003f000a7c82 */ /* 0x000fe20008000000 */
[----:B------:R-:W-:Y:S01]  /*cd00*/  R2UR UR9, R2 ;  /* 0x00000000020972ca */ /* 0x000fe200000e0000 */
[----:B------:R-:W-:Y:S01]  /*cd10*/  UMOV UR17, 0x30000 ;  /* 0x0003000000117882 */ /* 0x000fe20000000000 */
[----:B------:R-:W-:Y:S01]  /*cd20*/  R2UR UR13, R5 ;  /* 0x00000000050d72ca */ /* 0x000fe200000e0000 */
[----:B------:R-:W-:Y:S01]  /*cd30*/  UMOV UR6, 0x0 ;  /* 0x0000000000067882 */ /* 0x000fe20000000000 */
[----:B------:R-:W-:Y:S01]  /*cd40*/  R2UR UR12, R0 ;  /* 0x00000000000c72ca */ /* 0x000fe200000e0000 */
[----:B------:R-:W-:Y:S01]  /*cd50*/  UMOV UR7, 0x14f00000 ;  /* 0x14f0000000077882 */ /* 0x000fe20000000000 */
[----:B------:R-:W-:Y:S01]  /*cd60*/  UMOV UR16, 0x40 ;  /* 0x0000004000107882 */ /* 0x000fe20000000000 */
[----:B------:R-:W-:-:S02]  /*cd70*/  IMAD.MOV.U32 R5, RZ, RZ, R7 ;  /* 0x000000ffff057224 */ /* 0x000fc400078e0007 */
[----:B------:R-:W-:Y:S02]  /*cd80*/  IMAD.MOV.U32 R18, RZ, RZ, R6 ;  /* 0x000000ffff127224 */ /* 0x000fe400078e0006 */
[----:B------:R-:W-:Y:S02]  /*cd90*/  UIMAD UR11, UR11, 0x70, UR5 ;  /* 0x000000700b0b78a4 */ /* 0x000fe4000f8e0205 */
[----:B------:R-:W-:Y:S02]  /*cda0*/  UIADD3 UR9, UR9, 0x36850, URZ ;  /* 0x0003685009097890 */ /* 0x000fe4000fffe03f */
[----:B------:R-:W-:Y:S01]  /*cdb0*/  UIADD3.X UR5, URZ, UR37, URZ, UP0, !UPT ;  /* 0x000000253f057290 */ /* 0x000fe200087fe43f */
[----:B--2---:R-:W-:-:S05]  /*cdc0*/  LEA R10, R11, R10, 0x18 ;  /* 0x0000000a0b0a7211 */ /* 0x004fca00078ec0ff */
[----:B------:R-:W-:-:S05]  /*cdd0*/  IMAD R3, R3, 0x2, R10 ;  /* 0x0000000203037824 */ /* 0x000fca00078e020a */
[----:B------:R-:W-:-:S13]  /*cde0*/  R2UR UR15, R3 ;  /* 0x00000000030f72ca */ /* 0x000fda00000e0000 */
[----:B------:R-:W-:Y:S02]  /*cdf0*/  UIADD3 UR8, UR15, 0x400, URZ ;  /* 0x000004000f087890 */ /* 0x000fe4000fffe03f */
[----:B------:R-:W-:Y:S02]  /*ce00*/  UIADD3 UR14, UR15, 0x3c00, URZ ;  /* 0x00003c000f0e7890 */ /* 0x000fe4000fffe03f */
[----:B------:R-:W-:-:S05]  /*ce10*/  UIADD3 UR15, UR15, 0x7400, URZ ;  /* 0x000074000f0f7890 */ /* 0x000fca000fffe03f */
[----:B------:R1:W-:Y:S02]  /*ce20*/  UTMALDG.4D.MULTICAST [UR8], [UR4], UR17, desc[UR6] ;  /* 0x00000608040073b4 */ /* 0x0003e40008019811 */
[----:B-1----:R-:W-:Y:S01]  /*ce30*/  UMOV UR8, UR14 ;  /* 0x0000000e00087c82 */ /* 0x002fe20008000000 */
[----:B------:R-:W-:Y:S01]  /*ce40*/  UMOV UR10, UR16 ;  /* 0x00000010000a7c82 */ /* 0x000fe20008000000 */
[----:B------:R-:W-:Y:S01]  /*ce50*/  UMOV UR14, 0x80 ;  /* 0x00000080000e7882 */ /* 0x000fe20000000000 */
[----:B------:R1:W-:Y:S02]  /*ce60*/  UTMALDG.4D.MULTICAST [UR8], [UR4], UR17, desc[UR6] ;  /* 0x00000608040073b4 */ /* 0x0003e40008019811 */
[----:B-1----:R-:W-:Y:S01]  /*ce70*/  UMOV UR8, UR15 ;  /* 0x0000000f00087c82 */ /* 0x002fe20008000000 */
[----:B------:R-:W-:Y:S02]  /*ce80*/  UMOV UR10, UR14 ;  /* 0x0000000e000a7c82 */ /* 0x000fe40008000000 */
[----:B------:R1:W-:Y:S02]  /*ce90*/  UTMALDG.4D.MULTICAST [UR8], [UR4], UR17, desc[UR6] ;  /* 0x00000608040073b4 */ /* 0x0003e40008019811 */
[----:B-1----:R-:W-:Y:S01]  /*cea0*/  NOP ;  /* 0x0000000000007918 */ /* 0x002fe20000000000 */
.L_x_175:
[----:B------:R-:W-:Y:S05]  /*ceb0*/  BSYNC B0 ;  /* 0x0000000000007941 */ /* 0x000fea0003800000 */
.L_x_174:
[----:B------:R-:W2:Y:S01]  /*cec0*/  LDL.LU R2, [R1+0x14] ;  /* 0x0000140001027983 */ /* 0x000ea20000300800 */
[----:B------:R-:W-:Y:S02]  /*ced0*/  IMAD.MOV.U32 R16, RZ, RZ, R9 ;  /* 0x000000ffff107224 */ /* 0x000fe400078e0009 */
[----:B------:R-:W-:Y:S02]  /*cee0*/  IMAD.MOV.U32 R17, RZ, RZ, R14 ;  /* 0x000000ffff117224 */ /* 0x000fe400078e000e */
[----:B--2---:R-:W-:-:S07]  /*cef0*/  VIADD R6, R2, 0xfffffffd ;  /* 0xfffffffd02067836 */ /* 0x004fce0000000000 */
.L_x_173:
[----:B------:R-:W-:Y:S01]  /*cf00*/  IMAD.MOV R13, RZ, RZ, -R13 ;  /* 0x000000ffff0d7224 */ /* 0x000fe200078e0a0d */
[----:B------:R-:W-:Y:S04]  /*cf10*/  BSSY B0, `(.L_x_172) ;  /* 0x0000106000007945 */ /* 0x000fe80003800000 */
[----:B------:R-:W-:-:S13]  /*cf20*/  ISETP.NE.AND P1, PT, R8, R13, PT ;  /* 0x0000000d0800720c */ /* 0x000fda0003f25270 */
[----:B------:R-:W-:Y:S05]  /*cf30*/  @!P1 BRA `(.L_x_183) ;  /* 0x00000010000c9947 */ /* 0x000fea0003800000 */
[----:B------:R-:W-:-:S07]  /*cf40*/  IMAD.MOV.U32 R8, RZ, RZ, R5 ;  /* 0x000000ffff087224 */ /* 0x000fce00078e0005 */
.L_x_202:
[----:B------:R-:W-:Y:S01]  /*cf50*/  VIADD R7, R16, 0x1 ;  /* 0x0000000110077836 */ /* 0x000fe20000000000 */
[----:B------:R-:W-:Y:S04]  /*cf60*/  BSSY B1, `(.L_x_184) ;  /* 0x000007e000017945 */ /* 0x000fe80003800000 */
[----:B------:R-:W-:-:S04]  /*cf70*/  ISETP.NE.AND P1, PT, R7, 0x2, PT ;  /* 0x000000020700780c */ /* 0x000fc80003f25270 */
[----:B-1----:R-:W-:Y:S02]  /*cf80*/  SEL R10, RZ, 0x1, P1 ;  /* 0x00000001ff0a7807 */ /* 0x002fe40000800000 */
        /* <DEDUP_REMOVED lines=19> */
[----:B------:R-:W-:-:S04]  /*d0c0*/  IMAD.WIDE.U32 R2, R4, UR4, R2 ;  /* 0x0000000404027c25 */ /* 0x000fc8000f8e0002 */
[----:B------:R-:W-:Y:S01]  /*d0d0*/  IMAD.IADD R13, R13, 0x1, R3 ;  /* 0x000000010d0d7824 */ /* 0x000fe200078e0203 */
[----:B-1----:R-:W-:-:S04]  /*d0e0*/  LEA R8, P1, R2, R8, 0x2 ;  /* 0x0000000802087211 */ /* 0x002fc800078210ff */
[----:B------:R-:W-:-:S05]  /*d0f0*/  LEA.HI.X R9, R2, R9, R13, 0x2, P1 ;  /* 0x0000000902097211 */ /* 0x000fca00008f140d */
[----:B------:R1:W5:Y:S04]  /*d100*/  LDG.E R8, desc[UR6][R8.64] ;  /* 0x0000000608087981 */ /* 0x000368000c1e1900 */
.L_x_186:
[----:B------:R-:W2:Y:S01]  /*d110*/  S2R R3, SR_CgaCtaId ;  /* 0x0000000000037919 */ /* 0x000ea20000008800 */
[----:B------:R-:W-:-:S04]  /*d120*/  MOV R2, 0x400 ;  /* 0x0000040000027802 */ /* 0x000fc80000000f00 */
[----:B--2---:R-:W-:Y:S02]  /*d130*/  LEA R2, R3, R2, 0x18 ;  /* 0x0000000203027211 */ /* 0x004fe400078ec0ff */
[----:B------:R-:W-:-:S03]  /*d140*/  SHF.L.U32 R3, R10, 0x1f, RZ ;  /* 0x0000001f0a037819 */ /* 0x000fc600000006ff */
[----:B------:R-:W-:-:S04]  /*d150*/  IMAD R2, R7, 0x8, R2 ;  /* 0x0000000807027824 */ /* 0x000fc800078e0202 */
[----:B------:R-:W2:Y:S02]  /*d160*/  SYNCS.PHASECHK.TRANS64.TRYWAIT P1, [R2+URZ+0x36840], R3 ;  /* 0x03684003020075a7 */ /* 0x000ea4000802017f */
[----:B--2---:R-:W-:Y:S05]  /*d170*/  @!P1 BRA `(.L_x_187) ;  /* 0x0000001800949947 */ /* 0x004fea0003800000 */
.L_x_232:
[----:B-1----:R-:W3:Y:S01]  /*d180*/  LDL R9, [R1+0xc] ;  /* 0x00000c0001097983 */ /* 0x002ee20000100800 */
[----:B------:R-:W1:Y:S02]  /*d190*/  S2R R13, SR_TID.X ;  /* 0x00000000000d7919 */ /* 0x000e640000002100 */
[----:B-1----:R-:W-:-:S13]  /*d1a0*/  LOP3.LUT P1, RZ, R13, 0x7f, RZ, 0xc0, !PT ;  /* 0x0000007f0dff7812 */ /* 0x002fda000782c0ff */
[----:B--2---:R-:W-:-:S04]  /*d1b0*/  @!P1 IMAD.MOV.U32 R3, RZ, RZ, 0xa800 ;  /* 0x0000a800ff039424 */ /* 0x004fc800078e00ff */
[----:B------:R3:W-:Y:S02]  /*d1c0*/  @!P1 SYNCS.ARRIVE.TRANS64 RZ, [R2+URZ+0x36830], R3 ;  /* 0x0368300302ff99a7 */ /* 0x0007e4000800003f */
[----:B---3--:R-:W-:-:S04]  /*d1d0*/  PRMT R3, R9, 0x9910, RZ ;  /* 0x0000991009037816 */ /* 0x008fc800000000ff */
[----:B------:R-:W-:-:S13]  /*d1e0*/  ISETP.NE.AND P2, PT, R3, 0x2, PT ;  /* 0x000000020300780c */ /* 0x000fda0003f45270 */
[----:B------:R-:W-:Y:S05]  /*d1f0*/  @P2 BRA `(.L_x_188) ;  /* 0x0000000000042947 */ /* 0x000fea0003800000 */
[----:B------:R-:W-:Y:S01]  /*d200*/  BPT.TRAP 0x1 ;  /* 0x000000040000795c */ /* 0x000fe20000300000 */
.L_x_188:
[----:B------:R-:W-:-:S13]  /*d210*/  LOP3.LUT P1, RZ, R19, 0x1, RZ, 0xc0, !PT ;  /* 0x0000000113ff7812 */ /* 0x000fda000782c0ff */
[----:B------:R-:W-:Y:S05]  /*d220*/  @P1 BRA `(.L_x_189) ;  /* 0x0000000000041947 */ /* 0x000fea0003800000 */
[----:B------:R-:W-:Y:S01]  /*d230*/  BPT.TRAP 0x1 ;  /* 0x000000040000795c */ /* 0x000fe20000300000 */
.L_x_189:
        /* <DEDUP_REMOVED lines=36> */
.L_x_233:
[----:B------:R-:W2:Y:S02]  /*d480*/  S2R R3, SR_TID.X ;  /* 0x0000000000037919 */ /* 0x000ea40000002100 */
[----:B--2---:R-:W-:-:S13]  /*d490*/  LOP3.LUT P1, RZ, R3, 0x7f, RZ, 0xc0, !PT ;  /* 0x0000007f03ff7812 */ /* 0x004fda000782c0ff */
[----:B------:R-:W-:-:S04]  /*d4a0*/  @!P1 IMAD.MOV.U32 R3, RZ, RZ, 0xa800 ;  /* 0x0000a800ff039424 */ /* 0x000fc800078e00ff */
[----:B------:R2:W-:Y:S01]  /*d4b0*/  @!P1 SYNCS.ARRIVE.TRANS64 RZ, [R2+URZ+0x36850], R3 ;  /* 0x0368500302ff99a7 */ /* 0x0005e2000800003f */
[----:B------:R-:W-:Y:S05]  /*d4c0*/  @P2 BRA `(.L_x_191) ;  /* 0x0000000000042947 */ /* 0x000fea0003800000 */
[----:B------:R-:W-:Y:S01]  /*d4d0*/  BPT.TRAP 0x1 ;  /* 0x000000040000795c */ /* 0x000fe20000300000 */
.L_x_191:
[----:B------:R-:W-:-:S13]  /*d4e0*/  LOP3.LUT P1, RZ, R19, 0x1, RZ, 0xc0, !PT ;  /* 0x0000000113ff7812 */ /* 0x000fda000782c0ff */
[----:B------:R-:W-:Y:S05]  /*d4f0*/  @P1 BRA `(.L_x_192) ;  /* 0x0000000000041947 */ /* 0x000fea0003800000 */
[----:B------:R-:W-:Y:S01]  /*d500*/  BPT.TRAP 0x1 ;  /* 0x000000040000795c */ /* 0x000fe20000300000 */
.L_x_192:
[----:B------:R-:W3:Y:S01]  /*d510*/  S2R R9, SR_CgaCtaId ;  /* 0x0000000000097919 */ /* 0x000ee20000008800 */
[----:B--2---:R-:W-:Y:S01]  /*d520*/  MOV R3, 0x400 ;  /* 0x0000040000037802 */ /* 0x004fe20000000f00 */
[----:B------:R-:W-:Y:S01]  /*d530*/  IMAD R16, R16, 0x5400, R21 ;  /* 0x0000540010107824 */ /* 0x000fe200078e0215 */
        /* <DEDUP_REMOVED lines=32> */
.L_x_185:
[----:B------:R-:W-:Y:S05]  /*d740*/  BSYNC B1 ;  /* 0x0000000000017941 */ /* 0x000fea0003800000 */
.L_x_184:
        /* <DEDUP_REMOVED lines=28> */
.L_x_195:
[----:B------:R-:W2:Y:S01]  /*d910*/  S2R R3, SR_CgaCtaId ;  /* 0x0000000000037919 */ /* 0x000ea20000008800 */
[----:B------:R-:W-:-:S04]  /*d920*/  MOV R2, 0x400 ;  /* 0x0000040000027802 */ /* 0x000fc80000000f00 */
[----:B--2---:R-:W-:Y:S02]  /*d930*/  LEA R2, R3, R2, 0x18 ;  /* 0x0000000203027211 */ /* 0x004fe400078ec0ff */
[----:B------:R-:W-:-:S03]  /*d940*/  SHF.L.U32 R3, R17, 0x1f, RZ ;  /* 0x0000001f11037819 */ /* 0x000fc600000006ff */
[----:B------:R-:W-:-:S04]  /*d950*/  IMAD R2, R16, 0x8, R2 ;  /* 0x0000000810027824 */ /* 0x000fc800078e0202 */
[----:B------:R-:W2:Y:S02]  /*d960*/  SYNCS.PHASECHK.TRANS64.TRYWAIT P1, [R2+URZ+0x36840], R3 ;  /* 0x03684003020075a7 */ /* 0x000ea4000802017f */
[----:B--2---:R-:W-:Y:S05]  /*d970*/  @!P1 BRA `(.L_x_196) ;  /* 0x0000001000bc9947 */ /* 0x004fea0003800000 */
.L_x_234:
        /* <DEDUP_REMOVED lines=9> */
.L_x_197:
[----:B------:R-:W-:-:S13]  /*da10*/  LOP3.LUT P1, RZ, R19, 0x1, RZ, 0xc0, !PT ;  /* 0x0000000113ff7812 */ /* 0x000fda000782c0ff */
[----:B------:R-:W-:Y:S05]  /*da20*/  @P1 BRA `(.L_x_198) ;  /* 0x0000000000041947 */ /* 0x000fea0003800000 */
[----:B------:R-:W-:Y:S01]  /*da30*/  BPT.TRAP 0x1 ;  /* 0x000000040000795c */ /* 0x000fe20000300000 */
.L_x_198:
        /* <DEDUP_REMOVED lines=36> */
.L_x_235:
[----:B------:R-:W2:Y:S02]  /*dc80*/  S2R R3, SR_TID.X ;  /* 0x0000000000037919 */ /* 0x000ea40000002100 */
[----:B--2---:R-:W-:-:S13]  /*dc90*/  LOP3.LUT P1, RZ, R3, 0x7f, RZ, 0xc0, !PT ;  /* 0x0000007f03ff7812 */ /* 0x004fda000782c0ff */
[----:B------:R-:W-:-:S04]  /*dca0*/  @!P1 IMAD.MOV.U32 R3, RZ, RZ, 0xa800 ;  /* 0x0000a800ff039424 */ /* 0x000fc800078e00ff */
[----:B------:R2:W-:Y:S01]  /*dcb0*/  @!P1 SYNCS.ARRIVE.TRANS64 RZ, [R2+URZ+0x36850], R3 ;  /* 0x0368500302ff99a7 */ /* 0x0005e2000800003f */
[----:B------:R-:W-:Y:S05]  /*dcc0*/  @P2 BRA `(.L_x_200) ;  /* 0x0000000000042947 */ /* 0x000fea0003800000 */
[----:B------:R-:W-:Y:S01]  /*dcd0*/  BPT.TRAP 0x1 ;  /* 0x000000040000795c */ /* 0x000fe20000300000 */
.L_x_200:
[----:B------:R-:W-:-:S13]  /*dce0*/  LOP3.LUT P1, RZ, R19, 0x1, RZ, 0xc0, !PT ;  /* 0x0000000113ff7812 */ /* 0x000fda000782c0ff */
[----:B------:R-:W-:Y:S05]  /*dcf0*/  @P1 BRA `(.L_x_201) ;  /* 0x0000000000041947 */ /* 0x000fea0003800000 */
[----:B------:R-:W-:Y:S01]  /*dd00*/  BPT.TRAP 0x1 ;  /* 0x000000040000795c */ /* 0x000fe20000300000 */
.L_x_201:
        /* <DEDUP_REMOVED lines=24> */
[----:B------:R-:W-:-:S05]  /*de90*/  UIADD3 UR15, UR15, 0x7400, URZ ;  /* 0x000074000f0f7890 */ /* 0x000fca000fffe03f */
[----:B------:R2:W-:Y:S02]  /*dea0*/  UTMALDG.4D.MULTICAST [UR8], [UR4], UR17, desc[UR6] ;  /* 0x00000608040073b4 */ /* 0x0005e40008019811 */
[----:B--2---:R-:W-:Y:S01]  /*deb0*/  UMOV UR8, UR14 ;  /* 0x0000000e00087c82 */ /* 0x004fe20008000000 */
[----:B------:R-:W-:Y:S01]  /*dec0*/  UMOV UR10, UR16 ;  /* 0x00000010000a7c82 */ /* 0x000fe20008000000 */
[----:B------:R-:W-:Y:S01]  /*ded0*/  UMOV UR14, 0x80 ;  /* 0x00000080000e7882 */ /* 0x000fe20000000000 */
[----:B------:R2:W-:Y:S02]  /*dee0*/  UTMALDG.4D.MULTICAST [UR8], [UR4], UR17, desc[UR6] ;  /* 0x00000608040073b4 */ /* 0x0005e40008019811 */
[----:B--2---:R-:W-:Y:S01]  /*def0*/  UMOV UR8, UR15 ;  /* 0x0000000f00087c82 */ /* 0x004fe20008000000 */
[----:B------:R-:W-:Y:S02]  /*df00*/  UMOV UR10, UR14 ;  /* 0x0000000e000a7c82 */ /* 0x000fe40008000000 */
[----:B------:R2:W-:Y:S02]  /*df10*/  UTMALDG.4D.MULTICAST [UR8], [UR4], UR17, desc[UR6] ;  /* 0x00000608040073b4 */ /* 0x0005e40008019811 */
[----:B--2---:R-:W-:Y:S01]  /*df20*/  NOP ;  /* 0x0000000000007918 */ /* 0x004fe20000000000 */
.L_x_194:
[----:B------:R-:W-:Y:S05]  /*df30*/  BSYNC B1 ;  /* 0x0000000000017941 */ /* 0x000fea0003800000 */
.L_x_193:
[C---:B------:R-:W-:Y:S01]  /*df40*/  ISETP.GT.AND P1, PT, R6.reuse, 0x1, PT ;  /* 0x000000010600780c */ /* 0x040fe20003f24270 */
[----:B------:R-:W-:-:S12]  /*df50*/  VIADD R6, R6, 0xfffffffe ;  /* 0xfffffffe06067836 */ /* 0x000fd80000000000 */
[----:B------:R-:W-:Y:S05]  /*df60*/  @P1 BRA `(.L_x_202) ;  /* 0xffffffec00f81947 */ /* 0x000fea000383ffff */
.L_x_183:
[----:B------:R-:W-:Y:S05]  /*df70*/  BSYNC B0 ;  /* 0x0000000000007941 */ /* 0x000fea0003800000 */
.L_x_172:
[----:B------:R-:W-:Y:S04]  /*df80*/  BSSY B0, `(.L_x_203) ;  /* 0x0000036000007945 */ /* 0x000fe80003800000 */
[----:B------:R-:W-:Y:S05]  /*df90*/  @!P6 BRA `(.L_x_204) ;  /* 0x0000000000d0e947 */ /* 0x000fea0003800000 */
[----:B------:R-:W2:Y:S01]  /*dfa0*/  S2R R3, SR_CgaCtaId ;  /* 0x0000000000037919 */ /* 0x000ea20000008800 */
[----:B-1----:R-:W-:-:S04]  /*dfb0*/  MOV R2, 0x400 ;  /* 0x0000040000027802 */ /* 0x002fc80000000f00 */
[----:B--2---:R-:W-:Y:S02]  /*dfc0*/  LEA R2, R3, R2, 0x18 ;  /* 0x0000000203027211 */ /* 0x004fe400078ec0ff */
[----:B------:R-:W-:-:S03]  /*dfd0*/  SHF.L.U32 R3, R17, 0x1f, RZ ;  /* 0x0000001f11037819 */ /* 0x000fc600000006ff */
[----:B------:R-:W-:-:S04]  /*dfe0*/  IMAD R2, R16, 0x8, R2 ;  /* 0x0000000810027824 */ /* 0x000fc800078e0202 */
[----:B------:R-:W1:Y:S02]  /*dff0*/  SYNCS.PHASECHK.TRANS64.TRYWAIT P0, [R2+URZ+0x36860], R3 ;  /* 0x03686003020075a7 */ /* 0x000e64000800017f */
[----:B-1----:R-:W-:Y:S05]  /*e000*/  @!P0 BRA `(.L_x_205) ;  /* 0x0000000c00408947 */ /* 0x002fea0003800000 */
.L_x_236:
        /* <DEDUP_REMOVED lines=9> */
.L_x_206:
[----:B------:R-:W-:-:S13]  /*e0a0*/  LOP3.LUT P0, RZ, R19, 0x1, RZ, 0xc0, !PT ;  /* 0x0000000113ff7812 */ /* 0x000fda000780c0ff */
[----:B------:R-:W-:Y:S05]  /*e0b0*/  @P0 BRA `(.L_x_207) ;  /* 0x0000000000040947 */ /* 0x000fea0003800000 */
[----:B------:R-:W-:Y:S01]  /*e0c0*/  BPT.TRAP 0x1 ;  /* 0x000000040000795c */ /* 0x000fe20000300000 */
.L_x_207:
[----:B------:R-:W1:Y:S01]  /*e0d0*/  S2R R4, SR_CgaCtaId ;  /* 0x0000000000047919 */ /* 0x000e620000008800 */
[----:B------:R-:W-:Y:S01]  /*e0e0*/  MOV R3, 0x400 ;  /* 0x0000040000037802 */ /* 0x000fe20000000f00 */
        /* <DEDUP_REMOVED lines=11> */
[----:B------:R-:W-:-:S05]  /*e1a0*/  UMOV UR17, 0x40 ;  /* 0x0000004000117882 */ /* 0x000fca0000000000 */
[----:B------:R-:W-:Y:S02]  /*e1b0*/  UIMAD UR11, UR11, 0x70, UR5 ;  /* 0x000000700b0b78a4 */ /* 0x000fe4000f8e0205 */
[----:B------:R-:W-:Y:S02]  /*e1c0*/  UIADD3 UR9, UR9, 0x36850, URZ ;  /* 0x0003685009097890 */ /* 0x000fe4000fffe03f */
[----:B------:R-:W-:Y:S01]  /*e1d0*/  UIADD3.X UR5, URZ, UR37, URZ, UP0, !UPT ;  /* 0x000000253f057290 */ /* 0x000fe200087fe43f */
[----:B-1----:R-:W-:-:S05]  /*e1e0*/  LEA R3, R4, R3, 0x18 ;  /* 0x0000000304037211 */ /* 0x002fca00078ec0ff */
        /* <DEDUP_REMOVED lines=8> */
[----:B-1----:R-:W-:Y:S01]  /*e270*/  UMOV UR8, UR15 ;  /* 0x0000000f00087c82 */ /* 0x002fe20008000000 */
[----:B------:R-:W-:Y:S02]  /*e280*/  UMOV UR10, UR17 ;  /* 0x00000011000a7c82 */ /* 0x000fe40008000000 */
[----:B------:R1:W-:Y:S02]  /*e290*/  UTMALDG.4D.MULTICAST [UR8], [UR4], UR18, desc[UR6] ;  /* 0x00000608040073b4 */ /* 0x0003e40008019812 */
[----:B-1----:R-:W-:Y:S01]  /*e2a0*/  UMOV UR8, UR16 ;  /* 0x0000001000087c82 */ /* 0x002fe20008000000 */
[----:B------:R-:W-:-:S02]  /*e2b0*/  UMOV UR10, UR14 ;  /* 0x0000000e000a7c82 */ /* 0x000fc40008000000 */
[----:B------:R2:W-:Y:S02]  /*e2c0*/  UTMALDG.4D.MULTICAST [UR8], [UR4], UR18, desc[UR6] ;  /* 0x00000608040073b4 */ /* 0x0005e40008019812 */
[----:B--2---:R-:W-:Y:S01]  /*e2d0*/  NOP ;  /* 0x0000000000007918 */ /* 0x004fe20000000000 */
.L_x_204:
[----:B------:R-:W-:Y:S05]  /*e2e0*/  BSYNC B0 ;  /* 0x0000000000007941 */ /* 0x000fea0003800000 */
.L_x_203:
[----:B------:R-:W2:Y:S01]  /*e2f0*/  LDL.LU R0, [R1+0x18] ;  /* 0x0000180001007983 */ /* 0x000ea20000300800 */
[----:B------:R-:W-:-:S03]  /*e300*/  ULDC UR4, c[0x0][0xda4] ;  /* 0x0003690000047ab9 */ /* 0x000fc60000000800 */
[----:B-1----:R-:W3:Y:S01]  /*e310*/  LDL.LU R2, [R1+0x24] ;  /* 0x0000240001027983 */ /* 0x002ee20000300800 */
[----:B------:R-:W-:-:S05]  /*e320*/  VIADD R16, R16, 0x1 ;  /* 0x0000000110107836 */ /* 0x000fca0000000000 */
[----:B------:R-:W-:-:S04]  /*e330*/  ISETP.NE.AND P0, PT, R16, 0x2, PT ;  /* 0x000000021000780c */ /* 0x000fc80003f05270 */
[----:B------:R-:W-:Y:S01]  /*e340*/  SEL R16, R16, RZ, P0 ;  /* 0x000000ff10107207 */ /* 0x000fe20000000000 */
[----:B--2---:R-:W-:Y:S02]  /*e350*/  VIADD R0, R0, UR38 ;  /* 0x0000002600007c36 */ /* 0x004fe40008000000 */
[----:B---3--:R-:W-:-:S03]  /*e360*/  VIADD R2, R2, 0x1 ;  /* 0x0000000102027836 */ /* 0x008fc60000000000 */
[----:B------:R1:W-:Y:S01]  /*e370*/  STL [R1+0x18], R0 ;  /* 0x0000180001007387 */ /* 0x0003e20000100800 */
[----:B------:R-:W-:-:S03]  /*e380*/  ISETP.GE.AND P1, PT, R0, UR4, PT ;  /* 0x0000000400007c0c */ /* 0x000fc6000bf26270 */
[----:B------:R2:W-:Y:S01]  /*e390*/  STL [R1+0x24], R2 ;  /* 0x0000240201007387 */ /* 0x0005e20000100800 */
[----:B-1----:R-:W-:-:S04]  /*e3a0*/  SEL R0, RZ, 0x1, P0 ;  /* 0x00000001ff007807 */ /* 0x002fc80000000000 */
[----:B------:R-:W-:-:S05]  /*e3b0*/  LOP3.LUT R17, R17, R0, RZ, 0x3c, !PT ;  /* 0x0000000011117212 */ /* 0x000fca00078e3cff */
[----:B--2---:R-:W-:Y:S05]  /*e3c0*/  @!P1 BRA `(.L_x_208) ;  /* 0xffffffcc00e09947 */ /* 0x004fea000383ffff */
[----:B------:R-:W-:-:S07]  /*e3d0*/  LOP3.LUT R2, R2, 0x1, RZ, 0xc, !PT ;  /* 0x0000000102027812 */ /* 0x000fce00078e0cff */
.L_x_156:
[----:B------:R-:W1:Y:S01]  /*e3e0*/  S2R R3, SR_CgaCtaId ;  /* 0x0000000000037919 */ /* 0x000e620000008800 */
[----:B------:R-:W-:Y:S01]  /*e3f0*/  MOV R0, 0x400 ;  /* 0x0000040000007802 */ /* 0x000fe20000000f00 */
[----:B------:R-:W-:Y:S03]  /*e400*/  BSSY B0, `(.L_x_209) ;  /* 0x0000005000007945 */ /* 0x000fe60003800000 */
[----:B-1----:R-:W-:Y:S02]  /*e410*/  LEA R0, R3, R0, 0x18 ;  /* 0x0000000003007211 */ /* 0x002fe400078ec0ff */
[----:B------:R-:W-:-:S04]  /*e420*/  SHF.L.U32 R3, R2, 0x1f, RZ ;  /* 0x0000001f02037819 */ /* 0x000fc800000006ff */
[----:B------:R-:W1:Y:S02]  /*e430*/  SYNCS.PHASECHK.TRANS64.TRYWAIT P0, [R0+URZ+0x36820], R3 ;  /* 0x03682003000075a7 */ /* 0x000e64000800017f */
[----:B-1----:R-:W-:Y:S05]  /*e440*/  @!P0 BRA `(.L_x_210) ;  /* 0x0000000800448947 */ /* 0x002fea0003800000 */
.L_x_237:
[----:B------:R-:W-:Y:S05]  /*e450*/  BSYNC B0 ;  /* 0x0000000000007941 */ /* 0x000fea0003800000 */
.L_x_209:
[----:B------:R-:W-:-:S03]  /*e460*/  UMOV UR4, 0xffffffff ;  /* 0xffffffff00047882 */ /* 0x000fc60000000000 */
[----:B------:R-:W-:Y:S05]  /*e470*/  BRA.DIV UR4, `(.L_x_211) ;  /* 0x0000000a044c7947 */ /* 0x000fea000b800000 */
[----:B------:R-:W2:Y:S02]  /*e480*/  S2R R2, SR_TID.X ;  /* 0x0000000000027919 */ /* 0x000ea40000002100 */
[----:B--2---:R-:W-:-:S04]  /*e490*/  SHF.R.U32.HI R2, RZ, 0x5, R2 ;  /* 0x00000005ff027819 */ /* 0x004fc80000011602 */
[----:B------:R-:W-:-:S05]  /*e4a0*/  LOP3.LUT R2, R2, 0x3, RZ, 0xc0, !PT ;  /* 0x0000000302027812 */ /* 0x000fca00078ec0ff */
[----:B------:R2:W3:Y:S02]  /*e4b0*/  SHFL.IDX PT, R14, R2, RZ, 0x1f ;  /* 0x00001fff020e7589 */ /* 0x0004e400000e0000 */
.L_x_240:
[----:B---3--:R-:W-:Y:S01]  /*e4c0*/  ISETP.NE.AND P0, PT, R14, RZ, PT ;  /* 0x000000ff0e00720c */ /* 0x008fe20003f05270 */
[----:B------:R-:W-:-:S12]  /*e4d0*/  BSSY B0, `(.L_x_212) ;  /* 0x0000024000007945 */ /* 0x000fd80003800000 */
[----:B------:R-:W-:Y:S05]  /*e4e0*/  @P0 BRA `(.L_x_213) ;  /* 0x0000000000880947 */ /* 0x000fea0003800000 */
[----:B------:R-:W-:-:S03]  /*e4f0*/  UMOV UR4, 0xffffffff ;  /* 0xffffffff00047882 */ /* 0x000fc60000000000 */
[----:B------:R-:W-:Y:S05]  /*e500*/  BRA.DIV UR4, `(.L_x_214) ;  /* 0x0000000a045c7947 */ /* 0x000fea000b800000 */
[----:B------:R-:W-:-:S13]  /*e510*/  ELECT P6, URZ, PT ;  /* 0x00000000003f782f */ /* 0x000fda00038c0000 */
.L_x_243:
[----:B------:R-:W-:Y:S05]  /*e520*/  @!P6 BRA `(.L_x_213) ;  /* 0x000000000078e947 */ /* 0x000fea0003800000 */
[----:B--2---:R-:W2:Y:S02]  /*e530*/  LDL.LU R2, [R1+0x1c] ;  /* 0x00001c0001027983 */ /* 0x004ea40000300800 */
[----:B--2---:R-:W-:-:S04]  /*e540*/  LOP3.LUT R2, R2, 0x2, RZ, 0xfc, !PT ;  /* 0x0000000202027812 */ /* 0x004fc800078efcff */
[----:B------:R-:W-:-:S13]  /*e550*/  ISETP.NE.AND P2, PT, R2, 0x3, PT ;  /* 0x000000030200780c */ /* 0x000fda0003f45270 */
[----:B------:R-:W-:Y:S05]  /*e560*/  @!P2 BRA `(.L_x_215) ;  /* 0x000000000004a947 */ /* 0x000fea0003800000 */
[----:B------:R-:W-:Y:S01]  /*e570*/  BPT.TRAP 0x1 ;  /* 0x000000040000795c */ /* 0x000fe20000300000 */
.L_x_215:
[----:B-1----:R-:W-:Y:S01]  /*e580*/  VIADD R3, R0, 0x36840 ;  /* 0x0003684000037836 */ /* 0x002fe20000000000 */
[----:B------:R-:W-:Y:S01]  /*e590*/  SHF.L.U32 R5, R17, 0x1f, RZ ;  /* 0x0000001f11057819 */ /* 0x000fe200000006ff */
[C---:B------:R-:W-:Y:S02]  /*e5a0*/  VIADD R2, R16.reuse, 0x1 ;  /* 0x0000000110027836 */ /* 0x040fe40000000000 */
[----:B------:R-:W-:-:S03]  /*e5b0*/  IMAD R6, R16, 0x8, R3 ;  /* 0x0000000810067824 */ /* 0x000fc600078e0203 */
        /* <DEDUP_REMOVED lines=8> */
.L_x_244:
[----:B------:R-:W2:Y:S02]  /*e640*/  SYNCS.PHASECHK.TRANS64.TRYWAIT P0, [R3+URZ], R2 ;  /* 0x00000002030075a7 */ /* 0x000ea4000800017f */
[----:B--2---:R-:W-:Y:S05]  /*e650*/  @!P0 BRA `(.L_x_217) ;  /* 0x00000008003c8947 */ /* 0x004fea0003800000 */
.L_x_245:
[----:B------:R-:W-:Y:S05]  /*e660*/  @!P2 BRA `(.L_x_218) ;  /* 0x000000000004a947 */ /* 0x000fea0003800000 */
[----:B------:R-:W-:Y:S01]  /*e670*/  BPT.TRAP 0x1 ;  /* 0x000000040000795c */ /* 0x000fe20000300000 */
.L_x_218:
[----:B--2---:R-:W-:-:S04]  /*e680*/  VIADD R3, R0, 0x36860 ;  /* 0x0003686000037836 */ /* 0x004fc80000000000 */
[----:B------:R-:W-:-:S04]  /*e690*/  IMAD R16, R16, 0x8, R3 ;  /* 0x0000000810107824 */ /* 0x000fc800078e0203 */
[----:B------:R-:W2:Y:S02]  /*e6a0*/  SYNCS.PHASECHK.TRANS64.TRYWAIT P0, [R16+URZ], R5 ;  /* 0x00000005100075a7 */ /* 0x000ea4000800017f */
[----:B--2---:R-:W-:Y:S05]  /*e6b0*/  @!P0 BRA `(.L_x_219) ;  /* 0x0000000800388947 */ /* 0x004fea0003800000 */
.L_x_246:
[----:B------:R-:W-:-:S07]  /*e6c0*/  IMAD R3, R4, 0x8, R3 ;  /* 0x0000000804037824 */ /* 0x000fce00078e0203 */
.L_x_220:
[----:B---3--:R3:W4:Y:S02]  /*e6d0*/  SYNCS.PHASECHK.TRANS64.TRYWAIT P0, [R3+URZ], R2 ;  /* 0x00000002030075a7 */ /* 0x008724000800017f */
[----:B----4-:R-:W-:Y:S05]  /*e6e0*/  @!P0 NANOSLEEP.SYNCS 0x989680 ;  /* 0x009896800000895d */ /* 0x010fea0003900000 */
[----:B------:R-:W4:Y:S02]  /*e6f0*/  @!P0 SYNCS.PHASECHK.TRANS64 P0, [R3+URZ], R2 ;  /* 0x00000002030085a7 */ /* 0x000f24000800007f */
[----:B----4-:R-:W-:Y:S05]  /*e700*/  @!P0 BRA `(.L_x_220) ;  /* 0xfffffffc00f08947 */ /* 0x010fea000383ffff */
.L_x_213:
[----:B------:R-:W-:Y:S05]  /*e710*/  BSYNC B0 ;  /* 0x0000000000007941 */ /* 0x000fea0003800000 */
.L_x_212:
[----:B------:R-:W-:Y:S05]  /*e720*/  EXIT ;  /* 0x000000000000794d */ /* 0x000fea0003800000 */
.L_x_130:
[----:B------:R-:W-:-:S13]  /*e730*/  R2UR UR4, R16 ;  /* 0x00000000100472ca */ /* 0x000fda00000e0000 */
[----:B-1----:R-:W-:-:S04]  /*e740*/  IMAD.U32 R3, RZ, RZ, UR4 ;  /* 0x00000004ff037e24 */ /* 0x002fc8000f8e00ff */
[----:B------:R1:W2:Y:S03]  /*e750*/  SYNCS.PHASECHK.TRANS64.TRYWAIT P1, [R3+URZ+0x36800], R0 ;  /* 0x03680000030075a7 */ /* 0x0002a6000802017f */
[----:B--2---:R-:W-:Y:S05]  /*e760*/  @!P1 NANOSLEEP.SYNCS 0x989680 ;  /* 0x009896800000995d */ /* 0x004fea0003900000 */
[----:B------:R-:W2:Y:S02]  /*e770*/  @!P1 SYNCS.PHASECHK.TRANS64 P1, [R3+URZ+0x36800], R0 ;  /* 0x03680000030095a7 */ /* 0x000ea4000802007f */
[----:B--2---:R-:W-:Y:S05]  /*e780*/  @!P1 BRA `(.L_x_130) ;  /* 0xfffffffc00e89947 */ /* 0x004fea000383ffff */
[----:B------:R-:W-:Y:S05]  /*e790*/  BRA `(.L_x_221) ;  /* 0xffffff2c00c87947 */ /* 0x000fea000383ffff */
.L_x_134:
[----:B--2---:R2:W3:Y:S02]  /*e7a0*/  SYNCS.PHASECHK.TRANS64.TRYWAIT P1, [R2+URZ+0x36830], R3 ;  /* 0x03683003020075a7 */ /* 0x0044e4000802017f */
[----:B---3--:R-:W-:Y:S05]  /*e7b0*/  @!P1 NANOSLEEP.SYNCS 0x989680 ;  /* 0x009896800000995d */ /* 0x008fea0003900000 */
[----:B------:R-:W3:Y:S02]  /*e7c0*/  @!P1 SYNCS.PHASECHK.TRANS64 P1, [R2+URZ+0x36830], R3 ;  /* 0x03683003020095a7 */ /* 0x000ee4000802007f */
[----:B---3--:R-:W-:Y:S05]  /*e7d0*/  @!P1 BRA `(.L_x_134) ;  /* 0xfffffffc00f09947 */ /* 0x008fea000383ffff */
[----:B------:R-:W-:Y:S05]  /*e7e0*/  BRA `(.L_x_133) ;  /* 0xffffff2c00e87947 */ /* 0x000fea000383ffff */
.L_x_140:
[----:B--2---:R-:W-:-:S04]  /*e7f0*/  IMAD.U32 R3, RZ, RZ, UR39 ;  /* 0x00000027ff037e24 */ /* 0x004fc8000f8e00ff */
[----:B------:R2:W3:Y:S03]  /*e800*/  SYNCS.PHASECHK.TRANS64.TRYWAIT P1, [R3+URZ+0x36830], R0 ;  /* 0x03683000030075a7 */ /* 0x0004e6000802017f */
[----:B---3--:R-:W-:Y:S05]  /*e810*/  @!P1 NANOSLEEP.SYNCS 0x989680 ;  /* 0x009896800000995d */ /* 0x008fea0003900000 */
[----:B------:R-:W3:Y:S02]  /*e820*/  @!P1 SYNCS.PHASECHK.TRANS64 P1, [R3+URZ+0x36830], R0 ;  /* 0x03683000030095a7 */ /* 0x000ee4000802007f */
[----:B---3--:R-:W-:Y:S05]  /*e830*/  @!P1 BRA `(.L_x_140) ;  /* 0xfffffffc00ec9947 */ /* 0x008fea000383ffff */
[----:B------:R-:W-:Y:S05]  /*e840*/  BRA `(.L_x_139) ;  /* 0xffffff6c00a87947 */ /* 0x000fea000383ffff */
.L_x_144:
[----:B--2---:R-:W-:-:S04]  /*e850*/  IMAD.U32 R3, RZ, RZ, UR5 ;  /* 0x00000005ff037e24 */ /* 0x004fc8000f8e00ff */
[----:B------:R2:W3:Y:S03]  /*e860*/  SYNCS.PHASECHK.TRANS64.TRYWAIT P1, [R3+URZ+0x36850], R0 ;  /* 0x03685000030075a7 */ /* 0x0004e6000802017f */
[----:B---3--:R-:W-:Y:S05]  /*e870*/  @!P1 NANOSLEEP.SYNCS 0x989680 ;  /* 0x009896800000995d */ /* 0x008fea0003900000 */
[----:B------:R-:W3:Y:S02]  /*e880*/  @!P1 SYNCS.PHASECHK.TRANS64 P1, [R3+URZ+0x36850], R0 ;  /* 0x03685000030095a7 */ /* 0x000ee4000802007f */
[----:B---3--:R-:W-:Y:S05]  /*e890*/  @!P1 BRA `(.L_x_144) ;  /* 0xfffffffc00ec9947 */ /* 0x008fea000383ffff */
[----:B------:R-:W-:Y:S05]  /*e8a0*/  BRA `(.L_x_143) ;  /* 0xffffff9400087947 */ /* 0x000fea000383ffff */
.L_x_151:
[----:B--2---:R-:W-:-:S04]  /*e8b0*/  IMAD.U32 R7, RZ, RZ, UR5 ;  /* 0x00000005ff077e24 */ /* 0x004fc8000f8e00ff */
[----:B------:R2:W3:Y:S03]  /*e8c0*/  SYNCS.PHASECHK.TRANS64.TRYWAIT P1, [R7+URZ+0x36850], R2 ;  /* 0x03685002070075a7 */ /* 0x0004e6000802017f */
[----:B---3--:R-:W-:Y:S05]  /*e8d0*/  @!P1 NANOSLEEP.SYNCS 0x989680 ;  /* 0x009896800000995d */ /* 0x008fea0003900000 */
[----:B------:R-:W3:Y:S02]  /*e8e0*/  @!P1 SYNCS.PHASECHK.TRANS64 P1, [R7+URZ+0x36850], R2 ;  /* 0x03685002070095a7 */ /* 0x000ee4000802007f */
[----:B---3--:R-:W-:Y:S05]  /*e8f0*/  @!P1 BRA `(.L_x_151) ;  /* 0xfffffffc00ec9947 */ /* 0x008fea000383ffff */
[----:B------:R-:W-:Y:S05]  /*e900*/  BRA `(.L_x_150) ;  /* 0xffffffac00dc7947 */ /* 0x000fea000383ffff */
.L_x_163:
[----:B------:R-:W1:Y:S01]  /*e910*/  S2R R4, SR_TID.X ;  /* 0x0000000000047919 */ /* 0x000e620000002100 */
[----:B------:R-:W-:Y:S01]  /*e920*/  BSSY B0, `(.L_x_222) ;  /* 0x000000a000007945 */ /* 0x000fe20003800000 */
[----:B------:R-:W-:Y:S02]  /*e930*/  IMAD.MOV.U32 R12, RZ, RZ, RZ ;  /* 0x000000ffff0c7224 */ /* 0x000fe400078e00ff */
        /* <DEDUP_REMOVED lines=8> */
.L_x_223:
[----:B------:R-:W-:Y:S05]  /*e9c0*/  BSYNC B0 ;  /* 0x0000000000007941 */ /* 0x000fea0003800000 */
.L_x_222:
[----:B------:R-:W-:Y:S05]  /*e9d0*/  BRA `(.L_x_224) ;  /* 0xffffffd4000c7947 */ /* 0x000fea000383ffff */
.L_x_164:
[----:B------:R-:W-:Y:S01]  /*e9e0*/  BSSY B0, `(.L_x_225) ;  /* 0x0000006000007945 */ /* 0x000fe20003800000 */
[----:B------:R-:W-:-:S07]  /*e9f0*/  IMAD.MOV.U32 R15, RZ, RZ, -0x1 ;  /* 0xffffffffff0f7424 */ /* 0x000fce00078e00ff */
[----:B------:R-:W-:Y:S05]  /*ea00*/  WARPSYNC.COLLECTIVE R15, `(.L_x_226) ;  /* 0x000000000f0c7348 */ /* 0x000fea0003c00000 */
[----:B------:R-:W-:Y:S02]  /*ea10*/  ELECT P6, UR62, PT ;  /* 0x00000000003e782f */ /* 0x000fe400038c0000 */
[----:B------:R-:W-:Y:S01]  /*ea20*/  MOV R14, UR62 ;  /* 0x0000003e000e7c02 */ /* 0x000fe20008000f00 */
[----:B------:R-:W-:Y:S10]  /*ea30*/  ENDCOLLECTIVE ;  /* 0x000000000000791b */ /* 0x000ff40003800000 */
.L_x_226:
[----:B------:R-:W-:Y:S05]  /*ea40*/  BSYNC B0 ;  /* 0x0000000000007941 */ /* 0x000fea0003800000 */
.L_x_225:
[----:B------:R-:W-:Y:S05]  /*ea50*/  BRA `(.L_x_227) ;  /* 0xffffffd400087947 */ /* 0x000fea000383ffff */
.L_x_167:
[----:B--2---:R2:W3:Y:S02]  /*ea60*/  SYNCS.PHASECHK.TRANS64.TRYWAIT P1, [R5+URZ+0x36840], R9 ;  /* 0x03684009050075a7 */ /* 0x0044e4000802017f */
[----:B---3--:R-:W-:Y:S05]  /*ea70*/  @!P1 NANOSLEEP.SYNCS 0x989680 ;  /* 0x009896800000995d */ /* 0x008fea0003900000 */
[----:B------:R-:W3:Y:S02]  /*ea80*/  @!P1 SYNCS.PHASECHK.TRANS64 P1, [R5+URZ+0x36840], R9 ;  /* 0x03684009050095a7 */ /* 0x000ee4000802007f */
[----:B---3--:R-:W-:Y:S05]  /*ea90*/  @!P1 BRA `(.L_x_167) ;  /* 0xfffffffc00f09947 */ /* 0x008fea000383ffff */
[----:B------:R-:W-:Y:S05]  /*eaa0*/  BRA `(.L_x_228) ;  /* 0xffffffd400687947 */ /* 0x000fea000383ffff */
.L_x_171:
        /* <DEDUP_REMOVED lines=8> */
.L_x_177:
[----:B-1----:R1:W2:Y:S02]  /*eb30*/  SYNCS.PHASECHK.TRANS64.TRYWAIT P1, [R2+URZ+0x36840], R3 ;  /* 0x03684003020075a7 */ /* 0x0022a4000802017f */
[----:B--2---:R-:W-:Y:S05]  /*eb40*/  @!P1 NANOSLEEP.SYNCS 0x989680 ;  /* 0x009896800000995d */ /* 0x004fea0003900000 */
[----:B------:R-:W2:Y:S02]  /*eb50*/  @!P1 SYNCS.PHASECHK.TRANS64 P1, [R2+URZ+0x36840], R3 ;  /* 0x03684003020095a7 */ /* 0x000ea4000802007f */
[----:B--2---:R-:W-:Y:S05]  /*eb60*/  @!P1 BRA `(.L_x_177) ;  /* 0xfffffffc00f09947 */ /* 0x004fea000383ffff */
[----:B------:R-:W-:Y:S05]  /*eb70*/  BRA `(.L_x_230) ;  /* 0xffffffdc00607947 */ /* 0x000fea000383ffff */
.L_x_180:
[----:B-1----:R1:W2:Y:S02]  /*eb80*/  SYNCS.PHASECHK.TRANS64.TRYWAIT P1, [R2+URZ+0x36860], R3 ;  /* 0x03686003020075a7 */ /* 0x0022a4000802017f */
[----:B--2---:R-:W-:Y:S05]  /*eb90*/  @!P1 NANOSLEEP.SYNCS 0x989680 ;  /* 0x009896800000995d */ /* 0x004fea0003900000 */
[----:B------:R-:W2:Y:S02]  /*eba0*/  @!P1 SYNCS.PHASECHK.TRANS64 P1, [R2+URZ+0x36860], R3 ;  /* 0x03686003020095a7 */ /* 0x000ea4000802007f */
[----:B--2---:R-:W-:Y:S05]  /*ebb0*/  @!P1 BRA `(.L_x_180) ;  /* 0xfffffffc00f09947 */ /* 0x004fea000383ffff */
[----:B------:R-:W-:Y:S05]  /*ebc0*/  BRA `(.L_x_231) ;  /* 0xffffffe0000c7947 */ /* 0x000fea000383ffff */
.L_x_187:
[----:B--2---:R2:W3:Y:S02]  /*ebd0*/  SYNCS.PHASECHK.TRANS64.TRYWAIT P1, [R2+URZ+0x36840], R3 ;  /* 0x03684003020075a7 */ /* 0x0044e4000802017f */
[----:B---3--:R-:W-:Y:S05]  /*ebe0*/  @!P1 NANOSLEEP.SYNCS 0x989680 ;  /* 0x009896800000995d */ /* 0x008fea0003900000 */
[----:B------:R-:W3:Y:S02]  /*ebf0*/  @!P1 SYNCS.PHASECHK.TRANS64 P1, [R2+URZ+0x36840], R3 ;  /* 0x03684003020095a7 */ /* 0x000ee4000802007f */
[----:B---3--:R-:W-:Y:S05]  /*ec00*/  @!P1 BRA `(.L_x_187) ;  /* 0xfffffffc00f09947 */ /* 0x008fea000383ffff */
[----:B------:R-:W-:Y:S05]  /*ec10*/  BRA `(.L_x_232) ;  /* 0xffffffe400587947 */ /* 0x000fea000383ffff */
.L_x_190:
[----:B-1----:R1:W2:Y:S02]  /*ec20*/  SYNCS.PHASECHK.TRANS64.TRYWAIT P1, [R2+URZ+0x36860], R17 ;  /* 0x03686011020075a7 */ /* 0x0022a4000802017f */
[----:B--2---:R-:W-:Y:S05]  /*ec30*/  @!P1 NANOSLEEP.SYNCS 0x989680 ;  /* 0x009896800000995d */ /* 0x004fea0003900000 */
[----:B------:R-:W2:Y:S02]  /*ec40*/  @!P1 SYNCS.PHASECHK.TRANS64 P1, [R2+URZ+0x36860], R17 ;  /* 0x03686011020095a7 */ /* 0x000ea4000802007f */
[----:B--2---:R-:W-:Y:S05]  /*ec50*/  @!P1 BRA `(.L_x_190) ;  /* 0xfffffffc00f09947 */ /* 0x004fea000383ffff */
[----:B------:R-:W-:Y:S05]  /*ec60*/  BRA `(.L_x_233) ;  /* 0xffffffe800047947 */ /* 0x000fea000383ffff */
.L_x_196:
[----:B--2---:R2:W3:Y:S02]  /*ec70*/  SYNCS.PHASECHK.TRANS64.TRYWAIT P1, [R2+URZ+0x36840], R3 ;  /* 0x03684003020075a7 */ /* 0x0044e4000802017f */
[----:B---3--:R-:W-:Y:S05]  /*ec80*/  @!P1 NANOSLEEP.SYNCS 0x989680 ;  /* 0x009896800000995d */ /* 0x008fea0003900000 */
[----:B------:R-:W3:Y:S02]  /*ec90*/  @!P1 SYNCS.PHASECHK.TRANS64 P1, [R2+URZ+0x36840], R3 ;  /* 0x03684003020095a7 */ /* 0x000ee4000802007f */
[----:B---3--:R-:W-:Y:S05]  /*eca0*/  @!P1 BRA `(.L_x_196) ;  /* 0xfffffffc00f09947 */ /* 0x008fea000383ffff */
[----:B------:R-:W-:Y:S05]  /*ecb0*/  BRA `(.L_x_234) ;  /* 0xffffffec00307947 */ /* 0x000fea000383ffff */
.L_x_199:
[----:B-1----:R1:W2:Y:S02]  /*ecc0*/  SYNCS.PHASECHK.TRANS64.TRYWAIT P1, [R2+URZ+0x36860], R10 ;  /* 0x0368600a020075a7 */ /* 0x0022a4000802017f */
[----:B--2---:R-:W-:Y:S05]  /*ecd0*/  @!P1 NANOSLEEP.SYNCS 0x989680 ;  /* 0x009896800000995d */ /* 0x004fea0003900000 */
[----:B------:R-:W2:Y:S02]  /*ece0*/  @!P1 SYNCS.PHASECHK.TRANS64 P1, [R2+URZ+0x36860], R10 ;  /* 0x0368600a020095a7 */ /* 0x000ea4000802007f */
[----:B--2---:R-:W-:Y:S05]  /*ecf0*/  @!P1 BRA `(.L_x_199) ;  /* 0xfffffffc00f09947 */ /* 0x004fea000383ffff */
[----:B------:R-:W-:Y:S05]  /*ed00*/  BRA `(.L_x_235) ;  /* 0xffffffec00dc7947 */ /* 0x000fea000383ffff */
.L_x_205:
[----:B-1----:R1:W2:Y:S02]  /*ed10*/  SYNCS.PHASECHK.TRANS64.TRYWAIT P0, [R2+URZ+0x36860], R3 ;  /* 0x03686003020075a7 */ /* 0x0022a4000800017f */
[----:B--2---:R-:W-:Y:S05]  /*ed20*/  @!P0 NANOSLEEP.SYNCS 0x989680 ;  /* 0x009896800000895d */ /* 0x004fea0003900000 */
[----:B------:R-:W2:Y:S02]  /*ed30*/  @!P0 SYNCS.PHASECHK.TRANS64 P0, [R2+URZ+0x36860], R3 ;  /* 0x03686003020085a7 */ /* 0x000ea4000800007f */
[----:B--2---:R-:W-:Y:S05]  /*ed40*/  @!P0 BRA `(.L_x_205) ;  /* 0xfffffffc00f08947 */ /* 0x004fea000383ffff */
[----:B------:R-:W-:Y:S05]  /*ed50*/  BRA `(.L_x_236) ;  /* 0xfffffff000ac7947 */ /* 0x000fea000383ffff */
.L_x_210:
[----:B-1----:R1:W2:Y:S02]  /*ed60*/  SYNCS.PHASECHK.TRANS64.TRYWAIT P0, [R0+URZ+0x36820], R3 ;  /* 0x03682003000075a7 */ /* 0x0022a4000800017f */
[----:B--2---:R-:W-:Y:S05]  /*ed70*/  @!P0 NANOSLEEP.SYNCS 0x989680 ;  /* 0x009896800000895d */ /* 0x004fea0003900000 */
[----:B------:R-:W2:Y:S02]  /*ed80*/  @!P0 SYNCS.PHASECHK.TRANS64 P0, [R0+URZ+0x36820], R3 ;  /* 0x03682003000085a7 */ /* 0x000ea4000800007f */
[----:B--2---:R-:W-:Y:S05]  /*ed90*/  @!P0 BRA `(.L_x_210) ;  /* 0xfffffffc00f08947 */ /* 0x004fea000383ffff */
[----:B------:R-:W-:Y:S05]  /*eda0*/  BRA `(.L_x_237) ;  /* 0xfffffff400a87947 */ /* 0x000fea000383ffff */
.L_x_211:
[----:B------:R-:W2:Y:S01]  /*edb0*/  S2R R2, SR_TID.X ;  /* 0x0000000000027919 */ /* 0x000ea20000002100 */
[----:B------:R-:W-:Y:S01]  /*edc0*/  BSSY B0, `(.L_x_238) ;  /* 0x000000a000007945 */ /* 0x000fe20003800000 */
[----:B------:R-:W-:Y:S02]  /*edd0*/  IMAD.MOV.U32 R12, RZ, RZ, RZ ;  /* 0x000000ffff0c7224 */ /* 0x000fe400078e00ff */
[----:B------:R-:W-:Y:S02]  /*ede0*/  IMAD.MOV.U32 R11, RZ, RZ, 0x1f ;  /* 0x0000001fff0b7424 */ /* 0x000fe400078e00ff */
[----:B------:R-:W-:Y:S01]  /*edf0*/  IMAD.MOV.U32 R15, RZ, RZ, -0x1 ;  /* 0xffffffffff0f7424 */ /* 0x000fe200078e00ff */
[----:B--2---:R-:W-:-:S04]  /*ee00*/  SHF.R.U32.HI R2, RZ, 0x5, R2 ;  /* 0x00000005ff027819 */ /* 0x004fc80000011602 */
[----:B------:R-:W-:-:S05]  /*ee10*/  LOP3.LUT R2, R2, 0x3, RZ, 0xc0, !PT ;  /* 0x0000000302027812 */ /* 0x000fca00078ec0ff */
[----:B------:R-:W-:-:S07]  /*ee20*/  IMAD.MOV.U32 R13, RZ, RZ, R2 ;  /* 0x000000ffff0d7224 */ /* 0x000fce00078e0002 */
[----:B-1----:R-:W-:Y:S05]  /*ee30*/  WARPSYNC.COLLECTIVE R15, `(.L_x_239) ;  /* 0x000000000f087348 */ /* 0x002fea0003c00000 */
[----:B------:R2:W3:Y:S02]  /*ee40*/  SHFL.IDX P6, R14, R13, R12, R11 ;  /* 0x0000000c0d0e7389 */ /* 0x0004e400000c000b */
[----:B-123--:R-:W-:Y:S01]  /*ee50*/  ENDCOLLECTIVE ;  /* 0x000000000000791b */ /* 0x00efe20003800000 */
.L_x_239:
[----:B------:R-:W-:Y:S05]  /*ee60*/  BSYNC B0 ;  /* 0x0000000000007941 */ /* 0x000fea0003800000 */
.L_x_238:
[----:B------:R-:W-:Y:S05]  /*ee70*/  BRA `(.L_x_240) ;  /* 0xfffffff400907947 */ /* 0x000fea000383ffff */
.L_x_214:
[----:B------:R-:W-:Y:S01]  /*ee80*/  BSSY B1, `(.L_x_241) ;  /* 0x0000006000017945 */ /* 0x000fe20003800000 */
[----:B------:R-:W-:-:S07]  /*ee90*/  IMAD.MOV.U32 R15, RZ, RZ, -0x1 ;  /* 0xffffffffff0f7424 */ /* 0x000fce00078e00ff */
[----:B-12---:R-:W-:Y:S05]  /*eea0*/  WARPSYNC.COLLECTIVE R15, `(.L_x_242) ;  /* 0x000000000f0c7348 */ /* 0x006fea0003c00000 */
[----:B------:R-:W-:Y:S02]  /*eeb0*/  ELECT P6, UR62, PT ;  /* 0x00000000003e782f */ /* 0x000fe400038c0000 */
[----:B------:R-:W-:Y:S01]  /*eec0*/  MOV R14, UR62 ;  /* 0x0000003e000e7c02 */ /* 0x000fe20008000f00 */
[----:B-12---:R-:W-:Y:S10]  /*eed0*/  ENDCOLLECTIVE ;  /* 0x000000000000791b */ /* 0x006ff40003800000 */
.L_x_242:
[----:B------:R-:W-:Y:S05]  /*eee0*/  BSYNC B1 ;  /* 0x0000000000017941 */ /* 0x000fea0003800000 */
.L_x_241:
[----:B------:R-:W-:Y:S05]  /*eef0*/  BRA `(.L_x_243) ;  /* 0xfffffff400887947 */ /* 0x000fea000383ffff */
.L_x_216:
[----:B-1----:R1:W2:Y:S02]  /*ef00*/  SYNCS.PHASECHK.TRANS64.TRYWAIT P0, [R6+URZ], R5 ;  /* 0x00000005060075a7 */ /* 0x0022a4000800017f */
[----:B--2---:R-:W-:Y:S05]  /*ef10*/  @!P0 NANOSLEEP.SYNCS 0x989680 ;  /* 0x009896800000895d */ /* 0x004fea0003900000 */
[----:B------:R-:W2:Y:S02]  /*ef20*/  @!P0 SYNCS.PHASECHK.TRANS64 P0, [R6+URZ], R5 ;  /* 0x00000005060085a7 */ /* 0x000ea4000800007f */
[----:B--2---:R-:W-:Y:S05]  /*ef30*/  @!P0 BRA `(.L_x_216) ;  /* 0xfffffffc00f08947 */ /* 0x004fea000383ffff */
[----:B------:R-:W-:Y:S05]  /*ef40*/  BRA `(.L_x_244) ;  /* 0xfffffff400bc7947 */ /* 0x000fea000383ffff */
.L_x_217:
[----:B--2---:R2:W3:Y:S02]  /*ef50*/  SYNCS.PHASECHK.TRANS64.TRYWAIT P0, [R3+URZ], R2 ;  /* 0x00000002030075a7 */ /* 0x0044e4000800017f */
[----:B---3--:R-:W-:Y:S05]  /*ef60*/  @!P0 NANOSLEEP.SYNCS 0x989680 ;  /* 0x009896800000895d */ /* 0x008fea0003900000 */
[----:B------:R-:W3:Y:S02]  /*ef70*/  @!P0 SYNCS.PHASECHK.TRANS64 P0, [R3+URZ], R2 ;  /* 0x00000002030085a7 */ /* 0x000ee4000800007f */
[----:B---3--:R-:W-:Y:S05]  /*ef80*/  @!P0 BRA `(.L_x_217) ;  /* 0xfffffffc00f08947 */ /* 0x008fea000383ffff */
[----:B------:R-:W-:Y:S05]  /*ef90*/  BRA `(.L_x_245) ;  /* 0xfffffff400b07947 */ /* 0x000fea000383ffff */
.L_x_219:
[----:B--2---:R2:W3:Y:S02]  /*efa0*/  SYNCS.PHASECHK.TRANS64.TRYWAIT P0, [R16+URZ], R5 ;  /* 0x00000005100075a7 */ /* 0x0044e4000800017f */
[----:B---3--:R-:W-:Y:S05]  /*efb0*/  @!P0 NANOSLEEP.SYNCS 0x989680 ;  /* 0x009896800000895d */ /* 0x008fea0003900000 */
[----:B------:R-:W3:Y:S02]  /*efc0*/  @!P0 SYNCS.PHASECHK.TRANS64 P0, [R16+URZ], R5 ;  /* 0x00000005100085a7 */ /* 0x000ee4000800007f */
[----:B---3--:R-:W-:Y:S05]  /*efd0*/  @!P0 BRA `(.L_x_219) ;  /* 0xfffffffc00f08947 */ /* 0x008fea000383ffff */
[----:B------:R-:W-:Y:S05]  /*efe0*/  BRA `(.L_x_246) ;  /* 0xfffffff400b47947 */ /* 0x000fea000383ffff */
.L_x_247:
        /* <DEDUP_REMOVED lines=9> */
.L_x_2656:


//--------------------- .text._ZN7cutlass13device_kernelIN5flash11enable_sm90INS1_16FlashAttnFwdSm90INS1_25CollectiveMainloopFwdSm90ILi2EN4cute5tupleIJNS5_1CILi1EEES8_S8_EEENS6_IJNS7_ILi128EEENS7_ILi112EEENS7_ILi192EEEEEELi192ENS_10bfloat16_tEfNS_4arch4Sm90ELb0ELb0ELb0ELb1ELb0ELb0ELb0ELb1ELb1ELb0ELb0ELb0EEENS1_21CollectiveEpilogueFwdINS6_IJSA_SC_SB_EEES9_SE_SG_Li256ELb1ELb0ELb0ELb0EEENS1_36VarlenDynamicPersistentTileSchedulerILi128ELi112ELi256ELi32ELb0ELb0ELb1ELb0ELb1ELb1EEEEEEEEEvNT_6ParamsE --------------------------
	.section	.text._ZN7cutlass13device_kernelIN5flash11enable_sm90INS1_16FlashAttnFwdSm90INS1_25CollectiveMainloopFwdSm90ILi2EN4cute5tupleIJNS5_1CILi1EEES8_S8_EEENS6_IJNS7_ILi128EEENS7_ILi112EEENS7_ILi192EEEEEELi192ENS_10bfloat16_tEfNS_4arch4Sm90ELb0ELb0ELb0ELb1ELb0ELb0ELb0ELb1ELb1ELb0ELb0ELb0EEENS1_21CollectiveEpilogueFwdINS6_IJSA_SC_SB_EEES9_SE_SG_Li256ELb1ELb0ELb0ELb0EEENS1_36VarlenDynamicPersistentTileSchedulerILi128ELi112ELi256ELi32ELb0ELb0ELb1ELb0ELb1ELb1EEEEEEEEEvNT_6ParamsE,"ax",@progbits
	.align	128
.text._ZN7cutlass13device_kernelIN5flash11enable_sm90INS1_16FlashAttnFwdSm90INS1_25CollectiveMainloopFwdSm90ILi2EN4cute5tupleIJNS5_1CILi1EEES8_S8_EEENS6_IJNS7_ILi128EEENS7_ILi112EEENS7_ILi192EEEEEELi192ENS_10bfloat16_tEfNS_4arch4Sm90ELb0ELb0ELb0ELb1ELb0ELb0ELb0ELb1ELb1ELb0ELb0ELb0EEENS1_21CollectiveEpilogueFwdINS6_IJSA_SC_SB_EEES9_SE_SG_Li256ELb1ELb0ELb0ELb0EEENS1_36VarlenDynamicPersistentTileSchedulerILi128ELi112ELi256ELi32ELb0ELb0ELb1ELb0ELb1ELb1EEEEEEEEEvNT_6ParamsE:
        .type           _ZN7cutlass13device_kernelIN5flash11enable_sm90INS1_16FlashAttnFwdSm90INS1_25CollectiveMainloopFwdSm90ILi2EN4cute5tupleIJNS5_1CILi1EEES8_S8_EEENS6_IJNS7_ILi128EEENS7_ILi112EEENS7_ILi192EEEEEELi192ENS_10bfloat16_tEfNS_4arch4Sm90ELb0ELb0ELb0ELb1ELb0ELb0ELb0ELb1ELb1ELb0ELb0ELb0EEENS1_21CollectiveEpilogueFwdINS6_IJSA_SC_SB_EEES9_SE_SG_Li256ELb1ELb0ELb0ELb0EEENS1_36VarlenDynamicPersistentTileSchedulerILi128ELi112ELi256ELi32ELb0ELb0ELb1ELb0ELb1ELb1EEEEEEEEEvNT_6ParamsE,@function
        .size           _ZN7cutlass13device_kernelIN5flash11enable_sm90INS1_16FlashAttnFwdSm90INS1_25CollectiveMainloopFwdSm90ILi2EN4cute5tupleIJNS5_1CILi1EEES8_S8_EEENS6_IJNS7_ILi128EEENS7_ILi112EEENS7_ILi192EEEEEELi192ENS_10bfloat16_tEfNS_4arch4Sm90ELb0ELb0ELb0ELb1ELb0ELb0ELb0ELb1ELb1ELb0ELb0ELb0EEENS1_21CollectiveEpilogueFwdINS6_IJSA_SC_SB_EEES9_SE_SG_Li256ELb1ELb0ELb0ELb0EEENS1_36VarlenDynamicPersistentTileSchedulerILi128ELi112ELi256ELi32ELb0ELb0ELb1ELb0ELb1ELb1EEEEEEEEEvNT_6ParamsE,(.L_x_2657 - _ZN7cutlass13device_kernelIN5flash11enable_sm90INS1_16FlashAttnFwdSm90INS1_25CollectiveMainloopFwdSm90ILi2EN4cute5tupleIJNS5_1CILi1EEES8_S8_EEENS6_IJNS7_ILi128EEENS7_ILi112EEENS7_ILi192EEEEEELi192ENS_10bfloat16_tEfNS_4arch4Sm90ELb0ELb0ELb0ELb1ELb0ELb0ELb0ELb1ELb1ELb0ELb0ELb0EEENS1_21CollectiveEpilogueFwdINS6_IJSA_SC_SB_EEES9_SE_SG_Li256ELb1ELb0ELb0ELb0EEENS1_36VarlenDynamicPersistentTileSchedulerILi128ELi112ELi256ELi32ELb0ELb0ELb1ELb0ELb1ELb1EEEEEEEEEvNT_6ParamsE)
        .other          _ZN7cutlass13device_kernelIN5flash11enable_sm90INS1_16FlashAttnFwdSm90INS1_25CollectiveMainloopFwdSm90ILi2EN4cute5tupleIJNS5_1CILi1EEES8_S8_EEENS6_IJNS7_ILi128EEENS7_ILi112EEENS7_ILi192EEEEEELi192ENS_10bfloat16_tEfNS_4arch4Sm90ELb0ELb0ELb0ELb1ELb0ELb0ELb0ELb1ELb1ELb0ELb0ELb0EEENS1_21CollectiveEpilogueFwdINS6_IJSA_SC_SB_EEES9_SE_SG_Li256ELb1ELb0ELb0ELb0EEENS1_36VarlenDynamicPersistentTileSchedulerILi128ELi112ELi256ELi32ELb0ELb0ELb1ELb0ELb1ELb1EEEEEEEEEvNT_6ParamsE,@"STO_CUDA_ENTRY STV_DEFAULT"
_ZN7cutlass13device_kernelIN5flash11enable_sm90INS1_16FlashAttnFwdSm90INS1_25CollectiveMainloopFwdSm90ILi2EN4cute5tupleIJNS5_1CILi1EEES8_S8_EEENS6_IJNS7_ILi128EEENS7_ILi112EEENS7_ILi192EEEEEELi192ENS_10bfloat16_tEfNS_4arch4Sm90ELb0ELb0ELb0ELb1ELb0ELb0ELb0ELb1ELb1ELb0ELb0ELb0EEENS1_21CollectiveEpilogueFwdINS6_IJSA_SC_SB_EEES9_SE_SG_Li256ELb1ELb0ELb0ELb0EEENS1_36VarlenDynamicPersistentTileSchedulerILi128ELi112ELi256ELi32ELb0ELb0ELb1ELb0ELb1ELb1EEEEEEEEEvNT_6ParamsE:
[----:B------:R-:W0:Y:S02]  /*0000*/  LDC R1, c[0x0][0x28] ;  /* 0x00000a00ff017b82 */ /* 0x000e240000000800 */
[----:B0-----:R-:W-:Y:S01]  /*0010*/  VIADD R1, R1, 0xffffffc8 ;  /* 0xffffffc801017836 */ /* 0x001fe20000000000 */
[----:B------:R-:W0:Y:S01]  /*0020*/  S2R R3, SR_TID.X ;  /* 0x0000000000037919 */ /* 0x000e220000002100 */
[----:B------:R-:W-:Y:S01]  /*0030*/  ELECT P0, URZ, PT ;  /* 0x00000000003f782f */ /* 0x000fe20003800000 */
[----:B------:R-:W-:Y:S01]  /*0040*/  BSSY B0, `(.L_x_248) ;  /* 0x0000010000007945 */ /* 0x000fe20003800000 */
[----:B0-----:R-:W-:-:S05]  /*0050*/  SHF.R.U32.HI R0, RZ, 0x5, R3 ;  /* 0x00000005ff007819 */ /* 0x001fca0000011603 */
[----:B------:R-:W0:Y:S02]  /*0060*/  SHFL.IDX PT, R2, R0, RZ, 0x1f ;  /* 0x00001fff00027589 */ /* 0x000e2400000e0000 */
[----:B0-----:R-:W-:-:S13]  /*0070*/  ISETP.EQ.AND P0, PT, R2, RZ, P0 ;  /* 0x000000ff0200720c */ /* 0x001fda0000702270 */
[----:B------:R-:W-:Y:S05]  /*0080*/  @!P0 BRA `(.L_x_249) ;  /* 0x00000000002c8947 */ /* 0x000fea0003800000 */
[----:B------:R-:W-:Y:S02]  /*0090*/  ULDC.64 UR4, c[0x0][0x198] ;  /* 0x0000660000047ab9 */ /* 0x000fe40000000a00 */
[----:B------:R-:W-:Y:S02]  /*00a0*/  UIADD3 UR6, UP0, UR4, 0x270, URZ ;  /* 0x0000027004067890 */ /* 0x000fe4000ff1e03f */
[----:B------:R-:W-:Y:S02]  /*00b0*/  UIADD3 UR8, UP1, UR4, 0x370, URZ ;  /* 0x0000037004087890 */ /* 0x000fe4000ff3e03f */
[----:B------:R-:W-:Y:S02]  /*00c0*/  UIADD3 UR4, UP2, UR4, 0x470, URZ ;  /* 0x0000047004047890 */ /* 0x000fe4000ff5e03f */
[----:B------:R-:W-:Y:S02]  /*00d0*/  UIADD3.X UR7, URZ, UR5, URZ, UP0, !UPT ;  /* 0x000000053f077290 */ /* 0x000fe400087fe43f */
[----:B------:R-:W-:-:S02]  /*00e0*/  UIADD3.X UR9, URZ, UR5, URZ, UP1, !UPT ;  /* 0x000000053f097290 */ /* 0x000fc40008ffe43f */
[----:B------:R-:W-:-:S05]  /*00f0*/  UIADD3.X UR5, URZ, UR5, URZ, UP2, !UPT ;  /* 0x000000053f057290 */ /* 0x000fca00097fe43f */
[----:B------:R0:W-:Y:S02]  /*0100*/  UTMACCTL.PF [UR6] ;  /* 0x00000000060079b9 */ /* 0x0001e40008040000 */
[----:B------:R0:W-:Y:S02]  /*0110*/  UTMACCTL.PF [UR8] ;  /* 0x00000000080079b9 */ /* 0x0001e40008040000 */
[----:B------:R0:W-:Y:S02]  /*0120*/  UTMACCTL.PF [UR4] ;  /* 0x00000000040079b9 */ /* 0x0001e40008040000 */
[----:B0-----:R-:W-:Y:S01]  /*0130*/  NOP ;  /* 0x0000000000007918 */ /* 0x001fe20000000000 */
.L_x_249:
[----:B------:R-:W-:Y:S05]  /*0140*/  BSYNC B0 ;  /* 0x0000000000007941 */ /* 0x000fea0003800000 */
.L_x_248:
[----:B------:R-:W-:Y:S01]  /*0150*/  VOTEU.ANY UP0, P0 ;  /* 0x00000000003f7886 */ /* 0x000fe20000000100 */
[----:B------:R-:W0:Y:S01]  /*0160*/  SHFL.IDX PT, R2, R0, RZ, 0x1f ;  /* 0x00001fff00027589 */ /* 0x000e2200000e0000 */
[----:B------:R-:W-:Y:S01]  /*0170*/  UMOV UR4, 0x1 ;  /* 0x0000000100047882 */ /* 0x000fe20000000000 */
[----:B------:R-:W-:Y:S01]  /*0180*/  UMOV UR7, 0x100 ;  /* 0x0000010000077882 */ /* 0x000fe20000000000 */
[----:B------:R-:W-:Y:S01]  /*0190*/  VOTEU.ANY UP1, P0 ;  /* 0x00000000003f7886 */ /* 0x000fe20000020100 */
[----:B------:R-:W1:Y:S01]  /*01a0*/  @UP0 S2UR UR8, SR_CgaCtaId ;  /* 0x00000000000809c3 */ /* 0x000e620000008800 */
[----:B------:R-:W-:Y:S01]  /*01b0*/  @UP0 UMOV UR6, 0x400 ;  /* 0x0000040000060882 */ /* 0x000fe20000000000 */
[----:B------:R-:W-:-:S04]  /*01c0*/  @UP0 UIADD3 UR4, -UR4, 0x100000, URZ ;  /* 0x0010000004040890 */ /* 0x000fc8000fffe13f */
[----:B------:R-:W-:Y:S02]  /*01d0*/  @UP0 USHF.L.U32 UR5, UR4, 0xb, URZ ;  /* 0x0000000b04050899 */ /* 0x000fe4000800063f */
[----:B------:R-:W-:Y:S01]  /*01e0*/  @UP0 USHF.L.U32 UR4, UR4, 0x1, URZ ;  /* 0x0000000104040899 */ /* 0x000fe2000800063f */
[----:B0-----:R-:W-:Y:S02]  /*01f0*/  ISETP.NE.AND P1, PT, R2, RZ, PT ;  /* 0x000000ff0200720c */ /* 0x001fe40003f25270 */
[----:B------:R-:W-:Y:S01]  /*0200*/  SHF.R.U32.HI R2, RZ, 0x7, R3 ;  /* 0x00000007ff027819 */ /* 0x000fe20000011603 */
[----:B-1----:R-:W-:Y:S02]  /*0210*/  @UP0 ULEA UR8, UR8, UR6, 0x18 ;  /* 0x0000000608080291 */ /* 0x002fe4000f8ec03f */
[----:B------:R-:W-:-:S04]  /*0220*/  @UP0 UIADD3 UR6, -UR7, 0x100000, URZ ;  /* 0x0010000007060890 */ /* 0x000fc8000fffe13f */
[----:B------:R-:W-:Y:S02]  /*0230*/  @UP0 USHF.L.U32 UR7, UR6, 0xb, URZ ;  /* 0x0000000b06070899 */ /* 0x000fe4000800063f */
[----:B------:R-:W-:Y:S01]  /*0240*/  @UP0 USHF.L.U32 UR6, UR6, 0x1, URZ ;  /* 0x0000000106060899 */ /* 0x000fe2000800063f */
[----:B------:R-:W-:Y:S01]  /*0250*/  VOTEU.ANY UP0, P0 ;  /* 0x00000000003f7886 */ /* 0x000fe20000000100 */
[----:B------:R-:W0:Y:S04]  /*0260*/  SHFL.IDX PT, R2, R2, RZ, 0x1f ;  /* 0x00001fff02027589 */ /* 0x000e2800000e0000 */
[----:B------:R-:W1:Y:S02]  /*0270*/  FENCE.VIEW.ASYNC.S ;  /* 0x00000000000073c6 */ /* 0x000e640000000000 */
[----:B-1----:R1:W2:Y:S04]  /*0280*/  @UP0 SYNCS.EXCH.64 URZ, [UR8+0x36800], UR4 ;  /* 0x03680004083f05b2 */ /* 0x0022a80008000100 */
[----:B------:R1:W3:Y:S01]  /*0290*/  @UP1 SYNCS.EXCH.64 URZ, [UR8+0x36820], UR6 ;  /* 0x03682006083f15b2 */ /* 0x0002e20008000100 */
[----:B------:R-:W-:Y:S05]  /*02a0*/  @P1 BRA `(.L_x_250) ;  /* 0x0000000000481947 */ /* 0x000fea0003800000 */
        /* <DEDUP_REMOVED lines=14> */
[----:B------:R4:W0:Y:S01]  /*0390*/  SYNCS.EXCH.64 URZ, [UR8+0x36840], UR4 ;  /* 0x03684004083f75b2 */ /* 0x0008220008000100 */
[----:B------:R4:W0:Y:S01]  /*03a0*/  SYNCS.EXCH.64 URZ, [UR8+0x36838], UR6 ;  /* 0x03683806083f75b2 */ /* 0x0008220008000100 */
[----:B------:R4:W0:Y:S02]  /*03b0*/  SYNCS.EXCH.64 URZ, [UR8+0x36848], UR4 ;  /* 0x03684804083f75b2 */ /* 0x0008240008000100 */
[----:B----4-:R-:W-:Y:S01]  /*03c0*/  NOP ;  /* 0x0000000000007918 */ /* 0x010fe20000000000 */
.L_x_250:
        /* <DEDUP_REMOVED lines=22> */
.L_x_251:
        /* <DEDUP_REMOVED lines=14> */
[----:B------:R4:W0:Y:S01]  /*0610*/  SYNCS.EXCH.64 URZ, [UR6+0x36880], UR4 ;  /* 0x03688004063f75b2 */ /* 0x0008220008000100 */
[----:B------:R4:W0:Y:S01]  /*0620*/  SYNCS.EXCH.64 URZ, [UR6+0x36878], UR4 ;  /* 0x03687804063f75b2 */ /* 0x0008220008000100 */
[----:B------:R4:W0:Y:S02]  /*0630*/  SYNCS.EXCH.64 URZ, [UR6+0x36888], UR4 ;  /* 0x03688804063f75b2 */ /* 0x0008240008000100 */
[----:B----4-:R-:W-:Y:S01]  /*0640*/  NOP ;  /* 0x0000000000007918 */ /* 0x010fe20000000000 */
.L_x_252:
        /* <DEDUP_REMOVED lines=22> */
.L_x_253:
        /* <DEDUP_REMOVED lines=22> */
.L_x_254:
[----:B0-----:R-:W-:Y:S01]  /*0910*/  ISETP.NE.AND P0, PT, R2, RZ, PT ;  /* 0x000000ff0200720c */ /* 0x001fe20003f05270 */
[----:B------:R-:W-:Y:S01]  /*0920*/  IMAD.MOV.U32 R2, RZ, RZ, 0x1 ;  /* 0x00000001ff027424 */ /* 0x000fe200078e00ff */
[----:B------:R-:W-:Y:S01]  /*0930*/  NOP ;  /* 0x0000000000007918 */ /* 0x000fe20000000000 */
[----:B------:R-:W-:-:S03]  /*0940*/  ULDC.64 UR60, c[0x0][0x208] ;  /* 0x00008200003c7ab9 */ /* 0x000fc60000000a00 */
[----:B------:R-:W-:-:S05]  /*0950*/  SEL R2, R2, 0x2, !P0 ;  /* 0x0000000202027807 */ /* 0x000fca0004000000 */
[----:B------:R0:W-:Y:S01]  /*0960*/  STL [R1+0x30], R2 ;  /* 0x0000300201007387 */ /* 0x0001e20000100800 */
[----:B-123--:R-:W-:Y:S06]  /*0970*/  BAR.SYNC.DEFER_BLOCKING 0x0 ;  /* 0x0000000000007b1d */ /* 0x00efec0000010000 */
[----:B------:R-:W-:Y:S05]  /*0980*/  @!P0 BRA `(.L_x_255) ;  /* 0x000000c000288947 */ /* 0x000fea0003800000 */
.L_x_256:
[----:B------:R-:W-:-:S08]  /*0990*/  NOP ;  /* 0x0000000000007918 */ /* 0x000fd00000000000 */
[----:B------:R-:W1:Y:S02]  /*09a0*/  USETMAXREG.TRY_ALLOC.CTAPOOL UP0, 0xf0 ;  /* 0x000000f0000079c8 */ /* 0x000e640008000600 */
[----:B-1----:R-:W-:-:S13]  /*09b0*/  PLOP3.LUT P0, PT, PT, PT, UP0, 0x80, 0x0 ;  /* 0x000000000000781c */ /* 0x002fda0003f0f008 */
[----:B------:R-:W-:Y:S05]  /*09c0*/  @!P0 BRA `(.L_x_256) ;  /* 0xfffffffc00f08947 */ /* 0x000fea000383ffff */
[----:B------:R-:W1:Y:S08]  /*09d0*/  S2UR UR5, SR_CgaCtaId ;  /* 0x00000000000579c3 */ /* 0x000e700000008800 */
[----:B------:R-:W-:Y:S06]  /*09e0*/  BAR.ARV 0x8, 0x120 ;  /* 0x0204800000007b1d */ /* 0x000fec0000002000 */
[----:B------:R-:W-:-:S02]  /*09f0*/  UMOV UR4, 0x400 ;  /* 0x0000040000047882 */ /* 0x000fc40000000000 */
[----:B------:R-:W-:Y:S01]  /*0a00*/  BAR.SYNC.DEFER_BLOCKING 0x5, 0x120 ;  /* 0x0144800000007b1d */ /* 0x000fe20000010000 */
[----:B-1----:R-:W-:-:S09]  /*0a10*/  ULEA UR4, UR5, UR4, 0x18 ;  /* 0x0000000405047291 */ /* 0x002fd2000f8ec03f */
[----:B------:R-:W1:Y:S01]  /*0a20*/  LDS.128 R100, [UR4+0x368d0] ;  /* 0x0368d004ff647984 */ /* 0x000e620008000c00 */
[----:B------:R-:W-:Y:S01]  /*0a30*/  ULDC UR4, c[0x0][0xc14] ;  /* 0x0003050000047ab9 */ /* 0x000fe20000000800 */
[----:B------:R-:W-:Y:S06]  /*0a40*/  BAR.ARV 0x4, 0x120 ;  /* 0x0104800000007b1d */ /* 0x000fec0000002000 */
[----:B-1----:R-:W-:-:S13]  /*0a50*/  ISETP.GE.AND P0, PT, R103, UR4, PT ;  /* 0x0000000467007c0c */ /* 0x002fda000bf06270 */
[----:B------:R-:W-:Y:S05]  /*0a60*/  @P0 EXIT ;  /* 0x000000000000094d */ /* 0x000fea0003800000 */
[----:B------:R-:W2:Y:S01]  /*0a70*/  LDL.LU R10, [R1+0x30] ;  /* 0x00003000010a7983 */ /* 0x000ea20000300800 */
[----:B------:R-:W1:Y:S02]  /*0a80*/  S2R R0, SR_TID.X ;  /* 0x0000000000007919 */ /* 0x000e640000002100 */
[----:B-1----:R-:W-:-:S05]  /*0a90*/  VIADD R214, R0, 0xffffff80 ;  /* 0xffffff8000d67836 */ /* 0x002fca0000000000 */
[----:B------:R-:W-:-:S04]  /*0aa0*/  SHF.R.S32.HI R3, RZ, 0x1f, R214 ;  /* 0x0000001fff037819 */ /* 0x000fc800000114d6 */
[----:B------:R-:W-:-:S04]  /*0ab0*/  LEA.HI R5, R3, R214, RZ, 0x7 ;  /* 0x000000d603057211 */ /* 0x000fc800078f38ff */
[----:B------:R-:W-:-:S05]  /*0ac0*/  LOP3.LUT R209, R5, 0xffffff80, RZ, 0xc0, !PT ;  /* 0xffffff8005d17812 */ /* 0x000fca00078ec0ff */
[----:B------:R-:W-:-:S05]  /*0ad0*/  IMAD.IADD R209, R214, 0x1, -R209 ;  /* 0x00000001d6d17824 */ /* 0x000fca00078e0ad1 */
[----:B------:R-:W-:-:S04]  /*0ae0*/  SHF.R.S32.HI R4, RZ, 0x1f, R209 ;  /* 0x0000001fff047819 */ /* 0x000fc800000114d1 */
[----:B------:R-:W-:-:S04]  /*0af0*/  LEA.HI R6, R4, R209, RZ, 0x2 ;  /* 0x000000d104067211 */ /* 0x000fc800078f10ff */
[--C-:B------:R-:W-:Y:S02]  /*0b00*/  SHF.R.S32.HI R8, RZ, 0x2, R6.reuse ;  /* 0x00000002ff087819 */ /* 0x100fe40000011406 */
[----:B------:R-:W-:Y:S02]  /*0b10*/  SHF.R.S32.HI R11, RZ, 0x1f, R6 ;  /* 0x0000001fff0b7819 */ /* 0x000fe40000011406 */
[----:B------:R-:W-:Y:S02]  /*0b20*/  SHF.R.S32.HI R210, RZ, 0x7, R5 ;  /* 0x00000007ffd27819 */ /* 0x000fe40000011405 */
[----:B------:R-:W-:Y:S02]  /*0b30*/  LEA.HI R11, R11, R8, RZ, 0x3 ;  /* 0x000000080b0b7211 */ /* 0x000fe400078f18ff */
[----:B------:R-:W-:Y:S02]  /*0b40*/  LEA.HI R4, R4, R209, RZ, 0x5 ;  /* 0x000000d104047211 */ /* 0x000fe400078f28ff */
[----:B------:R-:W-:-:S02]  /*0b50*/  LOP3.LUT R11, R11, 0xfffffff8, RZ, 0xc0, !PT ;  /* 0xfffffff80b0b7812 */ /* 0x000fc400078ec0ff */
[----:B------:R-:W-:Y:S02]  /*0b60*/  LEA.HI R5, R5, R210, RZ, 0x1 ;  /* 0x000000d205057211 */ /* 0x000fe400078f08ff */
[-C--:B------:R-:W-:Y:S01]  /*0b70*/  LEA.HI R0, R3, R214.reuse, RZ, 0x4 ;  /* 0x000000d603007211 */ /* 0x080fe200078f20ff */
[----:B------:R-:W-:Y:S01]  /*0b80*/  IMAD.IADD R11, R8, 0x1, -R11 ;  /* 0x00000001080b7824 */ /* 0x000fe200078e0a0b */
[----:B------:R-:W-:Y:S02]  /*0b90*/  SHF.R.S32.HI R4, RZ, 0x5, R4 ;  /* 0x00000005ff047819 */ /* 0x000fe40000011404 */
[----:B------:R-:W-:Y:S02]  /*0ba0*/  LOP3.LUT R5, R5, 0x3fffffe, RZ, 0xc0, !PT ;  /* 0x03fffffe05057812 */ /* 0x000fe400078ec0ff */
[CC--:B0-----:R-:W-:Y:S02]  /*0bb0*/  LEA.HI R2, R3.reuse, R214.reuse, RZ, 0x5 ;  /* 0x000000d603027211 */ /* 0x0c1fe400078f28ff */
[----:B------:R-:W-:Y:S01]  /*0bc0*/  SHF.R.S32.HI R9, RZ, 0x4, R0 ;  /* 0x00000004ff097819 */ /* 0x000fe20000011400 */
[----:B------:R-:W-:Y:S01]  /*0bd0*/  IMAD R4, R4, 0x10, R11 ;  /* 0x0000001004047824 */ /* 0x000fe200078e020b */
[----:B------:R-:W-:Y:S01]  /*0be0*/  LOP3.LUT R7, R0, 0x3fffff0, RZ, 0xc0, !PT ;  /* 0x03fffff000077812 */ /* 0x000fe200078ec0ff */
[----:B------:R-:W-:Y:S01]  /*0bf0*/  IMAD.IADD R5, R210, 0x1, -R5 ;  /* 0x00000001d2057824 */ /* 0x000fe200078e0a05 */
[----:B------:R-:W-:Y:S01]  /*0c00*/  LEA.HI R3, R3, R214, RZ, 0x3 ;  /* 0x000000d603037211 */ /* 0x000fe200078f18ff */
[----:B------:R-:W-:Y:S01]  /*0c10*/  IMAD.SHL.U32 R2, R2, 0x20, RZ ;  /* 0x0000002002027824 */ /* 0x000fe200078e00ff */
[----:B------:R-:W-:Y:S01]  /*0c20*/  LEA.HI R0, R0, R9, RZ, 0x1 ;  /* 0x0000000900007211 */ /* 0x000fe200078f08ff */
[----:B------:R-:W-:Y:S01]  /*0c30*/  IMAD R212, R5, 0x40, R4 ;  /* 0x0000004005d47824 */ /* 0x000fe200078e0204 */
[----:B------:R-:W-:Y:S01]  /*0c40*/  LOP3.LUT R5, R3, 0x1ffffff8, RZ, 0xc0, !PT ;  /* 0x1ffffff803057812 */ /* 0x000fe200078ec0ff */
[----:B------:R-:W-:Y:S01]  /*0c50*/  IMAD.IADD R7, R214, 0x1, -R7 ;  /* 0x00000001d6077824 */ /* 0x000fe200078e0a07 */
[----:B------:R-:W-:-:S02]  /*0c60*/  LOP3.LUT R2, R2, 0xfffffc00, RZ, 0xc0, !PT ;  /* 0xfffffc0002027812 */ /* 0x000fc400078ec0ff */
[----:B------:R-:W-:Y:S02]  /*0c70*/  LOP3.LUT R0, R0, 0x1ffffffe, RZ, 0xc0, !PT ;  /* 0x1ffffffe00007812 */ /* 0x000fe400078ec0ff */
[----:B------:R-:W-:Y:S01]  /*0c80*/  LOP3.LUT R6, R6, 0x7ffffffc, RZ, 0xc0, !PT ;  /* 0x7ffffffc06067812 */ /* 0x000fe200078ec0ff */
[----:B------:R-:W-:Y:S02]  /*0c90*/  IMAD.IADD R5, R214, 0x1, -R5 ;  /* 0x00000001d6057824 */ /* 0x000fe400078e0a05 */
[----:B------:R-:W-:Y:S02]  /*0ca0*/  IMAD R7, R7, 0x40, R2 ;  /* 0x0000004007077824 */ /* 0x000fe400078e0202 */
[----:B------:R-:W-:Y:S02]  /*0cb0*/  IMAD.IADD R0, R9, 0x1, -R0 ;  /* 0x0000000109007824 */ /* 0x000fe400078e0a00 */
[----:B------:R-:W-:Y:S02]  /*0cc0*/  IMAD.MOV.U32 R211, RZ, RZ, -0x2 ;  /* 0xfffffffeffd37424 */ /* 0x000fe400078e00ff */
[----:B------:R-:W-:Y:S01]  /*0cd0*/  IMAD.IADD R6, R209, 0x1, -R6 ;  /* 0x00000001d1067824 */ /* 0x000fe200078e0a06 */
[----:B------:R-:W-:Y:S01]  /*0ce0*/  CS2R R16, SRZ ;  /* 0x0000000000107805 */ /* 0x000fe2000001ff00 */
[----:B------:R-:W-:Y:S01]  /*0cf0*/  IMAD R213, R0, 0x8, R7 ;  /* 0x0000000800d57824 */ /* 0x000fe200078e0207 */
[----:B------:R-:W-:Y:S01]  /*0d00*/  SHF.R.S32.HI R22, RZ, 0x3, R3 ;  /* 0x00000003ff167819 */ /* 0x000fe20000011403 */
[----:B------:R-:W-:Y:S01]  /*0d10*/  IMAD R211, R6, R211, 0x70 ;  /* 0x0000007006d37424 */ /* 0x000fe200078e02d3 */
[----:B------:R-:W-:Y:S01]  /*0d20*/  SHF.L.U32 R18, R5, 0x3, RZ ;  /* 0x0000000305127819 */ /* 0x000fe200000006ff */
[----:B------:R-:W-:Y:S01]  /*0d30*/  IMAD.MOV.U32 R208, RZ, RZ, RZ ;  /* 0x000000ffffd07224 */ /* 0x000fe200078e00ff */
[----:B--2---:R-:W-:-:S07]  /*0d40*/  LOP3.LUT R19, R10, 0x1, RZ, 0xfc, !PT ;  /* 0x000000010a137812 */ /* 0x004fce00078efcff */
.L_x_299:
[----:B0-----:R-:W0:Y:S01]  /*0d50*/  LDC.64 R204, c[0x0][0xc60] ;  /* 0x00031800ffcc7b82 */ /* 0x001e220000000a00 */
[----:B------:R-:W-:Y:S01]  /*0d60*/  ULDC.64 UR4, c[0x0][0xa28] ;  /* 0x00028a0000047ab9 */ /* 0x000fe20000000a00 */
[----:B---3-5:R-:W-:Y:S01]  /*0d70*/  IMAD.MOV.U32 R5, RZ, RZ, RZ ;  /* 0x000000ffff057224 */ /* 0x028fe200078e00ff */
[----:B------:R-:W-:Y:S01]  /*0d80*/  ULDC.64 UR6, c[0x0][0xa20] ;  /* 0x0002880000067ab9 */ /* 0x000fe20000000a00 */
[----:B0-----:R-:W-:-:S06]  /*0d90*/  IMAD.WIDE R204, R103, 0x4, R204 ;  /* 0x0000000467cc7825 */ /* 0x001fcc00078e02cc */
[----:B--2---:R-:W2:Y:S01]  /*0da0*/  LDG.E R204, desc[UR60][R204.64] ;  /* 0x0000003ccccc7981 */ /* 0x004ea2000c1e1900 */
[----:B------:R-:W-:-:S04]  /*0db0*/  ISETP.NE.U32.AND P0, PT, RZ, UR4, PT ;  /* 0x00000004ff007c0c */ /* 0x000fc8000bf05070 */
[----:B------:R-:W-:Y:S02]  /*0dc0*/  ISETP.NE.AND.EX P0, PT, RZ, UR5, PT, P0 ;  /* 0x00000005ff007c0c */ /* 0x000fe4000bf05300 */
[----:B--2---:R-:W-:-:S11]  /*0dd0*/  SHF.R.S32.HI R207, RZ, 0x1f, R204 ;  /* 0x0000001fffcf7819 */ /* 0x004fd600000114cc */
[----:B------:R-:W-:-:S04]  /*0de0*/  @P0 LEA R2, P1, R204, UR4, 0x2 ;  /* 0x00000004cc020c11 */ /* 0x000fc8000f8210ff */
[----:B------:R-:W-:Y:S01]  /*0df0*/  @P0 LEA.HI.X R3, R204, UR5, R207, 0x2, P1 ;  /* 0x00000005cc030c11 */ /* 0x000fe200088f14cf */
[----:B------:R-:W-:-:S04]  /*0e00*/  ULDC.64 UR4, c[0x0][0x3f8] ;  /* 0x0000fe0000047ab9 */ /* 0x000fc80000000a00 */
[----:B------:R0:W5:Y:S01]  /*0e10*/  @P0 LDG.E R5, desc[UR60][R2.64] ;  /* 0x0000003c02050981 */ /* 0x000162000c1e1900 */
[----:B------:R-:W-:Y:S01]  /*0e20*/  ISETP.NE.U32.AND P0, PT, RZ, UR6, PT ;  /* 0x00000006ff007c0c */ /* 0x000fe2000bf05070 */
[----:B------:R-:W-:-:S03]  /*0e30*/  UISETP.NE.U32.AND UP0, UPT, UR4, URZ, UPT ;  /* 0x0000003f0400728c */ /* 0x000fc6000bf05070 */
[----:B------:R-:W-:Y:S01]  /*0e40*/  ISETP.NE.AND.EX P0, PT, RZ, UR7, PT, P0 ;  /* 0x00000007ff007c0c */ /* 0x000fe2000bf05300 */
[----:B------:R-:W-:Y:S01]  /*0e50*/  UISETP.NE.AND.EX UP0, UPT, UR5, URZ, UPT, UP0 ;  /* 0x0000003f0500728c */ /* 0x000fe2000bf05300 */
[----:B------:R-:W-:Y:S02]  /*0e60*/  ULDC UR4, c[0x0][0x404] ;  /* 0x0001010000047ab9 */ /* 0x000fe40000000800 */
[----:B------:R-:W-:Y:S01]  /*0e70*/  ULDC UR5, c[0x0][0x2e0] ;  /* 0x0000b80000057ab9 */ /* 0x000fe20000000800 */
[----:B------:R-:W-:-:S04]  /*0e80*/  USEL UR4, UR4, 0x1, UP0 ;  /* 0x0000000104047887 */ /* 0x000fc80008000000 */
[----:B------:R-:W-:-:S04]  /*0e90*/  UIMAD UR4, UR4, UR5, URZ ;  /* 0x00000005040472a4 */ /* 0x000fc8000f8e023f */
[C---:B0-----:R-:W-:Y:S02]  /*0ea0*/  @P0 LEA R2, P1, R204.reuse, UR6, 0x2 ;  /* 0x00000006cc020c11 */ /* 0x041fe4000f8210ff */
[----:B------:R-:W-:Y:S02]  /*0eb0*/  IMAD.U32 R82, RZ, RZ, UR4 ;  /* 0x00000004ff527e24 */ /* 0x000fe4000f8e00ff */
[----:B------:R-:W-:-:S05]  /*0ec0*/  @P0 LEA.HI.X R3, R204, UR7, R207, 0x2, P1 ;  /* 0x00000007cc030c11 */ /* 0x000fca00088f14cf */
[----:B------:R0:W5:Y:S01]  /*0ed0*/  @P0 LDG.E R82, desc[UR60][R2.64] ;  /* 0x0000003c02520981 */ /* 0x000162000c1e1900 */
[----:B----4-:R-:W-:Y:S05]  /*0ee0*/  @P0 BRA `(.L_x_257) ;  /* 0x0000000000240947 */ /* 0x010fea0003800000 */
[----:B------:R-:W-:Y:S02]  /*0ef0*/  ULDC.64 UR4, c[0x0][0xa08] ;  /* 0x0002820000047ab9 */ /* 0x000fe40000000a00 */
[----:B------:R-:W-:-:S04]  /*0f00*/  ISETP.NE.U32.AND P0, PT, RZ, UR4, PT ;  /* 0x00000004ff007c0c */ /* 0x000fc8000bf05070 */
[----:B------:R-:W-:-:S13]  /*0f10*/  ISETP.NE.AND.EX P0, PT, RZ, UR5, PT, P0 ;  /* 0x00000005ff007c0c */ /* 0x000fda000bf05300 */
[----:B------:R-:W-:Y:S05]  /*0f20*/  @!P0 BRA `(.L_x_257) ;  /* 0x0000000000148947 */ /* 0x000fea0003800000 */
[----:B0-----:R-:W0:Y:S02]  /*0f30*/  LDC.64 R2, c[0x0][0xa08] ;  /* 0x00028200ff027b82 */ /* 0x001e240000000a00 */
[----:B0-----:R-:W-:-:S05]  /*0f40*/  IMAD.WIDE R2, R204, 0x4, R2 ;  /* 0x00000004cc027825 */ /* 0x001fca00078e0202 */
[----:B-----5:R-:W2:Y:S04]  /*0f50*/  LDG.E R82, desc[UR60][R2.64] ;  /* 0x0000003c02527981 */ /* 0x020ea8000c1e1900 */
[----:B------:R-:W2:Y:S02]  /*0f60*/  LDG.E R7, desc[UR60][R2.64+0x4] ;  /* 0x0000043c02077981 */ /* 0x000ea4000c1e1900 */
[----:B--2---:R-:W-:-:S07]  /*0f70*/  IMAD.IADD R82, R7, 0x1, -R82 ;  /* 0x0000000107527824 */ /* 0x004fce00078e0a52 */
.L_x_257:
[----:B-----5:R-:W-:Y:S01]  /*0f80*/  IMAD.IADD R82, R82, 0x1, -R5 ;  /* 0x0000000152527824 */ /* 0x020fe200078e0a05 */
[----:B------:R-:W-:Y:S01]  /*0f90*/  PLOP3.LUT P0, PT, PT, PT, PT, 0x80, 0x0 ;  /* 0x000000000000781c */ /* 0x000fe20003f0f070 */
[----:B0-----:R-:W-:Y:S01]  /*0fa0*/  IMAD.MOV.U32 R2, RZ, RZ, RZ ;  /* 0x000000ffff027224 */ /* 0x001fe200078e00ff */
[----:B------:R-:W-:Y:S01]  /*0fb0*/  CS2R R20, SRZ ;  /* 0x0000000000147805 */ /* 0x000fe2000001ff00 */
[C---:B------:R-:W-:Y:S01]  /*0fc0*/  VIADD R3, R82.reuse, 0x6f ;  /* 0x0000006f52037836 */ /* 0x040fe20000000000 */
[----:B------:R-:W-:Y:S01]  /*0fd0*/  ISETP.GE.AND P1, PT, R82, 0x1, PT ;  /* 0x000000015200780c */ /* 0x000fe20003f26270 */
[----:B------:R-:W-:Y:S01]  /*0fe0*/  IMAD.MOV.U32 R206, RZ, RZ, R101 ;  /* 0x000000ffffce7224 */ /* 0x000fe200078e0065 */
[----:B------:R-:W-:Y:S01]  /*0ff0*/  CS2R R118, SRZ ;  /* 0x0000000000767805 */ /* 0x000fe2000001ff00 */
[----:B------:R-:W-:Y:S01]  /*1000*/  IMAD.HI R2, R3, -0x6db6db6d, R2 ;  /* 0x9249249303027827 */ /* 0x000fe200078e0202 */
[----:B------:R-:W-:Y:S02]  /*1010*/  CS2R R116, SRZ ;  /* 0x0000000000747805 */ /* 0x000fe4000001ff00 */
[----:B------:R-:W-:-:S02]  /*1020*/  CS2R R114, SRZ ;  /* 0x0000000000727805 */ /* 0x000fc4000001ff00 */
[----:B------:R-:W-:Y:S01]  /*1030*/  CS2R R112, SRZ ;  /* 0x0000000000707805 */ /* 0x000fe2000001ff00 */
[----:B------:R-:W-:Y:S01]  /*1040*/  IMAD.MOV.U32 R205, RZ, RZ, R102 ;  /* 0x000000ffffcd7224 */ /* 0x000fe200078e0066 */
[----:B------:R-:W-:Y:S02]  /*1050*/  SHF.R.U32.HI R3, RZ, 0x1f, R2 ;  /* 0x0000001fff037819 */ /* 0x000fe40000011602 */
[----:B------:R-:W-:Y:S02]  /*1060*/  CS2R R110, SRZ ;  /* 0x00000000006e7805 */ /* 0x000fe4000001ff00 */
[----:B------:R-:W-:Y:S02]  /*1070*/  CS2R R108, SRZ ;  /* 0x00000000006c7805 */ /* 0x000fe4000001ff00 */
[----:B------:R-:W-:Y:S02]  /*1080*/  CS2R R106, SRZ ;  /* 0x00000000006a7805 */ /* 0x000fe4000001ff00 */
[----:B------:R-:W-:-:S02]  /*1090*/  LEA.HI.SX32 R120, R2, R3, 0x1a ;  /* 0x0000000302787211 */ /* 0x000fc400078fd2ff */
[----:B------:R-:W-:Y:S02]  /*10a0*/  CS2R R2, SRZ ;  /* 0x0000000000027805 */ /* 0x000fe4000001ff00 */
[----:B------:R-:W-:Y:S02]  /*10b0*/  CS2R R104, SRZ ;  /* 0x0000000000687805 */ /* 0x000fe4000001ff00 */
[----:B------:R-:W-:Y:S01]  /*10c0*/  CS2R R50, SRZ ;  /* 0x0000000000327805 */ /* 0x000fe2000001ff00 */
[----:B------:R-:W-:Y:S01]  /*10d0*/  IMAD.MOV.U32 R43, RZ, RZ, RZ ;  /* 0x000000ffff2b7224 */ /* 0x000fe200078e00ff */
[----:B------:R-:W-:Y:S02]  /*10e0*/  CS2R R124, SRZ ;  /* 0x00000000007c7805 */ /* 0x000fe4000001ff00 */
[----:B------:R-:W-:Y:S02]  /*10f0*/  CS2R R122, SRZ ;  /* 0x00000000007a7805 */ /* 0x000fe4000001ff00 */
[----:B------:R-:W-:-:S02]  /*1100*/  CS2R R98, SRZ ;  /* 0x0000000000627805 */ /* 0x000fc4000001ff00 */
[----:B------:R-:W-:Y:S01]  /*1110*/  CS2R R96, SRZ ;  /* 0x0000000000607805 */ /* 0x000fe2000001ff00 */
[----:B------:R-:W-:Y:S01]  /*1120*/  IMAD.MOV.U32 R54, RZ, RZ, RZ ;  /* 0x000000ffff367224 */ /* 0x000fe200078e00ff */
[----:B------:R-:W-:Y:S02]  /*1130*/  CS2R R90, SRZ ;  /* 0x00000000005a7805 */ /* 0x000fe4000001ff00 */
[----:B------:R-:W-:Y:S02]  /*1140*/  CS2R R92, SRZ ;  /* 0x00000000005c7805 */ /* 0x000fe4000001ff00 */
        /* <DEDUP_REMOVED lines=26> */
[----:B------:R-:W-:Y:S01]  /*12f0*/  CS2R R128, SRZ ;  /* 0x0000000000807805 */ /* 0x000fe2000001ff00 */
[----:B------:R-:W-:Y:S01]  /*1300*/  IMAD.MOV.U32 R0, RZ, RZ, RZ ;  /* 0x000000ffff007224 */ /* 0x000fe200078e00ff */
[----:B------:R-:W-:Y:S01]  /*1310*/  CS2R R136, SRZ ;  /* 0x0000000000887805 */ /* 0x000fe2000001ff00 */
[----:B------:R-:W-:Y:S01]  /*1320*/  IMAD.MOV.U32 R36, RZ, RZ, RZ ;  /* 0x000000ffff247224 */ /* 0x000fe200078e00ff */
[----:B------:R-:W-:Y:S01]  /*1330*/  CS2R R6, SRZ ;  /* 0x0000000000067805 */ /* 0x000fe2000001ff00 */
[----:B------:R-:W-:-:S02]  /*1340*/  IMAD.MOV.U32 R138, RZ, RZ, RZ ;  /* 0x000000ffff8a7224 */ /* 0x000fc400078e00ff */
[----:B------:R-:W-:Y:S02]  /*1350*/  IMAD.MOV.U32 R121, RZ, RZ, RZ ;  /* 0x000000ffff797224 */ /* 0x000fe400078e00ff */
[----:B------:R-:W-:Y:S01]  /*1360*/  IMAD.MOV.U32 R24, RZ, RZ, RZ ;  /* 0x000000ffff187224 */ /* 0x000fe200078e00ff */
[----:B------:R-:W-:Y:S06]  /*1370*/  @!P1 BRA `(.L_x_258) ;  /* 0x0000009000c09947 */ /* 0x000fec0003800000 */
[----:B------:R-:W0:Y:S01]  /*1380*/  SHFL.IDX PT, R0, R210, RZ, 0x1f ;  /* 0x00001fffd2007589 */ /* 0x000e2200000e0000 */
[----:B------:R-:W1:Y:S01]  /*1390*/  S2UR UR7, SR_CgaCtaId ;  /* 0x00000000000779c3 */ /* 0x000e620000008800 */
[----:B------:R-:W-:Y:S01]  /*13a0*/  UMOV UR6, 0x400 ;  /* 0x0000040000067882 */ /* 0x000fe20000000000 */
[----:B0-----:R-:W-:Y:S01]  /*13b0*/  R2UR UR4, R0 ;  /* 0x00000000000472ca */ /* 0x001fe200000e0000 */
[----:B-1----:R-:W-:-:S04]  /*13c0*/  ULEA UR6, UR7, UR6, 0x18 ;  /* 0x0000000607067291 */ /* 0x002fc8000f8ec03f */
[----:B------:R-:W-:-:S04]  /*13d0*/  UIADD3 UR6, UR6, 0x15400, URZ ;  /* 0x0001540006067890 */ /* 0x000fc8000fffe03f */
[----:B------:R-:W-:-:S04]  /*13e0*/  ULOP3.LUT UP0, URZ, UR6, 0x9f, URZ, 0xc0, !UPT ;  /* 0x0000009f063f7892 */ /* 0x000fc8000f80c03f */
[----:B------:R-:W-:Y:S02]  /*13f0*/  ULEA.HI UR5, UR4, UR4, URZ, 0x1 ;  /* 0x0000000404057291 */ /* 0x000fe4000f8f083f */
[----:B------:R-:W-:Y:S02]  /*1400*/  PLOP3.LUT P0, PT, PT, PT, UP0, 0x80, 0x0 ;  /* 0x000000000000781c */ /* 0x000fe40003f0f008 */
[----:B------:R-:W-:-:S04]  /*1410*/  ULOP3.LUT UR5, UR5, 0x1e, URZ, 0xc0, !UPT ;  /* 0x0000001e05057892 */ /* 0x000fc8000f8ec03f */
[----:B------:R-:W-:-:S04]  /*1420*/  UIADD3 UR5, UR4, -UR5, URZ ;  /* 0x8000000504057290 */ /* 0x000fc8000fffe03f */
[----:B------:R-:W-:-:S04]  /*1430*/  ULEA UR5, UR5, UR6, 0xd ;  /* 0x0000000605057291 */ /* 0x000fc8000f8e683f */
[----:B------:R-:W-:-:S04]  /*1440*/  USHF.R.U32.HI UR5, URZ, 0x4, UR5 ;  /* 0x000000043f057899 */ /* 0x000fc80008011605 */
[----:B------:R-:W-:Y:S01]  /*1450*/  ULOP3.LUT UR36, UR5, 0x3fff, URZ, 0xc0, !UPT ;  /* 0x00003fff05247892 */ /* 0x000fe2000f8ec03f */
[----:B------:R-:W-:Y:S11]  /*1460*/  @!P0 BRA `(.L_x_259) ;  /* 0x0000000000408947 */ /* 0x000ff60003800000 */
[----:B------:R-:W-:Y:S01]  /*1470*/  MOV R0, 0x0 ;  /* 0x0000000000007802 */ /* 0x000fe20000000f00 */
[----:B------:R-:W-:Y:S01]  /*1480*/  ULDC.64 UR4, c[0x4][0xa8] ;  /* 0x01002a0000047ab9 */ /* 0x000fe20000000a00 */
[----:B------:R-:W-:Y:S01]  /*1490*/  ULDC.64 UR6, c[0x4][0x20] ;  /* 0x0100080000067ab9 */ /* 0x000fe20000000a00 */
[----:B------:R-:W-:Y:S01]  /*14a0*/  IMAD.U32 R4, RZ, RZ, UR4 ;  /* 0x00000004ff047e24 */ /* 0x000fe2000f8e00ff */
[----:B------:R0:W1:Y:S01]  /*14b0*/  LDC.64 R2, c[0x4][R0] ;  /* 0x0100000000027b82 */ /* 0x0000620000000a00 */
[----:B------:R-:W-:Y:S01]  /*14c0*/  MOV R5, UR5 ;  /* 0x0000000500057c02 */ /* 0x000fe20008000f00 */
[----:B------:R-:W-:Y:S01]  /*14d0*/  ULDC.64 UR4, c[0x4][0xb0] ;  /* 0x01002c0000047ab9 */ /* 0x000fe20000000a00 */
[----:B------:R-:W-:Y:S02]  /*14e0*/  IMAD.U32 R10, RZ, RZ, UR6 ;  /* 0x00000006ff0a7e24 */ /* 0x000fe4000f8e00ff */
[----:B------:R-:W-:Y:S02]  /*14f0*/  IMAD.U32 R6, RZ, RZ, UR4 ;  /* 0x00000004ff067e24 */ /* 0x000fe4000f8e00ff */
[----:B------:R-:W-:-:S02]  /*1500*/  IMAD.U32 R7, RZ, RZ, UR5 ;  /* 0x00000005ff077e24 */ /* 0x000fc4000f8e00ff */
[----:B------:R-:W-:Y:S02]  /*1510*/  IMAD.U32 R11, RZ, RZ, UR7 ;  /* 0x00000007ff0b7e24 */ /* 0x000fe4000f8e00ff */
[----:B------:R-:W-:Y:S02]  /*1520*/  IMAD.MOV.U32 R8, RZ, RZ, 0x70 ;  /* 0x00000070ff087424 */ /* 0x000fe400078e00ff */
[----:B------:R-:W-:Y:S02]  /*1530*/  IMAD.MOV.U32 R12, RZ, RZ, 0x1 ;  /* 0x00000001ff0c7424 */ /* 0x000fe400078e00ff */
[----:B0-----:R-:W-:-:S07]  /*1540*/  IMAD.MOV.U32 R13, RZ, RZ, RZ ;  /* 0x000000ffff0d7224 */ /* 0x001fce00078e00ff */
[----:B------:R-:W-:-:S07]  /*1550*/  LEPC R20, `(.L_x_259) ;  /* 0x000000001014794e */ /* 0x000fce0000000000 */
[----:B-1----:R-:W-:Y:S05]  /*1560*/  CALL.ABS.NOINC R2 ;  /* 0x0000000002007343 */ /* 0x002fea0003c00000 */
.L_x_259:
[----:B------:R-:W0:Y:S01]  /*1570*/  S2UR UR5, SR_CgaCtaId ;  /* 0x00000000000579c3 */ /* 0x000e220000008800 */
[----:B------:R-:W-:Y:S01]  /*1580*/  LEA.HI R0, R208, R208, RZ, 0x1 ;  /* 0x000000d0d0007211 */ /* 0x000fe200078f08ff */
[----:B------:R-:W-:Y:S01]  /*1590*/  UMOV UR4, 0x400 ;  /* 0x0000040000047882 */ /* 0x000fe20000000000 */
[----:B------:R-:W-:Y:S01]  /*15a0*/  BSSY B0, `(.L_x_260) ;  /* 0x0000009000007945 */ /* 0x000fe20003800000 */
[----:B------:R-:W-:Y:S02]  /*15b0*/  ISETP.NE.AND P0, PT, R19, 0x3, PT ;  /* 0x000000031300780c */ /* 0x000fe40003f05270 */
[----:B------:R-:W-:-:S05]  /*15c0*/  LOP3.LUT R3, R0, 0xfffffffe, RZ, 0xc0, !PT ;  /* 0xfffffffe00037812 */ /* 0x000fca00078ec0ff */
[----:B------:R-:W-:-:S05]  /*15d0*/  IMAD.IADD R0, R208, 0x1, -R3 ;  /* 0x00000001d0007824 */ /* 0x000fca00078e0a03 */
[----:B------:R-:W-:Y:S01]  /*15e0*/  SHF.L.U32 R0, R0, 0x1f, RZ ;  /* 0x0000001f00007819 */ /* 0x000fe200000006ff */
[----:B0-----:R-:W-:-:S06]  /*15f0*/  ULEA UR4, UR5, UR4, 0x18 ;  /* 0x0000000405047291 */ /* 0x001fcc000f8ec03f */
[----:B------:R-:W-:-:S04]  /*1600*/  IMAD.U32 R5, RZ, RZ, UR4 ;  /* 0x00000004ff057e24 */ /* 0x000fc8000f8e00ff */
[----:B------:R-:W0:Y:S02]  /*1610*/  SYNCS.PHASECHK.TRANS64.TRYWAIT P1, [R5+URZ+0x36800], R0 ;  /* 0x03680000050075a7 */ /* 0x000e24000802017f */
[----:B0-----:R-:W-:Y:S05]  /*1620*/  @!P1 BRA `(.L_x_261) ;  /* 0x0000010000749947 */ /* 0x001fea0003800000 */
.L_x_385:
[----:B------:R-:W-:Y:S05]  /*1630*/  BSYNC B0 ;  /* 0x0000000000007941 */ /* 0x000fea0003800000 */
.L_x_260:
[----:B------:R-:W-:Y:S05]  /*1640*/  @!P0 BRA `(.L_x_262) ;  /* 0x0000000000048947 */ /* 0x000fea0003800000 */
[----:B------:R-:W-:Y:S01]  /*1650*/  BPT.TRAP 0x1 ;  /* 0x000000040000795c */ /* 0x000fe20000300000 */
.L_x_262:
[----:B------:R-:W-:Y:S01]  /*1660*/  IMAD R2, R16, 0x8, R5 ;  /* 0x0000000810027824 */ /* 0x000fe200078e0205 */
[----:B------:R-:W-:-:S04]  /*1670*/  SHF.L.U32 R3, R17, 0x1f, RZ ;  /* 0x0000001f11037819 */ /* 0x000fc800000006ff */
[----:B------:R1:W2:Y:S01]  /*1680*/  SYNCS.PHASECHK.TRANS64.TRYWAIT P2, [R2+URZ+0x36830], R3 ;  /* 0x03683003020075a7 */ /* 0x0002a2000804017f */
[----:B------:R-:W-:Y:S05]  /*1690*/  @!P0 BRA `(.L_x_263) ;  /* 0x0000000000048947 */ /* 0x000fea0003800000 */
[----:B------:R-:W-:Y:S01]  /*16a0*/  BPT.TRAP 0x1 ;  /* 0x000000040000795c */ /* 0x000fe20000300000 */
.L_x_263:
[----:B0-----:R-:W0:Y:S01]  /*16b0*/  S2R R0, SR_TID.X ;  /* 0x0000000000007919 */ /* 0x001e220000002100 */
[----:B------:R-:W-:Y:S01]  /*16c0*/  IMAD.MOV.U32 R119, RZ, RZ, RZ ;  /* 0x000000ffff777224 */ /* 0x000fe200078e00ff */
[----:B0-----:R-:W-:Y:S01]  /*16d0*/  LOP3.LUT P1, RZ, R0, 0x7f, RZ, 0xc0, !PT ;  /* 0x0000007f00ff7812 */ /* 0x001fe2000782c0ff */
[----:B--2---:R-:W-:-:S12]  /*16e0*/  @P2 BRA `(.L_x_264) ;  /* 0x0000000000082947 */ /* 0x004fd80003800000 */
[----:B------:R-:W0:Y:S02]  /*16f0*/  SYNCS.PHASECHK.TRANS64.TRYWAIT P2, [R2+URZ+0x36830], R3 ;  /* 0x03683003020075a7 */ /* 0x000e24000804017f */
[----:B0-----:R-:W-:Y:S05]  /*1700*/  @!P2 BRA `(.L_x_265) ;  /* 0x000001000050a947 */ /* 0x001fea0003800000 */
.L_x_264:
[----:B------:R-:W-:Y:S05]  /*1710*/  WARPSYNC.ALL ;  /* 0x0000000000007948 */ /* 0x000fea0003800000 */
[----:B------:R-:W-:Y:S01]  /*1720*/  VIADD R0, R5, 0x21400 ;  /* 0x0002140005007836 */ /* 0x000fe20000000000 */
[----:B------:R-:W-:Y:S01]  /*1730*/  ULOP3.LUT UR8, UR36, 0x10000, URZ, 0xfc, !UPT ;  /* 0x0001000024087892 */ /* 0x000fe2000f8efc3f */
[----:B------:R-:W-:Y:S01]  /*1740*/  WARPGROUP.ARRIVE ;  /* 0x00000000000079c5 */ /* 0x000fe20000000000 */
[----:B------:R-:W-:Y:S01]  /*1750*/  UMOV UR9, 0x40000040 ;  /* 0x4000004000097882 */ /* 0x000fe20000000000 */
[----:B------:R-:W-:Y:S01]  /*1760*/  UMOV UR11, 0x40000040 ;  /* 0x40000040000b7882 */ /* 0x000fe20000000000 */
[----:B------:R-:W-:Y:S01]  /*1770*/  SHF.R.U32.HI R0, RZ, 0x4, R0 ;  /* 0x00000004ff007819 */ /* 0x000fe20000011600 */
[----:B------:R-:W-:Y:S01]  /*1780*/  UMOV UR5, UR9 ;  /* 0x0000000900057c82 */ /* 0x000fe20008000000 */
[----:B------:R-:W-:Y:S01]  /*1790*/  UMOV UR7, 0x40000040 ;  /* 0x4000004000077882 */ /* 0x000fe20000000000 */
[----:B------:R-:W-:Y:S01]  /*17a0*/  UMOV UR4, UR8 ;  /* 0x0000000800047c82 */ /* 0x000fe20008000000 */
[----:B------:R-:W-:Y:S01]  /*17b0*/  LOP3.LUT R0, R0, 0x3fff, RZ, 0xc0, !PT ;  /* 0x00003fff00007812 */ /* 0x000fe200078ec0ff */
[----:B------:R-:W-:Y:S01]  /*17c0*/  UMOV UR12, UR8 ;  /* 0x00000008000c7c82 */ /* 0x000fe20008000000 */
[----:B------:R-:W-:Y:S01]  /*17d0*/  UMOV UR13, UR9 ;  /* 0x00000009000d7c82 */ /* 0x000fe20008000000 */
[----:B------:R-:W-:Y:S01]  /*17e0*/  UMOV UR15, 0x40000040 ;  /* 0x40000040000f7882 */ /* 0x000fe20000000000 */
[----:B------:R-:W-:Y:S01]  /*17f0*/  LOP3.LUT R9, R0, 0x10000, RZ, 0xfc, !PT ;  /* 0x0001000000097812 */ /* 0x000fe200078efcff */
[----:B------:R-:W-:Y:S01]  /*1800*/  UMOV UR16, UR8 ;  /* 0x0000000800107c82 */ /* 0x000fe20008000000 */
[----:B------:R-:W-:Y:S01]  /*1810*/  UMOV UR17, UR9 ;  /* 0x0000000900117c82 */ /* 0x000fe20008000000 */
[----:B------:R-:W-:Y:S01]  /*1820*/  UMOV UR19, 0x40000040 ;  /* 0x4000004000137882 */ /* 0x000fe20000000000 */
[----:B------:R-:W-:Y:S01]  /*1830*/  UMOV UR20, UR8 ;  /* 0x0000000800147c82 */ /* 0x000fe20008000000 */
[----:B------:R-:W-:Y:S01]  /*1840*/  IMAD R0, R16, 0xa80, R9 ;  /* 0x00000a8010007824 */ /* 0x000fe200078e0209 */
[----:B------:R-:W-:Y:S01]  /*1850*/  UMOV UR21, UR9 ;  /* 0x0000000900157c82 */ /* 0x000fe20008000000 */
[----:B------:R-:W-:Y:S01]  /*1860*/  UMOV UR23, 0x40000040 ;  /* 0x4000004000177882 */ /* 0x000fe20000000000 */
[----:B------:R-:W-:Y:S01]  /*1870*/  UMOV UR27, 0x40000040 ;  /* 0x40000040001b7882 */ /* 0x000fe20000000000 */
[----:B------:R-:W-:Y:S01]  /*1880*/  UMOV UR31, 0x40000040 ;  /* 0x40000040001f7882 */ /* 0x000fe20000000000 */
[----:B------:R-:W-:Y:S01]  /*1890*/  R2UR UR10, R0 ;  /* 0x00000000000a72ca */ /* 0x000fe200000e0000 */
[----:B------:R-:W-:Y:S01]  /*18a0*/  UMOV UR35, 0x40000040 ;  /* 0x4000004000237882 */ /* 0x000fe20000000000 */
[----:B------:R-:W-:Y:S01]  /*18b0*/  UMOV UR39, 0x40000040 ;  /* 0x4000004000277882 */ /* 0x000fe20000000000 */
[----:B------:R-:W-:Y:S01]  /*18c0*/  UMOV UR43, 0x40000040 ;  /* 0x40000040002b7882 */ /* 0x000fe20000000000 */
[----:B------:R-:W-:Y:S01]  /*18d0*/  UMOV UR47, 0x40000040 ;  /* 0x40000040002f7882 */ /* 0x000fe20000000000 */
[----:B------:R-:W-:Y:S01]  /*18e0*/  UMOV UR51, 0x40000040 ;  /* 0x4000004000337882 */ /* 0x000fe20000000000 */
[----:B------:R-:W-:Y:S01]  /*18f0*/  UMOV UR55, 0x40000040 ;  /* 0x4000004000377882 */ /* 0x000fe20000000000 */
[----:B------:R-:W-:Y:S01]  /*1900*/  UMOV UR59, 0x40000040 ;  /* 0x40000040003b7882 */ /* 0x000fe20000000000 */
[----:B01----:R-:W-:Y:S01]  /*1910*/  IMAD.IADD R3, R211, 0x1, R82 ;  /* 0x00000001d3037824 */ /* 0x003fe200078e0252 */
[----:B------:R-:W-:Y:S01]  /*1920*/  P2R R80, PR, RZ, 0x2 ;  /* 0x00000002ff507803 */ /* 0x000fe20000000000 */
[----:B------:R-:W-:Y:S01]  /*1930*/  IMAD.MOV.U32 R116, RZ, RZ, R119 ;  /* 0x000000ffff747224 */ /* 0x000fe200078e0077 */
[----:B------:R-:W-:Y:S01]  /*1940*/  P2R R84, PR, RZ, 0x1 ;  /* 0x00000001ff547803 */ /* 0x000fe20000000000 */
[----:B------:R-:W-:Y:S01]  /*1950*/  IMAD R3, R120, -0x70, R3 ;  /* 0xffffff9078037824 */ /* 0x000fe200078e0203 */
[----:B------:R-:W-:Y:S01]  /*1960*/  HGMMA.64x16x16.F32.BF16 R72, gdesc[UR8], RZ, !UPT, gsb0 ;  /* 0x00200000084879f0 */ /* 0x000fe2000c0018ff */
[----:B------:R-:W-:Y:S01]  /*1970*/  UIADD3 UR6, UR10, 0x80, URZ ;  /* 0x000000800a067890 */ /* 0x000fe2000fffe03f */
[-C--:B------:R-:W-:Y:S01]  /*1980*/  MOV R118, R119.reuse ;  /* 0x0000007700767202 */ /* 0x080fe20000000f00 */
[----:B------:R-:W-:Y:S01]  /*1990*/  UIADD3 UR14, UR10, 0x180, URZ ;  /* 0x000001800a0e7890 */ /* 0x000fe2000fffe03f */
[C---:B------:R-:W-:Y:S01]  /*19a0*/  ISETP.GT.AND P2, PT, R3.reuse, RZ, PT ;  /* 0x000000ff0300720c */ /* 0x040fe20003f44270 */
[----:B------:R-:W-:Y:S01]  /*19b0*/  UIADD3 UR18, UR10, 0x200, URZ ;  /* 0x000002000a127890 */ /* 0x000fe2000fffe03f */
[C---:B------:R-:W-:Y:S01]  /*19c0*/  ISETP.GT.AND P3, PT, R3.reuse, 0x1, PT ;  /* 0x000000010300780c */ /* 0x040fe20003f64270 */
        /* <DEDUP_REMOVED lines=9> */
[----:B------:R-:W-:Y:S01]  /*1a60*/  ISETP.GT.AND P0, PT, R3, 0x50, PT ;  /* 0x000000500300780c */ /* 0x000fe20003f04270 */
        /* <DEDUP_REMOVED lines=12> */
[----:B------:R-:W-:Y:S01]  /*1b30*/  MOV R100, R119 ;  /* 0x0000007700647202 */ /* 0x000fe20000000f00 */
[----:B------:R-:W-:-:S02]  /*1b40*/  IMAD.MOV.U32 R102, RZ, RZ, R119 ;  /* 0x000000ffff667224 */ /* 0x000fc400078e0077 */
[--C-:B------:R-:W-:Y:S02]  /*1b50*/  IMAD.MOV.U32 R98, RZ, RZ, R119.reuse ;  /* 0x000000ffff627224 */ /* 0x100fe400078e0077 */
[--C-:B------:R-:W-:Y:S02]  /*1b60*/  IMAD.MOV.U32 R96, RZ, RZ, R119.reuse ;  /* 0x000000ffff607224 */ /* 0x100fe400078e0077 */
[--C-:B------:R-:W-:Y:S02]  /*1b70*/  IMAD.MOV.U32 R94, RZ, RZ, R119.reuse ;  /* 0x000000ffff5e7224 */ /* 0x100fe400078e0077 */
[--C-:B------:R-:W-:Y:S02]  /*1b80*/  IMAD.MOV.U32 R92, RZ, RZ, R119.reuse ;  /* 0x000000ffff5c7224 */ /* 0x100fe400078e0077 */
[--C-:B------:R-:W-:Y:S02]  /*1b90*/  IMAD.MOV.U32 R90, RZ, RZ, R119.reuse ;  /* 0x000000ffff5a7224 */ /* 0x100fe400078e0077 */
[----:B------:R-:W-:-:S02]  /*1ba0*/  IMAD.MOV.U32 R88, RZ, RZ, R119 ;  /* 0x000000ffff587224 */ /* 0x000fc400078e0077 */
        /* <DEDUP_REMOVED lines=87> */
[----:B------:R-:W-:Y:S02]  /*2120*/  UIADD3 UR14, UR8, 0x6, URZ ;  /* 0x00000006080e7890 */ /* 0x000fe4000fffe03f */
        /* <DEDUP_REMOVED lines=363> */
[----:B------:R-:W-:Y:S01]  /*37e0*/  UMOV UR52, UR11 ;  /* 0x0000000b00347c82 */ /* 0x000fe20008000000 */
[----:B------:R-:W-:Y:S01]  /*37f0*/  UMOV UR53, 0x40000040 ;  /* 0x4000004000357882 */ /* 0x000fe20000000000 */
[----:B------:R-:W-:Y:S01]  /*3800*/  UMOV UR55, 0x40000040 ;  /* 0x4000004000377882 */ /* 0x000fe20000000000 */
[----:B------:R-:W-:Y:S02]  /*3810*/  WARPGROUP.DEPBAR.LE gsb0, 0x0 ;  /* 0x00008000000079c5 */ /* 0x000fe40000010000 */
[----:B------:R-:W-:-:S06]  /*3820*/  WARPGROUP.ARRIVE ;  /* 0x00000000000079c5 */ /* 0x000fcc0000000000 */
[----:B------:R-:W-:Y:S03]  /*3830*/  HGMMA.64x16x16.F32.BF16 R32, gdesc[UR56], R32, gsb0 ;  /* 0x00200000382079f0 */ /* 0x000fe60008001820 */
        /* <DEDUP_REMOVED lines=27> */
[----:B------:R-:W-:Y:S01]  /*39f0*/  FSEL R11, R78, -INF , P4 ;  /* 0xff8000004e0b7808 */ /* 0x000fe20002000000 */
[----:B------:R-:W-:Y:S01]  /*3a00*/  IMAD.MOV.U32 R78, RZ, RZ, R119 ;  /* 0x000000ffff4e7224 */ /* 0x000fe200078e0077 */
[----:B------:R-:W-:-:S02]  /*3a10*/  ISETP.GT.AND P4, PT, R3, 0x18, PT ;  /* 0x000000180300780c */ /* 0x000fc40003f84270 */
[----:B------:R-:W-:Y:S02]  /*3a20*/  FSEL R79, R79, -INF , P5 ;  /* 0xff8000004f4f7808 */ /* 0x000fe40002800000 */
[----:B------:R-:W-:Y:S01]  /*3a30*/  ISETP.GT.AND P5, PT, R3, 0x19, PT ;  /* 0x000000190300780c */ /* 0x000fe20003fa4270 */
[----:B------:R-:W-:Y:S02]  /*3a40*/  WARPGROUP.DEPBAR.LE gsb0, 0x0 ;  /* 0x00008000000079c5 */ /* 0x000fe40000010000 */
[----:B------:R-:W-:Y:S01]  /*3a50*/  WARPGROUP.ARRIVE ;  /* 0x00000000000079c5 */ /* 0x000fe20000000000 */
[----:B------:R-:W-:Y:S02]  /*3a60*/  FSEL R85, R64, -INF , P2 ;  /* 0xff80000040557808 */ /* 0x000fe40001000000 */
[----:B------:R-:W-:Y:S02]  /*3a70*/  FSEL R65, R65, -INF , P3 ;  /* 0xff80000041417808 */ /* 0x000fe40001800000 */
[----:B------:R-:W-:Y:S01]  /*3a80*/  FMNMX.FTZ R0, R85, R0, !PT ;  /* 0x0000000055007209 */ /* 0x000fe20007810000 */
[----:B------:R-:W-:Y:S01]  /*3a90*/  HGMMA.64x16x16.F32.BF16 R56, gdesc[UR52], R56, gsb0 ;  /* 0x00200000343879f0 */ /* 0x000fe20008001838 */
[----:B------:R-:W-:Y:S01]  /*3aa0*/  UIADD3 UR54, UR10, 0x886, URZ ;  /* 0x000008860a367890 */ /* 0x000fe2000fffe03f */
[----:B------:R-:W-:Y:S01]  /*3ab0*/  FSEL R87, R68, -INF , P4 ;  /* 0xff80000044577808 */ /* 0x000fe20002000000 */
[----:B------:R-:W-:Y:S01]  /*3ac0*/  UMOV UR55, 0x40000040 ;  /* 0x4000004000377882 */ /* 0x000fe20000000000 */
[----:B------:R-:W-:Y:S01]  /*3ad0*/  FMNMX.FTZ R0, R65, R0, !PT ;  /* 0x0000000041007209 */ /* 0x000fe20007810000 */
[--C-:B------:R-:W-:Y:S01]  /*3ae0*/  IMAD.MOV.U32 R68, RZ, RZ, R119.reuse ;  /* 0x000000ffff447224 */ /* 0x100fe200078e0077 */
        /* <DEDUP_REMOVED lines=23> */
[----:B------:R-:W-:Y:S01]  /*3c60*/  UMOV UR55, 0x40000040 ;  /* 0x4000004000377882 */ /* 0x000fe20000000000 */
[----:B------:R-:W-:Y:S01]  /*3c70*/  FMNMX.FTZ R0, R91, R0, !PT ;  /* 0x000000005b007209 */ /* 0x000fe20007810000 */
[--C-:B------:R-:W-:Y:S01]  /*3c80*/  IMAD.MOV.U32 R60, RZ, RZ, R119.reuse ;  /* 0x000000ffff3c7224 */ /* 0x100fe200078e0077 */
[----:B------:R-:W-:Y:S02]  /*3c90*/  FSEL R95, R61, -INF , P4 ;  /* 0xff8000003d5f7808 */ /* 0x000fe40002000000 */
[----:B------:R-:W-:Y:S02]  /*3ca0*/  FMNMX.FTZ R0, R93, R0, !PT ;  /* 0x000000005d007209 */ /* 0x000fe40007810000 */
[----:B------:R-:W-:Y:S01]  /*3cb0*/  FSEL R21, R58, -INF , P2 ;  /* 0xff8000003a157808 */ /* 0x000fe20001000000 */
[----:B------:R-:W-:Y:S01]  /*3cc0*/  IMAD.MOV.U32 R58, RZ, RZ, R119 ;  /* 0x000000ffff3a7224 */ /* 0x000fe200078e0077 */
[----:B------:R-:W-:-:S02]  /*3cd0*/  ISETP.GT.AND P2, PT, R3, 0x31, PT ;  /* 0x000000310300780c */ /* 0x000fc40003f44270 */
[----:B------:R-:W-:Y:S02]  /*3ce0*/  FMNMX.FTZ R0, R95, R0, !PT ;  /* 0x000000005f007209 */ /* 0x000fe40007810000 */
[----:B------:R-:W-:Y:S02]  /*3cf0*/  FSEL R59, R59, -INF , P6 ;  /* 0xff8000003b3b7808 */ /* 0x000fe40003000000 */
[----:B------:R-:W-:Y:S02]  /*3d00*/  ISETP.GT.AND P6, PT, R3, 0x38, PT ;  /* 0x000000380300780c */ /* 0x000fe40003fc4270 */
[----:B------:R-:W-:Y:S02]  /*3d10*/  FSEL R63, R63, -INF , P4 ;  /* 0xff8000003f3f7808 */ /* 0x000fe40002000000 */
[----:B------:R-:W-:Y:S01]  /*3d20*/  ISETP.GT.AND P4, PT, R3, 0x40, PT ;  /* 0x000000400300780c */ /* 0x000fe20003f84270 */
[----:B------:R-:W-:Y:S02]  /*3d30*/  WARPGROUP.DEPBAR.LE gsb0, 0x0 ;  /* 0x00008000000079c5 */ /* 0x000fe40000010000 */
[----:B------:R-:W-:Y:S01]  /*3d40*/  WARPGROUP.ARRIVE ;  /* 0x00000000000079c5 */ /* 0x000fe20000000000 */
[----:B------:R-:W-:Y:S01]  /*3d50*/  FSEL R97, R48, -INF , P3 ;  /* 0xff80000030617808 */ /* 0x000fe20001800000 */
[----:B------:R-:W-:Y:S01]  /*3d60*/  IMAD.MOV.U32 R48, RZ, RZ, R119 ;  /* 0x000000ffff307224 */ /* 0x000fe200078e0077 */
[----:B------:R-:W-:-:S02]  /*3d70*/  FSEL R99, R49, -INF , P2 ;  /* 0xff80000031637808 */ /* 0x000fc40001000000 */
[----:B------:R-:W-:Y:S01]  /*3d80*/  FMNMX.FTZ R0, R97, R0, !PT ;  /* 0x0000000061007209 */ /* 0x000fe20007810000 */
[----:B------:R-:W-:Y:S01]  /*3d90*/  HGMMA.64x16x16.F32.BF16 R40, gdesc[UR52], R40, gsb0 ;  /* 0x00200000342879f0 */ /* 0x000fe20008001828 */
[----:B------:R-:W-:Y:S01]  /*3da0*/  UMOV UR54, UR4 ;  /* 0x0000000400367c82 */ /* 0x000fe20008000000 */
[----:B------:R-:W-:Y:S01]  /*3db0*/  UMOV UR55, 0x40000040 ;  /* 0x4000004000377882 */ /* 0x000fe20000000000 */
[----:B------:R-:W-:Y:S01]  /*3dc0*/  FSEL R49, R62, -INF , P5 ;  /* 0xff8000003e317808 */ /* 0x000fe20002800000 */
[----:B------:R-:W-:Y:S01]  /*3dd0*/  ULDC UR4, c[0x0][0x988] ;  /* 0x0002620000047ab9 */ /* 0x000fe20000000800 */
[----:B------:R-:W-:Y:S01]  /*3de0*/  ISETP.GT.AND P5, PT, R3, 0x39, PT ;  /* 0x000000390300780c */ /* 0x000fe20003fa4270 */
[--C-:B------:R-:W-:Y:S01]  /*3df0*/  IMAD.MOV.U32 R62, RZ, RZ, R119.reuse ;  /* 0x000000ffff3e7224 */ /* 0x100fe200078e0077 */
[----:B------:R-:W-:Y:S01]  /*3e00*/  FSEL R101, R52, -INF , P6 ;  /* 0xff80000034657808 */ /* 0x000fe20003000000 */
[----:B------:R-:W-:Y:S01]  /*3e10*/  IMAD.MOV.U32 R52, RZ, RZ, R119 ;  /* 0x000000ffff347224 */ /* 0x000fe200078e0077 */
[----:B------:R-:W-:-:S02]  /*3e20*/  FMNMX.FTZ R0, R99, R0, !PT ;  /* 0x0000000063007209 */ /* 0x000fc40007810000 */
[----:B------:R-:W-:Y:S02]  /*3e30*/  FSEL R103, R53, -INF , P5 ;  /* 0xff80000035677808 */ /* 0x000fe40002800000 */
[----:B------:R-:W-:Y:S02]  /*3e40*/  FMNMX.FTZ R0, R101, R0, !PT ;  /* 0x0000000065007209 */ /* 0x000fe40007810000 */
[----:B------:R-:W-:Y:S01]  /*3e50*/  FSEL R53, R50, -INF , P3 ;  /* 0xff80000032357808 */ /* 0x000fe20001800000 */
[----:B------:R-:W-:Y:S01]  /*3e60*/  IMAD.MOV.U32 R50, RZ, RZ, R119 ;  /* 0x000000ffff327224 */ /* 0x000fe200078e0077 */
[----:B------:R-:W-:Y:S02]  /*3e70*/  ISETP.GT.AND P3, PT, R3, 0x41, PT ;  /* 0x000000410300780c */ /* 0x000fe40003f64270 */
[----:B------:R-:W-:Y:S02]  /*3e80*/  FMNMX.FTZ R0, R103, R0, !PT ;  /* 0x0000000067007209 */ /* 0x000fe40007810000 */
[----:B------:R-:W-:-:S02]  /*3e90*/  FSEL R51, R51, -INF , P2 ;  /* 0xff80000033337808 */ /* 0x000fc40001000000 */
[----:B------:R-:W-:Y:S02]  /*3ea0*/  ISETP.GT.AND P2, PT, R3, 0x48, PT ;  /* 0x000000480300780c */ /* 0x000fe40003f44270 */
[----:B------:R-:W-:Y:S02]  /*3eb0*/  FSEL R55, R55, -INF , P5 ;  /* 0xff80000037377808 */ /* 0x000fe40002800000 */
[----:B------:R-:W-:Y:S01]  /*3ec0*/  ISETP.GT.AND P5, PT, R3, 0x68, PT ;  /* 0x000000680300780c */ /* 0x000fe20003fa4270 */
[----:B------:R-:W-:Y:S02]  /*3ed0*/  WARPGROUP.DEPBAR.LE gsb0, 0x0 ;  /* 0x00008000000079c5 */ /* 0x000fe40000010000 */
[----:B------:R-:W-:Y:S01]  /*3ee0*/  WARPGROUP.ARRIVE ;  /* 0x00000000000079c5 */ /* 0x000fe20000000000 */
[----:B------:R-:W-:Y:S02]  /*3ef0*/  FSEL R105, R40, -INF , P4 ;  /* 0xff80000028697808 */ /* 0x000fe40002000000 */
[----:B------:R-:W-:-:S02]  /*3f00*/  FSEL R107, R41, -INF , P3 ;  /* 0xff800000296b7808 */ /* 0x000fc40001800000 */
[----:B------:R-:W-:Y:S01]  /*3f10*/  FMNMX.FTZ R0, R105, R0, !PT ;  /* 0x0000000069007209 */ /* 0x000fe20007810000 */
[----:B------:R-:W-:Y:S01]  /*3f20*/  HGMMA.64x16x16.F32.BF16 R32, gdesc[UR52], R32, gsb0 ;  /* 0x00200000342079f0 */ /* 0x000fe20008001820 */
[----:B------:R-:W-:Y:S01]  /*3f30*/  UIADD3 UR54, UR10, 0xa06, URZ ;  /* 0x00000a060a367890 */ /* 0x000fe2000fffe03f */
[----:B------:R-:W-:Y:S01]  /*3f40*/  FSEL R109, R44, -INF , P2 ;  /* 0xff8000002c6d7808 */ /* 0x000fe20001000000 */
[----:B------:R-:W-:Y:S01]  /*3f50*/  UMOV UR55, 0x40000040 ;  /* 0x4000004000377882 */ /* 0x000fe20000000000 */
[----:B------:R-:W-:Y:S01]  /*3f60*/  FMNMX.FTZ R0, R107, R0, !PT ;  /* 0x000000006b007209 */ /* 0x000fe20007810000 */
[----:B------:R-:W-:Y:S01]  /*3f70*/  IMAD.MOV.U32 R44, RZ, RZ, R119 ;  /* 0x000000ffff2c7224 */ /* 0x000fe200078e0077 */
[----:B------:R-:W-:Y:S02]  /*3f80*/  FSEL R113, R45, -INF , P1 ;  /* 0xff8000002d717808 */ /* 0x000fe40000800000 */
[----:B------:R-:W-:Y:S02]  /*3f90*/  FMNMX.FTZ R0, R109, R0, !PT ;  /* 0x000000006d007209 */ /* 0x000fe40007810000 */
[----:B------:R-:W-:-:S02]  /*3fa0*/  ISETP.GT.AND P1, PT, R3, 0x51, PT ;  /* 0x000000510300780c */ /* 0x000fc40003f24270 */
[----:B------:R-:W-:Y:S02]  /*3fb0*/  FMNMX.FTZ R0, R113, R0, !PT ;  /* 0x0000000071007209 */ /* 0x000fe40007810000 */
[----:B------:R-:W-:Y:S02]  /*3fc0*/  FSEL R43, R43, -INF , P3 ;  /* 0xff8000002b2b7808 */ /* 0x000fe40001800000 */
[C---:B------:R-:W-:Y:S02]  /*3fd0*/  ISETP.GT.AND P3, PT, R3.reuse, 0x60, PT ;  /* 0x000000600300780c */ /* 0x040fe40003f64270 */
[----:B------:R-:W-:Y:S01]  /*3fe0*/  FSEL R45, R42, -INF , P4 ;  /* 0xff8000002a2d7808 */ /* 0x000fe20002000000 */
[--C-:B------:R-:W-:Y:S01]  /*3ff0*/  IMAD.MOV.U32 R42, RZ, RZ, R119.reuse ;  /* 0x000000ffff2a7224 */ /* 0x100fe200078e0077 */
[C---:B------:R-:W-:Y:S02]  /*4000*/  ISETP.GT.AND P4, PT, R3.reuse, 0x61, PT ;  /* 0x000000610300780c */ /* 0x040fe40003f84270 */
[----:B------:R-:W-:Y:S01]  /*4010*/  FSEL R41, R54, -INF , P6 ;  /* 0xff80000036297808 */ /* 0x000fe20003000000 */
[----:B------:R-:W-:Y:S01]  /*4020*/  IMAD.MOV.U32 R54, RZ, RZ, R119 ;  /* 0x000000ffff367224 */ /* 0x000fe200078e0077 */
[----:B------:R-:W-:-:S02]  /*4030*/  ISETP.GT.AND P6, PT, R3, 0x69, PT ;  /* 0x000000690300780c */ /* 0x000fc40003fc4270 */
[----:B------:R-:W-:Y:S01]  /*4040*/  P2R R20, PR, RZ, 0x2 ;  /* 0x00000002ff147803 */ /* 0x000fe20000000000 */
[----:B------:R-:W-:Y:S02]  /*4050*/  WARPGROUP.DEPBAR.LE gsb0, 0x0 ;  /* 0x00008000000079c5 */ /* 0x000fe40000010000 */
[----:B------:R-:W-:Y:S01]  /*4060*/  WARPGROUP.ARRIVE ;  /* 0x00000000000079c5 */ /* 0x000fe20000000000 */
[----:B------:R-:W-:Y:S02]  /*4070*/  FSEL R115, R32, -INF , P0 ;  /* 0xff80000020737808 */ /* 0x000fe40000000000 */
[----:B------:R-:W-:Y:S02]  /*4080*/  ISETP.GT.AND P0, PT, R3, 0x58, PT ;  /* 0x000000580300780c */ /* 0x000fe40003f04270 */
[----:B------:R-:W-:Y:S01]  /*4090*/  FSEL R117, R33, -INF , P1 ;  /* 0xff80000021757808 */ /* 0x000fe20000800000 */
[----:B------:R-:W-:Y:S01]  /*40a0*/  HGMMA.64x16x16.F32.BF16 R24, gdesc[UR52], R24, gsb0 ;  /* 0x00200000341879f0 */ /* 0x000fe20008001818 */
[----:B------:R-:W-:-:S02]  /*40b0*/  FMNMX.FTZ R0, R115, R0, !PT ;  /* 0x0000000073007209 */ /* 0x000fc40007810000 */
[----:B------:R-:W-:Y:S02]  /*40c0*/  FSEL R33, R46, -INF , P2 ;  /* 0xff8000002e217808 */ /* 0x000fe40001000000 */
[----:B------:R-:W-:Y:S02]  /*40d0*/  ISETP.GT.AND P2, PT, R3, 0x59, PT ;  /* 0x000000590300780c */ /* 0x000fe40003f44270 */
[----:B------:R-:W-:Y:S02]  /*40e0*/  FSEL R121, R36, -INF , P0 ;  /* 0xff80000024797808 */ /* 0x000fe40000000000 */
[----:B------:R-:W-:Y:S02]  /*40f0*/  FMNMX.FTZ R0, R117, R0, !PT ;  /* 0x0000000075007209 */ /* 0x000fe40007810000 */
[----:B------:R-:W-:Y:S02]  /*4100*/  FSEL R123, R37, -INF , P2 ;  /* 0xff800000257b7808 */ /* 0x000fe40001000000 */
[----:B------:R-:W-:-:S02]  /*4110*/  FMNMX.FTZ R0, R121, R0, !PT ;  /* 0x0000000079007209 */ /* 0x000fc40007810000 */
[----:B------:R-:W-:Y:S02]  /*4120*/  P2R R14, PR, RZ, 0x1 ;  /* 0x00000001ff0e7803 */ /* 0x000fe40000000000 */
[----:B------:R-:W-:Y:S02]  /*4130*/  FMNMX.FTZ R0, R123, R0, !PT ;  /* 0x000000007b007209 */ /* 0x000fe40007810000 */
[C---:B------:R-:W-:Y:S02]  /*4140*/  ISETP.GT.AND P0, PT, R3.reuse, 0x49, PT ;  /* 0x000000490300780c */ /* 0x040fe40003f04270 */
[----:B------:R-:W-:Y:S02]  /*4150*/  ISETP.GT.AND P1, PT, R3, 0x50, PT ;  /* 0x000000500300780c */ /* 0x000fe40003f24270 */
[----:B------:R-:W-:Y:S02]  /*4160*/  FSEL R111, R47, -INF , P0 ;  /* 0xff8000002f6f7808 */ /* 0x000fe40000000000 */
[----:B------:R-:W-:-:S02]  /*4170*/  FSEL R47, R34, -INF , P1 ;  /* 0xff800000222f7808 */ /* 0x000fc40000800000 */
[----:B------:R-:W-:Y:S02]  /*4180*/  ISETP.NE.AND P1, PT, R20, RZ, PT ;  /* 0x000000ff1400720c */ /* 0x000fe40003f25270 */
[----:B------:R-:W-:Y:S02]  /*4190*/  P2R R12, PR, RZ, 0x4 ;  /* 0x00000004ff0c7803 */ /* 0x000fe40000000000 */
[----:B------:R-:W-:Y:S02]  /*41a0*/  ISETP.NE.AND P0, PT, R14, RZ, PT ;  /* 0x000000ff0e00720c */ /* 0x000fe40003f05270 */
[----:B------:R-:W-:Y:S02]  /*41b0*/  FSEL R35, R35, -INF , P1 ;  /* 0xff80000023237808 */ /* 0x000fe40000800000 */
[----:B------:R-:W-:Y:S01]  /*41c0*/  ISETP.NE.AND P1, PT, R80, RZ, PT ;  /* 0x000000ff5000720c */ /* 0x000fe20003f25270 */
[----:B------:R-:W-:Y:S01]  /*41d0*/  IMAD.MOV.U32 R80, RZ, RZ, R119 ;  /* 0x000000ffff507224 */ /* 0x000fe200078e0077 */
[----:B------:R-:W-:-:S11]  /*41e0*/  MOV R46, R119 ;  /* 0x00000077002e7202 */ /* 0x000fd60000000f00 */
[----:B------:R-:W-:Y:S01]  /*41f0*/  @!P1 VIADD R2, R2, 0x36840 ;  /* 0x0003684002029836 */ /* 0x000fe20000000000 */
[----:B------:R-:W-:Y:S02]  /*4200*/  WARPGROUP.DEPBAR.LE gsb0, 0x0 ;  /* 0x00008000000079c5 */ /* 0x000fe40000010000 */
[----:B------:R-:W-:Y:S02]  /*4210*/  FSEL R125, R24, -INF , P3 ;  /* 0xff800000187d7808 */ /* 0x000fe40001800000 */
        /* <DEDUP_REMOVED lines=11> */
[----:B------:R-:W0:Y:S01]  /*42d0*/  SHFL.BFLY PT, R25, R6, 0x2, 0x1f ;  /* 0x0c401f0006197f89 */ /* 0x000e2200000e0000 */
[----:B------:R-:W-:-:S02]  /*42e0*/  @!P1 PRMT R2, RZ, 0x654, R2 ;  /* 0x00000654ff029816 */ /* 0x000fc40000000002 */
[----:B------:R-:W-:Y:S01]  /*42f0*/  ISETP.NE.AND P0, PT, R84, RZ, PT ;  /* 0x000000ff5400720c */ /* 0x000fe20003f05270 */
[----:B------:R-:W-:Y:S01]  /*4300*/  IMAD.MOV.U32 R84, RZ, RZ, R119 ;  /* 0x000000ffff547224 */ /* 0x000fe200078e0077 */
[----:B------:R1:W-:Y:S01]  /*4310*/  @!P1 SYNCS.ARRIVE.TRANS64.RED.A1T0 RZ, [R2+URZ], RZ ;  /* 0x000000ff02ff99a7 */ /* 0x0003e2000810043f */
[----:B0-----:R-:W-:Y:S02]  /*4320*/  FMNMX.FTZ R25, R6, R25, !PT ;  /* 0x0000001906197209 */ /* 0x001fe40007810000 */
[----:B------:R-:W-:-:S03]  /*4330*/  FMNMX.FTZ R6, R7, R75, !PT ;  /* 0x0000004b07067209 */ /* 0x000fc60007810000 */
[----:B------:R-:W0:Y:S01]  /*4340*/  SHFL.BFLY PT, R4, R25, 0x1, 0x1f ;  /* 0x0c201f0019047f89 */ /* 0x000e2200000e0000 */
[----:B------:R-:W-:-:S04]  /*4350*/  FMNMX.FTZ R6, R11, R6, !PT ;  /* 0x000000060b067209 */ /* 0x000fc80007810000 */
[----:B------:R-:W-:-:S04]  /*4360*/  FMNMX.FTZ R6, R79, R6, !PT ;  /* 0x000000064f067209 */ /* 0x000fc80007810000 */
[----:B------:R-:W-:-:S04]  /*4370*/  FMNMX.FTZ R6, R13, R6, !PT ;  /* 0x000000060d067209 */ /* 0x000fc80007810000 */
[----:B------:R-:W-:-:S04]  /*4380*/  FMNMX.FTZ R6, R67, R6, !PT ;  /* 0x0000000643067209 */ /* 0x000fc80007810000 */
[----:B------:R-:W-:-:S04]  /*4390*/  FMNMX.FTZ R6, R15, R6, !PT ;  /* 0x000000060f067209 */ /* 0x000fc80007810000 */
[----:B------:R-:W-:Y:S02]  /*43a0*/  FMNMX.FTZ R6, R71, R6, !PT ;  /* 0x0000000647067209 */ /* 0x000fe40007810000 */
[----:B0-----:R-:W-:Y:S02]  /*43b0*/  FMNMX.FTZ R4, R25, R4, !PT ;  /* 0x0000000419047209 */ /* 0x001fe40007810000 */
        /* <DEDUP_REMOVED lines=14> */
[-CC-:B------:R-:W-:Y:S01]  /*44a0*/  FFMA.FTZ R25, R73, R0.reuse, -R10.reuse ;  /* 0x0000000049197223 */ /* 0x180fe2000001080a */
[----:B------:R-:W-:Y:S01]  /*44b0*/  FSEL R65, R26, -INF , P3 ;  /* 0xff8000001a417808 */ /* 0x000fe20001800000 */
[--C-:B------:R-:W-:Y:S01]  /*44c0*/  FFMA.FTZ R202, R83, R0, -R10.reuse ;  /* 0x0000000053ca7223 */ /* 0x100fe2000001080a */
[----:B------:R-:W-:Y:S01]  /*44d0*/  FMNMX.FTZ R6, R41, R6, !PT ;  /* 0x0000000629067209 */ /* 0x000fe20007810000 */
[----:B------:R-:W-:Y:S01]  /*44e0*/  MUFU.EX2 R200, R200 ;  /* 0x000000c800c87308 */ /* 0x000fe20000000800 */
[----:B------:R-:W-:Y:S01]  /*44f0*/  FSEL R69, R30, -INF , P5 ;  /* 0xff8000001e457808 */ /* 0x000fe20002800000 */
[--C-:B------:R-:W-:Y:S01]  /*4500*/  FFMA.FTZ R37, R77, R0, -R10.reuse ;  /* 0x000000004d257223 */ /* 0x100fe2000001080a */
[----:B------:R-:W-:Y:S01]  /*4510*/  FMNMX.FTZ R6, R55, R6, !PT ;  /* 0x0000000637067209 */ /* 0x000fe20007810000 */
[-CC-:B------:R-:W-:Y:S01]  /*4520*/  FFMA.FTZ R196, R85, R0.reuse, -R10.reuse ;  /* 0x0000000055c47223 */ /* 0x180fe2000001080a */
[-CC-:B------:R-:W-:Y:S01]  /*4530*/  FFMA.FTZ R198, R87, R0.reuse, -R10.reuse ;  /* 0x0000000057c67223 */ /* 0x180fe2000001080a */
[--C-:B------:R-:W-:Y:S01]  /*4540*/  FFMA.FTZ R192, R89, R0, -R10.reuse ;  /* 0x0000000059c07223 */ /* 0x100fe2000001080a */
[----:B------:R-:W-:Y:S01]  /*4550*/  FMNMX.FTZ R6, R45, R6, !PT ;  /* 0x000000062d067209 */ /* 0x000fe20007810000 */
[----:B------:R-:W0:Y:S01]  /*4560*/  MUFU.EX2 R25, R25 ;  /* 0x0000001900197308 */ /* 0x000e220000000800 */
[-CC-:B------:R-:W-:Y:S01]  /*4570*/  FFMA.FTZ R91, R91, R0.reuse, -R10.reuse ;  /* 0x000000005b5b7223 */ /* 0x180fe2000001080a */
[--C-:B------:R-:W-:Y:S01]  /*4580*/  FFMA.FTZ R93, R93, R0, -R10.reuse ;  /* 0x000000005d5d7223 */ /* 0x100fe2000001080a */
[----:B------:R-:W-:Y:S01]  /*4590*/  FMNMX.FTZ R6, R43, R6, !PT ;  /* 0x000000062b067209 */ /* 0x000fe20007810000 */
[-CC-:B------:R-:W-:Y:S01]  /*45a0*/  FFMA.FTZ R95, R95, R0.reuse, -R10.reuse ;  /* 0x000000005f5f7223 */ /* 0x180fe2000001080a */
[-CC-:B------:R-:W-:Y:S01]  /*45b0*/  FFMA.FTZ R97, R97, R0.reuse, -R10.reuse ;  /* 0x0000000061617223 */ /* 0x180fe2000001080a */
[--C-:B------:R-:W-:Y:S01]  /*45c0*/  FFMA.FTZ R99, R99, R0, -R10.reuse ;  /* 0x0000000063637223 */ /* 0x100fe2000001080a */
[----:B------:R-:W-:Y:S01]  /*45d0*/  FMNMX.FTZ R6, R33, R6, !PT ;  /* 0x0000000621067209 */ /* 0x000fe20007810000 */
[----:B------:R-:W2:Y:S01]  /*45e0*/  MUFU.EX2 R202, R202 ;  /* 0x000000ca00ca7308 */ /* 0x000ea20000000800 */
[-CC-:B------:R-:W-:Y:S01]  /*45f0*/  FFMA.FTZ R101, R101, R0.reuse, -R10.reuse ;  /* 0x0000000065657223 */ /* 0x180fe2000001080a */
[--C-:B------:R-:W-:Y:S01]  /*4600*/  FFMA.FTZ R103, R103, R0, -R10.reuse ;  /* 0x0000000067677223 */ /* 0x100fe2000001080a */
[----:B------:R-:W-:Y:S01]  /*4610*/  FMNMX.FTZ R6, R111, R6, !PT ;  /* 0x000000066f067209 */ /* 0x000fe20007810000 */
[-CC-:B------:R-:W-:Y:S01]  /*4620*/  FFMA.FTZ R105, R105, R0.reuse, -R10.reuse ;  /* 0x0000000069697223 */ /* 0x180fe2000001080a */
[-CC-:B------:R-:W-:Y:S01]  /*4630*/  FFMA.FTZ R107, R107, R0.reuse, -R10.reuse ;  /* 0x000000006b6b7223 */ /* 0x180fe2000001080a */
[--C-:B------:R-:W-:Y:S01]  /*4640*/  FFMA.FTZ R109, R109, R0, -R10.reuse ;  /* 0x000000006d6d7223 */ /* 0x100fe2000001080a */
[----:B------:R-:W-:Y:S01]  /*4650*/  FMNMX.FTZ R6, R47, R6, !PT ;  /* 0x000000062f067209 */ /* 0x000fe20007810000 */
[----:B------:R-:W3:Y:S01]  /*4660*/  MUFU.EX2 R37, R37 ;  /* 0x0000002500257308 */ /* 0x000ee20000000800 */
[-CC-:B------:R-:W-:Y:S01]  /*4670*/  FFMA.FTZ R113, R113, R0.reuse, -R10.reuse ;  /* 0x0000000071717223 */ /* 0x180fe2000001080a */
[--C-:B------:R-:W-:Y:S01]  /*4680*/  FFMA.FTZ R115, R115, R0, -R10.reuse ;  /* 0x0000000073737223 */ /* 0x100fe2000001080a */
[----:B------:R-:W-:Y:S01]  /*4690*/  FMNMX.FTZ R6, R35, R6, !PT ;  /* 0x0000000623067209 */ /* 0x000fe20007810000 */
[-CC-:B------:R-:W-:Y:S01]  /*46a0*/  FFMA.FTZ R117, R117, R0.reuse, -R10.reuse ;  /* 0x0000000075757223 */ /* 0x180fe2000001080a */
[-CC-:B------:R-:W-:Y:S01]  /*46b0*/  FFMA.FTZ R121, R121, R0.reuse, -R10.reuse ;  /* 0x0000000079797223 */ /* 0x180fe2000001080a */
[--C-:B------:R-:W-:Y:S01]  /*46c0*/  FFMA.FTZ R123, R123, R0, -R10.reuse ;  /* 0x000000007b7b7223 */ /* 0x100fe2000001080a */
[----:B------:R-:W-:Y:S01]  /*46d0*/  FMNMX.FTZ R6, R29, R6, !PT ;  /* 0x000000061d067209 */ /* 0x000fe20007810000 */
[----:B------:R-:W4:Y:S01]  /*46e0*/  MUFU.EX2 R196, R196 ;  /* 0x000000c400c47308 */ /* 0x000f220000000800 */
[-CC-:B------:R-:W-:Y:S01]  /*46f0*/  FFMA.FTZ R125, R125, R0.reuse, -R10.reuse ;  /* 0x000000007d7d7223 */ /* 0x180fe2000001080a */
[--C-:B------:R-:W-:Y:S01]  /*4700*/  FFMA.FTZ R127, R127, R0, -R10.reuse ;  /* 0x000000007f7f7223 */ /* 0x100fe2000001080a */
[----:B------:R-:W-:Y:S01]  /*4710*/  FMNMX.FTZ R6, R39, R6, !PT ;  /* 0x0000000627067209 */ /* 0x000fe20007810000 */
[-CC-:B------:R-:W-:Y:S01]  /*4720*/  FFMA.FTZ R129, R129, R0.reuse, -R10.reuse ;  /* 0x0000000081817223 */ /* 0x180fe2000001080a */
[----:B------:R-:W-:Y:S01]  /*4730*/  FFMA.FTZ R10, R131, R0, -R10 ;  /* 0x00000000830a7223 */ /* 0x000fe2000001080a */
[--C-:B------:R-:W-:Y:S01]  /*4740*/  IMAD.MOV.U32 R89, RZ, RZ, R119.reuse ;  /* 0x000000ffff597224 */ /* 0x100fe200078e0077 */
[----:B------:R-:W-:Y:S01]  /*4750*/  FMNMX.FTZ R6, R65, R6, !PT ;  /* 0x0000000641067209 */ /* 0x000fe20007810000 */
[----:B------:R-:W5:Y:S01]  /*4760*/  MUFU.EX2 R57, R57 ;  /* 0x0000003900397308 */ /* 0x000f620000000800 */
[----:B------:R-:W-:-:S02]  /*4770*/  IMAD.MOV.U32 R87, RZ, RZ, R119 ;  /* 0x000000ffff577224 */ /* 0x000fc400078e0077 */
[----:B------:R-:W-:Y:S01]  /*4780*/  FMNMX.FTZ R6, R27, R6, !PT ;  /* 0x000000061b067209 */ /* 0x000fe20007810000 */
[--C-:B------:R-:W-:Y:S02]  /*4790*/  IMAD.MOV.U32 R85, RZ, RZ, R119.reuse ;  /* 0x000000ffff557224 */ /* 0x100fe400078e0077 */
[--C-:B------:R-:W-:Y:S01]  /*47a0*/  IMAD.MOV.U32 R83, RZ, RZ, R119.reuse ;  /* 0x000000ffff537224 */ /* 0x100fe200078e0077 */
[----:B------:R-:W-:Y:S01]  /*47b0*/  FMNMX.FTZ R6, R69, R6, !PT ;  /* 0x0000000645067209 */ /* 0x000fe20007810000 */
[----:B------:R-:W-:Y:S01]  /*47c0*/  MUFU.EX2 R198, R198 ;  /* 0x000000c600c67308 */ /* 0x000fe20000000800 */
[--C-:B------:R-:W-:Y:S02]  /*47d0*/  IMAD.MOV.U32 R81, RZ, RZ, R119.reuse ;  /* 0x000000ffff517224 */ /* 0x100fe400078e0077 */
[----:B------:R-:W-:Y:S01]  /*47e0*/  FMNMX.FTZ R6, R31, R6, !PT ;  /* 0x000000061f067209 */ /* 0x000fe20007810000 */
[--C-:B------:R-:W-:Y:S02]  /*47f0*/  IMAD.MOV.U32 R77, RZ, RZ, R119.reuse ;  /* 0x000000ffff4d7224 */ /* 0x100fe400078e0077 */
[----:B------:R-:W-:-:S02]  /*4800*/  IMAD.MOV.U32 R73, RZ, RZ, R119 ;  /* 0x000000ffff497224 */ /* 0x000fc400078e0077 */
[----:B------:R-:W1:Y:S01]  /*4810*/  SHFL.BFLY PT, R3, R6, 0x2, 0x1f ;  /* 0x0c401f0006037f89 */ /* 0x000e6200000e0000 */
[----:B------:R-:W-:Y:S08]  /*4820*/  MUFU.EX2 R61, R61 ;  /* 0x0000003d003d7308 */ /* 0x000ff00000000800 */
[----:B------:R-:W-:Y:S08]  /*4830*/  MUFU.EX2 R192, R192 ;  /* 0x000000c000c07308 */ /* 0x000ff00000000800 */
[----:B------:R-:W-:Y:S01]  /*4840*/  MUFU.EX2 R91, R91 ;  /* 0x0000005b005b7308 */ /* 0x000fe20000000800 */
[----:B-1----:R-:W-:-:S07]  /*4850*/  FMNMX.FTZ R8, R6, R3, !PT ;  /* 0x0000000306087209 */ /* 0x002fce0007810000 */
[----:B------:R-:W-:Y:S01]  /*4860*/  MUFU.EX2 R93, R93 ;  /* 0x0000005d005d7308 */ /* 0x000fe20000000800 */
[----:B------:R-:W1:Y:S07]  /*4870*/  SHFL.BFLY PT, R3, R8, 0x1, 0x1f ;  /* 0x0c201f0008037f89 */ /* 0x000e6e00000e0000 */
[----:B------:R0:W-:Y:S08]  /*4880*/  MUFU.EX2 R194, R95 ;  /* 0x0000005f00c27308 */ /* 0x0001f00000000800 */
[----:B------:R-:W-:Y:S01]  /*4890*/  MUFU.EX2 R97, R97 ;  /* 0x0000006100617308 */ /* 0x000fe20000000800 */
[----:B0-----:R-:W-:-:S07]  /*48a0*/  IMAD.MOV.U32 R95, RZ, RZ, R119 ;  /* 0x000000ffff5f7224 */ /* 0x001fce00078e0077 */
[----:B------:R0:W-:Y:S01]  /*48b0*/  MUFU.EX2 R188, R99 ;  /* 0x0000006300bc7308 */ /* 0x0001e20000000800 */
[----:B-1----:R-:W-:-:S04]  /*48c0*/  FMNMX.FTZ R3, R8, R3, !PT ;  /* 0x0000000308037209 */ /* 0x002fc80007810000 */
[C---:B------:R-:W-:Y:S01]  /*48d0*/  FSETP.NEU.FTZ.AND P2, PT, R3.reuse, -INF , PT ;  /* 0xff8000000300780b */ /* 0x040fe20003f5d000 */
[----:B------:R-:W-:Y:S02]  /*48e0*/  FMUL.FTZ R6, R3, R0 ;  /* 0x0000000003067220 */ /* 0x000fe40000410000 */
[----:B------:R-:W-:Y:S01]  /*48f0*/  MUFU.EX2 R101, R101 ;  /* 0x0000006500657308 */ /* 0x000fe20000000800 */
[----:B0-----:R-:W-:Y:S02]  /*4900*/  IMAD.MOV.U32 R99, RZ, RZ, R119 ;  /* 0x000000ffff637224 */ /* 0x001fe400078e0077 */
[----:B------:R-:W-:Y:S02]  /*4910*/  FSEL R6, R6, RZ, P2 ;  /* 0x000000ff06067208 */ /* 0x000fe40001000000 */
[----:B------:R-:W-:-:S03]  /*4920*/  ISETP.GE.AND P2, PT, R82, 0x71, PT ;  /* 0x000000715200780c */ /* 0x000fc60003f46270 */
        /* <DEDUP_REMOVED lines=16> */
[----:B------:R-:W1:Y:S01]  /*4a30*/  MUFU.EX2 R8, R75 ;  /* 0x0000004b00087308 */ /* 0x000e620000000800 */
[----:B0-----:R-:W-:Y:S01]  /*4a40*/  FADD.FTZ R7, R200, R25 ;  /* 0x00000019c8077221 */ /* 0x001fe20000010000 */
[-CC-:B------:R-:W-:Y:S01]  /*4a50*/  FFMA.FTZ R43, R43, R0.reuse, -R6.reuse ;  /* 0x000000002b2b7223 */ /* 0x180fe20000010806 */
[-CC-:B------:R-:W-:Y:S01]  /*4a60*/  FFMA.FTZ R41, R41, R0.reuse, -R6.reuse ;  /* 0x0000000029297223 */ /* 0x180fe20000010806 */
[-CC-:B------:R-:W-:Y:S01]  /*4a70*/  FFMA.FTZ R55, R55, R0.reuse, -R6.reuse ;  /* 0x0000000037377223 */ /* 0x180fe20000010806 */
[----:B--2---:R-:W-:Y:S01]  /*4a80*/  FADD.FTZ R30, R202, R7 ;  /* 0x00000007ca1e7221 */ /* 0x004fe20000010000 */
[-CC-:B------:R-:W-:Y:S01]  /*4a90*/  FFMA.FTZ R45, R45, R0.reuse, -R6.reuse ;  /* 0x000000002d2d7223 */ /* 0x180fe20000010806 */
[-C--:B------:R-:W-:Y:S01]  /*4aa0*/  FFMA.FTZ R33, R33, R0.reuse, -R6 ;  /* 0x0000000021217223 */ /* 0x080fe20000010806 */
[----:B------:R-:W0:Y:S01]  /*4ab0*/  MUFU.EX2 R11, R11 ;  /* 0x0000000b000b7308 */ /* 0x000e220000000800 */
[----:B---3--:R-:W-:Y:S01]  /*4ac0*/  FADD.FTZ R7, R37, R30 ;  /* 0x0000001e25077221 */ /* 0x008fe20000010000 */
[-CC-:B------:R-:W-:Y:S01]  /*4ad0*/  FFMA.FTZ R111, R111, R0.reuse, -R6.reuse ;  /* 0x000000006f6f7223 */ /* 0x180fe20000010806 */
[--C-:B------:R-:W-:Y:S01]  /*4ae0*/  FFMA.FTZ R47, R47, R0, -R6.reuse ;  /* 0x000000002f2f7223 */ /* 0x100fe20000010806 */
[----:B------:R-:W-:Y:S01]  /*4af0*/  F2FP.BF16.F32.PACK_AB R200, R25, R200 ;  /* 0x000000c819c8723e */ /* 0x000fe200000010ff */
[----:B----4-:R-:W-:Y:S01]  /*4b00*/  FADD.FTZ R32, R196, R7 ;  /* 0x00000007c4207221 */ /* 0x010fe20000010000 */
[-CC-:B------:R-:W-:Y:S01]  /*4b10*/  FFMA.FTZ R35, R35, R0.reuse, -R6.reuse ;  /* 0x0000000023237223 */ /* 0x180fe20000010806 */
[-C--:B------:R-:W-:Y:S01]  /*4b20*/  FFMA.FTZ R29, R29, R0.reuse, -R6 ;  /* 0x000000001d1d7223 */ /* 0x080fe20000010806 */
[----:B------:R2:W3:Y:S01]  /*4b30*/  MUFU.EX2 R12, R79 ;  /* 0x0000004f000c7308 */ /* 0x0004e20000000800 */
[----:B-----5:R-:W-:Y:S01]  /*4b40*/  FADD.FTZ R7, R57, R32 ;  /* 0x0000002039077221 */ /* 0x020fe20000010000 */
[----:B-1----:R-:W-:Y:S01]  /*4b50*/  FADD.FTZ R32, R201, R8 ;  /* 0x00000008c9207221 */ /* 0x002fe20000010000 */
[-CC-:B------:R-:W-:Y:S01]  /*4b60*/  FFMA.FTZ R39, R39, R0.reuse, -R6.reuse ;  /* 0x0000000027277223 */ /* 0x180fe20000010806 */
[-CC-:B------:R-:W-:Y:S01]  /*4b70*/  FFMA.FTZ R65, R65, R0.reuse, -R6.reuse ;  /* 0x0000000041417223 */ /* 0x180fe20000010806 */
[----:B------:R-:W-:Y:S01]  /*4b80*/  FADD.FTZ R34, R198, R7 ;  /* 0x00000007c6227221 */ /* 0x000fe20000010000 */
[-CC-:B------:R-:W-:Y:S01]  /*4b90*/  FFMA.FTZ R27, R27, R0.reuse, -R6.reuse ;  /* 0x000000001b1b7223 */ /* 0x180fe20000010806 */
[-C--:B------:R-:W-:Y:S01]  /*4ba0*/  FFMA.FTZ R69, R69, R0.reuse, -R6 ;  /* 0x0000000045457223 */ /* 0x080fe20000010806 */
[----:B------:R-:W-:Y:S01]  /*4bb0*/  MUFU.EX2 R13, R13 ;  /* 0x0000000d000d7308 */ /* 0x000fe20000000800 */
[----:B0-----:R-:W-:Y:S01]  /*4bc0*/  FADD.FTZ R7, R11, R32 ;  /* 0x000000200b077221 */ /* 0x001fe20000010000 */
[----:B------:R-:W-:Y:S01]  /*4bd0*/  FFMA.FTZ R31, R31, R0, -R6 ;  /* 0x000000001f1f7223 */ /* 0x000fe20000010806 */
[----:B------:R-:W-:Y:S01]  /*4be0*/  F2FP.BF16.F32.PACK_AB R201, R8, R201 ;  /* 0x000000c908c9723e */ /* 0x000fe200000010ff */
[--C-:B------:R-:W-:Y:S01]  /*4bf0*/  IMAD.MOV.U32 R103, RZ, RZ, R119.reuse ;  /* 0x000000ffff677224 */ /* 0x100fe200078e0077 */
[----:B------:R-:W-:Y:S01]  /*4c00*/  F2FP.BF16.F32.PACK_AB R202, R37, R202 ;  /* 0x000000ca25ca723e */ /* 0x000fe200000010ff */
[--C-:B--2---:R-:W-:Y:S01]  /*4c10*/  IMAD.MOV.U32 R79, RZ, RZ, R119.reuse ;  /* 0x000000ffff4f7224 */ /* 0x104fe200078e0077 */
[----:B------:R-:W-:Y:S01]  /*4c20*/  F2FP.BF16.F32.PACK_AB R196, R57, R196 ;  /* 0x000000c439c4723e */ /* 0x000fe200000010ff */
[----:B------:R0:W1:Y:S01]  /*4c30*/  MUFU.EX2 R14, R67 ;  /* 0x00000043000e7308 */ /* 0x0000620000000800 */
[----:B---3--:R-:W-:Y:S01]  /*4c40*/  F2FP.BF16.F32.PACK_AB R203, R12, R11 ;  /* 0x0000000b0ccb723e */ /* 0x008fe200000010ff */
[--C-:B------:R-:W-:Y:S01]  /*4c50*/  IMAD.MOV.U32 R75, RZ, RZ, R119.reuse ;  /* 0x000000ffff4b7224 */ /* 0x100fe200078e0077 */
[----:B------:R-:W-:Y:S01]  /*4c60*/  F2FP.BF16.F32.PACK_AB R198, R61, R198 ;  /* 0x000000c63dc6723e */ /* 0x000fe200000010ff */
[--C-:B------:R-:W-:Y:S01]  /*4c70*/  IMAD.MOV.U32 R57, RZ, RZ, R119.reuse ;  /* 0x000000ffff397224 */ /* 0x100fe200078e0077 */
[----:B------:R-:W-:Y:S01]  /*4c80*/  MOV R82, R119 ;  /* 0x0000007700527202 */ /* 0x000fe20000000f00 */
[----:B------:R-:W-:-:S02]  /*4c90*/  IMAD.MOV.U32 R37, RZ, RZ, R119 ;  /* 0x000000ffff257224 */ /* 0x000fc400078e0077 */
[----:B------:R-:W2:Y:S01]  /*4ca0*/  MUFU.EX2 R15, R15 ;  /* 0x0000000f000f7308 */ /* 0x000ea20000000800 */
[----:B0-----:R-:W-:-:S07]  /*4cb0*/  IMAD.MOV.U32 R67, RZ, RZ, R119 ;  /* 0x000000ffff437224 */ /* 0x001fce00078e0077 */
[----:B------:R0:W-:Y:S01]  /*4cc0*/  MUFU.EX2 R28, R51 ;  /* 0x00000033001c7308 */ /* 0x0001e20000000800 */
[----:B-1----:R-:W-:-:S07]  /*4cd0*/  F2FP.BF16.F32.PACK_AB R197, R14, R13 ;  /* 0x0000000d0ec5723e */ /* 0x002fce00000010ff */
[----:B------:R1:W3:Y:S01]  /*4ce0*/  MUFU.EX2 R20, R71 ;  /* 0x0000004700147308 */ /* 0x0002e20000000800 */
[----:B0-----:R-:W-:Y:S01]  /*4cf0*/  FADD.FTZ R51, R61, R34 ;  /* 0x000000223d337221 */ /* 0x001fe20000010000 */
[----:B------:R-:W-:Y:S01]  /*4d00*/  FADD.FTZ R34, R12, R7 ;  /* 0x000000070c227221 */ /* 0x000fe20000010000 */
[----:B------:R-:W-:Y:S02]  /*4d10*/  IMAD.MOV.U32 R61, RZ, RZ, R119 ;  /* 0x000000ffff3d7224 */ /* 0x000fe400078e0077 */
[----:B------:R-:W-:Y:S01]  /*4d20*/  FADD.FTZ R36, R192, R51 ;  /* 0x00000033c0247221 */ /* 0x000fe20000010000 */
[----:B------:R-:W-:Y:S01]  /*4d30*/  FADD.FTZ R7, R13, R34 ;  /* 0x000000220d077221 */ /* 0x000fe20000010000 */
[C---:B------:R-:W-:Y:S01]  /*4d40*/  F2FP.BF16.F32.PACK_AB R192, R91.reuse, R192 ;  /* 0x000000c05bc0723e */ /* 0x040fe200000010ff */
[----:B------:R-:W0:Y:S01]  /*4d50*/  MUFU.EX2 R21, R21 ;  /* 0x0000001500157308 */ /* 0x000e220000000800 */
[----:B------:R-:W-:Y:S01]  /*4d60*/  FADD.FTZ R36, R91, R36 ;  /* 0x000000245b247221 */ /* 0x000fe20000010000 */
[----:B------:R-:W-:Y:S01]  /*4d70*/  FADD.FTZ R34, R14, R7 ;  /* 0x000000070e227221 */ /* 0x000fe20000010000 */
[----:B------:R-:W-:-:S02]  /*4d80*/  IMAD.MOV.U32 R91, RZ, RZ, R119 ;  /* 0x000000ffff5b7224 */ /* 0x000fc400078e0077 */
[----:B------:R-:W-:Y:S01]  /*4d90*/  FADD.FTZ R51, R93, R36 ;  /* 0x000000245d337221 */ /* 0x000fe20000010000 */
[----:B--2---:R-:W-:Y:S01]  /*4da0*/  FADD.FTZ R7, R15, R34 ;  /* 0x000000220f077221 */ /* 0x004fe20000010000 */
[----:B-1----:R-:W-:Y:S01]  /*4db0*/  IMAD.MOV.U32 R71, RZ, RZ, R119 ;  /* 0x000000ffff477224 */ /* 0x002fe200078e0077 */
[----:B------:R1:W2:Y:S01]  /*4dc0*/  MUFU.EX2 R24, R59 ;  /* 0x0000003b00187308 */ /* 0x0002a20000000800 */
[----:B------:R-:W-:Y:S01]  /*4dd0*/  FADD.FTZ R38, R194, R51 ;  /* 0x00000033c2267221 */ /* 0x000fe20000010000 */
[----:B---3--:R-:W-:Y:S01]  /*4de0*/  FADD.FTZ R36, R20, R7 ;  /* 0x0000000714247221 */ /* 0x008fe20000010000 */
[----:B------:R-:W-:Y:S01]  /*4df0*/  F2FP.BF16.F32.PACK_AB R194, R194, R93 ;  /* 0x0000005dc2c2723e */ /* 0x000fe200000010ff */
[--C-:B------:R-:W-:Y:S01]  /*4e00*/  IMAD.MOV.U32 R93, RZ, RZ, R119.reuse ;  /* 0x000000ffff5d7224 */ /* 0x100fe200078e0077 */
[----:B------:R-:W-:Y:S01]  /*4e10*/  F2FP.BF16.F32.PACK_AB R199, R20, R15 ;  /* 0x0000000f14c7723e */ /* 0x000fe200000010ff */
[--C-:B------:R-:W-:Y:S02]  /*4e20*/  IMAD.MOV.U32 R51, RZ, RZ, R119.reuse ;  /* 0x000000ffff337224 */ /* 0x100fe400078e0077 */
[----:B------:R-:W3:Y:S01]  /*4e30*/  MUFU.EX2 R49, R49 ;  /* 0x0000003100317308 */ /* 0x000ee20000000800 */
[----:B0-----:R-:W-:Y:S01]  /*4e40*/  FADD.FTZ R7, R21, R36 ;  /* 0x0000002415077221 */ /* 0x001fe20000010000 */
[----:B-1----:R-:W-:-:S06]  /*4e50*/  IMAD.MOV.U32 R59, RZ, RZ, R119 ;  /* 0x000000ffff3b7224 */ /* 0x002fcc00078e0077 */
[----:B------:R0:W1:Y:S01]  /*4e60*/  MUFU.EX2 R26, R63 ;  /* 0x0000003f001a7308 */ /* 0x0000620000000800 */
[C---:B--2---:R-:W-:Y:S01]  /*4e70*/  FADD.FTZ R2, R24.reuse, R7 ;  /* 0x0000000718027221 */ /* 0x044fe20000010000 */
[----:B------:R-:W-:Y:S01]  /*4e80*/  F2FP.BF16.F32.PACK_AB R193, R24, R21 ;  /* 0x0000001518c1723e */ /* 0x000fe200000010ff */
[----:B------:R-:W-:-:S05]  /*4e90*/  IMAD.MOV.U32 R24, RZ, RZ, R119 ;  /* 0x000000ffff187224 */ /* 0x000fca00078e0077 */
[----:B------:R-:W2:Y:S01]  /*4ea0*/  MUFU.EX2 R105, R105 ;  /* 0x0000006900697308 */ /* 0x000ea20000000800 */
[----:B---3--:R-:W-:Y:S01]  /*4eb0*/  FADD.FTZ R7, R49, R2 ;  /* 0x0000000231077221 */ /* 0x008fe20000010000 */
[----:B0-----:R-:W-:-:S06]  /*4ec0*/  IMAD.MOV.U32 R63, RZ, RZ, R119 ;  /* 0x000000ffff3f7224 */ /* 0x001fcc00078e0077 */
[----:B------:R0:W-:Y:S01]  /*4ed0*/  MUFU.EX2 R32, R43 ;  /* 0x0000002b00207308 */ /* 0x0001e20000000800 */
[----:B-1----:R-:W-:Y:S01]  /*4ee0*/  F2FP.BF16.F32.PACK_AB R195, R26, R49 ;  /* 0x000000311ac3723e */ /* 0x002fe200000010ff */
[----:B------:R-:W-:-:S06]  /*4ef0*/  IMAD.MOV.U32 R49, RZ, RZ, R119 ;  /* 0x000000ffff317224 */ /* 0x000fcc00078e0077 */
[----:B------:R-:W1:Y:S01]  /*4f00*/  MUFU.EX2 R53, R53 ;  /* 0x0000003500357308 */ /* 0x000e620000000800 */
[----:B0-----:R-:W-:-:S04]  /*4f10*/  FADD.FTZ R43, R97, R38 ;  /* 0x00000026612b7221 */ /* 0x001fc80000010000 */
        /* <DEDUP_REMOVED lines=11> */
[----:B--2---:R-:W-:Y:S01]  /*4fd0*/  FADD.FTZ R43, R105, R38 ;  /* 0x00000026692b7221 */ /* 0x004fe20000010000 */
[----:B-1----:R-:W-:Y:S01]  /*4fe0*/  FADD.FTZ R7, R53, R36 ;  /* 0x0000002435077221 */ /* 0x002fe20000010000 */
[----:B------:R-:W-:Y:S01]  /*4ff0*/  F2FP.BF16.F32.PACK_AB R189, R28, R53 ;  /* 0x000000351cbd723e */ /* 0x000fe200000010ff */
[----:B0-----:R-:W-:-:S02]  /*5000*/  IMAD.MOV.U32 R107, RZ, RZ, R119 ;  /* 0x000000ffff6b7224 */ /* 0x001fc400078e0077 */
[----:B------:R-:W-:Y:S01]  /*5010*/  FADD.FTZ R36, R28, R7 ;  /* 0x000000071c247221 */ /* 0x000fe20000010000 */
[----:B------:R-:W-:Y:S01]  /*5020*/  IMAD.MOV.U32 R53, RZ, RZ, R119 ;  /* 0x000000ffff357224 */ /* 0x000fe200078e0077 */
[----:B------:R-:W0:Y:S01]  /*5030*/  MUFU.EX2 R41, R41 ;  /* 0x0000002900297308 */ /* 0x000e220000000800 */
[C---:B---3--:R-:W-:Y:S01]  /*5040*/  FADD.FTZ R38, R184.reuse, R43 ;  /* 0x0000002bb8267221 */ /* 0x048fe20000010000 */
[----:B------:R-:W-:Y:S01]  /*5050*/  F2FP.BF16.F32.PACK_AB R184, R184, R105 ;  /* 0x00000069b8b8723e */ /* 0x000fe200000010ff */
[----:B------:R-:W-:Y:S01]  /*5060*/  IMAD.MOV.U32 R105, RZ, RZ, R119 ;  /* 0x000000ffff697224 */ /* 0x000fe200078e0077 */
[----:B------:R-:W-:-:S04]  /*5070*/  MOV R28, R119 ;  /* 0x00000077001c7202 */ /* 0x000fc80000000f00 */
[----:B------:R1:W2:Y:S01]  /*5080*/  MUFU.EX2 R186, R113 ;  /* 0x0000007100ba7308 */ /* 0x0002a20000000800 */
[----:B----4-:R-:W-:-:S07]  /*5090*/  FADD.FTZ R43, R109, R38 ;  /* 0x000000266d2b7221 */ /* 0x010fce0000010000 */
[----:B------:R3:W4:Y:S01]  /*50a0*/  MUFU.EX2 R30, R55 ;  /* 0x00000037001e7308 */ /* 0x0007220000000800 */
[----:B0-----:R-:W-:Y:S01]  /*50b0*/  FADD.FTZ R7, R41, R36 ;  /* 0x0000002429077221 */ /* 0x001fe20000010000 */
[----:B-1----:R-:W-:-:S06]  /*50c0*/  IMAD.MOV.U32 R113, RZ, RZ, R119 ;  /* 0x000000ffff717224 */ /* 0x002fcc00078e0077 */
[----:B------:R-:W0:Y:S01]  /*50d0*/  MUFU.EX2 R115, R115 ;  /* 0x0000007300737308 */ /* 0x000e220000000800 */
[C---:B--2---:R-:W-:Y:S01]  /*50e0*/  FADD.FTZ R38, R186.reuse, R43 ;  /* 0x0000002bba267221 */ /* 0x044fe20000010000 */
[----:B------:R-:W-:Y:S01]  /*50f0*/  F2FP.BF16.F32.PACK_AB R186, R186, R109 ;  /* 0x0000006dbaba723e */ /* 0x000fe200000010ff */
[--C-:B------:R-:W-:Y:S02]  /*5100*/  IMAD.MOV.U32 R109, RZ, RZ, R119.reuse ;  /* 0x000000ffff6d7224 */ /* 0x100fe400078e0077 */
[--C-:B---3--:R-:W-:Y:S02]  /*5110*/  IMAD.MOV.U32 R55, RZ, RZ, R119.reuse ;  /* 0x000000ffff377224 */ /* 0x108fe400078e0077 */
[----:B------:R-:W-:Y:S01]  /*5120*/  IMAD.MOV.U32 R43, RZ, RZ, R119 ;  /* 0x000000ffff2b7224 */ /* 0x000fe200078e0077 */
[----:B------:R-:W1:Y:S01]  /*5130*/  MUFU.EX2 R45, R45 ;  /* 0x0000002d002d7308 */ /* 0x000e620000000800 */
[C---:B----4-:R-:W-:Y:S01]  /*5140*/  FADD.FTZ R36, R30.reuse, R7 ;  /* 0x000000071e247221 */ /* 0x050fe20000010000 */
[----:B------:R-:W-:Y:S01]  /*5150*/  F2FP.BF16.F32.PACK_AB R191, R30, R41 ;  /* 0x000000291ebf723e */ /* 0x000fe200000010ff */
[----:B------:R-:W-:-:S02]  /*5160*/  IMAD.MOV.U32 R41, RZ, RZ, R119 ;  /* 0x000000ffff297224 */ /* 0x000fc400078e0077 */
[----:B------:R-:W-:-:S03]  /*5170*/  IMAD.MOV.U32 R30, RZ, RZ, R119 ;  /* 0x000000ffff1e7224 */ /* 0x000fc600078e0077 */
[----:B------:R2:W3:Y:S01]  /*5180*/  MUFU.EX2 R180, R117 ;  /* 0x0000007500b47308 */ /* 0x0004e20000000800 */
[----:B0-----:R-:W-:-:S07]  /*5190*/  FADD.FTZ R25, R115, R38 ;  /* 0x0000002673197221 */ /* 0x001fce0000010000 */
[----:B------:R-:W0:Y:S01]  /*51a0*/  MUFU.EX2 R121, R121 ;  /* 0x0000007900797308 */ /* 0x000e220000000800 */
[----:B-1----:R-:W-:Y:S01]  /*51b0*/  FADD.FTZ R7, R45, R36 ;  /* 0x000000242d077221 */ /* 0x002fe20000010000 */
[C---:B------:R-:W-:Y:S01]  /*51c0*/  F2FP.BF16.F32.PACK_AB R185, R32.reuse, R45 ;  /* 0x0000002d20b9723e */ /* 0x040fe200000010ff */
[----:B--2---:R-:W-:Y:S02]  /*51d0*/  IMAD.MOV.U32 R117, RZ, RZ, R119 ;  /* 0x000000ffff757224 */ /* 0x004fe400078e0077 */
[----:B------:R-:W-:Y:S01]  /*51e0*/  FADD.FTZ R36, R32, R7 ;  /* 0x0000000720247221 */ /* 0x000fe20000010000 */
[----:B------:R-:W-:Y:S02]  /*51f0*/  IMAD.MOV.U32 R45, RZ, RZ, R119 ;  /* 0x000000ffff2d7224 */ /* 0x000fe400078e0077 */
[----:B------:R-:W1:Y:S01]  /*5200*/  MUFU.EX2 R33, R33 ;  /* 0x0000002100217308 */ /* 0x000e620000000800 */
[C---:B---3--:R-:W-:Y:S01]  /*5210*/  FADD.FTZ R38, R180.reuse, R25 ;  /* 0x00000019b4267221 */ /* 0x048fe20000010000 */
[----:B------:R-:W-:Y:S01]  /*5220*/  F2FP.BF16.F32.PACK_AB R180, R180, R115 ;  /* 0x00000073b4b4723e */ /* 0x000fe200000010ff */
[----:B------:R-:W-:-:S02]  /*5230*/  IMAD.MOV.U32 R115, RZ, RZ, R119 ;  /* 0x000000ffff737224 */ /* 0x000fc400078e0077 */
[----:B------:R-:W-:-:S03]  /*5240*/  IMAD.MOV.U32 R32, RZ, RZ, R119 ;  /* 0x000000ffff207224 */ /* 0x000fc600078e0077 */
[----:B------:R-:W2:Y:S01]  /*5250*/  MUFU.EX2 R182, R123 ;  /* 0x0000007b00b67308 */ /* 0x000ea20000000800 */
[----:B0-----:R-:W-:-:S07]  /*5260*/  FADD.FTZ R25, R121, R38 ;  /* 0x0000002679197221 */ /* 0x001fce0000010000 */
[----:B------:R0:W3:Y:S01]  /*5270*/  MUFU.EX2 R34, R111 ;  /* 0x0000006f00227308 */ /* 0x0000e20000000800 */
[----:B-1----:R-:W-:-:S07]  /*5280*/  FADD.FTZ R7, R33, R36 ;  /* 0x0000002421077221 */ /* 0x002fce0000010000 */
[----:B------:R-:W1:Y:S01]  /*5290*/  MUFU.EX2 R125, R125 ;  /* 0x0000007d007d7308 */ /* 0x000e620000000800 */
[C---:B--2---:R-:W-:Y:S01]  /*52a0*/  FADD.FTZ R40, R182.reuse, R25 ;  /* 0x00000019b6287221 */ /* 0x044fe20000010000 */
[----:B------:R-:W-:Y:S01]  /*52b0*/  F2FP.BF16.F32.PACK_AB R182, R182, R121 ;  /* 0x00000079b6b6723e */ /* 0x000fe200000010ff */
[----:B0-----:R-:W-:-:S05]  /*52c0*/  IMAD.MOV.U32 R111, RZ, RZ, R119 ;  /* 0x000000ffff6f7224 */ /* 0x001fca00078e0077 */
[----:B------:R-:W0:Y:S01]  /*52d0*/  MUFU.EX2 R47, R47 ;  /* 0x0000002f002f7308 */ /* 0x000e220000000800 */
[C---:B---3--:R-:W-:Y:S01]  /*52e0*/  FADD.FTZ R38, R34.reuse, R7 ;  /* 0x0000000722267221 */ /* 0x048fe20000010000 */
[----:B------:R-:W-:Y:S01]  /*52f0*/  F2FP.BF16.F32.PACK_AB R187, R34, R33 ;  /* 0x0000002122bb723e */ /* 0x000fe200000010ff */
[--C-:B------:R-:W-:Y:S02]  /*5300*/  IMAD.MOV.U32 R34, RZ, RZ, R119.reuse ;  /* 0x000000ffff227224 */ /* 0x100fe400078e0077 */
[----:B------:R-:W-:-:S03]  /*5310*/  IMAD.MOV.U32 R33, RZ, RZ, R119 ;  /* 0x000000ffff217224 */ /* 0x000fc600078e0077 */
[----:B------:R-:W2:Y:S01]  /*5320*/  MUFU.EX2 R176, R127 ;  /* 0x0000007f00b07308 */ /* 0x000ea20000000800 */
[----:B-1----:R-:W-:-:S07]  /*5330*/  FADD.FTZ R25, R125, R40 ;  /* 0x000000287d197221 */ /* 0x002fce0000010000 */
[----:B------:R1:W3:Y:S01]  /*5340*/  MUFU.EX2 R2, R35 ;  /* 0x0000002300027308 */ /* 0x0002e20000000800 */
[----:B0-----:R-:W-:-:S07]  /*5350*/  FADD.FTZ R7, R47, R38 ;  /* 0x000000262f077221 */ /* 0x001fce0000010000 */
[----:B------:R-:W0:Y:S01]  /*5360*/  MUFU.EX2 R129, R129 ;  /* 0x0000008100817308 */ /* 0x000e220000000800 */
[C---:B--2---:R-:W-:Y:S01]  /*5370*/  FADD.FTZ R40, R176.reuse, R25 ;  /* 0x00000019b0287221 */ /* 0x044fe20000010000 */
[----:B------:R-:W-:Y:S01]  /*5380*/  F2FP.BF16.F32.PACK_AB R176, R176, R125 ;  /* 0x0000007db0b0723e */ /* 0x000fe200000010ff */
[----:B-1----:R-:W-:-:S05]  /*5390*/  IMAD.MOV.U32 R35, RZ, RZ, R119 ;  /* 0x000000ffff237224 */ /* 0x002fca00078e0077 */
[----:B------:R-:W1:Y:S01]  /*53a0*/  MUFU.EX2 R29, R29 ;  /* 0x0000001d001d7308 */ /* 0x000e620000000800 */
[C---:B---3--:R-:W-:Y:S01]  /*53b0*/  FADD.FTZ R38, R2.reuse, R7 ;  /* 0x0000000702267221 */ /* 0x048fe20000010000 */
[----:B------:R-:W-:Y:S01]  /*53c0*/  F2FP.BF16.F32.PACK_AB R181, R2, R47 ;  /* 0x0000002f02b5723e */ /* 0x000fe200000010ff */
[----:B------:R-:W-:Y:S02]  /*53d0*/  IMAD.MOV.U32 R2, RZ, RZ, 0x3f800000 ;  /* 0x3f800000ff027424 */ /* 0x000fe400078e00ff */
[----:B------:R-:W-:-:S03]  /*53e0*/  IMAD.MOV.U32 R47, RZ, RZ, R119 ;  /* 0x000000ffff2f7224 */ /* 0x000fc600078e0077 */
[----:B------:R-:W2:Y:S01]  /*53f0*/  MUFU.EX2 R10, R10 ;  /* 0x0000000a000a7308 */ /* 0x000ea20000000800 */
[----:B0-----:R-:W-:Y:S01]  /*5400*/  FADD.FTZ R7, R129, R40 ;  /* 0x0000002881077221 */ /* 0x001fe20000010000 */
[----:B------:R-:W-:-:S06]  /*5410*/  IMAD.MOV.U32 R40, RZ, RZ, R119 ;  /* 0x000000ffff287224 */ /* 0x000fcc00078e0077 */
[----:B------:R0:W3:Y:S01]  /*5420*/  MUFU.EX2 R6, R39 ;  /* 0x0000002700067308 */ /* 0x0000e20000000800 */
[----:B-1----:R-:W-:Y:S01]  /*5430*/  FADD.FTZ R25, R29, R38 ;  /* 0x000000261d197221 */ /* 0x002fe20000010000 */
[----:B------:R-:W-:-:S06]  /*5440*/  IMAD.MOV.U32 R38, RZ, RZ, R119 ;  /* 0x000000ffff267224 */ /* 0x000fcc00078e0077 */
[----:B------:R-:W1:Y:S01]  /*5450*/  MUFU.EX2 R65, R65 ;  /* 0x0000004100417308 */ /* 0x000e620000000800 */
[C---:B--2---:R-:W-:Y:S01]  /*5460*/  FADD.FTZ R7, R10.reuse, R7 ;  /* 0x000000070a077221 */ /* 0x044fe20000010000 */
[----:B------:R-:W-:Y:S01]  /*5470*/  F2FP.BF16.F32.PACK_AB R178, R10, R129 ;  /* 0x000000810ab2723e */ /* 0x000fe200000010ff */
[----:B0-----:R-:W-:-:S05]  /*5480*/  IMAD.MOV.U32 R39, RZ, RZ, R119 ;  /* 0x000000ffff277224 */ /* 0x001fca00078e0077 */
[----:B------:R0:W2:Y:S01]  /*5490*/  MUFU.EX2 R36, R27 ;  /* 0x0000001b00247308 */ /* 0x0000a20000000800 */
[C---:B---3--:R-:W-:Y:S01]  /*54a0*/  FADD.FTZ R10, R6.reuse, R25 ;  /* 0x00000019060a7221 */ /* 0x048fe20000010000 */
[----:B------:R-:W-:Y:S01]  /*54b0*/  F2FP.BF16.F32.PACK_AB R183, R6, R29 ;  /* 0x0000001d06b7723e */ /* 0x000fe200000010ff */
[--C-:B------:R-:W-:Y:S02]  /*54c0*/  IMAD.MOV.U32 R29, RZ, RZ, R119.reuse ;  /* 0x000000ffff1d7224 */ /* 0x100fe400078e0077 */
[----:B------:R-:W-:-:S03]  /*54d0*/  IMAD.MOV.U32 R25, RZ, RZ, R119 ;  /* 0x000000ffff197224 */ /* 0x000fc600078e0077 */
[----:B------:R-:W3:Y:S01]  /*54e0*/  MUFU.EX2 R69, R69 ;  /* 0x0000004500457308 */ /* 0x000ee20000000800 */
[----:B-1----:R-:W-:Y:S01]  /*54f0*/  FADD.FTZ R11, R65, R10 ;  /* 0x0000000a410b7221 */ /* 0x002fe20000010000 */
[----:B0-----:R-:W-:-:S06]  /*5500*/  IMAD.MOV.U32 R27, RZ, RZ, R119 ;  /* 0x000000ffff1b7224 */ /* 0x001fcc00078e0077 */
[----:B------:R0:W1:Y:S01]  /*5510*/  MUFU.EX2 R8, R31 ;  /* 0x0000001f00087308 */ /* 0x0000620000000800 */
[C---:B--2---:R-:W-:Y:S01]  /*5520*/  FADD.FTZ R10, R36.reuse, R11 ;  /* 0x0000000b240a7221 */ /* 0x044fe20000010000 */
[----:B------:R-:W-:Y:S01]  /*5530*/  F2FP.BF16.F32.PACK_AB R177, R36, R65 ;  /* 0x0000004124b1723e */ /* 0x000fe200000010ff */
[--C-:B------:R-:W-:Y:S02]  /*5540*/  IMAD.MOV.U32 R65, RZ, RZ, R119.reuse ;  /* 0x000000ffff417224 */ /* 0x100fe400078e0077 */
[--C-:B------:R-:W-:Y:S02]  /*5550*/  IMAD.MOV.U32 R36, RZ, RZ, R119.reuse ;  /* 0x000000ffff247224 */ /* 0x100fe400078e0077 */
[----:B---3--:R-:W-:Y:S01]  /*5560*/  FADD.FTZ R11, R69, R10 ;  /* 0x0000000a450b7221 */ /* 0x008fe20000010000 */
[----:B0-----:R-:W-:-:S03]  /*5570*/  IMAD.MOV.U32 R31, RZ, RZ, R119 ;  /* 0x000000ffff1f7224 */ /* 0x001fc600078e0077 */
[C---:B-1----:R-:W-:Y:S01]  /*5580*/  FADD.FTZ R6, R8.reuse, R11 ;  /* 0x0000000b08067221 */ /* 0x042fe20000010000 */
[----:B------:R-:W-:Y:S01]  /*5590*/  F2FP.BF16.F32.PACK_AB R179, R8, R69 ;  /* 0x0000004508b3723e */ /* 0x000fe200000010ff */
[----:B------:R-:W-:Y:S02]  /*55a0*/  IMAD.MOV.U32 R8, RZ, RZ, 0x3f800000 ;  /* 0x3f800000ff087424 */ /* 0x000fe400078e00ff */
[----:B------:R-:W-:Y:S01]  /*55b0*/  IMAD.MOV.U32 R69, RZ, RZ, R119 ;  /* 0x000000ffff457224 */ /* 0x000fe200078e0077 */
[----:B------:R-:W-:Y:S06]  /*55c0*/  @!P2 BRA `(.L_x_266) ;  /* 0x0000003c00a0a947 */ /* 0x000fec0003800000 */
[----:B------:R-:W-:Y:S01]  /*55d0*/  R2UR UR4, R16 ;  /* 0x00000000100472ca */ /* 0x000fe200000e0000 */
[----:B------:R-:W-:Y:S01]  /*55e0*/  VIADD R11, R120, 0xfffffffe ;  /* 0xfffffffe780b7836 */ /* 0x000fe20000000000 */
[----:B------:R-:W-:Y:S01]  /*55f0*/  CS2R R118, SRZ ;  /* 0x0000000000767805 */ /* 0x000fe2000001ff00 */
[----:B------:R-:W-:Y:S01]  /*5600*/  IMAD.MOV.U32 R10, RZ, RZ, R3 ;  /* 0x000000ffff0a7224 */ /* 0x000fe200078e0003 */
[----:B------:R-:W-:Y:S01]  /*5610*/  CS2R R114, SRZ ;  /* 0x0000000000727805 */ /* 0x000fe2000001ff00 */
[----:B------:R-:W-:Y:S01]  /*5620*/  IMAD.MOV.U32 R15, RZ, RZ, R4 ;  /* 0x000000ffff0f7224 */ /* 0x000fe200078e0004 */
[----:B------:R-:W-:Y:S01]  /*5630*/  CS2R R110, SRZ ;  /* 0x00000000006e7805 */ /* 0x000fe2000001ff00 */
[----:B------:R-:W-:Y:S01]  /*5640*/  IMAD.MOV.U32 R13, RZ, RZ, R17 ;  /* 0x000000ffff0d7224 */ /* 0x000fe200078e0011 */
[----:B------:R-:W-:Y:S01]  /*5650*/  CS2R R106, SRZ ;  /* 0x00000000006a7805 */ /* 0x000fe2000001ff00 */
[----:B------:R-:W-:Y:S01]  /*5660*/  IMAD.MOV.U32 R2, RZ, RZ, 0x3f800000 ;  /* 0x3f800000ff027424 */ /* 0x000fe200078e00ff */
        /* <DEDUP_REMOVED lines=43> */
[----:B------:R-:W-:-:S07]  /*5920*/  CS2R R24, SRZ ;  /* 0x0000000000187805 */ /* 0x000fce000001ff00 */
.L_x_275:
[----:B------:R-:W-:-:S04]  /*5930*/  UIADD3 UR5, UR4, 0x1, URZ ;  /* 0x0000000104057890 */ /* 0x000fc8000fffe03f */
[----:B------:R-:W-:-:S04]  /*5940*/  UISETP.NE.AND UP0, UPT, UR5, 0x2, UPT ;  /* 0x000000020500788c */ /* 0x000fc8000bf05270 */
[----:B------:R-:W-:Y:S02]  /*5950*/  USEL UR6, URZ, 0x1, UP0 ;  /* 0x000000013f067887 */ /* 0x000fe40008000000 */
[----:B------:R-:W-:-:S04]  /*5960*/  USEL UR5, UR5, URZ, UP0 ;  /* 0x0000003f05057287 */ /* 0x000fc80008000000 */
[----:B------:R-:W-:Y:S02]  /*5970*/  LOP3.LUT R17, R13, UR6, RZ, 0x3c, !PT ;  /* 0x000000060d117c12 */ /* 0x000fe4000f8e3cff */
[----:B------:R-:W-:Y:S01]  /*5980*/  IMAD.U32 R16, RZ, RZ, UR5 ;  /* 0x00000005ff107e24 */ /* 0x000fe2000f8e00ff */
[----:B------:R-:W-:Y:S06]  /*5990*/  @!P0 BRA `(.L_x_267) ;  /* 0x0000000000048947 */ /* 0x000fec0003800000 */
[----:B------:R-:W-:Y:S01]  /*59a0*/  BPT.TRAP 0x1 ;  /* 0x000000040000795c */ /* 0x000fe20000300000 */
.L_x_267:
[----:B------:R-:W0:Y:S01]  /*59b0*/  S2UR UR7, SR_CgaCtaId ;  /* 0x00000000000779c3 */ /* 0x000e220000008800 */
[----:B------:R-:W-:Y:S01]  /*59c0*/  UMOV UR6, 0x400 ;  /* 0x0000040000067882 */ /* 0x000fe20000000000 */
[----:B------:R-:W-:Y:S01]  /*59d0*/  IMAD.U32 R12, RZ, RZ, UR5 ;  /* 0x00000005ff0c7e24 */ /* 0x000fe2000f8e00ff */
[----:B------:R-:W-:Y:S01]  /*59e0*/  SHF.L.U32 R3, R17, 0x1f, RZ ;  /* 0x0000001f11037819 */ /* 0x000fe200000006ff */
[----:B0-----:R-:W-:-:S06]  /*59f0*/  ULEA UR6, UR7, UR6, 0x18 ;  /* 0x0000000607067291 */ /* 0x001fcc000f8ec03f */
[----:B------:R-:W-:-:S04]  /*5a00*/  IMAD.U32 R5, RZ, RZ, UR6 ;  /* 0x00000006ff057e24 */ /* 0x000fc8000f8e00ff */
[----:B------:R-:W-:-:S04]  /*5a10*/  IMAD R12, R12, 0x8, R5 ;  /* 0x000000080c0c7824 */ /* 0x000fc800078e0205 */
[----:B------:R0:W1:Y:S01]  /*5a20*/  SYNCS.PHASECHK.TRANS64.TRYWAIT P2, [R12+URZ+0x36830], R3 ;  /* 0x036830030c0075a7 */ /* 0x000062000804017f */
[----:B------:R-:W-:Y:S05]  /*5a30*/  @!P0 BRA `(.L_x_268) ;  /* 0x0000000000048947 */ /* 0x000fea0003800000 */
[----:B------:R-:W-:Y:S01]  /*5a40*/  BPT.TRAP 0x1 ;  /* 0x000000040000795c */ /* 0x000fe20000300000 */
.L_x_268:
[----:B------:R-:W-:Y:S01]  /*5a50*/  IMAD R0, R16, 0xa80, R9 ;  /* 0x00000a8010007824 */ /* 0x000fe200078e0209 */
[----:B-1----:R-:W-:Y:S06]  /*5a60*/  @P2 BRA `(.L_x_269) ;  /* 0x0000000000082947 */ /* 0x002fec0003800000 */
[----:B------:R-:W1:Y:S02]  /*5a70*/  SYNCS.PHASECHK.TRANS64.TRYWAIT P2, [R12+URZ+0x36830], R3 ;  /* 0x036830030c0075a7 */ /* 0x000e64000804017f */
[----:B-1----:R-:W-:Y:S05]  /*5a80*/  @!P2 BRA `(.L_x_270) ;  /* 0x000000bc0084a947 */ /* 0x002fea0003800000 */
.L_x_269:
        /* <DEDUP_REMOVED lines=13> */
[----:B------:R-:W-:Y:S01]  /*5b60*/  UMOV UR10, UR6 ;  /* 0x00000006000a7c82 */ /* 0x000fe20008000000 */
[----:B------:R-:W-:Y:S01]  /*5b70*/  UIADD3 UR5, UR6, 0x80, URZ ;  /* 0x0000008006057890 */ /* 0x000fe2000fffe03f */
[----:B------:R-:W-:Y:S01]  /*5b80*/  HGMMA.64x16x16.F32.BF16 R168, gdesc[UR8], RZ, !UPT, gsb0 ;  /* 0x0020000008a879f0 */ /* 0x000fe2000c0018ff */
[----:B------:R-:W-:Y:S01]  /*5b90*/  UMOV UR11, 0x40000040 ;  /* 0x40000040000b7882 */ /* 0x000fe20000000000 */
[----:B------:R-:W-:Y:S01]  /*5ba0*/  UIADD3 UR7, UR6, 0x100, URZ ;  /* 0x0000010006077890 */ /* 0x000fe2000fffe03f */
[-C--:B------:R-:W-:Y:S01]  /*5bb0*/  FMUL.FTZ R24, R24, R8.reuse ;  /* 0x0000000818187220 */ /* 0x080fe20000410000 */
[----:B------:R-:W-:Y:S01]  /*5bc0*/  UIADD3 UR14, UR6, 0x2, URZ ;  /* 0x00000002060e7890 */ /* 0x000fe2000fffe03f */
[-C--:B------:R-:W-:Y:S01]  /*5bd0*/  FMUL.FTZ R25, R25, R8.reuse ;  /* 0x0000000819197220 */ /* 0x080fe20000410000 */
[----:B------:R-:W-:Y:S01]  /*5be0*/  UMOV UR10, UR5 ;  /* 0x00000005000a7c82 */ /* 0x000fe20008000000 */
        /* <DEDUP_REMOVED lines=22> */
[----:B------:R-:W-:Y:S01]  /*5d50*/  UMOV UR55, 0x40000040 ;  /* 0x4000004000377882 */ /* 0x000fe20000000000 */
        /* <DEDUP_REMOVED lines=94> */
[----:B------:R-:W-:Y:S01]  /*6340*/  FMUL.FTZ R119, R119, R2 ;  /* 0x0000000277777220 */ /* 0x000fe20000410000 */
[----:B------:R-:W-:-:S02]  /*6350*/  WARPGROUP.DEPBAR.LE gsb0, 0x0 ;  /* 0x00008000000079c5 */ /* 0x000fc40000010000 */
        /* <DEDUP_REMOVED lines=427> */
[----:B------:R-:W-:Y:S02]  /*7e10*/  UIADD3 UR5, UR6, 0x986, URZ ;  /* 0x0000098606057890 */ /* 0x000fe4000fffe03f */
[----:B------:R-:W-:Y:S01]  /*7e20*/  UIADD3 UR6, UR6, 0xa06, URZ ;  /* 0x00000a0606067890 */ /* 0x000fe2000fffe03f */
[----:B------:R-:W-:Y:S02]  /*7e30*/  WARPGROUP.DEPBAR.LE gsb0, 0x0 ;  /* 0x00008000000079c5 */ /* 0x000fe40000010000 */
[----:B------:R-:W-:-:S06]  /*7e40*/  WARPGROUP.ARRIVE ;  /* 0x00000000000079c5 */ /* 0x000fcc0000000000 */
[----:B------:R-:W-:Y:S01]  /*7e50*/  HGMMA.64x16x16.F32.BF16 R144, gdesc[UR52], R144, gsb0 ;  /* 0x00200000349079f0 */ /* 0x000fe20008001890 */
[----:B------:R-:W-:Y:S01]  /*7e60*/  UMOV UR54, UR7 ;  /* 0x0000000700367c82 */ /* 0x000fe20008000000 */
[----:B------:R-:W-:Y:S01]  /*7e70*/  UMOV UR55, 0x40000040 ;  /* 0x4000004000377882 */ /* 0x000fe20000000000 */
        /* <DEDUP_REMOVED lines=16> */
.L_x_271:
[----:B------:R-:W-:Y:S01]  /*7f80*/  IMAD.U32 R2, RZ, RZ, UR4 ;  /* 0x00000004ff027e24 */ /* 0x000fe2000f8e00ff */
[----:B------:R-:W-:-:S03]  /*7f90*/  SHF.L.U32 R0, R13, 0x1f, RZ ;  /* 0x0000001f0d007819 */ /* 0x000fc600000006ff */
[----:B------:R-:W-:-:S04]  /*7fa0*/  IMAD R13, R2, 0x8, R5 ;  /* 0x00000008020d7824 */ /* 0x000fc800078e0205 */
[----:B------:R2:W3:Y:S01]  /*7fb0*/  SYNCS.PHASECHK.TRANS64.TRYWAIT P2, [R13+URZ+0x36850], R0 ;  /* 0x036850000d0075a7 */ /* 0x0004e2000804017f */
[----:B------:R-:W-:Y:S05]  /*7fc0*/  @!P0 BRA `(.L_x_272) ;  /* 0x0000000000048947 */ /* 0x000fea0003800000 */
[----:B------:R-:W-:Y:S01]  /*7fd0*/  BPT.TRAP 0x1 ;  /* 0x000000040000795c */ /* 0x000fe20000300000 */
.L_x_272:
[----:B---3--:R-:W-:Y:S05]  /*7fe0*/  @P2 BRA `(.L_x_273) ;  /* 0x0000000000082947 */ /* 0x008fea0003800000 */
[----:B------:R-:W3:Y:S02]  /*7ff0*/  SYNCS.PHASECHK.TRANS64.TRYWAIT P2, [R13+URZ+0x36850], R0 ;  /* 0x036850000d0075a7 */ /* 0x000ee4000804017f */
[----:B---3--:R-:W-:Y:S05]  /*8000*/  @!P2 BRA `(.L_x_274) ;  /* 0x000000980038a947 */ /* 0x008fea0003800000 */
.L_x_273:
[----:B------:R-:W-:Y:S01]  /*8010*/  R2UR UR5, R5 ;  /* 0x00000000050572ca */ /* 0x000fe200000e0000 */
[----:B------:R-:W-:Y:S01]  /*8020*/  WARPGROUP.ARRIVE ;  /* 0x00000000000079c5 */ /* 0x000fe20000000000 */
[----:B------:R-:W-:Y:S01]  /*8030*/  UMOV UR7, 0x40000040 ;  /* 0x4000004000077882 */ /* 0x000fe20000000000 */
[----:B--23--:R-:W-:Y:S01]  /*8040*/  FMNMX.FTZ R0, R168, R15, !PT ;  /* 0x0000000fa8007209 */ /* 0x00cfe20007810000 */
[----:B01----:R-:W-:Y:S01]  /*8050*/  @!P1 VIADD R12, R12, 0x36840 ;  /* 0x000368400c0c9836 */ /* 0x003fe20000000000 */
[C---:B------:R-:W-:Y:S01]  /*8060*/  ISETP.GT.AND P2, PT, R11.reuse, RZ, PT ;  /* 0x000000ff0b00720c */ /* 0x040fe20003f44270 */
[----:B------:R-:W-:Y:S01]  /*8070*/  VIADD R11, R11, 0xffffffff ;  /* 0xffffffff0b0b7836 */ /* 0x000fe20000000000 */
[----:B------:R-:W-:-:S04]  /*8080*/  FMNMX.FTZ R3, R169, R0, !PT ;  /* 0x00000000a9037209 */ /* 0x000fc80007810000 */
[----:B------:R-:W-:Y:S02]  /*8090*/  FMNMX.FTZ R0, R172, R3, !PT ;  /* 0x00000003ac007209 */ /* 0x000fe40007810000 */
[----:B------:R-:W-:Y:S02]  /*80a0*/  UIADD3 UR5, UR5, 0x400, URZ ;  /* 0x0000040005057890 */ /* 0x000fe4000fffe03f */
[----:B------:R-:W-:Y:S02]  /*80b0*/  FMNMX.FTZ R3, R173, R0, !PT ;  /* 0x00000000ad037209 */ /* 0x000fe40007810000 */
[----:B------:R-:W-:Y:S02]  /*80c0*/  USHF.R.U32.HI UR5, URZ, 0x4, UR5 ;  /* 0x000000043f057899 */ /* 0x000fe40008011605 */
[----:B------:R-:W-:Y:S02]  /*80d0*/  FMNMX.FTZ R0, R160, R3, !PT ;  /* 0x00000003a0007209 */ /* 0x000fe40007810000 */
[----:B------:R-:W-:-:S02]  /*80e0*/  ULOP3.LUT UR5, UR5, 0x3fff, URZ, 0xc0, !UPT ;  /* 0x00003fff05057892 */ /* 0x000fc4000f8ec03f */
[----:B------:R-:W-:Y:S02]  /*80f0*/  FMNMX.FTZ R3, R161, R0, !PT ;  /* 0x00000000a1037209 */ /* 0x000fe40007810000 */
[----:B------:R-:W-:Y:S02]  /*8100*/  ULOP3.LUT UR5, UR5, 0x3800000, URZ, 0xfc, !UPT ;  /* 0x0380000005057892 */ /* 0x000fe4000f8efc3f */
[----:B------:R-:W-:Y:S02]  /*8110*/  FMNMX.FTZ R0, R164, R3, !PT ;  /* 0x00000003a4007209 */ /* 0x000fe40007810000 */
[----:B------:R-:W-:Y:S02]  /*8120*/  UIMAD UR4, UR4, 0xa80, UR5 ;  /* 0x00000a80040478a4 */ /* 0x000fe4000f8e0205 */
[----:B------:R-:W-:-:S04]  /*8130*/  FMNMX.FTZ R3, R165, R0, !PT ;  /* 0x00000000a5037209 */ /* 0x000fc80007810000 */
        /* <DEDUP_REMOVED lines=24> */
[----:B------:R-:W0:Y:S03]  /*82c0*/  LDC R0, c[0x0][0x988] ;  /* 0x00026200ff007b82 */ /* 0x000e260000000800 */
[----:B------:R-:W1:Y:S02]  /*82d0*/  SHFL.BFLY PT, R3, R2, 0x2, 0x1f ;  /* 0x0c401f0002037f89 */ /* 0x000e6400000e0000 */
[----:B-1----:R-:W-:Y:S02]  /*82e0*/  FMNMX.FTZ R3, R2, R3, !PT ;  /* 0x0000000302037209 */ /* 0x002fe40007810000 */
[----:B------:R-:W-:-:S03]  /*82f0*/  FMNMX.FTZ R2, R170, R10, !PT ;  /* 0x0000000aaa027209 */ /* 0x000fc60007810000 */
[----:B------:R-:W1:Y:S02]  /*8300*/  SHFL.BFLY PT, R4, R3, 0x1, 0x1f ;  /* 0x0c201f0003047f89 */ /* 0x000e6400000e0000 */
[----:B-1----:R-:W-:Y:S02]  /*8310*/  FMNMX.FTZ R4, R3, R4, !PT ;  /* 0x0000000403047209 */ /* 0x002fe40007810000 */
[----:B------:R-:W-:-:S03]  /*8320*/  FMNMX.FTZ R3, R171, R2, !PT ;  /* 0x00000002ab037209 */ /* 0x000fc60007810000 */
[----:B------:R-:W-:Y:S01]  /*8330*/  FADD.FTZ R15, -R4, R15 ;  /* 0x0000000f040f7221 */ /* 0x000fe20000010100 */
[----:B------:R-:W-:-:S03]  /*8340*/  FMNMX.FTZ R2, R174, R3, !PT ;  /* 0x00000003ae027209 */ /* 0x000fc60007810000 */
[----:B0-----:R-:W-:Y:S01]  /*8350*/  FMUL.FTZ R8, R15, R0 ;  /* 0x000000000f087220 */ /* 0x001fe20000410000 */
        /* <DEDUP_REMOVED lines=31> */
[----:B------:R-:W0:Y:S02]  /*8550*/  SHFL.BFLY PT, R3, R2, 0x2, 0x1f ;  /* 0x0c401f0002037f89 */ /* 0x000e2400000e0000 */
[----:B0-----:R-:W-:-:S05]  /*8560*/  FMNMX.FTZ R20, R2, R3, !PT ;  /* 0x0000000302147209 */ /* 0x001fca0007810000 */
[----:B------:R-:W0:Y:S02]  /*8570*/  SHFL.BFLY PT, R3, R20, 0x1, 0x1f ;  /* 0x0c201f0014037f89 */ /* 0x000e2400000e0000 */
[----:B0-----:R-:W-:Y:S01]  /*8580*/  FMNMX.FTZ R3, R20, R3, !PT ;  /* 0x0000000314037209 */ /* 0x001fe20007810000 */
        /* <DEDUP_REMOVED lines=18> */
[----:B------:R-:W-:Y:S01]  /*86b0*/  UIADD3 UR4, UR4, 0x300, URZ ;  /* 0x0000030004047890 */ /* 0x000fe2000fffe03f */
[-CC-:B------:R-:W-:Y:S01]  /*86c0*/  FFMA.FTZ R157, R145, R0.reuse, -R189.reuse ;  /* 0x00000000919d7223 */ /* 0x180fe200000108bd */
[-CC-:B------:R-:W-:Y:S01]  /*86d0*/  FFMA.FTZ R145, R149, R0.reuse, -R189.reuse ;  /* 0x0000000095917223 */ /* 0x180fe200000108bd */
[----:B------:R-:W-:Y:S01]  /*86e0*/  FADD.FTZ R149, -R3, R10 ;  /* 0x0000000a03957221 */ /* 0x000fe20000010100 */
[-CC-:B------:R-:W-:Y:S01]  /*86f0*/  FFMA.FTZ R15, R168, R0.reuse, -R189.reuse ;  /* 0x00000000a80f7223 */ /* 0x180fe200000108bd */
[-CC-:B------:R-:W-:Y:S01]  /*8700*/  FFMA.FTZ R200, R169, R0.reuse, -R189.reuse ;  /* 0x00000000a9c87223 */ /* 0x180fe200000108bd */
[-CC-:B------:R-:W-:Y:S01]  /*8710*/  FFMA.FTZ R202, R172, R0.reuse, -R189.reuse ;  /* 0x00000000acca7223 */ /* 0x180fe200000108bd */
[-C--:B------:R-:W-:Y:S01]  /*8720*/  FMUL.FTZ R2, R149, R0.reuse ;  /* 0x0000000095027220 */ /* 0x080fe20000410000 */
[-C--:B------:R-:W-:Y:S01]  /*8730*/  FMUL.FTZ R149, R3, R0.reuse ;  /* 0x0000000003957220 */ /* 0x080fe20000410000 */
[-CC-:B------:R-:W-:Y:S01]  /*8740*/  FFMA.FTZ R169, R173, R0.reuse, -R189.reuse ;  /* 0x00000000ada97223 */ /* 0x180fe200000108bd */
[----:B------:R-:W0:Y:S01]  /*8750*/  MUFU.EX2 R15, R15 ;  /* 0x0000000f000f7308 */ /* 0x000e220000000800 */
        /* <DEDUP_REMOVED lines=8> */
[-C--:B------:R-:W-:Y:S01]  /*87e0*/  FFMA.FTZ R124, R124, R0.reuse, -R189 ;  /* 0x000000007c7c7223 */ /* 0x080fe200000108bd */
[-C--:B------:R-:W-:Y:S01]  /*87f0*/  FFMA.FTZ R197, R162, R0.reuse, -R149 ;  /* 0x00000000a2c57223 */ /* 0x080fe20000010895 */
[----:B------:R-:W-:Y:S01]  /*8800*/  @!P1 PRMT R144, RZ, 0x654, R12 ;  /* 0x00000654ff909816 */ /* 0x000fe2000000000c */
[-CC-:B------:R-:W-:Y:S01]  /*8810*/  FFMA.FTZ R173, R161, R0.reuse, -R189.reuse ;  /* 0x00000000a1ad7223 */ /* 0x180fe200000108bd */
[-C--:B------:R-:W-:Y:S01]  /*8820*/  FFMA.FTZ R198, R164, R0.reuse, -R189 ;  /* 0x00000000a4c67223 */ /* 0x080fe200000108bd */
[-C--:B------:R-:W-:Y:S01]  /*8830*/  FFMA.FTZ R199, R166, R0.reuse, -R149 ;  /* 0x00000000a6c77223 */ /* 0x080fe20000010895 */
[-C--:B------:R-:W-:Y:S01]  /*8840*/  FFMA.FTZ R161, R165, R0.reuse, -R189 ;  /* 0x00000000a5a17223 */ /* 0x080fe200000108bd */
[----:B------:R-:W-:Y:S01]  /*8850*/  MUFU.EX2 R2, R2 ;  /* 0x0000000200027308 */ /* 0x000fe20000000800 */
[----:B0-----:R-:W-:Y:S01]  /*8860*/  FFMA.FTZ R7, R8, R7, R15 ;  /* 0x0000000708077223 */ /* 0x001fe2000001000f */
[-C--:B------:R-:W-:Y:S01]  /*8870*/  FFMA.FTZ R192, R152, R0.reuse, -R189 ;  /* 0x0000000098c07223 */ /* 0x080fe200000108bd */
[-C--:B------:R-:W-:Y:S01]  /*8880*/  FFMA.FTZ R193, R154, R0.reuse, -R149 ;  /* 0x000000009ac17223 */ /* 0x080fe20000010895 */
[-C--:B------:R-:W-:Y:S01]  /*8890*/  FFMA.FTZ R194, R156, R0.reuse, -R189 ;  /* 0x000000009cc27223 */ /* 0x080fe200000108bd */
        /* <DEDUP_REMOVED lines=20> */
[----:B------:R-:W-:-:S07]  /*89e0*/  FFMA.FTZ R127, R127, R0, -R149 ;  /* 0x000000007f7f7223 */ /* 0x000fce0000010895 */
[----:B------:R-:W-:Y:S08]  /*89f0*/  MUFU.EX2 R203, R203 ;  /* 0x000000cb00cb7308 */ /* 0x000ff00000000800 */
[----:B------:R-:W-:Y:S08]  /*8a00*/  MUFU.EX2 R169, R169 ;  /* 0x000000a900a97308 */ /* 0x000ff00000000800 */
[----:B------:R-:W-:Y:S08]  /*8a10*/  MUFU.EX2 R120, R120 ;  /* 0x0000007800787308 */ /* 0x000ff00000000800 */
[----:B------:R0:W-:Y:S08]  /*8a20*/  MUFU.EX2 R20, R124 ;  /* 0x0000007c00147308 */ /* 0x0001f00000000800 */
[----:B------:R-:W-:Y:S01]  /*8a30*/  MUFU.EX2 R196, R196 ;  /* 0x000000c400c47308 */ /* 0x000fe20000000800 */
[----:B0-----:R-:W-:-:S07]  /*8a40*/  FFMA.FTZ R124, R163, R0, -R149 ;  /* 0x00000000a37c7223 */ /* 0x001fce0000010895 */
        /* <DEDUP_REMOVED lines=16> */
[-C--:B------:R-:W-:Y:S01]  /*8b50*/  FFMA.FTZ R187, R142, R0.reuse, -R149 ;  /* 0x000000008ebb7223 */ /* 0x080fe20000010895 */
[-C--:B------:R-:W-:Y:S01]  /*8b60*/  FFMA.FTZ R184, R136, R0.reuse, -R189 ;  /* 0x0000000088b87223 */ /* 0x080fe200000108bd */
[-C--:B------:R-:W-:Y:S01]  /*8b70*/  FFMA.FTZ R136, R159, R0.reuse, -R149 ;  /* 0x000000009f887223 */ /* 0x080fe20000010895 */
[-C--:B------:R-:W-:Y:S01]  /*8b80*/  FFMA.FTZ R186, R140, R0.reuse, -R189 ;  /* 0x000000008cba7223 */ /* 0x080fe200000108bd */
[----:B------:R-:W-:Y:S01]  /*8b90*/  HGMMA.64x192x16.F32.BF16 R24, R180, gdesc[UR4].tnspB, R24, gsb0 ;  /* 0x42e00004b4187df0 */ /* 0x000fe20008001818 */
[----:B------:R-:W-:Y:S01]  /*8ba0*/  UMOV UR6, UR4 ;  /* 0x0000000400067c82 */ /* 0x000fe20008000000 */
[----:B------:R-:W-:Y:S01]  /*8bb0*/  UMOV UR7, 0x40000040 ;  /* 0x4000004000077882 */ /* 0x000fe20000000000 */
[----:B------:R-:W-:Y:S01]  /*8bc0*/  FFMA.FTZ R140, R147, R0, -R149 ;  /* 0x00000000938c7223 */ /* 0x000fe20000010895 */
[----:B------:R-:W-:Y:S01]  /*8bd0*/  MUFU.EX2 R136, R136 ;  /* 0x0000008800887308 */ /* 0x000fe20000000800 */
[----:B------:R-:W-:-:S07]  /*8be0*/  R2UR UR4, R16 ;  /* 0x00000000100472ca */ /* 0x000fce00000e0000 */
        /* <DEDUP_REMOVED lines=14> */
[----:B------:R-:W0:Y:S08]  /*8cd0*/  MUFU.EX2 R131, R131 ;  /* 0x0000008300837308 */ /* 0x000e300000000800 */
[----:B------:R-:W-:Y:S08]  /*8ce0*/  MUFU.EX2 R134, R134 ;  /* 0x0000008600867308 */ /* 0x000ff00000000800 */
[----:B------:R-:W-:Y:S08]  /*8cf0*/  MUFU.EX2 R133, R133 ;  /* 0x0000008500857308 */ /* 0x000ff00000000800 */
[----:B------:R-:W1:Y:S08]  /*8d00*/  MUFU.EX2 R135, R135 ;  /* 0x0000008700877308 */ /* 0x000e700000000800 */
[----:B------:R-:W-:Y:S08]  /*8d10*/  MUFU.EX2 R14, R14 ;  /* 0x0000000e000e7308 */ /* 0x000ff00000000800 */
[----:B------:R-:W2:Y:S08]  /*8d20*/  MUFU.EX2 R121, R121 ;  /* 0x0000007900797308 */ /* 0x000eb00000000800 */
[----:B------:R-:W-:Y:S08]  /*8d30*/  MUFU.EX2 R123, R123 ;  /* 0x0000007b007b7308 */ /* 0x000ff00000000800 */
[----:B------:R-:W-:Y:S08]  /*8d40*/  MUFU.EX2 R126, R126 ;  /* 0x0000007e007e7308 */ /* 0x000ff00000000800 */
[----:B------:R-:W3:Y:S08]  /*8d50*/  MUFU.EX2 R125, R125 ;  /* 0x0000007d007d7308 */ /* 0x000ef00000000800 */
[----:B------:R-:W4:Y:S01]  /*8d60*/  MUFU.EX2 R127, R127 ;  /* 0x0000007f007f7308 */ /* 0x000f220000000800 */
[----:B------:R-:W-:-:S02]  /*8d70*/  WARPGROUP.DEPBAR.LE gsb0, 0x0 ;  /* 0x00008000000079c5 */ /* 0x000fc40000010000 */
[----:B------:R-:W-:Y:S01]  /*8d80*/  WARPGROUP.ARRIVE ;  /* 0x00000000000079c5 */ /* 0x000fe20000000000 */
[-C--:B------:R-:W-:Y:S01]  /*8d90*/  FFMA.FTZ R180, R128, R0.reuse, -R189 ;  /* 0x0000000080b47223 */ /* 0x080fe200000108bd */
[-C--:B------:R-:W-:Y:S01]  /*8da0*/  FFMA.FTZ R128, R167, R0.reuse, -R149 ;  /* 0x00000000a7807223 */ /* 0x080fe20000010895 */
[-C--:B------:R-:W-:Y:S01]  /*8db0*/  FFMA.FTZ R182, R132, R0.reuse, -R189 ;  /* 0x0000000084b67223 */ /* 0x080fe200000108bd */
[-CC-:B------:R-:W-:Y:S01]  /*8dc0*/  FFMA.FTZ R132, R155, R0.reuse, -R149.reuse ;  /* 0x000000009b847223 */ /* 0x180fe20000010895 */
[----:B------:R-:W-:Y:S01]  /*8dd0*/  FFMA.FTZ R189, R146, R0, -R149 ;  /* 0x0000000092bd7223 */ /* 0x000fe20000010895 */
[----:B------:R-:W-:Y:S01]  /*8de0*/  HGMMA.64x192x16.F32.BF16 R24, R176, gdesc[UR4].tnspB, R24, gsb0 ;  /* 0x42e00004b0187df0 */ /* 0x000fe20008001818 */
[----:B------:R-:W-:Y:S01]  /*8df0*/  MUFU.EX2 R180, R180 ;  /* 0x000000b400b47308 */ /* 0x000fe20000000800 */
[----:B0-----:R-:W-:Y:S02]  /*8e00*/  F2FP.BF16.F32.PACK_AB R181, R131, R130 ;  /* 0x0000008283b5723e */ /* 0x001fe400000010ff */
[----:B-1----:R-:W-:-:S05]  /*8e10*/  F2FP.BF16.F32.PACK_AB R183, R135, R134 ;  /* 0x0000008687b7723e */ /* 0x002fca00000010ff */
[----:B------:R-:W0:Y:S08]  /*8e20*/  MUFU.EX2 R128, R128 ;  /* 0x0000008000807308 */ /* 0x000e300000000800 */
[----:B------:R-:W1:Y:S08]  /*8e30*/  MUFU.EX2 R132, R132 ;  /* 0x0000008400847308 */ /* 0x000e700000000800 */
[----:B------:R-:W5:Y:S08]  /*8e40*/  MUFU.EX2 R189, R189 ;  /* 0x000000bd00bd7308 */ /* 0x000f700000000800 */
[----:B------:R-:W-:Y:S01]  /*8e50*/  MUFU.EX2 R182, R182 ;  /* 0x000000b600b67308 */ /* 0x000fe20000000800 */
[----:B------:R-:W-:-:S02]  /*8e60*/  WARPGROUP.DEPBAR.LE gsb0, 0x0 ;  /* 0x00008000000079c5 */ /* 0x000fc40000010000 */
[----:B------:R0:W-:Y:S01]  /*8e70*/  @!P1 SYNCS.ARRIVE.TRANS64.RED.A1T0 RZ, [R144+URZ], RZ ;  /* 0x000000ff90ff99a7 */ /* 0x0001e2000810043f */
[----:B--2---:R-:W-:Y:S02]  /*8e80*/  F2FP.BF16.F32.PACK_AB R176, R121, R14 ;  /* 0x0000000e79b0723e */ /* 0x004fe400000010ff */
[----:B---3--:R-:W-:Y:S02]  /*8e90*/  F2FP.BF16.F32.PACK_AB R178, R125, R20 ;  /* 0x000000147db2723e */ /* 0x008fe400000010ff */
[----:B----4-:R-:W-:Y:S02]  /*8ea0*/  F2FP.BF16.F32.PACK_AB R179, R127, R126 ;  /* 0x0000007e7fb3723e */ /* 0x010fe400000010ff */
[----:B0-----:R-:W-:Y:S01]  /*8eb0*/  @!P1 IADD3 R144, R13, 0x36860, RZ ;  /* 0x000368600d909810 */ /* 0x001fe20007ffe0ff */
[----:B------:R-:W-:Y:S01]  /*8ec0*/  FADD.FTZ R13, R200, R7 ;  /* 0x00000007c80d7221 */ /* 0x000fe20000010000 */
[----:B------:R-:W-:Y:S01]  /*8ed0*/  FFMA.FTZ R7, R2, R6, R201 ;  /* 0x0000000602077223 */ /* 0x000fe200000100c9 */
[----:B------:R-:W-:-:S02]  /*8ee0*/  F2FP.BF16.F32.PACK_AB R200, R200, R15 ;  /* 0x0000000fc8c8723e */ /* 0x000fc400000010ff */
[----:B------:R-:W-:Y:S01]  /*8ef0*/  FADD.FTZ R6, R202, R13 ;  /* 0x0000000dca067221 */ /* 0x000fe20000010000 */
[C---:B------:R-:W-:Y:S01]  /*8f00*/  FADD.FTZ R138, R10.reuse, R7 ;  /* 0x000000070a8a7221 */ /* 0x040fe20000010000 */
[----:B------:R-:W-:Y:S02]  /*8f10*/  F2FP.BF16.F32.PACK_AB R201, R10, R201 ;  /* 0x000000c90ac9723e */ /* 0x000fe400000010ff */
[----:B------:R-:W-:Y:S01]  /*8f20*/  FADD.FTZ R13, R169, R6 ;  /* 0x00000006a90d7221 */ /* 0x000fe20000010000 */
[----:B------:R-:W-:Y:S01]  /*8f30*/  FADD.FTZ R7, R203, R138 ;  /* 0x0000008acb077221 */ /* 0x000fe20000010000 */
[----:B------:R-:W-:Y:S01]  /*8f40*/  FFMA.FTZ R6, R139, R0, -R149 ;  /* 0x000000008b067223 */ /* 0x000fe20000010895 */
[----:B------:R-:W-:Y:S01]  /*8f50*/  F2FP.BF16.F32.PACK_AB R203, R120, R203 ;  /* 0x000000cb78cb723e */ /* 0x000fe200000010ff */
[----:B------:R-:W-:Y:S01]  /*8f60*/  FADD.FTZ R142, R196, R13 ;  /* 0x0000000dc48e7221 */ /* 0x000fe20000010000 */
[----:B------:R-:W-:Y:S01]  /*8f70*/  FADD.FTZ R138, R120, R7 ;  /* 0x00000007788a7221 */ /* 0x000fe20000010000 */
[----:B------:R-:W-:-:S02]  /*8f80*/  @!P1 PRMT R144, RZ, 0x654, R144 ;  /* 0x00000654ff909816 */ /* 0x000fc40000000090 */
[----:B------:R-:W-:Y:S01]  /*8f90*/  FADD.FTZ R13, R173, R142 ;  /* 0x0000008ead0d7221 */ /* 0x000fe20000010000 */
[----:B------:R-:W-:Y:S01]  /*8fa0*/  FADD.FTZ R7, R197, R138 ;  /* 0x0000008ac5077221 */ /* 0x000fe20000010000 */
[----:B------:R-:W0:Y:S01]  /*8fb0*/  MUFU.EX2 R6, R6 ;  /* 0x0000000600067308 */ /* 0x000e220000000800 */
[----:B------:R-:W-:Y:S01]  /*8fc0*/  F2FP.BF16.F32.PACK_AB R197, R124, R197 ;  /* 0x000000c57cc5723e */ /* 0x000fe200000010ff */
[----:B------:R-:W-:Y:S01]  /*8fd0*/  FADD.FTZ R142, R198, R13 ;  /* 0x0000000dc68e7221 */ /* 0x000fe20000010000 */
[----:B------:R-:W-:Y:S01]  /*8fe0*/  FADD.FTZ R138, R124, R7 ;  /* 0x000000077c8a7221 */ /* 0x000fe20000010000 */
[----:B------:R-:W-:Y:S01]  /*8ff0*/  FFMA.FTZ R7, R122, R0, -R149 ;  /* 0x000000007a077223 */ /* 0x000fe20000010895 */
[----:B------:R2:W-:Y:S01]  /*9000*/  @!P1 SYNCS.ARRIVE.TRANS64.RED.A1T0 RZ, [R144+URZ], RZ ;  /* 0x000000ff90ff99a7 */ /* 0x0005e2000810043f */
[----:B------:R-:W-:Y:S01]  /*9010*/  FADD.FTZ R139, R161, R142 ;  /* 0x0000008ea18b7221 */ /* 0x000fe20000010000 */
[----:B------:R-:W-:Y:S01]  /*9020*/  FADD.FTZ R13, R199, R138 ;  /* 0x0000008ac70d7221 */ /* 0x000fe20000010000 */
[----:B------:R-:W3:Y:S01]  /*9030*/  MUFU.EX2 R122, R143 ;  /* 0x0000008f007a7308 */ /* 0x000ee20000000800 */
[----:B------:R-:W-:Y:S01]  /*9040*/  F2FP.BF16.F32.PACK_AB R202, R169, R202 ;  /* 0x000000caa9ca723e */ /* 0x000fe200000010ff */
[----:B------:R-:W-:Y:S01]  /*9050*/  FADD.FTZ R142, R192, R139 ;  /* 0x0000008bc08e7221 */ /* 0x000fe20000010000 */
[----:B------:R-:W-:Y:S01]  /*9060*/  FADD.FTZ R138, R128, R13 ;  /* 0x0000000d808a7221 */ /* 0x000fe20000010000 */
[----:B------:R-:W-:-:S02]  /*9070*/  F2FP.BF16.F32.PACK_AB R196, R173, R196 ;  /* 0x000000c4adc4723e */ /* 0x000fc400000010ff */
[----:B------:R-:W-:Y:S01]  /*9080*/  FADD.FTZ R139, R21, R142 ;  /* 0x0000008e158b7221 */ /* 0x000fe20000010000 */
[----:B------:R-:W-:Y:S01]  /*9090*/  FADD.FTZ R13, R193, R138 ;  /* 0x0000008ac10d7221 */ /* 0x000fe20000010000 */
[----:B------:R4:W2:Y:S01]  /*90a0*/  MUFU.EX2 R124, R7 ;  /* 0x00000007007c7308 */ /* 0x0008a20000000800 */
[----:B------:R-:W-:Y:S01]  /*90b0*/  F2FP.BF16.F32.PACK_AB R198, R161, R198 ;  /* 0x000000c6a1c6723e */ /* 0x000fe200000010ff */
[----:B------:R-:W-:Y:S01]  /*90c0*/  FADD.FTZ R142, R194, R139 ;  /* 0x0000008bc28e7221 */ /* 0x000fe20000010000 */
[----:B-1----:R-:W-:Y:S01]  /*90d0*/  FADD.FTZ R138, R132, R13 ;  /* 0x0000000d848a7221 */ /* 0x002fe20000010000 */
[----:B------:R-:W-:Y:S02]  /*90e0*/  F2FP.BF16.F32.PACK_AB R199, R128, R199 ;  /* 0x000000c780c7723e */ /* 0x000fe400000010ff */
[----:B------:R-:W-:Y:S01]  /*90f0*/  FADD.FTZ R15, R153, R142 ;  /* 0x0000008e990f7221 */ /* 0x000fe20000010000 */
[----:B------:R-:W-:Y:S01]  /*9100*/  FADD.FTZ R13, R195, R138 ;  /* 0x0000008ac30d7221 */ /* 0x000fe20000010000 */
[----:B------:R-:W-:-:S02]  /*9110*/  F2FP.BF16.F32.PACK_AB R192, R21, R192 ;  /* 0x000000c015c0723e */ /* 0x000fc400000010ff */
[----:B------:R-:W-:Y:S01]  /*9120*/  FADD.FTZ R142, R188, R15 ;  /* 0x0000000fbc8e7221 */ /* 0x000fe20000010000 */
[----:B------:R-:W-:Y:S01]  /*9130*/  FADD.FTZ R138, R136, R13 ;  /* 0x0000000d888a7221 */ /* 0x000fe20000010000 */
[----:B------:R-:W-:Y:S02]  /*9140*/  F2FP.BF16.F32.PACK_AB R193, R132, R193 ;  /* 0x000000c184c1723e */ /* 0x000fe400000010ff */
[----:B------:R-:W-:Y:S01]  /*9150*/  FADD.FTZ R15, R157, R142 ;  /* 0x0000008e9d0f7221 */ /* 0x000fe20000010000 */
[----:B-----5:R-:W-:Y:S01]  /*9160*/  FADD.FTZ R13, R189, R138 ;  /* 0x0000008abd0d7221 */ /* 0x020fe20000010000 */
        /* <DEDUP_REMOVED lines=8> */
[----:B------:R-:W-:Y:S01]  /*91f0*/  FADD.FTZ R10, R12, R13 ;  /* 0x0000000d0c0a7221 */ /* 0x000fe20000010000 */
[----:B------:R-:W-:Y:S02]  /*9200*/  F2FP.BF16.F32.PACK_AB R189, R140, R189 ;  /* 0x000000bd8cbd723e */ /* 0x000fe400000010ff */
[----:B------:R-:W-:Y:S01]  /*9210*/  FADD.FTZ R15, R137, R120 ;  /* 0x00000078890f7221 */ /* 0x000fe20000010000 */
[----:B------:R-:W-:Y:S01]  /*9220*/  FADD.FTZ R13, R185, R10 ;  /* 0x0000000ab90d7221 */ /* 0x000fe20000010000 */
[----:B0-----:R-:W-:-:S02]  /*9230*/  F2FP.BF16.F32.PACK_AB R185, R6, R185 ;  /* 0x000000b906b9723e */ /* 0x001fc400000010ff */
[----:B------:R-:W-:Y:S01]  /*9240*/  FADD.FTZ R120, R186, R15 ;  /* 0x0000000fba787221 */ /* 0x000fe20000010000 */
[----:B------:R-:W-:Y:S01]  /*9250*/  FADD.FTZ R10, R6, R13 ;  /* 0x0000000d060a7221 */ /* 0x000fe20000010000 */
[----:B------:R-:W-:Y:S02]  /*9260*/  F2FP.BF16.F32.PACK_AB R190, R145, R190 ;  /* 0x000000be91be723e */ /* 0x000fe400000010ff */
[----:B------:R-:W-:Y:S01]  /*9270*/  FADD.FTZ R15, R141, R120 ;  /* 0x000000788d0f7221 */ /* 0x000fe20000010000 */
[----:B------:R-:W-:Y:S01]  /*9280*/  FADD.FTZ R13, R187, R10 ;  /* 0x0000000abb0d7221 */ /* 0x000fe20000010000 */
[----:B------:R-:W-:Y:S02]  /*9290*/  F2FP.BF16.F32.PACK_AB R191, R12, R191 ;  /* 0x000000bf0cbf723e */ /* 0x000fe400000010ff */
[----:B------:R-:W-:Y:S01]  /*92a0*/  FADD.FTZ R10, R180, R15 ;  /* 0x0000000fb40a7221 */ /* 0x000fe20000010000 */
[----:B---3--:R-:W-:Y:S01]  /*92b0*/  FADD.FTZ R13, R122, R13 ;  /* 0x0000000d7a0d7221 */ /* 0x008fe20000010000 */
[----:B------:R-:W-:Y:S01]  /*92c0*/  F2FP.BF16.F32.PACK_AB R184, R137, R184 ;  /* 0x000000b889b8723e */ /* 0x000fe200000010ff */
[----:B------:R-:W-:-:S02]  /*92d0*/  IMAD.MOV.U32 R15, RZ, RZ, R4 ;  /* 0x000000ffff0f7224 */ /* 0x000fc400078e0004 */
[----:B----4-:R-:W-:Y:S01]  /*92e0*/  FADD.FTZ R7, R129, R10 ;  /* 0x0000000a81077221 */ /* 0x010fe20000010000 */
[----:B------:R-:W-:Y:S01]  /*92f0*/  FADD.FTZ R13, R130, R13 ;  /* 0x0000000d820d7221 */ /* 0x000fe20000010000 */
[----:B------:R-:W-:Y:S01]  /*9300*/  F2FP.BF16.F32.PACK_AB R186, R141, R186 ;  /* 0x000000ba8dba723e */ /* 0x000fe200000010ff */
[----:B------:R-:W-:Y:S02]  /*9310*/  IMAD.MOV.U32 R10, RZ, RZ, R3 ;  /* 0x000000ffff0a7224 */ /* 0x000fe400078e0003 */
[----:B------:R-:W-:Y:S01]  /*9320*/  FADD.FTZ R6, R182, R7 ;  /* 0x00000007b6067221 */ /* 0x000fe20000010000 */
[----:B------:R-:W-:Y:S01]  /*9330*/  FADD.FTZ R13, R131, R13 ;  /* 0x0000000d830d7221 */ /* 0x000fe20000010000 */
        /* <DEDUP_REMOVED lines=8> */
[----:B--2---:R-:W-:Y:S01]  /*93c0*/  FADD.FTZ R13, R124, R13 ;  /* 0x0000000d7c0d7221 */ /* 0x004fe20000010000 */
[C---:B------:R-:W-:Y:S02]  /*93d0*/  F2FP.BF16.F32.PACK_AB R177, R123.reuse, R124 ;  /* 0x0000007c7bb1723e */ /* 0x040fe400000010ff */
[----:B------:R-:W-:Y:S01]  /*93e0*/  FADD.FTZ R6, R20, R7 ;  /* 0x0000000714067221 */ /* 0x000fe20000010000 */
[----:B------:R-:W-:-:S03]  /*93f0*/  FADD.FTZ R13, R123, R13 ;  /* 0x0000000d7b0d7221 */ /* 0x000fc60000010000 */
[----:B------:R-:W-:Y:S01]  /*9400*/  FADD.FTZ R7, R125, R6 ;  /* 0x000000067d077221 */ /* 0x000fe20000010000 */
[----:B------:R-:W-:-:S04]  /*9410*/  FADD.FTZ R13, R126, R13 ;  /* 0x0000000d7e0d7221 */ /* 0x000fc80000010000 */
[----:B------:R-:W-:Y:S01]  /*9420*/  FADD.FTZ R6, R127, R13 ;  /* 0x0000000d7f067221 */ /* 0x000fe20000010000 */
[----:B------:R-:W-:Y:S01]  /*9430*/  IMAD.MOV.U32 R13, RZ, RZ, R17 ;  /* 0x000000ffff0d7224 */ /* 0x000fe200078e0011 */
[----:B------:R-:W-:Y:S06]  /*9440*/  @P2 BRA `(.L_x_275) ;  /* 0xffffffc400382947 */ /* 0x000fec000383ffff */
.L_x_266:
        /* <DEDUP_REMOVED lines=99> */
.L_x_276:
[----:B------:R-:W-:Y:S01]  /*9a80*/  IMAD R11, R16, 0x8, R5 ;  /* 0x00000008100b7824 */ /* 0x000fe200078e0205 */
[----:B------:R-:W-:-:S04]  /*9a90*/  SHF.L.U32 R2, R17, 0x1f, RZ ;  /* 0x0000001f11027819 */ /* 0x000fc800000006ff */
[----:B------:R0:W1:Y:S01]  /*9aa0*/  SYNCS.PHASECHK.TRANS64.TRYWAIT P2, [R11+URZ+0x36850], R2 ;  /* 0x036850020b0075a7 */ /* 0x000062000804017f */
[----:B------:R-:W-:Y:S05]  /*9ab0*/  @!P0 BRA `(.L_x_277) ;  /* 0x0000000000048947 */ /* 0x000fea0003800000 */
[----:B------:R-:W-:Y:S01]  /*9ac0*/  BPT.TRAP 0x1 ;  /* 0x000000040000795c */ /* 0x000fe20000300000 */
.L_x_277:
[----:B-1----:R-:W-:Y:S05]  /*9ad0*/  @P2 BRA `(.L_x_278) ;  /* 0x0000000000082947 */ /* 0x002fea0003800000 */
[----:B------:R-:W1:Y:S02]  /*9ae0*/  SYNCS.PHASECHK.TRANS64.TRYWAIT P0, [R11+URZ+0x36850], R2 ;  /* 0x036850020b0075a7 */ /* 0x000e64000800017f */
[----:B-1----:R-:W-:Y:S05]  /*9af0*/  @!P0 BRA `(.L_x_279) ;  /* 0x0000007c00908947 */ /* 0x002fea0003800000 */
.L_x_278:
[----:B------:R-:W-:Y:S05]  /*9b00*/  WARPSYNC.ALL ;  /* 0x0000000000007948 */ /* 0x000fea0003800000 */
[----:B------:R-:W-:Y:S01]  /*9b10*/  VIADD R5, R5, 0x400 ;  /* 0x0000040005057836 */ /* 0x000fe20000000000 */
[----:B------:R-:W-:Y:S01]  /*9b20*/  WARPGROUP.ARRIVE ;  /* 0x00000000000079c5 */ /* 0x000fe20000000000 */
[----:B------:R-:W-:Y:S01]  /*9b30*/  IMAD.MOV.U32 R9, RZ, RZ, 0x40000040 ;  /* 0x40000040ff097424 */ /* 0x000fe200078e00ff */
[----:B01----:R-:W0:Y:S01]  /*9b40*/  SHFL.BFLY PT, R2, R7, 0x2, 0x1f ;  /* 0x0c401f0007027f89 */ /* 0x003e2200000e0000 */
[----:B------:R-:W-:Y:S01]  /*9b50*/  IMAD.MOV.U32 R13, RZ, RZ, 0x40000040 ;  /* 0x40000040ff0d7424 */ /* 0x000fe200078e00ff */
[----:B------:R-:W-:Y:S01]  /*9b60*/  SHF.R.U32.HI R5, RZ, 0x4, R5 ;  /* 0x00000004ff057819 */ /* 0x000fe20000011605 */
[----:B------:R-:W-:Y:S01]  /*9b70*/  @!P1 VIADD R10, R11, 0x36860 ;  /* 0x000368600b0a9836 */ /* 0x000fe20000000000 */
[----:B------:R-:W-:Y:S01]  /*9b80*/  R2UR UR7, R9 ;  /* 0x00000000090772ca */ /* 0x000fe200000e0000 */
[----:B------:R-:W-:Y:S01]  /*9b90*/  IMAD.MOV.U32 R9, RZ, RZ, 0x40000040 ;  /* 0x40000040ff097424 */ /* 0x000fe200078e00ff */
[----:B------:R-:W-:Y:S01]  /*9ba0*/  LOP3.LUT R5, R5, 0x3fff, RZ, 0xc0, !PT ;  /* 0x00003fff05057812 */ /* 0x000fe200078ec0ff */
[----:B------:R-:W-:Y:S01]  /*9bb0*/  IMAD.MOV.U32 R20, RZ, RZ, -0x800000 ;  /* 0xff800000ff147424 */ /* 0x000fe200078e00ff */
[----:B------:R-:W-:Y:S01]  /*9bc0*/  @!P1 PRMT R10, RZ, 0x654, R10 ;  /* 0x00000654ff0a9816 */ /* 0x000fe2000000000a */
[----:B------:R-:W-:Y:S01]  /*9bd0*/  VIADD R208, R208, 0x1 ;  /* 0x00000001d0d07836 */ /* 0x000fe20000000000 */
[----:B------:R-:W-:-:S05]  /*9be0*/  LOP3.LUT R5, R5, 0x3800000, RZ, 0xfc, !PT ;  /* 0x0380000005057812 */ /* 0x000fca00078efcff */
[C---:B------:R-:W-:Y:S02]  /*9bf0*/  IMAD R8, R16.reuse, 0xa80, R5 ;  /* 0x00000a8010087824 */ /* 0x040fe400078e0205 */
[----:B------:R-:W1:Y:S01]  /*9c00*/  SHFL.BFLY PT, R5, R6, 0x2, 0x1f ;  /* 0x0c401f0006057f89 */ /* 0x000e6200000e0000 */
[----:B------:R-:W-:Y:S02]  /*9c10*/  VIADD R16, R16, 0x1 ;  /* 0x0000000110107836 */ /* 0x000fe40000000000 */
[C---:B------:R-:W-:Y:S01]  /*9c20*/  R2UR UR6, R8.reuse ;  /* 0x00000000080672ca */ /* 0x040fe200000e0000 */
[----:B------:R-:W-:Y:S02]  /*9c30*/  VIADD R12, R8, 0x80 ;  /* 0x00000080080c7836 */ /* 0x000fe40000000000 */
[----:B------:R-:W-:Y:S01]  /*9c40*/  ISETP.NE.AND P2, PT, R16, 0x2, PT ;  /* 0x000000021000780c */ /* 0x000fe20003f45270 */
[----:B0-----:R-:W-:-:S03]  /*9c50*/  FADD.FTZ R2, R2, R7 ;  /* 0x0000000702027221 */ /* 0x001fc60000010000 */
[----:B------:R-:W-:-:S06]  /*9c60*/  SEL R16, R16, RZ, P2 ;  /* 0x000000ff10107207 */ /* 0x000fcc0001000000 */
[----:B------:R-:W-:Y:S01]  /*9c70*/  HGMMA.64x192x16.F32.BF16 R24, R200, gdesc[UR4].tnspB, R24, gsb0 ;  /* 0x42e00004c8187df0 */ /* 0x000fe20008001818 */
[----:B------:R-:W-:Y:S01]  /*9c80*/  R2UR UR6, R12 ;  /* 0x000000000c0672ca */ /* 0x000fe200000e0000 */
[----:B------:R-:W-:Y:S01]  /*9c90*/  VIADD R12, R8, 0x100 ;  /* 0x00000100080c7836 */ /* 0x000fe20000000000 */
[----:B------:R-:W-:Y:S01]  /*9ca0*/  R2UR UR7, R13 ;  /* 0x000000000d0772ca */ /* 0x000fe200000e0000 */
[----:B------:R-:W-:Y:S01]  /*9cb0*/  IMAD.MOV.U32 R13, RZ, RZ, 0x40000040 ;  /* 0x40000040ff0d7424 */ /* 0x000fe200078e00ff */
[----:B------:R-:W-:Y:S02]  /*9cc0*/  WARPGROUP.DEPBAR.LE gsb0, 0x0 ;  /* 0x00008000000079c5 */ /* 0x000fe40000010000 */
[----:B------:R-:W-:-:S13]  /*9cd0*/  WARPGROUP.ARRIVE ;  /* 0x00000000000079c5 */ /* 0x000fda0000000000 */
        /* <DEDUP_REMOVED lines=16> */
[C---:B------:R-:W-:Y:S01]  /*9de0*/  VIADD R12, R8.reuse, 0x280 ;  /* 0x00000280080c7836 */ /* 0x040fe20000000000 */
[----:B------:R-:W-:Y:S01]  /*9df0*/  R2UR UR7, R13 ;  /* 0x000000000d0772ca */ /* 0x000fe200000e0000 */
[----:B------:R-:W-:Y:S01]  /*9e00*/  VIADD R8, R8, 0x300 ;  /* 0x0000030008087836 */ /* 0x000fe20000000000 */
[----:B------:R-:W-:Y:S01]  /*9e10*/  MOV R13, 0x40000040 ;  /* 0x40000040000d7802 */ /* 0x000fe20000000f00 */
[----:B------:R-:W-:Y:S02]  /*9e20*/  WARPGROUP.DEPBAR.LE gsb0, 0x0 ;  /* 0x00008000000079c5 */ /* 0x000fe40000010000 */
[----:B------:R-:W-:-:S12]  /*9e30*/  WARPGROUP.ARRIVE ;  /* 0x00000000000079c5 */ /* 0x000fd80000000000 */
[----:B------:R-:W-:Y:S01]  /*9e40*/  HGMMA.64x192x16.F32.BF16 R24, R184, gdesc[UR4].tnspB, R24, gsb0 ;  /* 0x42e00004b8187df0 */ /* 0x000fe20008001818 */
[----:B------:R-:W-:Y:S02]  /*9e50*/  R2UR UR6, R12 ;  /* 0x000000000c0672ca */ /* 0x000fe400000e0000 */
[----:B------:R-:W-:Y:S01]  /*9e60*/  R2UR UR7, R13 ;  /* 0x000000000d0772ca */ /* 0x000fe200000e0000 */
[----:B------:R-:W-:Y:S02]  /*9e70*/  WARPGROUP.DEPBAR.LE gsb0, 0x0 ;  /* 0x00008000000079c5 */ /* 0x000fe40000010000 */
[----:B------:R-:W-:-:S14]  /*9e80*/  WARPGROUP.ARRIVE ;  /* 0x00000000000079c5 */ /* 0x000fdc0000000000 */
[----:B------:R-:W-:Y:S01]  /*9e90*/  HGMMA.64x192x16.F32.BF16 R24, R180, gdesc[UR4].tnspB, R24, gsb0 ;  /* 0x42e00004b4187df0 */ /* 0x000fe20008001818 */
[----:B------:R-:W-:Y:S01]  /*9ea0*/  R2UR UR6, R8 ;  /* 0x00000000080672ca */ /* 0x000fe200000e0000 */
[----:B-1----:R-:W-:Y:S01]  /*9eb0*/  FADD.FTZ R8, R5, R6 ;  /* 0x0000000605087221 */ /* 0x002fe20000010000 */
[----:B------:R-:W-:Y:S01]  /*9ec0*/  R2UR UR7, R9 ;  /* 0x00000000090772ca */ /* 0x000fe200000e0000 */
[----:B------:R-:W0:Y:S04]  /*9ed0*/  SHFL.BFLY PT, R5, R2, 0x1, 0x1f ;  /* 0x0c201f0002057f89 */ /* 0x000e2800000e0000 */
[----:B------:R-:W1:Y:S01]  /*9ee0*/  SHFL.BFLY PT, R9, R8, 0x1, 0x1f ;  /* 0x0c201f0008097f89 */ /* 0x000e6200000e0000 */
[----:B0-----:R-:W-:Y:S01]  /*9ef0*/  FADD.FTZ R12, R2, R5 ;  /* 0x00000005020c7221 */ /* 0x001fe20000010000 */
[----:B------:R-:W-:Y:S01]  /*9f00*/  IMAD.MOV.U32 R5, RZ, RZ, RZ ;  /* 0x000000ffff057224 */ /* 0x000fe200078e00ff */
[----:B------:R-:W-:Y:S01]  /*9f10*/  SEL R2, RZ, 0x1, P2 ;  /* 0x00000001ff027807 */ /* 0x000fe20001000000 */
[----:B-1----:R-:W-:-:S02]  /*9f20*/  FADD.FTZ R13, R8, R9 ;  /* 0x00000009080d7221 */ /* 0x002fc40000010000 */
[----:B------:R-:W-:Y:S01]  /*9f30*/  FSETP.NE.FTZ.AND P0, PT, R12, RZ, PT ;  /* 0x000000ff0c00720b */ /* 0x000fe20003f15000 */
[----:B------:R-:W-:Y:S01]  /*9f40*/  IMAD.MOV.U32 R8, RZ, RZ, RZ ;  /* 0x000000ffff087224 */ /* 0x000fe200078e00ff */
[----:B------:R-:W-:Y:S01]  /*9f50*/  LOP3.LUT R17, R17, R2, RZ, 0x3c, !PT ;  /* 0x0000000211117212 */ /* 0x000fe200078e3cff */
[----:B------:R-:W-:Y:S01]  /*9f60*/  IMAD.MOV.U32 R2, RZ, RZ, -0x800000 ;  /* 0xff800000ff027424 */ /* 0x000fe200078e00ff */
[----:B------:R-:W-:-:S09]  /*9f70*/  FSETP.NE.FTZ.AND P3, PT, R13, RZ, PT ;  /* 0x000000ff0d00720b */ /* 0x000fd20003f75000 */
[----:B------:R-:W0:Y:S01]  /*9f80*/  @P0 MUFU.LG2 R9, R12 ;  /* 0x0000000c00090308 */ /* 0x000e220000000c00 */
[----:B------:R-:W-:-:S03]  /*9f90*/  @P0 FMUL.FTZ R7, R0, 0.69314718246459960938 ;  /* 0x3f31721800070820 */ /* 0x000fc60000410000 */
[----:B------:R-:W-:-:S04]  /*9fa0*/  @P3 FMUL.FTZ R11, R0, 0.69314718246459960938 ;  /* 0x3f317218000b3820 */ /* 0x000fc80000410000 */
[----:B------:R-:W1:Y:S08]  /*9fb0*/  @P3 MUFU.LG2 R6, R13 ;  /* 0x0000000d00063308 */ /* 0x000e700000000c00 */
[----:B------:R-:W2:Y:S01]  /*9fc0*/  @P3 MUFU.RCP R8, R13 ;  /* 0x0000000d00083308 */ /* 0x000ea20000001000 */
[----:B0-----:R-:W-:-:S04]  /*9fd0*/  @P0 FMUL.FTZ R0, R9, 0.69314718246459960938 ;  /* 0x3f31721809000820 */ /* 0x001fc80000410000 */
[----:B------:R-:W-:-:S03]  /*9fe0*/  @P0 FFMA.FTZ R20, R7, R4, R0 ;  /* 0x0000000407140223 */ /* 0x000fc60000010000 */
[----:B------:R-:W0:Y:S01]  /*9ff0*/  @P0 MUFU.RCP R5, R12 ;  /* 0x0000000c00050308 */ /* 0x000e220000001000 */
[----:B-1----:R-:W-:Y:S01]  /*a000*/  @P3 FMUL.FTZ R6, R6, 0.69314718246459960938 ;  /* 0x3f31721806063820 */ /* 0x002fe20000410000 */
[----:B------:R-:W-:-:S03]  /*a010*/  PLOP3.LUT P0, PT, PT, PT, PT, 0x8, 0x0 ;  /* 0x000000000000781c */ /* 0x000fc60003f0e170 */
[----:B------:R-:W-:Y:S01]  /*a020*/  @P3 FFMA.FTZ R2, R11, R3, R6 ;  /* 0x000000030b023223 */ /* 0x000fe20000010006 */
[----:B------:R-:W-:Y:S02]  /*a030*/  WARPGROUP.DEPBAR.LE gsb0, 0x0 ;  /* 0x00008000000079c5 */ /* 0x000fe40000010000 */
[----:B------:R-:W-:-:S06]  /*a040*/  WARPGROUP.ARRIVE ;  /* 0x00000000000079c5 */ /* 0x000fcc0000000000 */
[----:B------:R-:W-:Y:S03]  /*a050*/  HGMMA.64x192x16.F32.BF16 R24, R176, gdesc[UR4].tnspB, R24, gsb0 ;  /* 0x42e00004b0187df0 */ /* 0x000fe60008001818 */
[----:B------:R-:W-:Y:S02]  /*a060*/  WARPGROUP.DEPBAR.LE gsb0, 0x0 ;  /* 0x00008000000079c5 */ /* 0x000fe40000010000 */
[----:B------:R1:W-:Y:S01]  /*a070*/  @!P1 SYNCS.ARRIVE.TRANS64.RED.A1T0 RZ, [R10+URZ], RZ ;  /* 0x000000ff0aff99a7 */ /* 0x0003e2000810043f */
[-C--:B--2---:R-:W-:Y:S01]  /*a080*/  FMUL.FTZ R131, R47, R8.reuse ;  /* 0x000000082f837220 */ /* 0x084fe20000410000 */
[-C--:B------:R-:W-:Y:S01]  /*a090*/  FMUL.FTZ R130, R51, R8.reuse ;  /* 0x0000000833827220 */ /* 0x080fe20000410000 */
[-C--:B0-----:R-:W-:Y:S01]  /*a0a0*/  FMUL.FTZ R0, R36, R5.reuse ;  /* 0x0000000524007220 */ /* 0x081fe20000410000 */
        /* <DEDUP_REMOVED lines=92> */
[----:B-1----:R-:W-:-:S07]  /*a670*/  FMUL.FTZ R119, R119, R8 ;  /* 0x0000000877777220 */ /* 0x002fce0000410000 */
.L_x_258:
[----:B------:R-:W0:Y:S01]  /*a680*/  S2R R5, SR_CgaCtaId ;  /* 0x0000000000057919 */ /* 0x000e220000008800 */
[----:B------:R-:W-:Y:S01]  /*a690*/  MOV R42, 0x400 ;  /* 0x00000400002a7802 */ /* 0x000fe20000000f00 */
[----:B------:R-:W-:Y:S01]  /*a6a0*/  BSSY B0, `(.L_x_280) ;  /* 0x0000234000007945 */ /* 0x000fe20003800000 */
[----:B------:R-:W-:Y:S02]  /*a6b0*/  BAR.SYNC.DEFER_BLOCKING 0x5, 0x120 ;  /* 0x0144800000007b1d */ /* 0x000fe40000010000 */
[----:B0-----:R-:W-:-:S05]  /*a6c0*/  LEA R42, R5, R42, 0x18 ;  /* 0x0000002a052a7211 */ /* 0x001fca00078ec0ff */
[----:B------:R0:W1:Y:S01]  /*a6d0*/  LDS.128 R100, [R42+0x368d0] ;  /* 0x0368d0002a647984 */ /* 0x0000620000000c00 */
[----:B------:R-:W-:Y:S06]  /*a6e0*/  BAR.ARV 0x4, 0x120 ;  /* 0x0104800000007b1d */ /* 0x000fec0000002000 */
[----:B------:R-:W-:Y:S05]  /*a6f0*/  @P0 BRA `(.L_x_281) ;  /* 0x0000001800080947 */ /* 0x000fea0003800000 */
[----:B------:R-:W2:Y:S01]  /*a700*/  S2R R5, SR_SWINHI ;  /* 0x0000000000057919 */ /* 0x000ea20000002f00 */
[----:B------:R-:W-:Y:S01]  /*a710*/  F2FP.BF16.F32.PACK_AB R6, R7, R6 ;  /* 0x000000060706723e */ /* 0x000fe200000010ff */
[----:B------:R-:W-:Y:S01]  /*a720*/  ULDC.64 UR4, c[0x0][0xbe0] ;  /* 0x0002f80000047ab9 */ /* 0x000fe20000000a00 */
        /* <DEDUP_REMOVED lines=16> */
[----:B--2---:R-:W-:-:S02]  /*a830*/  MOV R33, R5 ;  /* 0x0000000500217202 */ /* 0x004fc40000000f00 */
[----:B------:R-:W-:Y:S02]  /*a840*/  F2FP.BF16.F32.PACK_AB R114, R117, R116 ;  /* 0x000000747572723e */ /* 0x000fe400000010ff */
[----:B------:R-:W-:Y:S01]  /*a850*/  F2FP.BF16.F32.PACK_AB R115, R119, R118 ;  /* 0x000000767773723e */ /* 0x000fe200000010ff */
[----:B------:R-:W-:-:S03]  /*a860*/  IMAD.WIDE R4, R213, 0x2, R32 ;  /* 0x00000002d5047825 */ /* 0x000fc600078e0220 */
[C---:B------:R-:W-:Y:S02]  /*a870*/  IADD3 R55, P2, R4.reuse, 0x20, RZ ;  /* 0x0000002004377810 */ /* 0x040fe40007f5e0ff */
[C---:B------:R-:W-:Y:S02]  /*a880*/  IADD3 R139, P6, R4.reuse, 0x60, RZ ;  /* 0x00000060048b7810 */ /* 0x040fe40007fde0ff */
[C---:B------:R-:W-:Y:S01]  /*a890*/  LOP3.LUT R25, R4.reuse, 0x380, RZ, 0xc0, !PT ;  /* 0x0000038004197812 */ /* 0x040fe200078ec0ff */
[--C-:B------:R-:W-:Y:S01]  /*a8a0*/  IMAD.X R9, RZ, RZ, R5.reuse, P2 ;  /* 0x000000ffff097224 */ /* 0x100fe200010e0605 */
[C---:B------:R-:W-:Y:S01]  /*a8b0*/  IADD3 R95, P1, R4.reuse, 0x40, RZ ;  /* 0x00000040045f7810 */ /* 0x040fe20007f3e0ff */
[--C-:B------:R-:W-:Y:S01]  /*a8c0*/  IMAD.X R13, RZ, RZ, R5.reuse, P6 ;  /* 0x000000ffff0d7224 */ /* 0x100fe200030e0605 */
[----:B------:R-:W-:Y:S02]  /*a8d0*/  IADD3 R141, P5, R4, 0x4000, RZ ;  /* 0x00004000048d7810 */ /* 0x000fe40007fbe0ff */
[----:B------:R-:W-:Y:S01]  /*a8e0*/  LOP3.LUT R8, R55, 0x380, RZ, 0xc0, !PT ;  /* 0x0000038037087812 */ /* 0x000fe200078ec0ff */
[--C-:B------:R-:W-:Y:S01]  /*a8f0*/  IMAD.X R11, RZ, RZ, R5.reuse, P1 ;  /* 0x000000ffff0b7224 */ /* 0x100fe200008e0605 */
[----:B------:R-:W-:Y:S01]  /*a900*/  LOP3.LUT R12, R139, 0x380, RZ, 0xc0, !PT ;  /* 0x000003808b0c7812 */ /* 0x000fe200078ec0ff */
[----:B------:R-:W-:Y:S01]  /*a910*/  IMAD.X R15, RZ, RZ, R5, P5 ;  /* 0x000000ffff0f7224 */ /* 0x000fe200028e0605 */
[----:B------:R-:W-:-:S02]  /*a920*/  SHF.R.U64 R25, R25, 0x3, RZ ;  /* 0x0000000319197819 */ /* 0x000fc400000012ff */
[C---:B------:R-:W-:Y:S02]  /*a930*/  IADD3 R143, P0, R4.reuse, 0x4020, RZ ;  /* 0x00004020048f7810 */ /* 0x040fe40007f1e0ff */
[C---:B------:R-:W-:Y:S02]  /*a940*/  IADD3 R145, P4, R4.reuse, 0x4040, RZ ;  /* 0x0000404004917810 */ /* 0x040fe40007f9e0ff */
[C---:B------:R-:W-:Y:S01]  /*a950*/  IADD3 R147, P3, R4.reuse, 0x4060, RZ ;  /* 0x0000406004937810 */ /* 0x040fe20007f7e0ff */
[--C-:B------:R-:W-:Y:S01]  /*a960*/  IMAD.X R27, RZ, RZ, R5.reuse, P0 ;  /* 0x000000ffff1b7224 */ /* 0x100fe200000e0605 */
[C---:B------:R-:W-:Y:S01]  /*a970*/  IADD3 R149, P2, R4.reuse, 0x8000, RZ ;  /* 0x0000800004957810 */ /* 0x040fe20007f5e0ff */
[--C-:B------:R-:W-:Y:S01]  /*a980*/  IMAD.X R29, RZ, RZ, R5.reuse, P4 ;  /* 0x000000ffff1d7224 */ /* 0x100fe200020e0605 */
[C---:B------:R-:W-:Y:S01]  /*a990*/  IADD3 R151, P1, R4.reuse, 0x8020, RZ ;  /* 0x0000802004977810 */ /* 0x040fe20007f3e0ff */
[----:B------:R-:W-:Y:S01]  /*a9a0*/  IMAD.X R31, RZ, RZ, R5, P3 ;  /* 0x000000ffff1f7224 */ /* 0x000fe200018e0605 */
[----:B------:R-:W-:-:S02]  /*a9b0*/  IADD3 R153, P6, R4, 0x8040, RZ ;  /* 0x0000804004997810 */ /* 0x000fc40007fde0ff */
[----:B------:R-:W-:Y:S01]  /*a9c0*/  IADD3 R82, P5, R4, 0x8060, RZ ;  /* 0x0000806004527810 */ /* 0x000fe20007fbe0ff */
[--C-:B------:R-:W-:Y:S01]  /*a9d0*/  IMAD.X R37, RZ, RZ, R5.reuse, P1 ;  /* 0x000000ffff257224 */ /* 0x100fe200008e0605 */
[----:B------:R-:W-:Y:S01]  /*a9e0*/  SHF.R.U64 R8, R8, 0x3, RZ ;  /* 0x0000000308087819 */ /* 0x000fe200000012ff */
[--C-:B------:R-:W-:Y:S01]  /*a9f0*/  IMAD.X R39, RZ, RZ, R5.reuse, P6 ;  /* 0x000000ffff277224 */ /* 0x100fe200030e0605 */
[----:B------:R-:W-:Y:S02]  /*aa00*/  SHF.R.U64 R12, R12, 0x3, RZ ;  /* 0x000000030c0c7819 */ /* 0x000fe400000012ff */
[----:B------:R-:W-:Y:S01]  /*aa10*/  LOP3.LUT R4, R25, R4, RZ, 0x3c, !PT ;  /* 0x0000000419047212 */ /* 0x000fe200078e3cff */
[----:B------:R-:W-:Y:S01]  /*aa20*/  IMAD.X R25, RZ, RZ, R5, P5 ;  /* 0x000000ffff197224 */ /* 0x000fe200028e0605 */
[----:B------:R-:W-:Y:S02]  /*aa30*/  LOP3.LUT R8, R8, R55, RZ, 0x3c, !PT ;  /* 0x0000003708087212 */ /* 0x000fe400078e3cff */
[----:B------:R-:W-:-:S02]  /*aa40*/  LOP3.LUT R12, R12, R139, RZ, 0x3c, !PT ;  /* 0x0000008b0c0c7212 */ /* 0x000fc400078e3cff */
[----:B------:R-:W-:Y:S02]  /*aa50*/  MOV R139, R4 ;  /* 0x00000004008b7202 */ /* 0x000fe40000000f00 */
[----:B------:R-:W-:Y:S02]  /*aa60*/  LOP3.LUT R10, R95, 0x380, RZ, 0xc0, !PT ;  /* 0x000003805f0a7812 */ /* 0x000fe400078ec0ff */
[----:B------:R-:W-:Y:S02]  /*aa70*/  F2FP.BF16.F32.PACK_AB R4, R121, R24 ;  /* 0x000000187904723e */ /* 0x000fe400000010ff */
[----:B------:R-:W-:Y:S02]  /*aa80*/  LOP3.LUT R14, R141, 0x380, RZ, 0xc0, !PT ;  /* 0x000003808d0e7812 */ /* 0x000fe400078ec0ff */
[----:B------:R-:W-:Y:S02]  /*aa90*/  LOP3.LUT R24, R151, 0x380, RZ, 0xc0, !PT ;  /* 0x0000038097187812 */ /* 0x000fe400078ec0ff */
[----:B------:R-:W-:-:S02]  /*aaa0*/  LOP3.LUT R26, R143, 0x380, RZ, 0xc0, !PT ;  /* 0x000003808f1a7812 */ /* 0x000fc400078ec0ff */
[----:B------:R-:W-:Y:S02]  /*aab0*/  LOP3.LUT R55, R82, 0x380, RZ, 0xc0, !PT ;  /* 0x0000038052377812 */ /* 0x000fe400078ec0ff */
[----:B------:R-:W-:Y:S02]  /*aac0*/  MOV R121, R8 ;  /* 0x0000000800797202 */ /* 0x000fe40000000f00 */
[----:B------:R-:W-:Y:S02]  /*aad0*/  LOP3.LUT R28, R145, 0x380, RZ, 0xc0, !PT ;  /* 0x00000380911c7812 */ /* 0x000fe400078ec0ff */
[----:B------:R-:W-:Y:S02]  /*aae0*/  LOP3.LUT R30, R147, 0x380, RZ, 0xc0, !PT ;  /* 0x00000380931e7812 */ /* 0x000fe400078ec0ff */
[----:B------:R-:W-:Y:S02]  /*aaf0*/  F2FP.BF16.F32.PACK_AB R8, R41, R40 ;  /* 0x000000282908723e */ /* 0x000fe400000010ff */
[----:B------:R-:W-:Y:S01]  /*ab00*/  IADD3.X R35, RZ, R5, RZ, P2, !PT ;  /* 0x00000005ff237210 */ /* 0x000fe200017fe4ff */
[----:B------:R-:W2:Y:S01]  /*ab10*/  LDC.64 R40, c[0x0][0xbd8] ;  /* 0x0002f600ff287b82 */ /* 0x000ea20000000a00 */
[----:B------:R-:W-:-:S02]  /*ab20*/  SHF.R.U64 R10, R10, 0x3, RZ ;  /* 0x000000030a0a7819 */ /* 0x000fc400000012ff */
[----:B------:R-:W-:Y:S02]  /*ab30*/  SHF.R.U64 R14, R14, 0x3, RZ ;  /* 0x000000030e0e7819 */ /* 0x000fe400000012ff */
[----:B------:R-:W-:-:S03]  /*ab40*/  F2FP.BF16.F32.PACK_AB R5, R137, R138 ;  /* 0x0000008a8905723e */ /* 0x000fc600000010ff */
[----:B------:R-:W-:Y:S01]  /*ab50*/  BAR.SYNC.DEFER_BLOCKING 0x1, 0x100 ;  /* 0x0044000000007b1d */ /* 0x000fe20000010000 */
[----:B------:R-:W-:Y:S02]  /*ab60*/  SHF.R.U64 R24, R24, 0x3, RZ ;  /* 0x0000000318187819 */ /* 0x000fe400000012ff */
[----:B------:R-:W-:Y:S02]  /*ab70*/  SHF.R.U64 R26, R26, 0x3, RZ ;  /* 0x000000031a1a7819 */ /* 0x000fe400000012ff */
[----:B------:R-:W-:Y:S02]  /*ab80*/  SHF.R.U64 R55, R55, 0x3, RZ ;  /* 0x0000000337377819 */ /* 0x000fe400000012ff */
[----:B------:R-:W-:Y:S02]  /*ab90*/  SHF.R.U64 R28, R28, 0x3, RZ ;  /* 0x000000031c1c7819 */ /* 0x000fe400000012ff */
[----:B------:R-:W-:Y:S02]  /*aba0*/  SHF.R.U64 R30, R30, 0x3, RZ ;  /* 0x000000031e1e7819 */ /* 0x000fe400000012ff */
[----:B------:R-:W-:-:S02]  /*abb0*/  LOP3.LUT R10, R10, R95, RZ, 0x3c, !PT ;  /* 0x0000005f0a0a7212 */ /* 0x000fc400078e3cff */
[----:B------:R-:W-:Y:S02]  /*abc0*/  LOP3.LUT R14, R14, R141, RZ, 0x3c, !PT ;  /* 0x0000008d0e0e7212 */ /* 0x000fe400078e3cff */
[----:B------:R-:W-:Y:S02]  /*abd0*/  LOP3.LUT R36, R24, R151, RZ, 0x3c, !PT ;  /* 0x0000009718247212 */ /* 0x000fe400078e3cff */
[----:B------:R-:W-:Y:S02]  /*abe0*/  LOP3.LUT R26, R26, R143, RZ, 0x3c, !PT ;  /* 0x0000008f1a1a7212 */ /* 0x000fe400078e3cff */
[----:B------:R-:W-:Y:S02]  /*abf0*/  LOP3.LUT R24, R55, R82, RZ, 0x3c, !PT ;  /* 0x0000005237187212 */ /* 0x000fe400078e3cff */
[----:B------:R-:W-:Y:S02]  /*ac00*/  LOP3.LUT R28, R28, R145, RZ, 0x3c, !PT ;  /* 0x000000911c1c7212 */ /* 0x000fe400078e3cff */
[----:B------:R-:W-:Y:S01]  /*ac10*/  LOP3.LUT R30, R30, R147, RZ, 0x3c, !PT ;  /* 0x000000931e1e7212 */ /* 0x000fe200078e3cff */
[----:B------:R3:W-:Y:S01]  /*ac20*/  STSM.16.M88.4 [R139], R4 ;  /* 0x000000048b007844 */ /* 0x0007e20000000200 */
[----:B------:R-:W-:-:S02]  /*ac30*/  MOV R120, R10 ;  /* 0x0000000a00787202 */ /* 0x000fc40000000f00 */
[----:B-1----:R-:W-:Y:S02]  /*ac40*/  MOV R100, R12 ;  /* 0x0000000c00647202 */ /* 0x002fe40000000f00 */
[----:B------:R-:W-:Y:S02]  /*ac50*/  MOV R95, R14 ;  /* 0x0000000e005f7202 */ /* 0x000fe40000000f00 */
[----:B------:R-:W-:Y:S02]  /*ac60*/  F2FP.BF16.F32.PACK_AB R9, R134, R127 ;  /* 0x0000007f8609723e */ /* 0x000fe400000010ff */
[----:B------:R-:W-:Y:S02]  /*ac70*/  F2FP.BF16.F32.PACK_AB R10, R45, R44 ;  /* 0x0000002c2d0a723e */ /* 0x000fe400000010ff */
[----:B------:R-:W-:Y:S02]  /*ac80*/  F2FP.BF16.F32.PACK_AB R11, R131, R126 ;  /* 0x0000007e830b723e */ /* 0x000fe400000010ff */
[----:B------:R-:W-:-:S02]  /*ac90*/  MOV R94, R26 ;  /* 0x0000001a005e7202 */ /* 0x000fc40000000f00 */
[----:B------:R-:W-:Y:S02]  /*aca0*/  F2FP.BF16.F32.PACK_AB R12, R49, R48 ;  /* 0x00000030310c723e */ /* 0x000fe400000010ff */
[----:B---3--:R-:W-:Y:S02]  /*acb0*/  F2FP.BF16.F32.PACK_AB R4, R122, R3 ;  /* 0x000000037a04723e */ /* 0x008fe400000010ff */
[----:B------:R-:W-:Y:S02]  /*acc0*/  F2FP.BF16.F32.PACK_AB R5, R136, R129 ;  /* 0x000000818805723e */ /* 0x000fe400000010ff */
[----:B------:R-:W-:Y:S02]  /*acd0*/  F2FP.BF16.F32.PACK_AB R6, R21, R0 ;  /* 0x000000001506723e */ /* 0x000fe400000010ff */
[----:B------:R-:W-:Y:S02]  /*ace0*/  F2FP.BF16.F32.PACK_AB R7, R133, R128 ;  /* 0x000000808507723e */ /* 0x000fe400000010ff */
[----:B------:R-:W-:-:S02]  /*acf0*/  F2FP.BF16.F32.PACK_AB R13, R130, R125 ;  /* 0x0000007d820d723e */ /* 0x000fc400000010ff */
[----:B------:R-:W-:Y:S01]  /*ad00*/  F2FP.BF16.F32.PACK_AB R14, R53, R52 ;  /* 0x00000034350e723e */ /* 0x000fe200000010ff */
[----:B------:R1:W-:Y:S01]  /*ad10*/  STSM.16.M88.4 [R121], R4 ;  /* 0x0000000479007844 */ /* 0x0003e20000000200 */
[----:B------:R-:W-:Y:S02]  /*ad20*/  F2FP.BF16.F32.PACK_AB R15, R132, R51 ;  /* 0x00000033840f723e */ /* 0x000fe400000010ff */
[----:B------:R-:W-:Y:S01]  /*ad30*/  MOV R0, R24 ;  /* 0x0000001800007202 */ /* 0x000fe20000000f00 */
[----:B------:R3:W-:Y:S01]  /*ad40*/  STSM.16.M88.4 [R120], R8 ;  /* 0x0000000878007844 */ /* 0x0007e20000000200 */
[----:B------:R-:W-:Y:S02]  /*ad50*/  LOP3.LUT R34, R149, 0x380, RZ, 0xc0, !PT ;  /* 0x0000038095227812 */ /* 0x000fe400078ec0ff */
[----:B------:R-:W-:Y:S01]  /*ad60*/  MOV R82, R28 ;  /* 0x0000001c00527202 */ /* 0x000fe20000000f00 */
[----:B------:R-:W-:Y:S01]  /*ad70*/  STSM.16.M88.4 [R100], R12 ;  /* 0x0000000c64007844 */ /* 0x000fe20000000200 */
[----:B------:R-:W-:-:S02]  /*ad80*/  MOV R55, R30 ;  /* 0x0000001e00377202 */ /* 0x000fc40000000f00 */
[----:B------:R-:W-:Y:S02]  /*ad90*/  F2FP.BF16.F32.PACK_AB R24, R57, R56 ;  /* 0x000000383918723e */ /* 0x000fe400000010ff */
        /* <DEDUP_REMOVED lines=8> */
[----:B------:R-:W-:Y:S02]  /*ae20*/  LOP3.LUT R38, R153, 0x380, RZ, 0xc0, !PT ;  /* 0x0000038099267812 */ /* 0x000fe400078ec0ff */
[----:B-1----:R-:W-:Y:S01]  /*ae30*/  F2FP.BF16.F32.PACK_AB R4, R73, R72 ;  /* 0x000000484904723e */ /* 0x002fe200000010ff */
[----:B------:R-:W-:Y:S01]  /*ae40*/  STSM.16.M88.4 [R94], R28 ;  /* 0x0000001c5e007844 */ /* 0x000fe20000000200 */
[----:B------:R-:W-:Y:S02]  /*ae50*/  F2FP.BF16.F32.PACK_AB R5, R75, R74 ;  /* 0x0000004a4b05723e */ /* 0x000fe400000010ff */
[----:B------:R-:W-:Y:S02]  /*ae60*/  F2FP.BF16.F32.PACK_AB R6, R77, R76 ;  /* 0x0000004c4d06723e */ /* 0x000fe400000010ff */
[----:B------:R-:W-:-:S02]  /*ae70*/  F2FP.BF16.F32.PACK_AB R7, R79, R78 ;  /* 0x0000004e4f07723e */ /* 0x000fc400000010ff */
[----:B------:R-:W-:Y:S02]  /*ae80*/  SHF.R.U64 R34, R34, 0x3, RZ ;  /* 0x0000000322227819 */ /* 0x000fe400000012ff */
[----:B------:R-:W-:Y:S01]  /*ae90*/  SHF.R.U64 R38, R38, 0x3, RZ ;  /* 0x0000000326267819 */ /* 0x000fe200000012ff */
[----:B------:R1:W-:Y:S01]  /*aea0*/  STSM.16.M88.4 [R82], R4 ;  /* 0x0000000452007844 */ /* 0x0003e20000000200 */
[----:B---3--:R-:W-:Y:S02]  /*aeb0*/  F2FP.BF16.F32.PACK_AB R8, R81, R80 ;  /* 0x000000505108723e */ /* 0x008fe400000010ff */
[----:B------:R-:W-:Y:S02]  /*aec0*/  F2FP.BF16.F32.PACK_AB R9, R83, R46 ;  /* 0x0000002e5309723e */ /* 0x000fe400000010ff */
[----:B------:R-:W-:Y:S02]  /*aed0*/  F2FP.BF16.F32.PACK_AB R10, R85, R84 ;  /* 0x00000054550a723e */ /* 0x000fe400000010ff */
[----:B------:R-:W-:-:S02]  /*aee0*/  F2FP.BF16.F32.PACK_AB R11, R87, R86 ;  /* 0x00000056570b723e */ /* 0x000fc400000010ff */
[----:B------:R-:W-:Y:S02]  /*aef0*/  LOP3.LUT R34, R34, R149, RZ, 0x3c, !PT ;  /* 0x0000009522227212 */ /* 0x000fe400078e3cff */
[----:B------:R-:W-:Y:S01]  /*af00*/  LOP3.LUT R38, R38, R153, RZ, 0x3c, !PT ;  /* 0x0000009926267212 */ /* 0x000fe200078e3cff */
[----:B------:R3:W-:Y:S01]  /*af10*/  STSM.16.M88.4 [R55], R8 ;  /* 0x0000000837007844 */ /* 0x0007e20000000200 */
[----:B------:R-:W-:Y:S02]  /*af20*/  MOV R34, R34 ;  /* 0x0000002200227202 */ /* 0x000fe40000000f00 */
[----:B------:R-:W-:Y:S01]  /*af30*/  MOV R36, R36 ;  /* 0x0000002400247202 */ /* 0x000fe20000000f00 */
[----:B-1----:R-:W-:Y:S01]  /*af40*/  IMAD.SHL.U32 R5, R204, 0x4, RZ ;  /* 0x00000004cc057824 */ /* 0x002fe200078e00ff */
[----:B------:R-:W-:Y:S01]  /*af50*/  MOV R38, R38 ;  /* 0x0000002600267202 */ /* 0x000fe20000000f00 */
[----:B------:R1:W-:Y:S01]  /*af60*/  STSM.16.M88.4 [R34], R88 ;  /* 0x0000005822007844 */ /* 0x0003e20000000200 */
[----:B--2---:R-:W-:-:S02]  /*af70*/  ISETP.NE.U32.AND P0, PT, R40, RZ, PT ;  /* 0x000000ff2800720c */ /* 0x004fc40003f05070 */
[----:B------:R-:W-:Y:S01]  /*af80*/  IADD3 R6, P1, R5, R40, RZ ;  /* 0x0000002805067210 */ /* 0x000fe20007f3e0ff */
[----:B------:R1:W-:Y:S01]  /*af90*/  STSM.16.M88.4 [R36], R96 ;  /* 0x0000006024007844 */ /* 0x0003e20000000200 */
[----:B------:R-:W2:Y:S01]  /*afa0*/  LDC R21, c[0x0][0xa88] ;  /* 0x0002a200ff157b82 */ /* 0x000ea20000000800 */
[----:B------:R-:W-:Y:S01]  /*afb0*/  ISETP.NE.AND.EX P0, PT, R41, RZ, PT, P0 ;  /* 0x000000ff2900720c */ /* 0x000fe20003f05300 */
[----:B------:R-:W-:Y:S01]  /*afc0*/  IMAD.MOV.U32 R40, RZ, RZ, RZ ;  /* 0x000000ffff287224 */ /* 0x000fe200078e00ff */
[----:B------:R1:W-:Y:S01]  /*afd0*/  STSM.16.M88.4 [R38], R104 ;  /* 0x0000006826007844 */ /* 0x0003e20000000200 */
[----:B---3--:R-:W-:-:S03]  /*afe0*/  SHF.L.U64.HI R8, R204, 0x2, R207 ;  /* 0x00000002cc087819 */ /* 0x008fc600000102cf */
[----:B------:R1:W-:Y:S02]  /*aff0*/  STSM.16.M88.4 [R0], R112 ;  /* 0x0000007000007844 */ /* 0x0003e40000000200 */
[----:B------:R-:W-:Y:S01]  /*b000*/  IMAD.X R7, R8, 0x1, R41, P1 ;  /* 0x0000000108077824 */ /* 0x000fe200008e0629 */
[----:B------:R-:W-:Y:S01]  /*b010*/  BAR.SYNC.DEFER_BLOCKING 0x1, 0x100 ;  /* 0x0044000000007b1d */ /* 0x000fe20000010000 */
[----:B------:R-:W-:-:S04]  /*b020*/  ISETP.NE.U32.AND P1, PT, RZ, UR4, PT ;  /* 0x00000004ff007c0c */ /* 0x000fc8000bf25070 */
[----:B------:R-:W-:-:S13]  /*b030*/  ISETP.NE.AND.EX P1, PT, RZ, UR5, PT, P1 ;  /* 0x00000005ff007c0c */ /* 0x000fda000bf25310 */
[----:B------:R-:W-:-:S04]  /*b040*/  @P1 IADD3 R4, P2, R5, UR4, RZ ;  /* 0x0000000405041c10 */ /* 0x000fc8000ff5e0ff */
[----:B------:R-:W-:Y:S01]  /*b050*/  @P1 IADD3.X R5, R8, UR5, RZ, P2, !PT ;  /* 0x0000000508051c10 */ /* 0x000fe200097fe4ff */
[----:B------:R1:W5:Y:S01]  /*b060*/  @P0 LDG.E R40, desc[UR60][R6.64] ;  /* 0x0000003c06280981 */ /* 0x000362000c1e1900 */
[----:B------:R-:W-:-:S03]  /*b070*/  IMAD R3, R22, 0x40, R18 ;  /* 0x0000004016037824 */ /* 0x000fc600078e0212 */
[----:B--2---:R1:W5:Y:S01]  /*b080*/  @P1 LDG.E R21, desc[UR60][R4.64] ;  /* 0x0000003c04151981 */ /* 0x004362000c1e1900 */
[----:B------:R-:W-:-:S03]  /*b090*/  IMAD.WIDE R32, R3, 0x2, R32 ;  /* 0x0000000203207825 */ /* 0x000fc600078e0220 */
[----:B------:R-:W-:-:S04]  /*b0a0*/  IADD3 R13, P4, R32, 0x1000, RZ ;  /* 0x00001000200d7810 */ /* 0x000fc80007f9e0ff */
[----:B------:R-:W-:Y:S01]  /*b0b0*/  LOP3.LUT R12, R13, 0x380, RZ, 0xc0, !PT ;  /* 0x000003800d0c7812 */ /* 0x000fe200078ec0ff */
[----:B------:R-:W-:Y:S08]  /*b0c0*/  @P1 BRA `(.L_x_282) ;  /* 0x0000000000101947 */ /* 0x000ff00003800000 */
[----:B------:R-:W-:Y:S05]  /*b0d0*/  @!P0 BRA `(.L_x_282) ;  /* 0x00000000000c8947 */ /* 0x000fea0003800000 */
[----:B-1----:R-:W2:Y:S04]  /*b0e0*/  LDG.E R0, desc[UR60][R6.64] ;  /* 0x0000003c06007981 */ /* 0x002ea8000c1e1900 */
[----:B-----5:R-:W2:Y:S02]  /*b0f0*/  LDG.E R21, desc[UR60][R6.64+0x4] ;  /* 0x0000043c06157981 */ /* 0x020ea4000c1e1900 */
[----:B--2---:R-:W-:-:S07]  /*b100*/  IMAD.IADD R21, R21, 0x1, -R0 ;  /* 0x0000000115157824 */ /* 0x004fce00078e0a00 */
.L_x_282:
[----:B------:R-:W-:Y:S01]  /*b110*/  SHF.R.S32.HI R43, RZ, 0x1f, R205 ;  /* 0x0000001fff2b7819 */ /* 0x000fe200000114cd */
[----:B------:R-:W-:Y:S01]  /*b120*/  ULDC.64 UR4, c[0x0][0xb70] ;  /* 0x0002dc0000047ab9 */ /* 0x000fe20000000a00 */
[----:B-----5:R-:W-:Y:S01]  /*b130*/  SHF.R.S32.HI R41, RZ, 0x1f, R40 ;  /* 0x0000001fff297819 */ /* 0x020fe20000011428 */
[----:B------:R-:W-:Y:S01]  /*b140*/  IMAD R10, R206, 0x80, R212 ;  /* 0x00000080ce0a7824 */ /* 0x000fe200078e02d4 */
[----:B-1----:R-:W-:Y:S01]  /*b150*/  IADD3 R7, P6, R32, 0x3000, RZ ;  /* 0x0000300020077810 */ /* 0x002fe20007fde0ff */
[----:B------:R-:W-:Y:S01]  /*b160*/  IMAD R0, R43, UR4, RZ ;  /* 0x000000042b007c24 */ /* 0x000fe2000f8e02ff */
[----:B------:R-:W-:Y:S01]  /*b170*/  SEL R207, R207, RZ, !P0 ;  /* 0x000000ffcfcf7207 */ /* 0x000fe20004000000 */
[----:B------:R-:W-:Y:S01]  /*b180*/  IMAD.WIDE.U32 R4, R205, UR4, R40 ;  /* 0x00000004cd047c25 */ /* 0x000fe2000f8e0028 */
[----:B------:R-:W-:Y:S02]  /*b190*/  LOP3.LUT R6, R7, 0x380, RZ, 0xc0, !PT ;  /* 0x0000038007067812 */ /* 0x000fe400078ec0ff */
[----:B------:R-:W-:Y:S01]  /*b1a0*/  SEL R65, R204, RZ, !P0 ;  /* 0x000000ffcc417207 */ /* 0x000fe20004000000 */
[----:B------:R-:W-:Y:S01]  /*b1b0*/  IMAD R3, R205, UR5, R0 ;  /* 0x00000005cd037c24 */ /* 0x000fe2000f8e0200 */
[----:B------:R-:W-:Y:S01]  /*b1c0*/  ULDC.64 UR4, c[0x0][0xb78] ;  /* 0x0002de0000047ab9 */ /* 0x000fe20000000a00 */
[----:B------:R-:W-:Y:S01]  /*b1d0*/  SHF.R.U64 R6, R6, 0x3, RZ ;  /* 0x0000000306067819 */ /* 0x000fe200000012ff */
[----:B------:R-:W-:Y:S01]  /*b1e0*/  IMAD R0, R207, UR4, RZ ;  /* 0x00000004cf007c24 */ /* 0x000fe2000f8e02ff */
[C---:B------:R-:W-:Y:S01]  /*b1f0*/  IADD3 R57, P0, R32.reuse, 0x4000, RZ ;  /* 0x0000400020397810 */ /* 0x040fe20007f1e0ff */
[----:B------:R-:W-:Y:S01]  /*b200*/  IMAD.IADD R5, R5, 0x1, R3 ;  /* 0x0000000105057824 */ /* 0x000fe200078e0203 */
[----:B------:R-:W-:-:S02]  /*b210*/  IADD3 R9, P5, R32, 0x2000, RZ ;  /* 0x0000200020097810 */ /* 0x000fc40007fbe0ff */
[----:B------:R-:W-:Y:S01]  /*b220*/  LOP3.LUT R6, R6, R7, RZ, 0x3c, !PT ;  /* 0x0000000706067212 */ /* 0x000fe200078e3cff */
[C---:B------:R-:W-:Y:S01]  /*b230*/  IMAD.WIDE.U32 R4, R65.reuse, UR4, R4 ;  /* 0x0000000441047c25 */ /* 0x040fe2000f8e0004 */
[C---:B------:R-:W-:Y:S02]  /*b240*/  IADD3 R35, P2, R32.reuse, 0x6000, RZ ;  /* 0x0000600020237810 */ /* 0x040fe40007f5e0ff */
[----:B------:R-:W-:Y:S01]  /*b250*/  SHF.R.S32.HI R3, RZ, 0x1f, R10 ;  /* 0x0000001fff037819 */ /* 0x000fe2000001140a */
[----:B------:R-:W-:Y:S01]  /*b260*/  IMAD R7, R65, UR5, R0 ;  /* 0x0000000541077c24 */ /* 0x000fe2000f8e0200 */
[----:B------:R-:W-:Y:S01]  /*b270*/  IADD3 R45, P1, R32, 0x5000, RZ ;  /* 0x00005000202d7810 */ /* 0x000fe20007f3e0ff */
[----:B------:R-:W-:Y:S01]  /*b280*/  ULDC.64 UR4, c[0x0][0xb40] ;  /* 0x0002d00000047ab9 */ /* 0x000fe20000000a00 */
[----:B------:R-:W-:Y:S02]  /*b290*/  IADD3 R0, P3, R10, R4, RZ ;  /* 0x000000040a007210 */ /* 0x000fe40007f7e0ff */
[----:B------:R-:W-:-:S02]  /*b2a0*/  LOP3.LUT R56, R57, 0x380, RZ, 0xc0, !PT ;  /* 0x0000038039387812 */ /* 0x000fc400078ec0ff */
[----:B------:R-:W-:Y:S02]  /*b2b0*/  LOP3.LUT R8, R9, 0x380, RZ, 0xc0, !PT ;  /* 0x0000038009087812 */ /* 0x000fe400078ec0ff */
[----:B------:R-:W-:Y:S02]  /*b2c0*/  LOP3.LUT R34, R35, 0x380, RZ, 0xc0, !PT ;  /* 0x0000038023227812 */ /* 0x000fe400078ec0ff */
[----:B------:R-:W-:Y:S02]  /*b2d0*/  LOP3.LUT R44, R45, 0x380, RZ, 0xc0, !PT ;  /* 0x000003802d2c7812 */ /* 0x000fe400078ec0ff */
[----:B------:R-:W-:Y:S01]  /*b2e0*/  IADD3.X R3, R3, R5, R7, P3, !PT ;  /* 0x0000000503037210 */ /* 0x000fe20001ffe407 */
[----:B------:R-:W-:Y:S01]  /*b2f0*/  IMAD.X R7, RZ, RZ, R33, P6 ;  /* 0x000000ffff077224 */ /* 0x000fe200030e0621 */
[----:B------:R-:W-:Y:S02]  /*b300*/  SHF.R.U64 R56, R56, 0x3, RZ ;  /* 0x0000000338387819 */ /* 0x000fe400000012ff */
[----:B------:R-:W-:-:S02]  /*b310*/  SHF.R.U64 R12, R12, 0x3, RZ ;  /* 0x000000030c0c7819 */ /* 0x000fc400000012ff */
[----:B------:R-:W-:Y:S02]  /*b320*/  SHF.R.U64 R8, R8, 0x3, RZ ;  /* 0x0000000308087819 */ /* 0x000fe400000012ff */
[----:B------:R-:W-:Y:S02]  /*b330*/  LEA R30, P3, R0, UR4, 0x2 ;  /* 0x00000004001e7c11 */ /* 0x000fe4000f8610ff */
[----:B------:R-:W-:Y:S02]  /*b340*/  SHF.R.U64 R34, R34, 0x3, RZ ;  /* 0x0000000322227819 */ /* 0x000fe400000012ff */
[----:B------:R-:W-:Y:S02]  /*b350*/  SHF.R.U64 R44, R44, 0x3, RZ ;  /* 0x000000032c2c7819 */ /* 0x000fe400000012ff */
[----:B------:R-:W-:Y:S01]  /*b360*/  LOP3.LUT R56, R56, R57, RZ, 0x3c, !PT ;  /* 0x0000003938387212 */ /* 0x000fe200078e3cff */
[--C-:B------:R-:W-:Y:S01]  /*b370*/  IMAD.X R57, RZ, RZ, R33.reuse, P0 ;  /* 0x000000ffff397224 */ /* 0x100fe200000e0621 */
[----:B------:R-:W-:Y:S01]  /*b380*/  LOP3.LUT R12, R12, R13, RZ, 0x3c, !PT ;  /* 0x0000000d0c0c7212 */ /* 0x000fe200078e3cff */
[--C-:B------:R-:W-:Y:S01]  /*b390*/  IMAD.X R13, RZ, RZ, R33.reuse, P4 ;  /* 0x000000ffff0d7224 */ /* 0x100fe200020e0621 */
[----:B------:R-:W-:Y:S01]  /*b3a0*/  LOP3.LUT R8, R8, R9, RZ, 0x3c, !PT ;  /* 0x0000000908087212 */ /* 0x000fe200078e3cff */
[----:B------:R-:W-:Y:S01]  /*b3b0*/  IMAD.X R9, RZ, RZ, R33, P5 ;  /* 0x000000ffff097224 */ /* 0x000fe200028e0621 */
[----:B------:R-:W-:Y:S01]  /*b3c0*/  LEA.HI.X R31, R0, UR5, R3, 0x2, P3 ;  /* 0x00000005001f7c11 */ /* 0x000fe200098f1403 */
[----:B------:R-:W-:Y:S01]  /*b3d0*/  VIADD R0, R10, 0x8 ;  /* 0x000000080a007836 */ /* 0x000fe20000000000 */
[----:B------:R-:W-:Y:S01]  /*b3e0*/  LOP3.LUT R34, R34, R35, RZ, 0x3c, !PT ;  /* 0x0000002322227212 */ /* 0x000fe200078e3cff */
[----:B------:R-:W-:Y:S01]  /*b3f0*/  ULDC.64 UR4, c[0x0][0xaa0] ;  /* 0x0002a80000047ab9 */ /* 0x000fe20000000a00 */
[----:B------:R-:W-:-:S02]  /*b400*/  LOP3.LUT P0, RZ, R209, 0x3, RZ, 0xc0, !PT ;  /* 0x00000003d1ff7812 */ /* 0x000fc4000780c0ff */
[C---:B------:R-:W-:Y:S02]  /*b410*/  IADD3 R25, P3, R32.reuse, 0x7000, RZ ;  /* 0x0000700020197810 */ /* 0x040fe40007f7e0ff */
[C---:B------:R-:W-:Y:S02]  /*b420*/  IADD3 R61, P4, R32.reuse, 0x8000, RZ ;  /* 0x00008000203d7810 */ /* 0x040fe40007f9e0ff */
[C---:B------:R-:W-:Y:S02]  /*b430*/  IADD3 R53, P5, R32.reuse, 0x9000, RZ ;  /* 0x0000900020357810 */ /* 0x040fe40007fbe0ff */
[----:B------:R-:W-:Y:S02]  /*b440*/  IADD3 R37, P6, R32, 0xa000, RZ ;  /* 0x0000a00020257810 */ /* 0x000fe40007fde0ff */
[----:B------:R-:W-:Y:S02]  /*b450*/  IADD3.X R35, RZ, R33, RZ, P2, !PT ;  /* 0x00000021ff237210 */ /* 0x000fe400017fe4ff */
[----:B------:R-:W-:Y:S01]  /*b460*/  LOP3.LUT R44, R44, R45, RZ, 0x3c, !PT ;  /* 0x0000002d2c2c7212 */ /* 0x000fe200078e3cff */
[----:B------:R-:W-:Y:S01]  /*b470*/  IMAD.X R45, RZ, RZ, R33, P1 ;  /* 0x000000ffff2d7224 */ /* 0x000fe200008e0621 */
[----:B------:R-:W-:-:S02]  /*b480*/  IADD3 R3, P2, R32, 0xb000, RZ ;  /* 0x0000b00020037810 */ /* 0x000fc40007f5e0ff */
[----:B------:R-:W-:Y:S02]  /*b490*/  ISETP.GE.OR P1, PT, R10, R21, P0 ;  /* 0x000000150a00720c */ /* 0x000fe40000726670 */
[----:B------:R-:W-:Y:S01]  /*b4a0*/  LOP3.LUT R24, R25, 0x380, RZ, 0xc0, !PT ;  /* 0x0000038019187812 */ /* 0x000fe200078ec0ff */
[----:B------:R-:W-:Y:S01]  /*b4b0*/  IMAD.X R29, RZ, RZ, R33, P2 ;  /* 0x000000ffff1d7224 */ /* 0x000fe200010e0621 */
[----:B------:R-:W-:Y:S02]  /*b4c0*/  LOP3.LUT R60, R61, 0x380, RZ, 0xc0, !PT ;  /* 0x000003803d3c7812 */ /* 0x000fe400078ec0ff */
[----:B------:R-:W-:Y:S02]  /*b4d0*/  LOP3.LUT R52, R53, 0x380, RZ, 0xc0, !PT ;  /* 0x0000038035347812 */ /* 0x000fe400078ec0ff */
[----:B------:R-:W-:Y:S02]  /*b4e0*/  LOP3.LUT R36, R37, 0x380, RZ, 0xc0, !PT ;  /* 0x0000038025247812 */ /* 0x000fe400078ec0ff */
[----:B------:R-:W-:-:S02]  /*b4f0*/  LOP3.LUT R49, R32, 0x380, RZ, 0xc0, !PT ;  /* 0x0000038020317812 */ /* 0x000fc400078ec0ff */
[----:B------:R-:W-:Y:S01]  /*b500*/  ISETP.GE.OR P0, PT, R0, R21, P0 ;  /* 0x000000150000720c */ /* 0x000fe20000706670 */
[----:B------:R-:W-:Y:S01]  /*b510*/  @!P1 STG.E desc[UR60][R30.64], R20 ;  /* 0x000000141e009986 */ /* 0x000fe2000c10193c */
[----:B------:R-:W-:Y:S02]  /*b520*/  LOP3.LUT R0, R3, 0x380, RZ, 0xc0, !PT ;  /* 0x0000038003007812 */ /* 0x000fe400078ec0ff */
[----:B------:R-:W-:Y:S02]  /*b530*/  SHF.R.U64 R24, R24, 0x3, RZ ;  /* 0x0000000318187819 */ /* 0x000fe400000012ff */
[----:B------:R-:W-:Y:S02]  /*b540*/  SHF.R.U64 R60, R60, 0x3, RZ ;  /* 0x000000033c3c7819 */ /* 0x000fe400000012ff */
[----:B------:R-:W-:Y:S02]  /*b550*/  SHF.R.U64 R52, R52, 0x3, RZ ;  /* 0x0000000334347819 */ /* 0x000fe400000012ff */
[----:B------:R-:W-:-:S02]  /*b560*/  SHF.R.U64 R36, R36, 0x3, RZ ;  /* 0x0000000324247819 */ /* 0x000fc400000012ff */
[----:B------:R-:W-:Y:S01]  /*b570*/  SHF.R.U64 R49, R49, 0x3, RZ ;  /* 0x0000000331317819 */ /* 0x000fe200000012ff */
[----:B------:R1:W-:Y:S01]  /*b580*/  @!P0 STG.E desc[UR60][R30.64+0x20], R2 ;  /* 0x000020021e008986 */ /* 0x0003e2000c10193c */
[----:B------:R-:W-:Y:S02]  /*b590*/  SHF.R.U64 R0, R0, 0x3, RZ ;  /* 0x0000000300007819 */ /* 0x000fe400000012ff */
[----:B------:R-:W-:Y:S01]  /*b5a0*/  LOP3.LUT R24, R24, R25, RZ, 0x3c, !PT ;  /* 0x0000001918187212 */ /* 0x000fe200078e3cff */
[--C-:B------:R-:W-:Y:S01]  /*b5b0*/  IMAD.X R25, RZ, RZ, R33.reuse, P3 ;  /* 0x000000ffff197224 */ /* 0x100fe200018e0621 */
[----:B------:R-:W-:Y:S01]  /*b5c0*/  LOP3.LUT R60, R60, R61, RZ, 0x3c, !PT ;  /* 0x0000003d3c3c7212 */ /* 0x000fe200078e3cff */
[--C-:B------:R-:W-:Y:S01]  /*b5d0*/  IMAD.X R61, RZ, RZ, R33.reuse, P4 ;  /* 0x000000ffff3d7224 */ /* 0x100fe200020e0621 */
[----:B------:R-:W-:Y:S01]  /*b5e0*/  LOP3.LUT R52, R52, R53, RZ, 0x3c, !PT ;  /* 0x0000003534347212 */ /* 0x000fe200078e3cff */
[--C-:B------:R-:W-:Y:S01]  /*b5f0*/  IMAD.X R53, RZ, RZ, R33.reuse, P5 ;  /* 0x000000ffff357224 */ /* 0x100fe200028e0621 */
[----:B------:R-:W-:Y:S01]  /*b600*/  LOP3.LUT R36, R36, R37, RZ, 0x3c, !PT ;  /* 0x0000002524247212 */ /* 0x000fe200078e3cff */
[--C-:B------:R-:W-:Y:S01]  /*b610*/  IMAD.X R37, RZ, RZ, R33.reuse, P6 ;  /* 0x000000ffff257224 */ /* 0x100fe200030e0621 */
[----:B------:R-:W-:Y:S01]  /*b620*/  LOP3.LUT R48, R49, R32, RZ, 0x3c, !PT ;  /* 0x0000002031307212 */ /* 0x000fe200078e3cff */
[----:B------:R-:W-:Y:S01]  /*b630*/  IMAD.MOV.U32 R49, RZ, RZ, R33 ;  /* 0x000000ffff317224 */ /* 0x000fe200078e0021 */
[----:B------:R-:W-:Y:S01]  /*b640*/  LOP3.LUT R28, R0, R3, RZ, 0x3c, !PT ;  /* 0x00000003001c7212 */ /* 0x000fe200078e3cff */
[----:B------:R-:W5:Y:S01]  /*b650*/  LD.E.128 R12, desc[UR60][R12.64] ;  /* 0x0000003c0c0c7980 */ /* 0x000f62000c101d00 */
[----:B------:R-:W-:-:S03]  /*b660*/  SHF.R.S32.HI R3, RZ, 0x1f, R18 ;  /* 0x0000001fff037819 */ /* 0x000fc60000011412 */
[----:B------:R-:W5:Y:S04]  /*b670*/  LD.E.128 R48, desc[UR60][R48.64] ;  /* 0x0000003c30307980 */ /* 0x000f68000c101d00 */
        /* <DEDUP_REMOVED lines=9> */
[----:B-1----:R-:W5:Y:S01]  /*b710*/  LD.E.128 R28, desc[UR60][R28.64] ;  /* 0x0000003c1c1c7980 */ /* 0x002f62000c101d00 */
[----:B------:R-:W-:Y:S01]  /*b720*/  IMAD R23, R41, UR4, RZ ;  /* 0x0000000429177c24 */ /* 0x000fe2000f8e02ff */
[----:B------:R-:W-:Y:S01]  /*b730*/  @!PT LDS RZ, [RZ] ;  /* 0x00000000fffff984 */ /* 0x000fe20000000800 */
[----:B------:R-:W-:Y:S01]  /*b740*/  @!PT LDS RZ, [RZ] ;  /* 0x00000000fffff984 */ /* 0x000fe20000000800 */
[----:B------:R-:W-:Y:S01]  /*b750*/  @!PT LDS RZ, [RZ] ;  /* 0x00000000fffff984 */ /* 0x000fe20000000800 */
[----:B------:R-:W-:Y:S01]  /*b760*/  @!PT LDS RZ, [RZ] ;  /* 0x00000000fffff984 */ /* 0x000fe20000000800 */
[----:B------:R1:W-:Y:S06]  /*b770*/  MEMBAR.ALL.CTA ;  /* 0x0000000000007992 */ /* 0x0003ec0000008000 */
[----:B-1----:R-:W1:Y:S01]  /*b780*/  FENCE.VIEW.ASYNC.S ;  /* 0x00000000000073c6 */ /* 0x002e620000000000 */
[----:B------:R-:W-:-:S02]  /*b790*/  IMAD.MOV.U32 R2, RZ, RZ, R18 ;  /* 0x000000ffff027224 */ /* 0x000fc400078e0012 */
[C---:B------:R-:W-:Y:S02]  /*b7a0*/  IMAD R23, R40.reuse, UR5, R23 ;  /* 0x0000000528177c24 */ /* 0x040fe4000f8e0217 */
[----:B------:R-:W-:Y:S01]  /*b7b0*/  IMAD.WIDE.U32 R2, R40, UR4, R2 ;  /* 0x0000000428027c25 */ /* 0x000fe2000f8e0002 */
[----:B------:R-:W-:-:S03]  /*b7c0*/  ULDC.64 UR4, c[0x0][0xae0] ;  /* 0x0002b80000047ab9 */ /* 0x000fc60000000a00 */
[----:B------:R-:W-:Y:S02]  /*b7d0*/  IMAD R41, R206, -0x80, R21 ;  /* 0xffffff80ce297824 */ /* 0x000fe400078e0215 */
[----:B------:R-:W-:Y:S02]  /*b7e0*/  IMAD.IADD R3, R3, 0x1, R23 ;  /* 0x0000000103037824 */ /* 0x000fe400078e0217 */
[----:B------:R-:W-:Y:S01]  /*b7f0*/  IMAD R40, R43, UR4, RZ ;  /* 0x000000042b287c24 */ /* 0x000fe2000f8e02ff */
[C---:B------:R-:W-:Y:S01]  /*b800*/  ISETP.GE.AND P3, PT, R22.reuse, R41, PT ;  /* 0x000000291600720c */ /* 0x040fe20003f66270 */
[----:B------:R-:W-:Y:S02]  /*b810*/  VIADD R0, R22, 0x20 ;  /* 0x0000002016007836 */ /* 0x000fe40000000000 */
[C---:B------:R-:W-:Y:S02]  /*b820*/  IMAD R23, R205.reuse, UR5, R40 ;  /* 0x00000005cd177c24 */ /* 0x040fe4000f8e0228 */
[----:B------:R-:W-:Y:S01]  /*b830*/  IMAD.WIDE.U32 R2, R205, UR4, R2 ;  /* 0x00000004cd027c25 */ /* 0x000fe2000f8e0002 */
[----:B------:R-:W-:-:S03]  /*b840*/  ULDC.64 UR4, c[0x0][0xae8] ;  /* 0x0002ba0000047ab9 */ /* 0x000fc60000000a00 */
[----:B0-----:R-:W-:Y:S01]  /*b850*/  VIADD R42, R42, 0x36820 ;  /* 0x000368202a2a7836 */ /* 0x001fe20000000000 */
[-C--:B------:R-:W-:Y:S01]  /*b860*/  ISETP.GE.AND P0, PT, R0, R41.reuse, PT ;  /* 0x000000290000720c */ /* 0x080fe20003f06270 */
[C---:B------:R-:W-:Y:S02]  /*b870*/  VIADD R20, R22.reuse, 0x40 ;  /* 0x0000004016147836 */ /* 0x040fe40000000000 */
[----:B------:R-:W-:Y:S01]  /*b880*/  VIADD R21, R22, 0x60 ;  /* 0x0000006016157836 */ /* 0x000fe20000000000 */
[----:B------:R-:W-:Y:S01]  /*b890*/  PRMT R42, RZ, 0x654, R42 ;  /* 0x00000654ff2a7816 */ /* 0x000fe2000000002a */
[----:B------:R-:W-:Y:S02]  /*b8a0*/  IMAD.IADD R3, R3, 0x1, R23 ;  /* 0x0000000103037824 */ /* 0x000fe400078e0217 */
[----:B------:R-:W-:Y:S01]  /*b8b0*/  IMAD R0, R207, UR4, RZ ;  /* 0x00000004cf007c24 */ /* 0x000fe2000f8e02ff */
[-C--:B------:R-:W-:Y:S01]  /*b8c0*/  ISETP.GE.AND P1, PT, R20, R41.reuse, PT ;  /* 0x000000291400720c */ /* 0x080fe20003f26270 */
[----:B-1----:R0:W-:Y:S01]  /*b8d0*/  SYNCS.ARRIVE.TRANS64.RED.A1T0 RZ, [R42+URZ], RZ ;  /* 0x000000ff2aff79a7 */ /* 0x0021e2000810043f */
[----:B------:R-:W-:Y:S01]  /*b8e0*/  ISETP.GE.AND P2, PT, R21, R41, PT ;  /* 0x000000291500720c */ /* 0x000fe20003f46270 */
[C---:B------:R-:W-:Y:S01]  /*b8f0*/  IMAD R43, R65.reuse, UR5, R0 ;  /* 0x00000005412b7c24 */ /* 0x040fe2000f8e0200 */
[----:B------:R-:W-:Y:S01]  /*b900*/  SHF.R.S32.HI R23, RZ, 0x1f, R22 ;  /* 0x0000001fff177819 */ /* 0x000fe20000011416 */
[----:B------:R-:W-:Y:S01]  /*b910*/  IMAD.WIDE.U32 R40, R65, UR4, R2 ;  /* 0x0000000441287c25 */ /* 0x000fe2000f8e0002 */
[----:B------:R-:W-:Y:S03]  /*b920*/  BSSY B1, `(.L_x_283) ;  /* 0x0000017000017945 */ /* 0x000fe60003800000 */
[----:B------:R-:W-:-:S04]  /*b930*/  IMAD.WIDE R20, R206, 0x80, R22 ;  /* 0x00000080ce147825 */ /* 0x000fc800078e0216 */
[----:B------:R-:W-:Y:S01]  /*b940*/  IMAD.IADD R65, R41, 0x1, R43 ;  /* 0x0000000129417824 */ /* 0x000fe200078e022b */
[----:B0-----:R-:W-:Y:S06]  /*b950*/  @P3 BRA `(.L_x_284) ;  /* 0x00000000004c3947 */ /* 0x001fec0003800000 */
[----:B------:R-:W-:Y:S01]  /*b960*/  ULDC.64 UR6, c[0x0][0xad8] ;  /* 0x0002b60000067ab9 */ /* 0x000fe20000000a00 */
[----:B------:R-:W-:Y:S01]  /*b970*/  MOV R2, R40 ;  /* 0x0000002800027202 */ /* 0x000fe20000000f00 */
[C---:B------:R-:W-:Y:S01]  /*b980*/  VIADD R0, R18.reuse, 0x40 ;  /* 0x0000004012007836 */ /* 0x040fe20000000000 */
[----:B------:R-:W-:Y:S01]  /*b990*/  ULDC UR4, c[0x0][0xa8c] ;  /* 0x0002a30000047ab9 */ /* 0x000fe20000000800 */
[C---:B------:R-:W-:Y:S01]  /*b9a0*/  VIADD R42, R18.reuse, 0x80 ;  /* 0x00000080122a7836 */ /* 0x040fe20000000000 */
[----:B------:R-:W-:Y:S01]  /*b9b0*/  ISETP.GE.AND P3, PT, R18, UR4, PT ;  /* 0x0000000412007c0c */ /* 0x000fe2000bf66270 */
[----:B------:R-:W-:Y:S01]  /*b9c0*/  IMAD R43, R21, UR6, RZ ;  /* 0x00000006152b7c24 */ /* 0x000fe2000f8e02ff */
[----:B------:R-:W-:Y:S01]  /*b9d0*/  ISETP.GE.AND P4, PT, R0, UR4, PT ;  /* 0x0000000400007c0c */ /* 0x000fe2000bf86270 */
[----:B------:R-:W-:Y:S01]  /*b9e0*/  IMAD.MOV.U32 R3, RZ, RZ, R65 ;  /* 0x000000ffff037224 */ /* 0x000fe200078e0041 */
[----:B------:R-:W-:Y:S01]  /*b9f0*/  ISETP.GE.AND P5, PT, R42, UR4, PT ;  /* 0x000000042a007c0c */ /* 0x000fe2000bfa6270 */
[----:B------:R-:W-:-:S02]  /*ba00*/  IMAD R43, R20, UR7, R43 ;  /* 0x00000007142b7c24 */ /* 0x000fc4000f8e022b */
[----:B------:R-:W-:Y:S01]  /*ba10*/  IMAD.WIDE.U32 R2, R20, UR6, R2 ;  /* 0x0000000614027c25 */ /* 0x000fe2000f8e0002 */
[----:B------:R-:W-:-:S03]  /*ba20*/  ULDC.64 UR6, c[0x0][0xa80] ;  /* 0x0002a00000067ab9 */ /* 0x000fc60000000a00 */
[----:B------:R-:W-:Y:S01]  /*ba30*/  IMAD.IADD R3, R3, 0x1, R43 ;  /* 0x0000000103037824 */ /* 0x000fe200078e022b */
[----:B------:R-:W-:-:S04]  /*ba40*/  LEA R42, P6, R2, UR6, 0x1 ;  /* 0x00000006022a7c11 */ /* 0x000fc8000f8c08ff */
[----:B------:R-:W-:-:S05]  /*ba50*/  LEA.HI.X R43, R2, UR7, R3, 0x1, P6 ;  /* 0x00000007022b7c11 */ /* 0x000fca000b0f0c03 */
[----:B-----5:R0:W-:Y:S04]  /*ba60*/  @!P3 STG.E.128 desc[UR60][R42.64], R48 ;  /* 0x000000302a00b986 */ /* 0x0201e8000c101d3c */
[----:B------:R0:W-:Y:S04]  /*ba70*/  @!P4 STG.E.128 desc[UR60][R42.64+0x80], R56 ;  /* 0x000080382a00c986 */ /* 0x0001e8000c101d3c */
[----:B------:R0:W-:Y:S02]  /*ba80*/  @!P5 STG.E.128 desc[UR60][R42.64+0x100], R60 ;  /* 0x0001003c2a00d986 */ /* 0x0001e4000c101d3c */
.L_x_284:
[----:B------:R-:W-:Y:S05]  /*ba90*/  BSYNC B1 ;  /* 0x0000000000017941 */ /* 0x000fea0003800000 */
.L_x_283:
[----:B------:R-:W-:Y:S04]  /*baa0*/  BSSY B1, `(.L_x_285) ;  /* 0x0000017000017945 */ /* 0x000fe80003800000 */
[----:B------:R-:W-:Y:S05]  /*bab0*/  @P0 BRA `(.L_x_286) ;  /* 0x0000000000540947 */ /* 0x000fea0003800000 */
[----:B0-----:R-:W-:Y:S01]  /*bac0*/  IADD3 R43, P0, R20, 0x20, RZ ;  /* 0x00000020142b7810 */ /* 0x001fe20007f1e0ff */
[C---:B------:R-:W-:Y:S01]  /*bad0*/  VIADD R2, R18.reuse, 0x40 ;  /* 0x0000004012027836 */ /* 0x040fe20000000000 */
[----:B------:R-:W-:Y:S01]  /*bae0*/  ULDC UR4, c[0x0][0xa8c] ;  /* 0x0002a30000047ab9 */ /* 0x000fe20000000800 */
[----:B------:R-:W-:Y:S01]  /*baf0*/  ULDC.64 UR6, c[0x0][0xad8] ;  /* 0x0002b60000067ab9 */ /* 0x000fe20000000a00 */
[----:B------:R-:W-:Y:S01]  /*bb00*/  IMAD.MOV.U32 R3, RZ, RZ, R65 ;  /* 0x000000ffff037224 */ /* 0x000fe200078e0041 */
[----:B------:R-:W-:Y:S01]  /*bb10*/  ISETP.GE.AND P3, PT, R18, UR4, PT ;  /* 0x0000000412007c0c */ /* 0x000fe2000bf66270 */
[----:B------:R-:W-:Y:S01]  /*bb20*/  IMAD.X R0, RZ, RZ, R21, P0 ;  /* 0x000000ffff007224 */ /* 0x000fe200000e0615 */
[----:B------:R-:W-:Y:S01]  /*bb30*/  ISETP.GE.AND P4, PT, R2, UR4, PT ;  /* 0x0000000402007c0c */ /* 0x000fe2000bf86270 */
[----:B------:R-:W-:Y:S02]  /*bb40*/  IMAD.MOV.U32 R2, RZ, RZ, R40 ;  /* 0x000000ffff027224 */ /* 0x000fe400078e0028 */
[----:B------:R-:W-:-:S02]  /*bb50*/  VIADD R42, R18, 0x80 ;  /* 0x00000080122a7836 */ /* 0x000fc40000000000 */
[----:B------:R-:W-:Y:S02]  /*bb60*/  IMAD R0, R0, UR6, RZ ;  /* 0x0000000600007c24 */ /* 0x000fe4000f8e02ff */
[----:B------:R-:W-:Y:S01]  /*bb70*/  IMAD.WIDE.U32 R2, R43, UR6, R2 ;  /* 0x000000062b027c25 */ /* 0x000fe2000f8e0002 */
[----:B------:R-:W-:-:S03]  /*bb80*/  ISETP.GE.AND P5, PT, R42, UR4, PT ;  /* 0x000000042a007c0c */ /* 0x000fc6000bfa6270 */
[----:B------:R-:W-:Y:S01]  /*bb90*/  IMAD R43, R43, UR7, R0 ;  /* 0x000000072b2b7c24 */ /* 0x000fe2000f8e0200 */
[----:B------:R-:W-:Y:S02]  /*bba0*/  ULDC.64 UR6, c[0x0][0xa80] ;  /* 0x0002a00000067ab9 */ /* 0x000fe40000000a00 */
[----:B------:R-:W-:Y:S01]  /*bbb0*/  LEA R42, P0, R2, UR6, 0x1 ;  /* 0x00000006022a7c11 */ /* 0x000fe2000f8008ff */
[----:B------:R-:W-:-:S05]  /*bbc0*/  IMAD.IADD R3, R3, 0x1, R43 ;  /* 0x0000000103037824 */ /* 0x000fca00078e022b */
[----:B------:R-:W-:-:S05]  /*bbd0*/  LEA.HI.X R43, R2, UR7, R3, 0x1, P0 ;  /* 0x00000007022b7c11 */ /* 0x000fca00080f0c03 */
[----:B-----5:R1:W-:Y:S04]  /*bbe0*/  @!P3 STG.E.128 desc[UR60][R42.64], R12 ;  /* 0x0000000c2a00b986 */ /* 0x0203e8000c101d3c */
[----:B------:R1:W-:Y:S04]  /*bbf0*/  @!P4 STG.E.128 desc[UR60][R42.64+0x80], R44 ;  /* 0x0000802c2a00c986 */ /* 0x0003e8000c101d3c */
[----:B------:R1:W-:Y:S02]  /*bc00*/  @!P5 STG.E.128 desc[UR60][R42.64+0x100], R52 ;  /* 0x000100342a00d986 */ /* 0x0003e4000c101d3c */
.L_x_286:
[----:B------:R-:W-:Y:S05]  /*bc10*/  BSYNC B1 ;  /* 0x0000000000017941 */ /* 0x000fea0003800000 */
.L_x_285:
[----:B------:R-:W-:Y:S04]  /*bc20*/  BSSY B1, `(.L_x_287) ;  /* 0x0000017000017945 */ /* 0x000fe80003800000 */
[----:B------:R-:W-:Y:S05]  /*bc30*/  @P1 BRA `(.L_x_288) ;  /* 0x0000000000541947 */ /* 0x000fea0003800000 */
[----:B-1---5:R-:W-:Y:S01]  /*bc40*/  IADD3 R13, P0, R20, 0x40, RZ ;  /* 0x00000040140d7810 */ /* 0x022fe20007f1e0ff */
        /* <DEDUP_REMOVED lines=17> */
[----:B------:R2:W-:Y:S04]  /*bd60*/  @!P1 STG.E.128 desc[UR60][R12.64], R8 ;  /* 0x000000080c009986 */ /* 0x0005e8000c101d3c */
[----:B------:R2:W-:Y:S04]  /*bd70*/  @!P3 STG.E.128 desc[UR60][R12.64+0x80], R32 ;  /* 0x000080200c00b986 */ /* 0x0005e8000c101d3c */
[----:B------:R2:W-:Y:S02]  /*bd80*/  @!P4 STG.E.128 desc[UR60][R12.64+0x100], R36 ;  /* 0x000100240c00c986 */ /* 0x0005e4000c101d3c */
.L_x_288:
[----:B------:R-:W-:Y:S05]  /*bd90*/  BSYNC B1 ;  /* 0x0000000000017941 */ /* 0x000fea0003800000 */
.L_x_287:
[----:B------:R-:W-:Y:S05]  /*bda0*/  @P2 BRA `(.L_x_289) ;  /* 0x0000000c000c2947 */ /* 0x000fea0003800000 */
[----:B--2--5:R-:W-:Y:S01]  /*bdb0*/  IADD3 R9, P0, R20, 0x60, RZ ;  /* 0x0000006014097810 */ /* 0x024fe20007f1e0ff */
[----:B------:R-:W-:Y:S01]  /*bdc0*/  ULDC.64 UR4, c[0x0][0xad8] ;  /* 0x0002b60000047ab9 */ /* 0x000fe20000000a00 */
[----:B------:R-:W-:Y:S01]  /*bdd0*/  MOV R3, R65 ;  /* 0x0000004100037202 */ /* 0x000fe20000000f00 */
[----:B------:R-:W-:Y:S01]  /*bde0*/  IMAD.MOV.U32 R2, RZ, RZ, R40 ;  /* 0x000000ffff027224 */ /* 0x000fe200078e0028 */
[----:B------:R-:W-:Y:S01]  /*bdf0*/  ULDC.64 UR6, c[0x0][0xa80] ;  /* 0x0002a00000067ab9 */ /* 0x000fe20000000a00 */
[----:B------:R-:W-:Y:S02]  /*be00*/  IMAD.X R20, RZ, RZ, R21, P0 ;  /* 0x000000ffff147224 */ /* 0x000fe400000e0615 */
[----:B------:R-:W-:Y:S02]  /*be10*/  VIADD R0, R18, 0x40 ;  /* 0x0000004012007836 */ /* 0x000fe40000000000 */
[----:B------:R-:W-:Y:S02]  /*be20*/  IMAD R20, R20, UR4, RZ ;  /* 0x0000000414147c24 */ /* 0x000fe4000f8e02ff */
[----:B------:R-:W-:Y:S01]  /*be30*/  IMAD.WIDE.U32 R2, R9, UR4, R2 ;  /* 0x0000000409027c25 */ /* 0x000fe2000f8e0002 */
[----:B------:R-:W-:-:S02]  /*be40*/  ULDC UR4, c[0x0][0xa8c] ;  /* 0x0002a30000047ab9 */ /* 0x000fc40000000800 */
[----:B------:R-:W-:Y:S01]  /*be50*/  ISETP.GE.AND P1, PT, R18, UR4, PT ;  /* 0x0000000412007c0c */ /* 0x000fe2000bf26270 */
[----:B------:R-:W-:Y:S01]  /*be60*/  IMAD R9, R9, UR5, R20 ;  /* 0x0000000509097c24 */ /* 0x000fe2000f8e0214 */
[----:B------:R-:W-:Y:S01]  /*be70*/  ISETP.GE.AND P2, PT, R0, UR4, PT ;  /* 0x0000000400007c0c */ /* 0x000fe2000bf46270 */
[----:B------:R-:W-:Y:S01]  /*be80*/  VIADD R0, R18, 0x80 ;  /* 0x0000008012007836 */ /* 0x000fe20000000000 */
[----:B------:R-:W-:Y:S01]  /*be90*/  LEA R8, P0, R2, UR6, 0x1 ;  /* 0x0000000602087c11 */ /* 0x000fe2000f8008ff */
[----:B------:R-:W-:-:S05]  /*bea0*/  IMAD.IADD R3, R3, 0x1, R9 ;  /* 0x0000000103037824 */ /* 0x000fca00078e0209 */
[----:B------:R-:W-:Y:S02]  /*beb0*/  LEA.HI.X R9, R2, UR7, R3, 0x1, P0 ;  /* 0x0000000702097c11 */ /* 0x000fe400080f0c03 */
[----:B------:R-:W-:-:S03]  /*bec0*/  ISETP.GE.AND P0, PT, R0, UR4, PT ;  /* 0x0000000400007c0c */ /* 0x000fc6000bf06270 */
[----:B------:R3:W-:Y:S04]  /*bed0*/  @!P1 STG.E.128 desc[UR60][R8.64], R4 ;  /* 0x0000000408009986 */ /* 0x0007e8000c101d3c */
[----:B------:R3:W-:Y:S06]  /*bee0*/  @!P2 STG.E.128 desc[UR60][R8.64+0x80], R24 ;  /* 0x000080180800a986 */ /* 0x0007ec000c101d3c */
[----:B------:R-:W-:Y:S05]  /*bef0*/  @P0 BRA `(.L_x_289) ;  /* 0x0000000800b80947 */ /* 0x000fea0003800000 */
[----:B------:R4:W-:Y:S01]  /*bf00*/  STG.E.128 desc[UR60][R8.64+0x100], R28 ;  /* 0x0001001c08007986 */ /* 0x0009e2000c101d3c */
[----:B------:R-:W-:Y:S05]  /*bf10*/  BRA `(.L_x_289) ;  /* 0x0000000800b07947 */ /* 0x000fea0003800000 */
.L_x_281:
[----:B------:R-:W2:Y:S01]  /*bf20*/  LDC.64 R4, c[0x0][0xbd8] ;  /* 0x0002f600ff047b82 */ /* 0x000ea20000000a00 */
[C---:B------:R-:W-:Y:S01]  /*bf30*/  IMAD.SHL.U32 R3, R204.reuse, 0x4, RZ ;  /* 0x00000004cc037824 */ /* 0x040fe200078e00ff */
[----:B------:R-:W-:Y:S01]  /*bf40*/  SHF.L.U64.HI R0, R204, 0x2, R207 ;  /* 0x00000002cc007819 */ /* 0x000fe200000102cf */
[----:B------:R-:W-:Y:S01]  /*bf50*/  ULDC.64 UR4, c[0x0][0xbe0] ;  /* 0x0002f80000047ab9 */ /* 0x000fe20000000a00 */
[----:B------:R-:W-:-:S04]  /*bf60*/  IMAD.MOV.U32 R9, RZ, RZ, RZ ;  /* 0x000000ffff097224 */ /* 0x000fc800078e00ff */
[----:B------:R-:W3:Y:S01]  /*bf70*/  LDC R7, c[0x0][0xa88] ;  /* 0x0002a200ff077b82 */ /* 0x000ee20000000800 */
[----:B--2---:R-:W-:Y:S02]  /*bf80*/  ISETP.NE.U32.AND P0, PT, R4, RZ, PT ;  /* 0x000000ff0400720c */ /* 0x004fe40003f05070 */
[----:B------:R-:W-:Y:S02]  /*bf90*/  IADD3 R4, P1, R3, R4, RZ ;  /* 0x0000000403047210 */ /* 0x000fe40007f3e0ff */
[----:B------:R-:W-:-:S03]  /*bfa0*/  ISETP.NE.AND.EX P0, PT, R5, RZ, PT, P0 ;  /* 0x000000ff0500720c */ /* 0x000fc60003f05300 */
[----:B------:R-:W-:Y:S01]  /*bfb0*/  IMAD.X R5, R0, 0x1, R5, P1 ;  /* 0x0000000100057824 */ /* 0x000fe200008e0605 */
[----:B------:R-:W-:-:S04]  /*bfc0*/  ISETP.NE.U32.AND P1, PT, RZ, UR4, PT ;  /* 0x00000004ff007c0c */ /* 0x000fc8000bf25070 */
[----:B------:R-:W-:-:S05]  /*bfd0*/  ISETP.NE.AND.EX P1, PT, RZ, UR5, PT, P1 ;  /* 0x00000005ff007c0c */ /* 0x000fca000bf25310 */
[----:B------:R2:W5:Y:S08]  /*bfe0*/  @P0 LDG.E R9, desc[UR60][R4.64] ;  /* 0x0000003c04090981 */ /* 0x000570000c1e1900 */
[----:B------:R-:W-:-:S04]  /*bff0*/  @P1 IADD3 R2, P2, R3, UR4, RZ ;  /* 0x0000000403021c10 */ /* 0x000fc8000ff5e0ff */
[----:B------:R-:W-:-:S05]  /*c000*/  @P1 IADD3.X R3, R0, UR5, RZ, P2, !PT ;  /* 0x0000000500031c10 */ /* 0x000fca00097fe4ff */
[----:B---3--:R2:W5:Y:S01]  /*c010*/  @P1 LDG.E R7, desc[UR60][R2.64] ;  /* 0x0000003c02071981 */ /* 0x008562000c1e1900 */
[----:B------:R-:W-:Y:S01]  /*c020*/  ISETP.GE.AND P2, PT, R214, 0x80, PT ;  /* 0x00000080d600780c */ /* 0x000fe20003f46270 */
[----:B------:R-:W-:-:S12]  /*c030*/  @P1 BRA `(.L_x_290) ;  /* 0x0000000000101947 */ /* 0x000fd80003800000 */
[----:B------:R-:W-:Y:S05]  /*c040*/  @!P0 BRA `(.L_x_290) ;  /* 0x00000000000c8947 */ /* 0x000fea0003800000 */
[----:B------:R-:W3:Y:S04]  /*c050*/  LDG.E R0, desc[UR60][R4.64] ;  /* 0x0000003c04007981 */ /* 0x000ee8000c1e1900 */
[----:B-----5:R-:W3:Y:S02]  /*c060*/  LDG.E R7, desc[UR60][R4.64+0x4] ;  /* 0x0000043c04077981 */ /* 0x020ee4000c1e1900 */
[----:B---3--:R-:W-:-:S07]  /*c070*/  IMAD.IADD R7, R7, 0x1, -R0 ;  /* 0x0000000107077824 */ /* 0x008fce00078e0a00 */
.L_x_290:
[----:B------:R-:W-:Y:S01]  /*c080*/  BSSY B1, `(.L_x_291) ;  /* 0x000001d000017945 */ /* 0x000fe20003800000 */
[----:B------:R-:W-:Y:S02]  /*c090*/  SHF.R.S32.HI R8, RZ, 0x1f, R205 ;  /* 0x0000001fff087819 */ /* 0x000fe400000114cd */
[----:B------:R-:W-:Y:S02]  /*c0a0*/  SHF.R.S32.HI R13, RZ, 0x1f, R18 ;  /* 0x0000001fff0d7819 */ /* 0x000fe40000011412 */
[----:B------:R-:W-:Y:S02]  /*c0b0*/  SEL R11, R204, RZ, !P0 ;  /* 0x000000ffcc0b7207 */ /* 0x000fe40004000000 */
[----:B------:R-:W-:Y:S02]  /*c0c0*/  SEL R207, R207, RZ, !P0 ;  /* 0x000000ffcfcf7207 */ /* 0x000fe40004000000 */
[----:B-----5:R-:W-:Y:S01]  /*c0d0*/  SHF.R.S32.HI R6, RZ, 0x1f, R9 ;  /* 0x0000001fff067819 */ /* 0x020fe20000011409 */
[----:B------:R-:W-:Y:S06]  /*c0e0*/  @P2 BRA `(.L_x_292) ;  /* 0x0000000000582947 */ /* 0x000fec0003800000 */
[----:B------:R-:W3:Y:S02]  /*c0f0*/  S2R R0, SR_TID.X ;  /* 0x0000000000007919 */ /* 0x000ee40000002100 */
[----:B---3--:R-:W-:-:S04]  /*c100*/  IMAD R0, R206, 0x80, R0 ;  /* 0x00000080ce007824 */ /* 0x008fc800078e0200 */
[----:B------:R-:W-:-:S05]  /*c110*/  VIADD R0, R0, 0xffffff80 ;  /* 0xffffff8000007836 */ /* 0x000fca0000000000 */
[----:B------:R-:W-:-:S13]  /*c120*/  ISETP.GE.AND P0, PT, R0, R7, PT ;  /* 0x000000070000720c */ /* 0x000fda0003f06270 */
[----:B------:R-:W-:Y:S05]  /*c130*/  @P0 BRA `(.L_x_292) ;  /* 0x0000000000440947 */ /* 0x000fea0003800000 */
[----:B--2---:R-:W-:Y:S01]  /*c140*/  IADD3 R2, P0, R0, R9, RZ ;  /* 0x0000000900027210 */ /* 0x004fe20007f1e0ff */
[----:B------:R-:W-:-:S03]  /*c150*/  ULDC.64 UR4, c[0x0][0xb70] ;  /* 0x0002dc0000047ab9 */ /* 0x000fc60000000a00 */
[----:B------:R-:W-:Y:S01]  /*c160*/  LEA.HI.X.SX32 R3, R0, R6, 0x1, P0 ;  /* 0x0000000600037211 */ /* 0x000fe200000f0eff */
[----:B------:R-:W-:-:S04]  /*c170*/  IMAD R0, R8, UR4, RZ ;  /* 0x0000000408007c24 */ /* 0x000fc8000f8e02ff */
[C---:B------:R-:W-:Y:S02]  /*c180*/  IMAD R5, R205.reuse, UR5, R0 ;  /* 0x00000005cd057c24 */ /* 0x040fe4000f8e0200 */
[----:B------:R-:W-:Y:S01]  /*c190*/  IMAD.WIDE.U32 R2, R205, UR4, R2 ;  /* 0x00000004cd027c25 */ /* 0x000fe2000f8e0002 */
[----:B------:R-:W-:-:S03]  /*c1a0*/  ULDC.64 UR4, c[0x0][0xb78] ;  /* 0x0002de0000047ab9 */ /* 0x000fc60000000a00 */
[----:B------:R-:W-:Y:S02]  /*c1b0*/  IMAD R0, R207, UR4, RZ ;  /* 0x00000004cf007c24 */ /* 0x000fe4000f8e02ff */
[----:B------:R-:W-:Y:S02]  /*c1c0*/  IMAD.IADD R3, R3, 0x1, R5 ;  /* 0x0000000103037824 */ /* 0x000fe400078e0205 */
[C---:B------:R-:W-:Y:S02]  /*c1d0*/  IMAD R5, R11.reuse, UR5, R0 ;  /* 0x000000050b057c24 */ /* 0x040fe4000f8e0200 */
[----:B------:R-:W-:Y:S01]  /*c1e0*/  IMAD.WIDE.U32 R2, R11, UR4, R2 ;  /* 0x000000040b027c25 */ /* 0x000fe2000f8e0002 */
[----:B------:R-:W-:-:S03]  /*c1f0*/  ULDC.64 UR4, c[0x0][0xb40] ;  /* 0x0002d00000047ab9 */ /* 0x000fc60000000a00 */
[----:B------:R-:W-:Y:S01]  /*c200*/  IMAD.IADD R3, R3, 0x1, R5 ;  /* 0x0000000103037824 */ /* 0x000fe200078e0205 */
[----:B------:R-:W-:-:S04]  /*c210*/  LEA R4, P0, R2, UR4, 0x2 ;  /* 0x0000000402047c11 */ /* 0x000fc8000f8010ff */
[----:B------:R-:W-:Y:S01]  /*c220*/  LEA.HI.X R5, R2, UR5, R3, 0x2, P0 ;  /* 0x0000000502057c11 */ /* 0x000fe200080f1403 */
[----:B------:R-:W-:-:S05]  /*c230*/  IMAD.MOV.U32 R3, RZ, RZ, -0x800000 ;  /* 0xff800000ff037424 */ /* 0x000fca00078e00ff */
[----:B------:R3:W-:Y:S03]  /*c240*/  STG.E desc[UR60][R4.64], R3 ;  /* 0x0000000304007986 */ /* 0x0007e6000c10193c */
.L_x_292:
[----:B------:R-:W-:Y:S05]  /*c250*/  BSYNC B1 ;  /* 0x0000000000017941 */ /* 0x000fea0003800000 */
.L_x_291:
[----:B------:R-:W-:Y:S01]  /*c260*/  ULDC.64 UR4, c[0x0][0xaa0] ;  /* 0x0002a80000047ab9 */ /* 0x000fe20000000a00 */
[----:B--2---:R-:W-:Y:S01]  /*c270*/  IMAD.MOV.U32 R2, RZ, RZ, R18 ;  /* 0x000000ffff027224 */ /* 0x004fe200078e0012 */
[----:B------:R-:W-:Y:S01]  /*c280*/  BSSY B1, `(.L_x_293) ;  /* 0x000002f000017945 */ /* 0x000fe20003800000 */
[----:B---3--:R-:W-:Y:S02]  /*c290*/  IMAD.MOV.U32 R3, RZ, RZ, R13 ;  /* 0x000000ffff037224 */ /* 0x008fe400078e000d */
[----:B------:R-:W-:Y:S02]  /*c2a0*/  IMAD R0, R6, UR4, RZ ;  /* 0x0000000406007c24 */ /* 0x000fe4000f8e02ff */
[----:B------:R-:W-:-:S04]  /*c2b0*/  IMAD.WIDE.U32 R2, R9, UR4, R2 ;  /* 0x0000000409027c25 */ /* 0x000fc8000f8e0002 */
[----:B------:R-:W-:Y:S01]  /*c2c0*/  IMAD R9, R9, UR5, R0 ;  /* 0x0000000509097c24 */ /* 0x000fe2000f8e0200 */
[----:B------:R-:W-:Y:S01]  /*c2d0*/  ULDC.64 UR4, c[0x0][0xae0] ;  /* 0x0002b80000047ab9 */ /* 0x000fe20000000a00 */
[----:B------:R-:W-:Y:S02]  /*c2e0*/  IMAD R7, R206, -0x80, R7 ;  /* 0xffffff80ce077824 */ /* 0x000fe400078e0207 */
[----:B------:R-:W-:Y:S02]  /*c2f0*/  IMAD R0, R8, UR4, RZ ;  /* 0x0000000408007c24 */ /* 0x000fe4000f8e02ff */
[C---:B------:R-:W-:Y:S01]  /*c300*/  VIADD R4, R22.reuse, 0x20 ;  /* 0x0000002016047836 */ /* 0x040fe20000000000 */
[CC--:B------:R-:W-:Y:S01]  /*c310*/  ISETP.GE.AND P3, PT, R22.reuse, R7.reuse, PT ;  /* 0x000000071600720c */ /* 0x0c0fe20003f66270 */
[----:B------:R-:W-:Y:S02]  /*c320*/  IMAD.IADD R3, R3, 0x1, R9 ;  /* 0x0000000103037824 */ /* 0x000fe400078e0209 */
[C---:B------:R-:W-:Y:S01]  /*c330*/  IMAD R5, R205.reuse, UR5, R0 ;  /* 0x00000005cd057c24 */ /* 0x040fe2000f8e0200 */
[----:B------:R-:W-:Y:S01]  /*c340*/  IADD3 R0, R22, 0x40, RZ ;  /* 0x0000004016007810 */ /* 0x000fe20007ffe0ff */
[----:B------:R-:W-:Y:S01]  /*c350*/  IMAD.WIDE.U32 R2, R205, UR4, R2 ;  /* 0x00000004cd027c25 */ /* 0x000fe2000f8e0002 */
[-C--:B------:R-:W-:Y:S01]  /*c360*/  ISETP.GE.AND P2, PT, R4, R7.reuse, PT ;  /* 0x000000070400720c */ /* 0x080fe20003f46270 */
[----:B------:R-:W-:Y:S01]  /*c370*/  ULDC.64 UR4, c[0x0][0xae8] ;  /* 0x0002ba0000047ab9 */ /* 0x000fe20000000a00 */
[----:B------:R-:W-:Y:S01]  /*c380*/  ISETP.GE.AND P1, PT, R0, R7, PT ;  /* 0x000000070000720c */ /* 0x000fe20003f26270 */
[----:B------:R-:W-:-:S02]  /*c390*/  VIADD R4, R22, 0x60 ;  /* 0x0000006016047836 */ /* 0x000fc40000000000 */
[----:B------:R-:W-:Y:S02]  /*c3a0*/  IMAD.IADD R3, R3, 0x1, R5 ;  /* 0x0000000103037824 */ /* 0x000fe400078e0205 */
[----:B------:R-:W-:Y:S01]  /*c3b0*/  IMAD R0, R207, UR4, RZ ;  /* 0x00000004cf007c24 */ /* 0x000fe2000f8e02ff */
[----:B------:R-:W-:Y:S01]  /*c3c0*/  ISETP.GE.AND P0, PT, R4, R7, PT ;  /* 0x000000070400720c */ /* 0x000fe20003f06270 */
[----:B------:R-:W-:Y:S01]  /*c3d0*/  IMAD.WIDE.U32 R4, R11, UR4, R2 ;  /* 0x000000040b047c25 */ /* 0x000fe2000f8e0002 */
[----:B------:R-:W-:-:S03]  /*c3e0*/  SHF.R.S32.HI R7, RZ, 0x1f, R22 ;  /* 0x0000001fff077819 */ /* 0x000fc60000011416 */
[----:B------:R-:W-:Y:S02]  /*c3f0*/  IMAD R9, R11, UR5, R0 ;  /* 0x000000050b097c24 */ /* 0x000fe4000f8e0200 */
[----:B------:R-:W-:Y:S02]  /*c400*/  IMAD.MOV.U32 R6, RZ, RZ, R22 ;  /* 0x000000ffff067224 */ /* 0x000fe400078e0016 */
[----:B------:R-:W-:Y:S02]  /*c410*/  IMAD.IADD R11, R5, 0x1, R9 ;  /* 0x00000001050b7824 */ /* 0x000fe400078e0209 */
[----:B------:R-:W-:Y:S01]  /*c420*/  IMAD.WIDE R6, R206, 0x80, R6 ;  /* 0x00000080ce067825 */ /* 0x000fe200078e0206 */
[----:B------:R-:W-:Y:S06]  /*c430*/  @P3 BRA `(.L_x_294) ;  /* 0x00000000004c3947 */ /* 0x000fec0003800000 */
[----:B------:R-:W-:Y:S01]  /*c440*/  ULDC.64 UR6, c[0x0][0xad8] ;  /* 0x0002b60000067ab9 */ /* 0x000fe20000000a00 */
        /* <DEDUP_REMOVED lines=8> */
[----:B------:R-:W-:Y:S02]  /*c4d0*/  IMAD.MOV.U32 R3, RZ, RZ, R11 ;  /* 0x000000ffff037224 */ /* 0x000fe400078e000b */
[----:B------:R-:W-:-:S02]  /*c4e0*/  IMAD R9, R6, UR7, R9 ;  /* 0x0000000706097c24 */ /* 0x000fc4000f8e0209 */
[----:B------:R-:W-:Y:S01]  /*c4f0*/  IMAD.WIDE.U32 R2, R6, UR6, R2 ;  /* 0x0000000606027c25 */ /* 0x000fe2000f8e0002 */
[----:B------:R-:W-:-:S03]  /*c500*/  ULDC.64 UR6, c[0x0][0xa80] ;  /* 0x0002a00000067ab9 */ /* 0x000fc60000000a00 */
[----:B------:R-:W-:Y:S01]  /*c510*/  IMAD.IADD R3, R3, 0x1, R9 ;  /* 0x0000000103037824 */ /* 0x000fe200078e0209 */
[----:B------:R-:W-:-:S04]  /*c520*/  LEA R8, P3, R2, UR6, 0x1 ;  /* 0x0000000602087c11 */ /* 0x000fc8000f8608ff */
[----:B------:R-:W-:-:S05]  /*c530*/  LEA.HI.X R9, R2, UR7, R3, 0x1, P3 ;  /* 0x0000000702097c11 */ /* 0x000fca00098f0c03 */
[----:B------:R2:W-:Y:S04]  /*c540*/  @!P4 STG.E.128 desc[UR60][R8.64], RZ ;  /* 0x000000ff0800c986 */ /* 0x0005e8000c101d3c */
[----:B------:R2:W-:Y:S04]  /*c550*/  @!P5 STG.E.128 desc[UR60][R8.64+0x80], RZ ;  /* 0x000080ff0800d986 */ /* 0x0005e8000c101d3c */
[----:B------:R2:W-:Y:S02]  /*c560*/  @!P6 STG.E.128 desc[UR60][R8.64+0x100], RZ ;  /* 0x000100ff0800e986 */ /* 0x0005e4000c101d3c */
.L_x_294:
[----:B------:R-:W-:Y:S05]  /*c570*/  BSYNC B1 ;  /* 0x0000000000017941 */ /* 0x000fea0003800000 */
.L_x_293:
[----:B------:R-:W-:Y:S04]  /*c580*/  BSSY B1, `(.L_x_295) ;  /* 0x0000017000017945 */ /* 0x000fe80003800000 */
[----:B------:R-:W-:Y:S05]  /*c590*/  @P2 BRA `(.L_x_296) ;  /* 0x0000000000542947 */ /* 0x000fea0003800000 */
[----:B--2---:R-:W-:Y:S01]  /*c5a0*/  IADD3 R9, P2, R6, 0x20, RZ ;  /* 0x0000002006097810 */ /* 0x004fe20007f5e0ff */
        /* <DEDUP_REMOVED lines=17> */
[----:B------:R3:W-:Y:S04]  /*c6c0*/  @!P3 STG.E.128 desc[UR60][R8.64], RZ ;  /* 0x000000ff0800b986 */ /* 0x0007e8000c101d3c */
[----:B------:R3:W-:Y:S04]  /*c6d0*/  @!P4 STG.E.128 desc[UR60][R8.64+0x80], RZ ;  /* 0x000080ff0800c986 */ /* 0x0007e8000c101d3c */
[----:B------:R3:W-:Y:S02]  /*c6e0*/  @!P5 STG.E.128 desc[UR60][R8.64+0x100], RZ ;  /* 0x000100ff0800d986 */ /* 0x0007e4000c101d3c */
.L_x_296:
[----:B------:R-:W-:Y:S05]  /*c6f0*/  BSYNC B1 ;  /* 0x0000000000017941 */ /* 0x000fea0003800000 */
.L_x_295:
[----:B------:R-:W-:Y:S04]  /*c700*/  BSSY B1, `(.L_x_297) ;  /* 0x0000017000017945 */ /* 0x000fe80003800000 */
[----:B------:R-:W-:Y:S05]  /*c710*/  @P1 BRA `(.L_x_298) ;  /* 0x0000000000541947 */ /* 0x000fea0003800000 */
[----:B--23--:R-:W-:Y:S01]  /*c720*/  IADD3 R9, P1, R6, 0x40, RZ ;  /* 0x0000004006097810 */ /* 0x00cfe20007f3e0ff */
[----:B------:R-:W-:Y:S01]  /*c730*/  ULDC UR4, c[0x0][0xa8c] ;  /* 0x0002a30000047ab9 */ /* 0x000fe20000000800 */
[C---:B------:R-:W-:Y:S01]  /*c740*/  IADD3 R2, R18.reuse, 0x40, RZ ;  /* 0x0000004012027810 */ /* 0x040fe20007ffe0ff */
        /* <DEDUP_REMOVED lines=18> */
.L_x_298:
[----:B------:R-:W-:Y:S05]  /*c870*/  BSYNC B1 ;  /* 0x0000000000017941 */ /* 0x000fea0003800000 */
.L_x_297:
[----:B------:R-:W-:Y:S05]  /*c880*/  @P0 BRA `(.L_x_289) ;  /* 0x0000000000540947 */ /* 0x000fea0003800000 */
[----:B------:R-:W-:Y:S01]  /*c890*/  IADD3 R5, P0, R6, 0x60, RZ ;  /* 0x0000006006057810 */ /* 0x000fe20007f1e0ff */
        /* <DEDUP_REMOVED lines=8> */
[----:B------:R-:W-:-:S02]  /*c920*/  IMAD R6, R6, UR6, RZ ;  /* 0x0000000606067c24 */ /* 0x000fc4000f8e02ff */
[----:B------:R-:W-:Y:S02]  /*c930*/  VIADD R0, R18, 0x80 ;  /* 0x0000008012007836 */ /* 0x000fe40000000000 */
[----:B------:R-:W-:-:S03]  /*c940*/  IMAD.WIDE.U32 R2, R5, UR6, R2 ;  /* 0x0000000605027c25 */ /* 0x000fc6000f8e0002 */
[----:B------:R-:W-:Y:S01]  /*c950*/  ISETP.GE.AND P3, PT, R0, UR4, PT ;  /* 0x0000000400007c0c */ /* 0x000fe2000bf66270 */
        /* <DEDUP_REMOVED lines=8> */
.L_x_289:
[----:B------:R-:W-:Y:S05]  /*c9e0*/  BSYNC B0 ;  /* 0x0000000000007941 */ /* 0x000fea0003800000 */
.L_x_280:
[----:B------:R-:W-:Y:S02]  /*c9f0*/  ULDC UR4, c[0x0][0xc14] ;  /* 0x0003050000047ab9 */ /* 0x000fe40000000800 */
[----:B-1----:R-:W-:-:S13]  /*ca00*/  ISETP.GE.AND P0, PT, R103, UR4, PT ;  /* 0x0000000467007c0c */ /* 0x002fda000bf06270 */
[----:B------:R-:W-:Y:S05]  /*ca10*/  @!P0 BRA `(.L_x_299) ;  /* 0xffffff4000cc8947 */ /* 0x000fea000383ffff */
[----:B------:R-:W-:Y:S05]  /*ca20*/  EXIT ;  /* 0x000000000000794d */ /* 0x000fea0003800000 */
.L_x_255:
[----:B------:R-:W-:-:S08]  /*ca30*/  NOP ;  /* 0x0000000000007918 */ /* 0x000fd00000000000 */
[----:B0-----:R-:W0:-:S00]  /*ca40*/  USETMAXREG.DEALLOC.CTAPOOL 0x18 ;  /* 0x00000018000079c8 */ /* 0x001e0000080e0500 */
[----:B0-----:R-:W-:-:S06]  /*ca50*/  LOP3.LUT R0, R0, 0x3, RZ, 0xc0, !PT ;  /* 0x0000000300007812 */ /* 0x001fcc00078ec0ff */
[----:B------:R-:W0:Y:S02]  /*ca60*/  SHFL.IDX PT, R0, R0, RZ, 0x1f ;  /* 0x00001fff00007589 */ /* 0x000e2400000e0000 */
[----:B0-----:R-:W-:-:S13]  /*ca70*/  ISETP.NE.AND P0, PT, R0, RZ, PT ;  /* 0x000000ff0000720c */ /* 0x001fda0003f05270 */
[----:B------:R-:W-:Y:S05]  /*ca80*/  @P0 EXIT ;  /* 0x000000000000094d */ /* 0x000fea0003800000 */
[----:B------:R-:W0:Y:S01]  /*ca90*/  S2R R2, SR_TID.X ;  /* 0x0000000000027919 */ /* 0x000e220000002100 */
[----:B------:R-:W-:Y:S01]  /*caa0*/  LOP3.LUT R4, R4, 0xffffffdf, RZ, 0xc0, !PT ;  /* 0xffffffdf04047812 */ /* 0x000fe200078ec0ff */
[----:B------:R-:W-:Y:S01]  /*cab0*/  ULDC UR5, c[0x0][0xc14] ;  /* 0x0003050000057ab9 */ /* 0x000fe20000000800 */
[----:B------:R-:W-:Y:S01]  /*cac0*/  IMAD.MOV.U32 R0, RZ, RZ, RZ ;  /* 0x000000ffff007224 */ /* 0x000fe200078e00ff */
[----:B------:R-:W1:Y:S01]  /*cad0*/  S2UR UR6, SR_CTAID.X ;  /* 0x00000000000679c3 */ /* 0x000e620000002500 */
[----:B------:R-:W-:Y:S01]  /*cae0*/  ULDC UR4, c[0x0][0xc10] ;  /* 0x0003040000047ab9 */ /* 0x000fe20000000800 */
[----:B0-----:R-:W-:-:S04]  /*caf0*/  LOP3.LUT R8, R2, 0x1f, RZ, 0xc0, !PT ;  /* 0x0000001f02087812 */ /* 0x001fc800078ec0ff */
[----:B------:R-:W-:-:S13]  /*cb00*/  ISETP.NE.AND P0, PT, R8, 0x1f, PT ;  /* 0x0000001f0800780c */ /* 0x000fda0003f05270 */
[----:B------:R-:W-:Y:S02]  /*cb10*/  @P0 LOP3.LUT R4, R4, 0x20, RZ, 0xfc, !PT ;  /* 0x0000002004040812 */ /* 0x000fe400078efcff */
[----:B------:R-:W-:-:S13]  /*cb20*/  ISETP.GE.OR P0, PT, R8, UR5, !P0 ;  /* 0x0000000508007c0c */ /* 0x000fda000c706670 */
[----:B------:R-:W0:Y:S02]  /*cb30*/  @!P0 LDC.64 R2, c[0x0][0xc58] ;  /* 0x00031600ff028b82 */ /* 0x000e240000000a00 */
[----:B0-----:R-:W-:-:S05]  /*cb40*/  @!P0 IMAD.WIDE.U32 R2, R8, 0x4, R2 ;  /* 0x0000000408028825 */ /* 0x001fca00078e0002 */
[----:B------:R-:W2:Y:S01]  /*cb50*/  @!P0 LDG.E R0, desc[UR60][R2.64] ;  /* 0x0000003c02008981 */ /* 0x000ea2000c1e1900 */
[C---:B------:R-:W-:Y:S01]  /*cb60*/  ISETP.NE.AND P1, PT, R8.reuse, RZ, PT ;  /* 0x000000ff0800720c */ /* 0x040fe20003f25270 */
[----:B------:R-:W-:Y:S01]  /*cb70*/  IMAD.MOV.U32 R19, RZ, RZ, RZ ;  /* 0x000000ffff137224 */ /* 0x000fe200078e00ff */
[----:B------:R-:W-:Y:S02]  /*cb80*/  ISETP.GE.U32.AND P0, PT, R8, 0x2, PT ;  /* 0x000000020800780c */ /* 0x000fe40003f06070 */
[----:B------:R-:W-:Y:S02]  /*cb90*/  LOP3.LUT R4, R4, 0xfffffffe, RZ, 0xc0, !PT ;  /* 0xfffffffe04047812 */ /* 0x000fe400078ec0ff */
[----:B------:R-:W-:-:S07]  /*cba0*/  MOV R16, RZ ;  /* 0x000000ff00107202 */ /* 0x000fce0000000f00 */
[----:B------:R-:W-:-:S04]  /*cbb0*/  @P1 LOP3.LUT R4, R4, 0x1, RZ, 0xfc, !PT ;  /* 0x0000000104041812 */ /* 0x000fc800078efcff */
[----:B------:R-:W-:-:S04]  /*cbc0*/  LOP3.LUT R4, R4, 0xffffffef, RZ, 0xc0, !PT ;  /* 0xffffffef04047812 */ /* 0x000fc800078ec0ff */
[----:B------:R-:W-:-:S04]  /*cbd0*/  @P0 LOP3.LUT R4, R4, 0x10, RZ, 0xfc, !PT ;  /* 0x0000001004040812 */ /* 0x000fc800078efcff */
[----:B------:R-:W-:Y:S01]  /*cbe0*/  LOP3.LUT R4, R4, 0xfffffff7, RZ, 0xc0, !PT ;  /* 0xfffffff704047812 */ /* 0x000fe200078ec0ff */
[----:B--2---:R-:W0:Y:S02]  /*cbf0*/  SHFL.UP PT, R5, R0, 0x1, RZ ;  /* 0x0420000000057989 */ /* 0x004e2400000e00ff */
[----:B0-----:R-:W-:-:S05]  /*cc00*/  SEL R5, R5, RZ, P1 ;  /* 0x000000ff05057207 */ /* 0x001fca0000800000 */
[----:B------:R-:W-:-:S05]  /*cc10*/  IMAD.IADD R5, R0, 0x1, R5 ;  /* 0x0000000100057824 */ /* 0x000fca00078e0205 */
[----:B------:R-:W0:Y:S02]  /*cc20*/  SHFL.UP PT, R6, R5, 0x2, RZ ;  /* 0x0440000005067989 */ /* 0x000e2400000e00ff */
[----:B0-----:R-:W-:Y:S02]  /*cc30*/  SEL R6, R6, RZ, P0 ;  /* 0x000000ff06067207 */ /* 0x001fe40000000000 */
[----:B------:R-:W-:-:S03]  /*cc40*/  ISETP.GE.U32.AND P0, PT, R8, 0x4, PT ;  /* 0x000000040800780c */ /* 0x000fc60003f06070 */
[----:B------:R-:W-:-:S05]  /*cc50*/  IMAD.IADD R6, R5, 0x1, R6 ;  /* 0x0000000105067824 */ /* 0x000fca00078e0206 */
[----:B------:R-:W0:Y:S05]  /*cc60*/  SHFL.UP PT, R7, R6, 0x4, RZ ;  /* 0x0480000006077989 */ /* 0x000e2a00000e00ff */
[----:B------:R-:W-:-:S04]  /*cc70*/  @P0 LOP3.LUT R4, R4, 0x8, RZ, 0xfc, !PT ;  /* 0x0000000804040812 */ /* 0x000fc800078efcff */
[----:B------:R-:W-:Y:S02]  /*cc80*/  LOP3.LUT R4, R4, 0xfffffffb, RZ, 0xc0, !PT ;  /* 0xfffffffb04047812 */ /* 0x000fe400078ec0ff */
        /* <DEDUP_REMOVED lines=10> */
[----:B------:R-:W-:Y:S02]  /*cd30*/  @P0 LOP3.LUT R4, R4, 0x2, RZ, 0xfc, !PT ;  /* 0x0000000204040812 */ /* 0x000fe400078efcff */
[----:B0-----:R-:W-:-:S05]  /*cd40*/  SEL R2, R2, RZ, P0 ;  /* 0x000000ff02027207 */ /* 0x001fca0000000000 */
[----:B------:R-:W-:-:S05]  /*cd50*/  IMAD.IADD R2, R3, 0x1, R2 ;  /* 0x0000000103027824 */ /* 0x000fca00078e0202 */
[----:B------:R-:W0:Y:S02]  /*cd60*/  SHFL.IDX PT, R5, R2, 0x1f, 0x1f ;  /* 0x03e01f0002057f89 */ /* 0x000e2400000e0000 */
[----:B0-----:R-:W-:-:S04]  /*cd70*/  IMAD R5, R5, UR4, RZ ;  /* 0x0000000405057c24 */ /* 0x001fc8000f8e02ff */
[----:B------:R-:W-:Y:S01]  /*cd80*/  IMAD.MOV.U32 R6, RZ, RZ, R5 ;  /* 0x000000ffff067224 */ /* 0x000fe200078e0005 */
[----:B-1----:R-:W-:-:S13]  /*cd90*/  ISETP.GT.AND P0, PT, R5, UR6, PT ;  /* 0x0000000605007c0c */ /* 0x002fda000bf04270 */
[----:B------:R-:W-:Y:S05]  /*cda0*/  @P0 BRA `(.L_x_300) ;  /* 0x0000000000c00947 */ /* 0x000fea0003800000 */
[----:B------:R-:W-:Y:S01]  /*cdb0*/  IMAD.MOV.U32 R5, RZ, RZ, R6 ;  /* 0x000000ffff057224 */ /* 0x000fe200078e0006 */
[----:B------:R-:W-:Y:S01]  /*cdc0*/  ULDC UR5, c[0x0][0xc14] ;  /* 0x0003050000057ab9 */ /* 0x000fe20000000800 */
[----:B------:R-:W-:Y:S01]  /*cdd0*/  IMAD.MOV.U32 R19, RZ, RZ, RZ ;  /* 0x000000ffff137224 */ /* 0x000fe200078e00ff */
[----:B------:R-:W-:Y:S01]  /*cde0*/  ULDC UR7, c[0x0][0xc14] ;  /* 0x0003050000077ab9 */ /* 0x000fe20000000800 */
[----:B------:R-:W-:-:S05]  /*cdf0*/  ULDC UR4, c[0x0][0xc10] ;  /* 0x0003040000047ab9 */ /* 0x000fca0000000800 */
.L_x_304:
[----:B------:R-:W-:Y:S02]  /*ce00*/  VIADD R0, R19, 0x1f ;  /* 0x0000001f13007836 */ /* 0x000fe40000000000 */
[----:B------:R-:W-:-:S03]  /*ce10*/  IMAD.U32 R19, RZ, RZ, UR7 ;  /* 0x00000007ff137e24 */ /* 0x000fc6000f8e00ff */
[----:B------:R-:W-:-:S13]  /*ce20*/  ISETP.GE.AND P0, PT, R0, UR5, PT ;  /* 0x0000000500007c0c */ /* 0x000fda000bf06270 */
[----:B------:R-:W-:Y:S05]  /*ce30*/  @P0 BRA `(.L_x_301) ;  /* 0x0000000400400947 */ /* 0x000fea0003800000 */
[----:B------:R-:W0:Y:S01]  /*ce40*/  S2R R2, SR_TID.X ;  /* 0x0000000000027919 */ /* 0x000e220000002100 */
[----:B------:R-:W-:Y:S01]  /*ce50*/  IMAD.MOV.U32 R19, RZ, RZ, R0 ;  /* 0x000000ffff137224 */ /* 0x000fe200078e0000 */
[----:B------:R-:W-:Y:S01]  /*ce60*/  BSSY B0, `(.L_x_302) ;  /* 0x000000a000007945 */ /* 0x000fe20003800000 */
[----:B------:R-:W-:Y:S01]  /*ce70*/  IMAD.MOV.U32 R0, RZ, RZ, RZ ;  /* 0x000000ffff007224 */ /* 0x000fe200078e00ff */
[----:B0-----:R-:W-:-:S04]  /*ce80*/  LOP3.LUT R8, R2, 0x1f, RZ, 0xc0, !PT ;  /* 0x0000001f02087812 */ /* 0x001fc800078ec0ff */
[C---:B------:R-:W-:Y:S01]  /*ce90*/  ISETP.NE.AND P1, PT, R8.reuse, 0x1f, PT ;  /* 0x0000001f0800780c */ /* 0x040fe20003f25270 */
[----:B------:R-:W-:-:S05]  /*cea0*/  IMAD.IADD R7, R8, 0x1, R19 ;  /* 0x0000000108077824 */ /* 0x000fca00078e0213 */
[----:B------:R-:W-:-:S13]  /*ceb0*/  ISETP.GE.OR P0, PT, R7, UR5, !P1 ;  /* 0x0000000507007c0c */ /* 0x000fda000cf06670 */
[----:B------:R-:W-:Y:S05]  /*cec0*/  @P0 BRA `(.L_x_303) ;  /* 0x00000000000c0947 */ /* 0x000fea0003800000 */
[----:B------:R-:W0:Y:S02]  /*ced0*/  LDC.64 R2, c[0x0][0xc58] ;  /* 0x00031600ff027b82 */ /* 0x000e240000000a00 */
[----:B0-----:R-:W-:-:S05]  /*cee0*/  IMAD.WIDE R2, R7, 0x4, R2 ;  /* 0x0000000407027825 */ /* 0x001fca00078e0202 */
[----:B------:R0:W5:Y:S02]  /*cef0*/  LDG.E R0, desc[UR60][R2.64] ;  /* 0x0000003c02007981 */ /* 0x000164000c1e1900 */
.L_x_303:
[----:B------:R-:W-:Y:S05]  /*cf00*/  BSYNC B0 ;  /* 0x0000000000007941 */ /* 0x000fea0003800000 */
.L_x_302:
[----:B0----5:R-:W0:Y:S01]  /*cf10*/  SHFL.UP PT, R2, R0, 0x1, RZ ;  /* 0x0420000000027989 */ /* 0x021e2200000e00ff */
[C---:B------:R-:W-:Y:S02]  /*cf20*/  ISETP.NE.AND P0, PT, R8.reuse, RZ, PT ;  /* 0x000000ff0800720c */ /* 0x040fe40003f05270 */
[----:B------:R-:W-:Y:S02]  /*cf30*/  ISETP.GE.U32.AND P1, PT, R8, 0x2, PT ;  /* 0x000000020800780c */ /* 0x000fe40003f26070 */
[----:B0-----:R-:W-:Y:S02]  /*cf40*/  SEL R3, R2, RZ, P0 ;  /* 0x000000ff02037207 */ /* 0x001fe40000000000 */
[----:B------:R-:W-:-:S03]  /*cf50*/  ISETP.GE.U32.AND P0, PT, R8, 0x4, PT ;  /* 0x000000040800780c */ /* 0x000fc60003f06070 */
[----:B------:R-:W-:-:S05]  /*cf60*/  IMAD.IADD R3, R0, 0x1, R3 ;  /* 0x0000000100037824 */ /* 0x000fca00078e0203 */
[----:B------:R-:W0:Y:S02]  /*cf70*/  SHFL.UP PT, R2, R3, 0x2, RZ ;  /* 0x0440000003027989 */ /* 0x000e2400000e00ff */
        /* <DEDUP_REMOVED lines=8> */
[----:B0-----:R-:W-:-:S05]  /*d000*/  SEL R6, R6, RZ, P1 ;  /* 0x000000ff06067207 */ /* 0x001fca0000800000 */
[----:B------:R-:W-:-:S05]  /*d010*/  IMAD.IADD R6, R7, 0x1, R6 ;  /* 0x0000000107067824 */ /* 0x000fca00078e0206 */
[----:B------:R-:W0:Y:S02]  /*d020*/  SHFL.UP PT, R8, R6, 0x10, RZ ;  /* 0x0600000006087989 */ /* 0x000e2400000e00ff */
[----:B0-----:R-:W-:-:S05]  /*d030*/  SEL R9, R8, RZ, P0 ;  /* 0x000000ff08097207 */ /* 0x001fca0000000000 */
[----:B------:R-:W-:-:S05]  /*d040*/  IMAD.IADD R9, R6, 0x1, R9 ;  /* 0x0000000106097824 */ /* 0x000fca00078e0209 */
[----:B------:R-:W0:Y:S02]  /*d050*/  SHFL.IDX PT, R3, R9, 0x1f, 0x1f ;  /* 0x03e01f0009037f89 */ /* 0x000e2400000e0000 */
[----:B0-----:R-:W-:-:S04]  /*d060*/  IMAD R6, R3, UR4, RZ ;  /* 0x0000000403067c24 */ /* 0x001fc8000f8e02ff */
[----:B------:R-:W-:-:S05]  /*d070*/  IMAD.IADD R5, R6, 0x1, R5 ;  /* 0x0000000106057824 */ /* 0x000fca00078e0205 */
[----:B------:R-:W-:-:S13]  /*d080*/  ISETP.GT.AND P0, PT, R5, UR6, PT ;  /* 0x0000000605007c0c */ /* 0x000fda000bf04270 */
[----:B------:R-:W-:Y:S05]  /*d090*/  @!P0 BRA `(.L_x_304) ;  /* 0xfffffffc00588947 */ /* 0x000fea000383ffff */
[----:B------:R-:W-:-:S07]  /*d0a0*/  IMAD.MOV.U32 R2, RZ, RZ, R9 ;  /* 0x000000ffff027224 */ /* 0x000fce00078e0009 */
.L_x_300:
[----:B------:R-:W-:-:S05]  /*d0b0*/  IADD3 R7, -R6, R5, RZ ;  /* 0x0000000506077210 */ /* 0x000fca0007ffe1ff */
[----:B------:R-:W-:-:S05]  /*d0c0*/  IMAD R3, R2, UR4, R7 ;  /* 0x0000000402037c24 */ /* 0x000fca000f8e0207 */
[----:B------:R-:W-:-:S13]  /*d0d0*/  ISETP.GT.AND P0, PT, R3, UR6, PT ;  /* 0x0000000603007c0c */ /* 0x000fda000bf04270 */
[----:B------:R-:W-:-:S04]  /*d0e0*/  VOTE.ANY R8, PT, !P0 ;  /* 0x0000000000087806 */ /* 0x000fc800040e0100 */
[----:B------:R-:W0:Y:S01]  /*d0f0*/  POPC R5, R8 ;  /* 0x0000000800057309 */ /* 0x000e220000000000 */
[----:B------:R-:W-:Y:S01]  /*d100*/  ISETP.NE.AND P0, PT, R8, RZ, PT ;  /* 0x000000ff0800720c */ /* 0x000fe20003f05270 */
[----:B0-----:R-:W0:Y:S02]  /*d110*/  SHFL.IDX PT, R0, R0, R5, 0x1f ;  /* 0x00001f0500007589 */ /* 0x001e2400000e0000 */
[----:B0-----:R-:W-:-:S04]  /*d120*/  IABS R6, R0 ;  /* 0x0000000000067213 */ /* 0x001fc80000000000 */
[----:B------:R-:W0:Y:S08]  /*d130*/  I2F.RP R9, R6 ;  /* 0x0000000600097306 */ /* 0x000e300000209400 */
[----:B0-----:R-:W0:Y:S02]  /*d140*/  MUFU.RCP R9, R9 ;  /* 0x0000000900097308 */ /* 0x001e240000001000 */
[----:B0-----:R-:W-:-:S06]  /*d150*/  VIADD R3, R9, 0xffffffe ;  /* 0x0ffffffe09037836 */ /* 0x001fcc0000000000 */
[----:B------:R-:W0:Y:S02]  /*d160*/  F2I.FTZ.U32.TRUNC.NTZ R3, R3 ;  /* 0x0000000300037305 */ /* 0x000e24000021f000 */
[----:B0-----:R-:W-:Y:S01]  /*d170*/  IMAD.MOV R11, RZ, RZ, -R3 ;  /* 0x000000ffff0b7224 */ /* 0x001fe200078e0a03 */
[----:B------:R-:W-:Y:S06]  /*d180*/  @!P0 BRA `(.L_x_305) ;  /* 0x0000000000088947 */ /* 0x000fec0003800000 */
[----:B------:R-:W-:-:S05]  /*d190*/  VIADD R9, R5, 0xffffffff ;  /* 0xffffffff05097836 */ /* 0x000fca0000000000 */
[----:B------:R0:W1:Y:S02]  /*d1a0*/  SHFL.IDX PT, R16, R2, R9, 0x1f ;  /* 0x00001f0902107589 */ /* 0x00006400000e0000 */
.L_x_305:
[----:B-1----:R-:W-:Y:S02]  /*d1b0*/  IMAD R16, R16, UR4, R7 ;  /* 0x0000000410107c24 */ /* 0x002fe4000f8e0207 */
[----:B------:R-:W-:Y:S02]  /*d1c0*/  IMAD R7, R11, R6, RZ ;  /* 0x000000060b077224 */ /* 0x000fe400078e02ff */
[----:B0-----:R-:W-:Y:S01]  /*d1d0*/  IMAD.MOV.U32 R2, RZ, RZ, RZ ;  /* 0x000000ffff027224 */ /* 0x001fe200078e00ff */
[----:B------:R-:W-:Y:S01]  /*d1e0*/  IADD3 R17, -R16, UR6, RZ ;  /* 0x0000000610117c10 */ /* 0x000fe2000fffe1ff */
[----:B------:R-:W-:Y:S02]  /*d1f0*/  IMAD.IADD R19, R5, 0x1, R19 ;  /* 0x0000000105137824 */ /* 0x000fe400078e0213 */
[----:B------:R-:W-:Y:S01]  /*d200*/  IMAD.HI.U32 R2, R3, R7, R2 ;  /* 0x0000000703027227 */ /* 0x000fe200078e0002 */
[----:B------:R-:W-:Y:S02]  /*d210*/  IABS R7, R0 ;  /* 0x0000000000077213 */ /* 0x000fe40000000000 */
[----:B------:R-:W-:-:S03]  /*d220*/  IABS R3, R17 ;  /* 0x0000001100037213 */ /* 0x000fc60000000000 */
[----:B------:R-:W-:Y:S02]  /*d230*/  IMAD.MOV R7, RZ, RZ, -R7 ;  /* 0x000000ffff077224 */ /* 0x000fe400078e0a07 */
[----:B------:R-:W-:-:S04]  /*d240*/  IMAD.HI.U32 R2, R2, R3, RZ ;  /* 0x0000000302027227 */ /* 0x000fc800078e00ff */
[----:B------:R-:W-:-:S05]  /*d250*/  IMAD R3, R2, R7, R3 ;  /* 0x0000000702037224 */ /* 0x000fca00078e0203 */
[----:B------:R-:W-:-:S13]  /*d260*/  ISETP.GT.U32.AND P0, PT, R6, R3, PT ;  /* 0x000000030600720c */ /* 0x000fda0003f04070 */
[----:B------:R-:W-:Y:S02]  /*d270*/  @!P0 IMAD.IADD R3, R3, 0x1, -R6 ;  /* 0x0000000103038824 */ /* 0x000fe400078e0a06 */
[----:B------:R-:W-:-:S03]  /*d280*/  @!P0 VIADD R2, R2, 0x1 ;  /* 0x0000000102028836 */ /* 0x000fc60000000000 */
[----:B------:R-:W-:Y:S02]  /*d290*/  ISETP.GE.U32.AND P0, PT, R3, R6, PT ;  /* 0x000000060300720c */ /* 0x000fe40003f06070 */
[----:B------:R-:W-:-:S11]  /*d2a0*/  LOP3.LUT R3, R17, R0, RZ, 0x3c, !PT ;  /* 0x0000000011037212 */ /* 0x000fd600078e3cff */
[----:B------:R-:W-:Y:S01]  /*d2b0*/  @P0 VIADD R2, R2, 0x1 ;  /* 0x0000000102020836 */ /* 0x000fe20000000000 */
[----:B------:R-:W-:-:S13]  /*d2c0*/  ISETP.GE.AND P0, PT, R3, RZ, PT ;  /* 0x000000ff0300720c */ /* 0x000fda0003f06270 */
[----:B------:R-:W-:Y:S01]  /*d2d0*/  @!P0 IMAD.MOV R2, RZ, RZ, -R2 ;  /* 0x000000ffff028224 */ /* 0x000fe200078e0a02 */
[----:B------:R-:W-:-:S13]  /*d2e0*/  ISETP.NE.AND P0, PT, R0, RZ, PT ;  /* 0x000000ff0000720c */ /* 0x000fda0003f05270 */
[----:B------:R-:W-:-:S05]  /*d2f0*/  @!P0 LOP3.LUT R2, RZ, R0, RZ, 0x33, !PT ;  /* 0x00000000ff028212 */ /* 0x000fca00078e33ff */
[--C-:B------:R-:W-:Y:S02]  /*d300*/  IMAD.MOV R3, RZ, RZ, -R2.reuse ;  /* 0x000000ffff037224 */ /* 0x100fe400078e0a02 */
[----:B------:R-:W-:Y:S02]  /*d310*/  IMAD.MOV.U32 R18, RZ, RZ, R2 ;  /* 0x000000ffff127224 */ /* 0x000fe400078e0002 */
[----:B------:R-:W-:Y:S01]  /*d320*/  IMAD R17, R0, R3, R17 ;  /* 0x0000000300117224 */ /* 0x000fe200078e0211 */
[----:B------:R-:W-:Y:S06]  /*d330*/  BRA `(.L_x_306) ;  /* 0x00000000000c7947 */ /* 0x000fec0003800000 */
.L_x_301:
[----:B------:R-:W-:Y:S02]  /*d340*/  IMAD.MOV.U32 R17, RZ, RZ, RZ ;  /* 0x000000ffff117224 */ /* 0x000fe400078e00ff */
[----:B------:R-:W-:Y:S02]  /*d350*/  IMAD.U32 R16, RZ, RZ, UR6 ;  /* 0x00000006ff107e24 */ /* 0x000fe4000f8e00ff */
[----:B------:R-:W-:-:S07]  /*d360*/  IMAD.MOV.U32 R18, RZ, RZ, RZ ;  /* 0x000000ffff127224 */ /* 0x000fce00078e00ff */
.L_x_306:
[----:B------:R-:W0:Y:S01]  /*d370*/  S2R R0, SR_TID.X ;  /* 0x0000000000007919 */ /* 0x000e220000002100 */
[----:B------:R-:W-:Y:S01]  /*d380*/  STL [R1+0x28], RZ ;  /* 0x000028ff01007387 */ /* 0x000fe20000100800 */
[----:B0-----:R-:W-:-:S04]  /*d390*/  LOP3.LUT R0, R0, 0x1f, RZ, 0xc0, !PT ;  /* 0x0000001f00007812 */ /* 0x001fc800078ec0ff */
[----:B------:R-:W-:-:S13]  /*d3a0*/  ISETP.NE.AND P0, PT, R0, RZ, PT ;  /* 0x000000ff0000720c */ /* 0x000fda0003f05270 */
[----:B------:R-:W0:Y:S01]  /*d3b0*/  @!P0 S2R R3, SR_CgaCtaId ;  /* 0x0000000000038919 */ /* 0x000e220000008800 */
[----:B------:R-:W-:-:S04]  /*d3c0*/  @!P0 MOV R0, 0x400 ;  /* 0x0000040000008802 */ /* 0x000fc80000000f00 */
[----:B0-----:R-:W-:-:S05]  /*d3d0*/  @!P0 LEA R0, R3, R0, 0x18 ;  /* 0x0000000003008211 */ /* 0x001fca00078ec0ff */
[----:B------:R0:W-:Y:S01]  /*d3e0*/  @!P0 STS.128 [R0+0x368d0], R16 ;  /* 0x0368d01000008388 */ /* 0x0001e20000000c00 */
[----:B------:R-:W-:Y:S06]  /*d3f0*/  BAR.ARV 0x5, 0x120 ;  /* 0x0144800000007b1d */ /* 0x000fec0000002000 */
[----:B------:R-:W-:Y:S01]  /*d400*/  ISETP.GE.AND P0, PT, R19, UR5, PT ;  /* 0x0000000513007c0c */ /* 0x000fe2000bf06270 */
[----:B0-----:R-:W-:-:S05]  /*d410*/  IMAD.MOV.U32 R0, RZ, RZ, 0x1 ;  /* 0x00000001ff007424 */ /* 0x001fca00078e00ff */
[----:B------:R0:W-:Y:S04]  /*d420*/  STL [R1+0x8], R0 ;  /* 0x0000080001007387 */ /* 0x0001e80000100800 */
[----:B------:R0:W-:Y:S03]  /*d430*/  STL [R1], RZ ;  /* 0x000000ff01007387 */ /* 0x0001e60000100800 */
[----:B------:R-:W-:Y:S05]  /*d440*/  @P0 BRA `(.L_x_307) ;  /* 0x0000003c00f80947 */ /* 0x000fea0003800000 */
[----:B0-----:R-:W-:Y:S01]  /*d450*/  MOV R0, 0x1 ;  /* 0x0000000100007802 */ /* 0x001fe20000000f00 */
[----:B------:R0:W-:Y:S01]  /*d460*/  STL [R1], RZ ;  /* 0x000000ff01007387 */ /* 0x0001e20000100800 */
[----:B------:R-:W-:Y:S01]  /*d470*/  ULDC UR36, c[0x0][0xc] ;  /* 0x0000030000247ab9 */ /* 0x000fe20000000800 */
[----:B------:R-:W-:Y:S02]  /*d480*/  ULDC.64 UR38, c[0x0][0x198] ;  /* 0x0000660000267ab9 */ /* 0x000fe40000000a00 */
[----:B------:R0:W-:Y:S04]  /*d490*/  STL [R1+0x8], R0 ;  /* 0x0000080001007387 */ /* 0x0001e80000100800 */
[----:B------:R0:W-:Y:S02]  /*d4a0*/  STL [R1+0x28], RZ ;  /* 0x000028ff01007387 */ /* 0x0001e40000100800 */
.L_x_372:
[----:B-1----:R-:W1:Y:S02]  /*d4b0*/  LDC.64 R2, c[0x0][0xc60] ;  /* 0x00031800ff027b82 */ /* 0x002e640000000a00 */
[----:B-1----:R-:W-:-:S05]  /*d4c0*/  IMAD.WIDE R2, R19, 0x4, R2 ;  /* 0x0000000413027825 */ /* 0x002fca00078e0202 */
[----:B------:R-:W2:Y:S01]  /*d4d0*/  LDG.E R5, desc[UR60][R2.64] ;  /* 0x0000003c02057981 */ /* 0x000ea2000c1e1900 */
[----:B------:R-:W-:Y:S05]  /*d4e0*/  YIELD ;  /* 0x0000000000007946 */ /* 0x000fea0003800000 */
[----:B------:R-:W-:Y:S01]  /*d4f0*/  ULDC.64 UR4, c[0x0][0xa28] ;  /* 0x00028a0000047ab9 */ /* 0x000fe20000000a00 */
[----:B0-----:R-:W-:Y:S01]  /*d500*/  IMAD.MOV.U32 R0, RZ, RZ, RZ ;  /* 0x000000ffff007224 */ /* 0x001fe200078e00ff */
[----:B------:R-:W-:-:S04]  /*d510*/  ISETP.NE.U32.AND P0, PT, RZ, UR4, PT ;  /* 0x00000004ff007c0c */ /* 0x000fc8000bf05070 */
[----:B------:R-:W-:Y:S01]  /*d520*/  ISETP.NE.AND.EX P0, PT, RZ, UR5, PT, P0 ;  /* 0x00000005ff007c0c */ /* 0x000fe2000bf05300 */
[----:B------:R-:W-:Y:S01]  /*d530*/  IMAD.MOV.U32 R6, RZ, RZ, RZ ;  /* 0x000000ffff067224 */ /* 0x000fe200078e00ff */
[----:B--2---:R-:W-:Y:S01]  /*d540*/  SHF.R.S32.HI R4, RZ, 0x1f, R5 ;  /* 0x0000001fff047819 */ /* 0x004fe20000011405 */
[----:B------:R-:W-:-:S10]  /*d550*/  IMAD.SHL.U32 R7, R5, 0x4, RZ ;  /* 0x0000000405077824 */ /* 0x000fd400078e00ff */
[C---:B------:R-:W-:Y:S01]  /*d560*/  @P0 LEA R2, P1, R5.reuse, UR4, 0x2 ;  /* 0x0000000405020c11 */ /* 0x040fe2000f8210ff */
[----:B------:R-:W-:Y:S03]  /*d570*/  STL [R1+0x14], R5 ;  /* 0x0000140501007387 */ /* 0x000fe60000100800 */
[----:B------:R-:W-:Y:S01]  /*d580*/  @P0 LEA.HI.X R3, R5, UR5, R4, 0x2, P1 ;  /* 0x0000000505030c11 */ /* 0x000fe200088f1404 */
[----:B------:R-:W-:-:S04]  /*d590*/  ULDC.64 UR4, c[0x0][0xa00] ;  /* 0x0002800000047ab9 */ /* 0x000fc80000000a00 */
[----:B------:R0:W5:Y:S01]  /*d5a0*/  @P0 LDG.E R0, desc[UR60][R2.64] ;  /* 0x0000003c02000981 */ /* 0x000162000c1e1900 */
[----:B------:R-:W-:-:S04]  /*d5b0*/  ISETP.NE.U32.AND P0, PT, RZ, UR4, PT ;  /* 0x00000004ff007c0c */ /* 0x000fc8000bf05070 */
[----:B------:R-:W-:-:S13]  /*d5c0*/  ISETP.NE.AND.EX P0, PT, RZ, UR5, PT, P0 ;  /* 0x00000005ff007c0c */ /* 0x000fda000bf05300 */
[----:B0-----:R-:W-:-:S04]  /*d5d0*/  @P0 LEA R2, P1, R5, UR4, 0x2 ;  /* 0x0000000405020c11 */ /* 0x001fc8000f8210ff */
[----:B------:R-:W-:Y:S01]  /*d5e0*/  @P0 LEA.HI.X R3, R5, UR5, R4, 0x2, P1 ;  /* 0x0000000505030c11 */ /* 0x000fe200088f1404 */
[----:B------:R-:W-:-:S04]  /*d5f0*/  ULDC.64 UR4, c[0x0][0xa20] ;  /* 0x0002880000047ab9 */ /* 0x000fc80000000a00 */
[----:B------:R-:W2:Y:S01]  /*d600*/  @P0 LDG.E R6, desc[UR60][R2.64] ;  /* 0x0000003c02060981 */ /* 0x000ea2000c1e1900 */
[----:B------:R-:W-:-:S04]  /*d610*/  ISETP.NE.U32.AND P0, PT, RZ, UR4, PT ;  /* 0x00000004ff007c0c */ /* 0x000fc8000bf05070 */
[----:B------:R-:W-:Y:S01]  /*d620*/  ISETP.NE.AND.EX P0, PT, RZ, UR5, PT, P0 ;  /* 0x00000005ff007c0c */ /* 0x000fe2000bf05300 */
[----:B--2---:R0:W-:Y:S04]  /*d630*/  STL [R1+0x2c], R6 ;  /* 0x00002c0601007387 */ /* 0x0041e80000100800 */
[----:B------:R1:W-:Y:S01]  /*d640*/  STL [R1+0x1c], R7 ;  /* 0x00001c0701007387 */ /* 0x0003e20000100800 */
[----:B0-----:R-:W-:-:S07]  /*d650*/  SHF.L.U64.HI R6, R5, 0x2, R4 ;  /* 0x0000000205067819 */ /* 0x001fce0000010204 */
[C---:B------:R-:W-:Y:S01]  /*d660*/  @P0 IADD3 R4, P1, R7.reuse, UR4, RZ ;  /* 0x0000000407040c10 */ /* 0x040fe2000ff3e0ff */
[----:B------:R0:W-:Y:S03]  /*d670*/  STL [R1+0x20], R6 ;  /* 0x0000200601007387 */ /* 0x0001e60000100800 */
[----:B------:R-:W-:Y:S01]  /*d680*/  @P0 IADD3.X R5, R6, UR5, RZ, P1, !PT ;  /* 0x0000000506050c10 */ /* 0x000fe20008ffe4ff */
[----:B------:R-:W-:Y:S02]  /*d690*/  ULDC.64 UR4, c[0x0][0xa08] ;  /* 0x0002820000047ab9 */ /* 0x000fe40000000a00 */
[----:B------:R-:W-:Y:S01]  /*d6a0*/  IADD3 R2, P1, R7, UR4, RZ ;  /* 0x0000000407027c10 */ /* 0x000fe2000ff3e0ff */
[----:B-1----:R-:W-:-:S03]  /*d6b0*/  IMAD.MOV.U32 R7, RZ, RZ, RZ ;  /* 0x000000ffff077224 */ /* 0x002fc600078e00ff */
[----:B------:R-:W-:Y:S02]  /*d6c0*/  IADD3.X R3, R6, UR5, RZ, P1, !PT ;  /* 0x0000000506037c10 */ /* 0x000fe40008ffe4ff */
[----:B------:R-:W-:-:S04]  /*d6d0*/  ISETP.NE.U32.AND P1, PT, RZ, UR4, PT ;  /* 0x00000004ff007c0c */ /* 0x000fc8000bf25070 */
[----:B------:R-:W-:Y:S01]  /*d6e0*/  ISETP.NE.AND.EX P1, PT, RZ, UR5, PT, P1 ;  /* 0x00000005ff007c0c */ /* 0x000fe2000bf25310 */
[----:B------:R-:W-:Y:S02]  /*d6f0*/  ULDC.64 UR4, c[0x0][0x3f8] ;  /* 0x0000fe0000047ab9 */ /* 0x000fe40000000a00 */
[----:B------:R-:W-:-:S03]  /*d700*/  UISETP.NE.U32.AND UP0, UPT, UR4, URZ, UPT ;  /* 0x0000003f0400728c */ /* 0x000fc6000bf05070 */
[----:B------:R-:W-:Y:S01]  /*d710*/  ULDC UR4, c[0x0][0x404] ;  /* 0x0001010000047ab9 */ /* 0x000fe20000000800 */
[----:B------:R-:W-:-:S03]  /*d720*/  UISETP.NE.AND.EX UP0, UPT, UR5, URZ, UPT, UP0 ;  /* 0x0000003f0500728c */ /* 0x000fc6000bf05300 */
[----:B------:R-:W-:Y:S01]  /*d730*/  ULDC UR5, c[0x0][0x2e0] ;  /* 0x0000b80000057ab9 */ /* 0x000fe20000000800 */
[----:B------:R-:W-:Y:S02]  /*d740*/  USEL UR4, UR4, 0x1, UP0 ;  /* 0x0000000104047887 */ /* 0x000fe40008000000 */
[----:B------:R1:W5:Y:S02]  /*d750*/  @P1 LDG.E R7, desc[UR60][R2.64] ;  /* 0x0000003c02071981 */ /* 0x000364000c1e1900 */
[----:B------:R-:W-:-:S06]  /*d760*/  UIMAD UR4, UR4, UR5, URZ ;  /* 0x00000005040472a4 */ /* 0x000fcc000f8e023f */
[----:B0-----:R-:W-:-:S06]  /*d770*/  IMAD.U32 R6, RZ, RZ, UR4 ;  /* 0x00000004ff067e24 */ /* 0x001fcc000f8e00ff */
[----:B------:R1:W5:Y:S01]  /*d780*/  @P0 LDG.E R6, desc[UR60][R4.64] ;  /* 0x0000003c04060981 */ /* 0x000362000c1e1900 */
[----:B------:R-:W-:Y:S05]  /*d790*/  @P0 BRA `(.L_x_308) ;  /* 0x0000000000100947 */ /* 0x000fea0003800000 */
[----:B------:R-:W-:Y:S05]  /*d7a0*/  @!P1 BRA `(.L_x_308) ;  /* 0x00000000000c9947 */ /* 0x000fea0003800000 */
[----:B-----5:R-:W2:Y:S04]  /*d7b0*/  LDG.E R6, desc[UR60][R2.64] ;  /* 0x0000003c02067981 */ /* 0x020ea8000c1e1900 */
[----:B-1----:R-:W2:Y:S02]  /*d7c0*/  LDG.E R5, desc[UR60][R2.64+0x4] ;  /* 0x0000043c02057981 */ /* 0x002ea4000c1e1900 */
[----:B--2---:R-:W-:-:S07]  /*d7d0*/  IMAD.IADD R6, R5, 0x1, -R6 ;  /* 0x0000000105067824 */ /* 0x004fce00078e0a06 */
.L_x_308:
[--C-:B-1---5:R-:W-:Y:S01]  /*d7e0*/  IMAD.IADD R4, R6, 0x1, -R0.reuse ;  /* 0x0000000106047824 */ /* 0x122fe200078e0a00 */
[----:B------:R-:W-:Y:S01]  /*d7f0*/  BSSY B6, `(.L_x_309) ;  /* 0x0000326000067945 */ /* 0x000fe20003800000 */
[----:B------:R-:W-:Y:S02]  /*d800*/  IMAD.IADD R3, R7, 0x1, R0 ;  /* 0x0000000107037824 */ /* 0x000fe400078e0200 */
[----:B------:R-:W-:Y:S01]  /*d810*/  IMAD.MOV.U32 R2, RZ, RZ, RZ ;  /* 0x000000ffff027224 */ /* 0x000fe200078e00ff */
[----:B------:R-:W-:Y:S01]  /*d820*/  STL [R1+0x24], R4 ;  /* 0x0000240401007387 */ /* 0x000fe20000100800 */
[----:B------:R-:W-:-:S03]  /*d830*/  ISETP.GT.AND P0, PT, R4, RZ, PT ;  /* 0x000000ff0400720c */ /* 0x000fc60003f04270 */
[----:B------:R0:W-:Y:S02]  /*d840*/  STL [R1+0x4], R3 ;  /* 0x0000040301007387 */ /* 0x0001e40000100800 */
[----:B0-----:R-:W-:-:S04]  /*d850*/  VIADD R3, R4, 0x6f ;  /* 0x0000006f04037836 */ /* 0x001fc80000000000 */
[----:B------:R-:W-:-:S05]  /*d860*/  IMAD.HI R2, R3, -0x6db6db6d, R2 ;  /* 0x9249249303027827 */ /* 0x000fca00078e0202 */
[----:B------:R-:W-:-:S04]  /*d870*/  SHF.R.U32.HI R3, RZ, 0x1f, R2 ;  /* 0x0000001fff037819 */ /* 0x000fc80000011602 */
[----:B------:R-:W-:-:S05]  /*d880*/  LEA.HI.SX32 R0, R2, R3, 0x1a ;  /* 0x0000000302007211 */ /* 0x000fca00078fd2ff */
[----:B------:R0:W-:Y:S01]  /*d890*/  STL [R1+0x18], R0 ;  /* 0x0000180001007387 */ /* 0x0001e20000100800 */
[----:B------:R-:W-:Y:S05]  /*d8a0*/  @P0 BRA `(.L_x_310) ;  /* 0x0000000000440947 */ /* 0x000fea0003800000 */
[----:B------:R-:W1:Y:S02]  /*d8b0*/  S2R R4, SR_TID.X ;  /* 0x0000000000047919 */ /* 0x000e640000002100 */
[----:B-1----:R-:W-:-:S04]  /*d8c0*/  LOP3.LUT R4, R4, 0x1f, RZ, 0xc0, !PT ;  /* 0x0000001f04047812 */ /* 0x002fc800078ec0ff */
[----:B------:R-:W-:-:S13]  /*d8d0*/  ISETP.NE.AND P1, PT, R4, RZ, PT ;  /* 0x000000ff0400720c */ /* 0x000fda0003f25270 */
[----:B------:R-:W-:Y:S05]  /*d8e0*/  @P1 BRA `(.L_x_311) ;  /* 0x0000003000581947 */ /* 0x000fea0003800000 */
[----:B------:R-:W1:Y:S01]  /*d8f0*/  S2R R7, SR_LANEID ;  /* 0x0000000000077919 */ /* 0x000e620000000000 */
[----:B------:R-:W-:Y:S01]  /*d900*/  VOTEU.ANY UR4, UPT, PT ;  /* 0x0000000000047886 */ /* 0x000fe200038e0100 */
[----:B------:R-:W2:Y:S01]  /*d910*/  LDC.64 R2, c[0x0][0xc38] ;  /* 0x00030e00ff027b82 */ /* 0x000ea20000000a00 */
[----:B0-----:R-:W1:Y:S08]  /*d920*/  FLO.U32 R0, UR4 ;  /* 0x0000000400007d00 */ /* 0x001e7000080e0000 */
[----:B------:R-:W2:Y:S01]  /*d930*/  POPC R5, UR4 ;  /* 0x0000000400057d09 */ /* 0x000ea20008000000 */
[----:B-1----:R-:W-:-:S13]  /*d940*/  ISETP.EQ.U32.AND P0, PT, R0, R7, PT ;  /* 0x000000070000720c */ /* 0x002fda0003f02070 */
[----:B--2---:R-:W2:Y:S01]  /*d950*/  @P0 ATOMG.E.ADD.STRONG.GPU PT, R3, desc[UR60][R2.64], R5 ;  /* 0x00000005020309a8 */ /* 0x004ea200081ee1fc */
[----:B------:R-:W0:Y:S02]  /*d960*/  S2R R4, SR_LTMASK ;  /* 0x0000000000047919 */ /* 0x000e240000003900 */
[----:B0-----:R-:W-:-:S04]  /*d970*/  LOP3.LUT R4, R4, UR4, RZ, 0xc0, !PT ;  /* 0x0000000404047c12 */ /* 0x001fc8000f8ec0ff */
[----:B------:R-:W0:Y:S01]  /*d980*/  POPC R7, R4 ;  /* 0x0000000400077309 */ /* 0x000e220000000000 */
[----:B--2---:R-:W0:Y:S02]  /*d990*/  SHFL.IDX PT, R0, R3, R0, 0x1f ;  /* 0x00001f0003007589 */ /* 0x004e2400000e0000 */
[----:B0-----:R-:W-:Y:S01]  /*d9a0*/  IADD3 R16, R0, UR36, R7 ;  /* 0x0000002400107c10 */ /* 0x001fe2000fffe007 */
[----:B------:R-:W-:Y:S06]  /*d9b0*/  BRA `(.L_x_311) ;  /* 0x0000003000247947 */ /* 0x000fec0003800000 */
.L_x_310:
[----:B------:R-:W1:Y:S01]  /*d9c0*/  S2R R3, SR_CgaCtaId ;  /* 0x0000000000037919 */ /* 0x000e620000008800 */
[----:B0-----:R-:W-:-:S04]  /*d9d0*/  MOV R0, 0x400 ;  /* 0x0000040000007802 */ /* 0x001fc80000000f00 */
[----:B-1----:R-:W-:-:S05]  /*d9e0*/  LEA R2, R3, R0, 0x18 ;  /* 0x0000000003027211 */ /* 0x002fca00078ec0ff */
[----:B------:R0:W-:Y:S01]  /*d9f0*/  STL [R1+0x10], R2 ;  /* 0x0000100201007387 */ /* 0x0001e20000100800 */
[----:B------:R-:W-:-:S05]  /*da00*/  VIADD R0, R2, 0x21400 ;  /* 0x0002140002007836 */ /* 0x000fca0000000000 */
[----:B------:R-:W-:-:S13]  /*da10*/  LOP3.LUT P0, RZ, R0, 0x3ff, RZ, 0xc0, !PT ;  /* 0x000003ff00ff7812 */ /* 0x000fda000780c0ff */
[----:B0-----:R-:W-:Y:S05]  /*da20*/  @!P0 BRA `(.L_x_312) ;  /* 0x0000000000408947 */ /* 0x001fea0003800000 */
[----:B------:R-:W-:Y:S01]  /*da30*/  MOV R2, 0x0 ;  /* 0x0000000000027802 */ /* 0x000fe20000000f00 */
[----:B------:R-:W-:Y:S01]  /*da40*/  ULDC.64 UR6, c[0x4][0xa8] ;  /* 0x01002a0000067ab9 */ /* 0x000fe20000000a00 */
[----:B------:R-:W-:Y:S01]  /*da50*/  ULDC.64 UR8, c[0x4][0xb0] ;  /* 0x01002c0000087ab9 */ /* 0x000fe20000000a00 */
[----:B------:R-:W-:Y:S01]  /*da60*/  ULDC.64 UR4, c[0x4][0x8] ;  /* 0x0100020000047ab9 */ /* 0x000fe20000000a00 */
[----:B------:R-:W-:Y:S01]  /*da70*/  IMAD.U32 R4, RZ, RZ, UR6 ;  /* 0x00000006ff047e24 */ /* 0x000fe2000f8e00ff */
[----:B------:R-:W-:Y:S01]  /*da80*/  MOV R11, UR5 ;  /* 0x00000005000b7c02 */ /* 0x000fe20008000f00 */
[----:B------:R-:W0:Y:S01]  /*da90*/  LDC.64 R2, c[0x4][R2] ;  /* 0x0100000002027b82 */ /* 0x000e220000000a00 */
        /* <DEDUP_REMOVED lines=8> */
[----:B0-----:R-:W-:Y:S05]  /*db20*/  CALL.ABS.NOINC R2 ;  /* 0x0000000002007343 */ /* 0x001fea0003c00000 */
.L_x_312:
        /* <DEDUP_REMOVED lines=8> */
[----:B------:R0:W1:Y:S01]  /*dbb0*/  LDC.64 R2, c[0x4][R0] ;  /* 0x0100000000027b82 */ /* 0x0000620000000a00 */
        /* <DEDUP_REMOVED lines=8> */
[----:B0-----:R-:W-:-:S07]  /*dc40*/  IMAD.MOV.U32 R13, RZ, RZ, RZ ;  /* 0x000000ffff0d7224 */ /* 0x001fce00078e00ff */
[----:B------:R-:W-:-:S07]  /*dc50*/  LEPC R20, `(.L_x_314) ;  /* 0x000000001014794e */ /* 0x000fce0000000000 */
[----:B-1----:R-:W-:Y:S05]  /*dc60*/  CALL.ABS.NOINC R2 ;  /* 0x0000000002007343 */ /* 0x002fea0003c00000 */
.L_x_314:
        /* <DEDUP_REMOVED lines=16> */
.L_x_313:
[----:B------:R-:W2:Y:S01]  /*dd70*/  LDL.LU R2, [R1+0x1c] ;  /* 0x00001c0001027983 */ /* 0x000ea20000300800 */
[----:B------:R-:W-:-:S03]  /*dd80*/  ULDC.64 UR4, c[0x0][0x9f8] ;  /* 0x00027e0000047ab9 */ /* 0x000fc60000000a00 */
[----:B------:R-:W3:Y:S04]  /*dd90*/  LDL.LU R0, [R1+0x20] ;  /* 0x0000200001007983 */ /* 0x000ee80000300800 */
[----:B------:R-:W4:Y:S04]  /*dda0*/  LDL.LU R4, [R1+0x2c] ;  /* 0x00002c0001047983 */ /* 0x000f280000300800 */
[----:B------:R-:W4:Y:S01]  /*ddb0*/  LDL.LU R8, [R1+0x14] ;  /* 0x0000140001087983 */ /* 0x000f220000300800 */
[----:B------:R-:W-:-:S04]  /*ddc0*/  ISETP.NE.U32.AND P0, PT, RZ, UR4, PT ;  /* 0x00000004ff007c0c */ /* 0x000fc8000bf05070 */
[----:B------:R-:W-:Y:S01]  /*ddd0*/  ISETP.NE.AND.EX P0, PT, RZ, UR5, PT, P0 ;  /* 0x00000005ff007c0c */ /* 0x000fe2000bf05300 */
[----:B------:R-:W0:Y:S02]  /*dde0*/  S2R R9, SR_TID.X ;  /* 0x0000000000097919 */ /* 0x000e240000002100 */
[----:B0-----:R-:W-:-:S04]  /*ddf0*/  LOP3.LUT R9, R9, 0x1f, RZ, 0xc0, !PT ;  /* 0x0000001f09097812 */ /* 0x001fc800078ec0ff */
[----:B------:R-:W-:-:S13]  /*de00*/  ISETP.NE.AND P6, PT, R9, RZ, PT ;  /* 0x000000ff0900720c */ /* 0x000fda0003fc5270 */
[----:B------:R-:W-:-:S05]  /*de10*/  VOTEU.ALL UP1, P6 ;  /* 0x00000000003f7886 */ /* 0x000fca0003020000 */
[----:B------:R-:W-:-:S04]  /*de20*/  @!UP1 UIADD3 UR8, UP0, UR38, 0x270, URZ ;  /* 0x0000027026089890 */ /* 0x000fc8000ff1e03f */
[----:B------:R-:W-:-:S03]  /*de30*/  @!UP1 UIADD3.X UR9, URZ, UR39, URZ, UP0, !UPT ;  /* 0x000000273f099290 */ /* 0x000fc600087fe43f */
[----:B------:R-:W-:Y:S01]  /*de40*/  VOTEU.ALL UP0, P6 ;  /* 0x00000000003f7886 */ /* 0x000fe20003000000 */
[----:B--2---:R-:W-:-:S04]  /*de50*/  @P0 IADD3 R2, P1, R2, UR4, RZ ;  /* 0x0000000402020c10 */ /* 0x004fc8000ff3e0ff */
[----:B---3--:R-:W-:Y:S01]  /*de60*/  @P0 IADD3.X R3, R0, UR5, RZ, P1, !PT ;  /* 0x0000000500030c10 */ /* 0x008fe20008ffe4ff */
[----:B------:R-:W-:Y:S01]  /*de70*/  ULDC.64 UR4, c[0x0][0xa00] ;  /* 0x0002800000047ab9 */ /* 0x000fe20000000a00 */
[----:B----4-:R-:W-:Y:S02]  /*de80*/  IMAD R17, R17, 0x80, R4 ;  /* 0x0000008011117824 */ /* 0x010fe400078e0204 */
[----:B------:R-:W0:Y:S01]  /*de90*/  LDC R4, c[0x0][0x428] ;  /* 0x00010a00ff047b82 */ /* 0x000e220000000800 */
[----:B------:R-:W-:-:S06]  /*dea0*/  IMAD.MOV.U32 R0, RZ, RZ, R8 ;  /* 0x000000ffff007224 */ /* 0x000fcc00078e0008 */
[----:B------:R1:W5:Y:S01]  /*deb0*/  @P0 LDG.E R0, desc[UR60][R2.64] ;  /* 0x0000003c02000981 */ /* 0x000362000c1e1900 */
[----:B------:R-:W-:Y:S02]  /*dec0*/  PLOP3.LUT P1, PT, P6, PT, PT, 0x8, 0x0 ;  /* 0x000000000000781c */ /* 0x000fe4000372e170 */
[----:B0-----:R-:W-:Y:S01]  /*ded0*/  ISETP.NE.AND P0, PT, R4, 0x1, PT ;  /* 0x000000010400780c */ /* 0x001fe20003f05270 */
[----:B------:R-:W-:-:S12]  /*dee0*/  IMAD.MOV.U32 R4, RZ, RZ, R18 ;  /* 0x000000ffff047224 */ /* 0x000fd800078e0012 */
[----:B------:R-:W0:Y:S08]  /*def0*/  @P0 LDC R7, c[0x0][0x42c] ;  /* 0x00010b00ff070b82 */ /* 0x000e300000000800 */
[----:B------:R-:W2:Y:S01]  /*df00*/  @P0 LDC R5, c[0x0][0x430] ;  /* 0x00010c00ff050b82 */ /* 0x000ea20000000800 */
[----:B0-----:R-:W-:-:S05]  /*df10*/  @P0 IMAD.HI.U32 R6, R18, R7, RZ ;  /* 0x0000000712060227 */ /* 0x001fca00078e00ff */
[----:B--2---:R-:W-:Y:S02]  /*df20*/  @P0 SHF.R.U32.HI R4, RZ, R5, R6 ;  /* 0x00000005ff040219 */ /* 0x004fe40000011606 */
[----:B------:R-:W-:-:S04]  /*df30*/  ISETP.NE.U32.AND P0, PT, RZ, UR4, PT ;  /* 0x00000004ff007c0c */ /* 0x000fc8000bf05070 */
[----:B------:R-:W-:-:S04]  /*df40*/  ISETP.NE.AND.EX P0, PT, RZ, UR5, PT, P0 ;  /* 0x00000005ff007c0c */ /* 0x000fc8000bf05300 */
[----:B-1----:R-:W-:-:S09]  /*df50*/  SEL R6, R8, RZ, !P0 ;  /* 0x000000ff08067207 */ /* 0x002fd20004000000 */
.L_x_315:
[----:B------:R-:W-:Y:S02]  /*df60*/  PLOP3.LUT P0, PT, P0, P1, PT, 0xa2, 0x0 ;  /* 0x000000000000781c */ /* 0x000fe40000703472 */
[----:B------:R-:W-:Y:S01]  /*df70*/  @P1 R2UR P0, UR7, R6 ;  /* 0x00000000060712ca */ /* 0x000fe20000000000 */
[----:B------:R-:W-:-:S07]  /*df80*/  UMOV UR4, URZ ;  /* 0x0000003f00047c82 */ /* 0x000fce0008000000 */
[----:B------:R-:W-:Y:S02]  /*df90*/  PLOP3.LUT P0, PT, P0, P1, PT, 0xa2, 0x0 ;  /* 0x000000000000781c */ /* 0x000fe40000703472 */
[----:B------:R-:W-:-:S08]  /*dfa0*/  @P1 R2UR.OR P0, UR6, R18 ;  /* 0x00000000120612ca */ /* 0x000fd00000100000 */
[----:B------:R-:W-:Y:S02]  /*dfb0*/  PLOP3.LUT P0, PT, P0, P1, PT, 0xa2, 0x0 ;  /* 0x000000000000781c */ /* 0x000fe40000703472 */
[----:B------:R-:W-:-:S08]  /*dfc0*/  @P1 R2UR.OR P0, UR5, R17 ;  /* 0x00000000110512ca */ /* 0x000fd00000100000 */
[----:B------:R-:W-:-:S05]  /*dfd0*/  @P1 PLOP3.LUT P1, PT, P0, PT, PT, 0x80, 0x0 ;  /* 0x000000000000181c */ /* 0x000fca000072f070 */
[----:B------:R0:W-:Y:S08]  /*dfe0*/  @!UP0 UTMAPF.L2.4D [UR4], [UR8] ;  /* 0x00000004080085b8 */ /* 0x0001f00008018000 */
[----:B0-----:R-:W-:Y:S05]  /*dff0*/  @P1 BRA.U.ANY `(.L_x_315) ;  /* 0xfffffffd00d81947 */ /* 0x001fea000393ffff */
[----:B------:R-:W0:Y:S01]  /*e000*/  S2R R2, SR_TID.X ;  /* 0x0000000000027919 */ /* 0x000e220000002100 */
[----:B------:R-:W-:Y:S01]  /*e010*/  UMOV UR4, 0x40 ;  /* 0x0000004000047882 */ /* 0x000fe20000000000 */
[----:B0-----:R-:W-:-:S04]  /*e020*/  LOP3.LUT R2, R2, 0x1f, RZ, 0xc0, !PT ;  /* 0x0000001f02027812 */ /* 0x001fc800078ec0ff */
[----:B------:R-:W-:-:S04]  /*e030*/  ISETP.NE.AND P2, PT, R2, RZ, PT ;  /* 0x000000ff0200720c */ /* 0x000fc80003f45270 */
[----:B------:R-:W-:-:S09]  /*e040*/  PLOP3.LUT P1, PT, P2, PT, PT, 0x8, 0x0 ;  /* 0x000000000000781c */ /* 0x000fd2000172e170 */
[----:B------:R-:W-:-:S05]  /*e050*/  VOTEU.ALL UP0, P2 ;  /* 0x00000000003f7886 */ /* 0x000fca0001000000 */
.L_x_316:
[----:B------:R-:W-:Y:S02]  /*e060*/  PLOP3.LUT P0, PT, P0, P1, PT, 0xa2, 0x0 ;  /* 0x000000000000781c */ /* 0x000fe40000703472 */
[----:B------:R-:W-:-:S08]  /*e070*/  @P1 R2UR P0, UR7, R6 ;  /* 0x00000000060712ca */ /* 0x000fd00000000000 */
        /* <DEDUP_REMOVED lines=13> */
.L_x_317:
        /* <DEDUP_REMOVED lines=9> */
[----:B------:R-:W0:Y:S01]  /*e1e0*/  LDC.64 R2, c[0x0][0x3f8] ;  /* 0x0000fe00ff027b82 */ /* 0x000e220000000a00 */
[----:B------:R-:W-:Y:S02]  /*e1f0*/  ULDC.64 UR4, c[0x0][0xa08] ;  /* 0x0002820000047ab9 */ /* 0x000fe40000000a00 */
[----:B0-----:R-:W-:Y:S01]  /*e200*/  LOP3.LUT P0, RZ, R2, UR4, RZ, 0xfc, !PT ;  /* 0x0000000402ff7c12 */ /* 0x001fe2000f80fcff */
[----:B------:R-:W-:-:S03]  /*e210*/  UMOV UR4, 0xffffffff ;  /* 0xffffffff00047882 */ /* 0x000fc60000000000 */
[----:B------:R-:W-:-:S04]  /*e220*/  LOP3.LUT P0, RZ, R3, UR5, RZ, 0xfc, P0 ;  /* 0x0000000503ff7c12 */ /* 0x000fc8000800fcff */
[----:B-----5:R-:W-:Y:S01]  /*e230*/  SEL R5, R0, RZ, !P0 ;  /* 0x000000ff00057207 */ /* 0x020fe20004000000 */
[----:B------:R-:W-:Y:S08]  /*e240*/  BRA.DIV UR4, `(.L_x_318) ;  /* 0x0000003604d07947 */ /* 0x000ff0000b800000 */
.L_x_388:
[----:B------:R-:W2:Y:S01]  /*e250*/  LDL R7, [R1+0x18] ;  /* 0x0000180001077983 */ /* 0x000ea20000100800 */
[----:B------:R-:W-:Y:S01]  /*e260*/  UMOV UR4, 0xffffffff ;  /* 0xffffffff00047882 */ /* 0x000fe20000000000 */
[----:B------:R-:W-:Y:S01]  /*e270*/  SHF.R.S32.HI R12, RZ, 0x1f, R0 ;  /* 0x0000001fff0c7819 */ /* 0x000fe20000011400 */
[----:B--2---:R-:W-:Y:S01]  /*e280*/  VIADD R7, R7, 0xffffffff ;  /* 0xffffffff07077836 */ /* 0x004fe20000000000 */
[----:B------:R-:W-:Y:S06]  /*e290*/  BRA.DIV UR4, `(.L_x_319) ;  /* 0x0000003604f07947 */ /* 0x000fec000b800000 */
[----:B------:R-:W-:-:S13]  /*e2a0*/  ELECT P6, URZ, PT ;  /* 0x00000000003f782f */ /* 0x000fda00038c0000 */
.L_x_391:
[----:B------:R-:W-:Y:S05]  /*e2b0*/  @!P6 BRA `(.L_x_320) ;  /* 0x000000040034e947 */ /* 0x000fea0003800000 */
[----:B------:R0:W-:Y:S01]  /*e2c0*/  STL [R1+0xc], R7 ;  /* 0x00000c0701007387 */ /* 0x0001e20000100800 */
[----:B------:R-:W-:-:S04]  /*e2d0*/  ISETP.NE.U32.AND P0, PT, R2, RZ, PT ;  /* 0x000000ff0200720c */ /* 0x000fc80003f05070 */
[----:B------:R-:W-:-:S13]  /*e2e0*/  ISETP.NE.AND.EX P0, PT, R3, RZ, PT, P0 ;  /* 0x000000ff0300720c */ /* 0x000fda0003f05300 */
[----:B0-----:R-:W-:Y:S05]  /*e2f0*/  @!P0 BRA `(.L_x_321) ;  /* 0x00000000004c8947 */ /* 0x001fea0003800000 */
[----:B------:R-:W0:Y:S01]  /*e300*/  LDC R10, c[0x0][0x41c] ;  /* 0x00010700ff0a7b82 */ /* 0x000e220000000800 */
[----:B------:R-:W-:Y:S01]  /*e310*/  IMAD.MOV.U32 R5, RZ, RZ, R7 ;  /* 0x000000ffff057224 */ /* 0x000fe200078e0007 */
[----:B------:R-:W-:Y:S01]  /*e320*/  ULDC.64 UR4, c[0x0][0x408] ;  /* 0x0001020000047ab9 */ /* 0x000fe20000000a00 */
[----:B0-----:R-:W-:-:S13]  /*e330*/  ISETP.NE.AND P0, PT, R10, 0x1, PT ;  /* 0x000000010a00780c */ /* 0x001fda0003f05270 */
[----:B------:R-:W0:Y:S02]  /*e340*/  @P0 LDC.64 R8, c[0x0][0x420] ;  /* 0x00010800ff080b82 */ /* 0x000e240000000a00 */
[----:B0-----:R-:W-:-:S05]  /*e350*/  @P0 IMAD.HI.U32 R8, R7, R8, RZ ;  /* 0x0000000807080227 */ /* 0x001fca00078e00ff */
[----:B------:R-:W-:-:S05]  /*e360*/  @P0 SHF.R.U32.HI R5, RZ, R9, R8 ;  /* 0x00000009ff050219 */ /* 0x000fca0000011608 */
[----:B------:R-:W-:-:S04]  /*e370*/  IMAD.MOV R8, RZ, RZ, -R5 ;  /* 0x000000ffff087224 */ /* 0x000fc800078e0a05 */
[----:B------:R-:W-:Y:S02]  /*e380*/  IMAD R9, R10, R8, R7 ;  /* 0x000000080a097224 */ /* 0x000fe400078e0207 */
[----:B------:R-:W-:-:S03]  /*e390*/  IMAD R8, R12, UR4, RZ ;  /* 0x000000040c087c24 */ /* 0x000fc6000f8e02ff */
[----:B------:R0:W-:Y:S01]  /*e3a0*/  STL [R1+0xc], R9 ;  /* 0x00000c0901007387 */ /* 0x0001e20000100800 */
[----:B------:R-:W-:Y:S02]  /*e3b0*/  IMAD R10, R0, UR5, R8 ;  /* 0x00000005000a7c24 */ /* 0x000fe4000f8e0208 */
[--C-:B------:R-:W-:Y:S01]  /*e3c0*/  IMAD.MOV.U32 R8, RZ, RZ, R5.reuse ;  /* 0x000000ffff087224 */ /* 0x100fe200078e0005 */
[----:B0-----:R-:W-:-:S03]  /*e3d0*/  SHF.R.S32.HI R9, RZ, 0x1f, R5 ;  /* 0x0000001fff097819 */ /* 0x001fc60000011405 */
[----:B------:R-:W-:-:S04]  /*e3e0*/  IMAD.WIDE.U32 R8, R0, UR4, R8 ;  /* 0x0000000400087c25 */ /* 0x000fc8000f8e0008 */
[----:B------:R-:W-:Y:S01]  /*e3f0*/  IMAD.IADD R5, R9, 0x1, R10 ;  /* 0x0000000109057824 */ /* 0x000fe200078e020a */
[----:B------:R-:W-:-:S04]  /*e400*/  LEA R10, P0, R8, R2, 0x2 ;  /* 0x00000002080a7211 */ /* 0x000fc800078010ff */
[----:B------:R-:W-:-:S05]  /*e410*/  LEA.HI.X R11, R8, R3, R5, 0x2, P0 ;  /* 0x00000003080b7211 */ /* 0x000fca00000f1405 */
[----:B------:R0:W5:Y:S04]  /*e420*/  LDG.E R5, desc[UR60][R10.64] ;  /* 0x0000003c0a057981 */ /* 0x000168000c1e1900 */
.L_x_321:
[----:B------:R-:W2:Y:S01]  /*e430*/  LDL R8, [R1] ;  /* 0x0000000001087983 */ /* 0x000ea20000100800 */
[----:B0-----:R-:W-:-:S03]  /*e440*/  MOV R10, 0x400 ;  /* 0x00000400000a7802 */ /* 0x001fc60000000f00 */
[----:B------:R-:W3:Y:S01]  /*e450*/  LDL R9, [R1+0x8] ;  /* 0x0000080001097983 */ /* 0x000ee20000100800 */
[----:B------:R-:W0:Y:S02]  /*e460*/  S2R R11, SR_CgaCtaId ;  /* 0x00000000000b7919 */ /* 0x000e240000008800 */
[----:B0-----:R-:W-:-:S05]  /*e470*/  LEA R10, R11, R10, 0x18 ;  /* 0x0000000a0b0a7211 */ /* 0x001fca00078ec0ff */
[----:B--2---:R-:W-:Y:S01]  /*e480*/  IMAD R8, R8, 0x8, R10 ;  /* 0x0000000808087824 */ /* 0x004fe200078e020a */
[----:B---3--:R-:W-:-:S04]  /*e490*/  SHF.L.U32 R9, R9, 0x1f, RZ ;  /* 0x0000001f09097819 */ /* 0x008fc800000006ff */
[----:B------:R-:W0:Y:S02]  /*e4a0*/  SYNCS.PHASECHK.TRANS64.TRYWAIT P0, [R8+URZ+0x36840], R9 ;  /* 0x03684009080075a7 */ /* 0x000e24000800017f */
[----:B0-----:R-:W-:Y:S05]  /*e4b0*/  @!P0 BRA `(.L_x_322) ;  /* 0x0000003400888947 */ /* 0x001fea0003800000 */
.L_x_392:
[----:B------:R-:W1:Y:S02]  /*e4c0*/  S2R R10, SR_TID.X ;  /* 0x00000000000a7919 */ /* 0x000e640000002100 */
[----:B-1----:R-:W-:-:S04]  /*e4d0*/  LOP3.LUT R10, R10, 0x7f, RZ, 0xc0, !PT ;  /* 0x0000007f0a0a7812 */ /* 0x002fc800078ec0ff */
[----:B------:R-:W-:-:S13]  /*e4e0*/  ISETP.NE.AND P0, PT, R10, RZ, PT ;  /* 0x000000ff0a00720c */ /* 0x000fda0003f05270 */
[----:B------:R-:W-:Y:S05]  /*e4f0*/  @P0 BRA `(.L_x_323) ;  /* 0x00000000001c0947 */ /* 0x000fea0003800000 */
[----:B------:R-:W1:Y:S01]  /*e500*/  S2R R10, SR_TID.X ;  /* 0x00000000000a7919 */ /* 0x000e620000002100 */
[----:B0-----:R-:W-:-:S04]  /*e510*/  IMAD.MOV.U32 R9, RZ, RZ, 0xa800 ;  /* 0x0000a800ff097424 */ /* 0x001fc800078e00ff */
[----:B------:R2:W-:Y:S01]  /*e520*/  SYNCS.ARRIVE.TRANS64 RZ, [R8+URZ+0x36830], R9 ;  /* 0x0368300908ff79a7 */ /* 0x0005e2000800003f */
[----:B-1----:R-:W-:-:S04]  /*e530*/  LOP3.LUT R10, R10, 0x1f, RZ, 0xc0, !PT ;  /* 0x0000001f0a0a7812 */ /* 0x002fc800078ec0ff */
[----:B------:R-:W-:-:S13]  /*e540*/  ISETP.NE.AND P1, PT, R10, RZ, PT ;  /* 0x000000ff0a00720c */ /* 0x000fda0003f25270 */
[----:B--2---:R-:W-:Y:S05]  /*e550*/  @!P1 BRA `(.L_x_323) ;  /* 0x0000000000049947 */ /* 0x004fea0003800000 */
[----:B------:R-:W-:Y:S01]  /*e560*/  BPT.TRAP 0x1 ;  /* 0x000000040000795c */ /* 0x000fe20000300000 */
.L_x_323:
[----:B------:R-:W2:Y:S01]  /*e570*/  LDL R11, [R1] ;  /* 0x00000000010b7983 */ /* 0x000ea20000100800 */
[----:B------:R-:W-:-:S03]  /*e580*/  MOV R13, 0x400 ;  /* 0x00000400000d7802 */ /* 0x000fc60000000f00 */
[----:B------:R-:W3:Y:S04]  /*e590*/  LDL R10, [R1+0xc] ;  /* 0x00000c00010a7983 */ /* 0x000ee80000100800 */
[----:B0-----:R-:W4:Y:S01]  /*e5a0*/  LDL R9, [R1+0x4] ;  /* 0x0000040001097983 */ /* 0x001f220000100800 */
[----:B------:R-:W0:Y:S01]  /*e5b0*/  S2R R14, SR_CgaCtaId ;  /* 0x00000000000e7919 */ /* 0x000e220000008800 */
[----:B------:R-:W-:Y:S01]  /*e5c0*/  R2UR UR9, R8 ;  /* 0x00000000080972ca */ /* 0x000fe200000e0000 */
[----:B------:R-:W-:Y:S01]  /*e5d0*/  UIADD3 UR4, UP0, UR38, 0x370, URZ ;  /* 0x0000037026047890 */ /* 0x000fe2000ff1e03f */
[----:B------:R-:W-:Y:S02]  /*e5e0*/  R2UR UR12, R4 ;  /* 0x00000000040c72ca */ /* 0x000fe400000e0000 */
[----:B-----5:R-:W-:-:S02]  /*e5f0*/  R2UR UR13, R5 ;  /* 0x00000000050d72ca */ /* 0x020fc400000e0000 */
[----:B0-----:R-:W-:-:S07]  /*e600*/  LEA R13, R14, R13, 0x18 ;  /* 0x0000000d0e0d7211 */ /* 0x001fce00078ec0ff */
[----:B------:R-:W-:Y:S01]  /*e610*/  UIADD3 UR9, UR9, 0x36830, URZ ;  /* 0x0003683009097890 */ /* 0x000fe2000fffe03f */
[----:B------:R-:W-:Y:S01]  /*e620*/  UMOV UR10, URZ ;  /* 0x0000003f000a7c82 */ /* 0x000fe20008000000 */
[----:B------:R-:W-:Y:S01]  /*e630*/  UMOV UR6, 0x0 ;  /* 0x0000000000067882 */ /* 0x000fe20000000000 */
[----:B------:R-:W-:Y:S01]  /*e640*/  UMOV UR7, 0x14f00000 ;  /* 0x14f0000000077882 */ /* 0x000fe20000000000 */
[----:B------:R-:W-:Y:S01]  /*e650*/  UMOV UR16, 0x40 ;  /* 0x0000004000107882 */ /* 0x000fe20000000000 */
[----:B--2---:R-:W-:Y:S01]  /*e660*/  IMAD R8, R11, 0xa800, R13 ;  /* 0x0000a8000b087824 */ /* 0x004fe200078e020d */
[----:B---3--:R-:W-:-:S04]  /*e670*/  R2UR UR11, R10 ;  /* 0x000000000a0b72ca */ /* 0x008fc800000e0000 */
[----:B------:R-:W-:Y:S02]  /*e680*/  R2UR UR8, R8 ;  /* 0x00000000080872ca */ /* 0x000fe400000e0000 */
[----:B----4-:R-:W-:-:S11]  /*e690*/  R2UR UR5, R9 ;  /* 0x00000000090572ca */ /* 0x010fd600000e0000 */
[----:B------:R-:W-:Y:S02]  /*e6a0*/  UIADD3 UR14, UR8, 0x21400, URZ ;  /* 0x00021400080e7890 */ /* 0x000fe4000fffe03f */
[----:B------:R-:W-:Y:S02]  /*e6b0*/  UIMAD UR11, UR11, 0x70, UR5 ;  /* 0x000000700b0b78a4 */ /* 0x000fe4000f8e0205 */
[----:B------:R-:W-:Y:S02]  /*e6c0*/  UIADD3.X UR5, URZ, UR39, URZ, UP0, !UPT ;  /* 0x000000273f057290 */ /* 0x000fe400087fe43f */
[----:B------:R-:W-:Y:S02]  /*e6d0*/  UIADD3 UR15, UR8, 0x24c00, URZ ;  /* 0x00024c00080f7890 */ /* 0x000fe4000fffe03f */
[----:B------:R-:W-:-:S03]  /*e6e0*/  UIADD3 UR17, UR8, 0x28400, URZ ;  /* 0x0002840008117890 */ /* 0x000fc6000fffe03f */
[----:B------:R-:W-:Y:S02]  /*e6f0*/  UMOV UR8, UR14 ;  /* 0x0000000e00087c82 */ /* 0x000fe40008000000 */
[----:B------:R0:W-:Y:S01]  /*e700*/  UTMALDG.4D [UR8], [UR4], desc[UR6] ;  /* 0x00000608040075b4 */ /* 0x0001e20008019000 */
[----:B------:R-:W-:Y:S01]  /*e710*/  UMOV UR14, 0x80 ;  /* 0x00000080000e7882 */ /* 0x000fe20000000000 */
[----:B0-----:R-:W-:Y:S01]  /*e720*/  UMOV UR8, UR15 ;  /* 0x0000000f00087c82 */ /* 0x001fe20008000000 */
[----:B------:R-:W-:Y:S02]  /*e730*/  UMOV UR10, UR16 ;  /* 0x00000010000a7c82 */ /* 0x000fe40008000000 */
[----:B------:R0:W-:Y:S02]  /*e740*/  UTMALDG.4D [UR8], [UR4], desc[UR6] ;  /* 0x00000608040075b4 */ /* 0x0001e40008019000 */
[----:B0-----:R-:W-:Y:S01]  /*e750*/  UMOV UR8, UR17 ;  /* 0x0000001100087c82 */ /* 0x001fe20008000000 */
[----:B------:R-:W-:-:S02]  /*e760*/  UMOV UR10, UR14 ;  /* 0x0000000e000a7c82 */ /* 0x000fc40008000000 */
[----:B------:R0:W-:Y:S02]  /*e770*/  UTMALDG.4D [UR8], [UR4], desc[UR6] ;  /* 0x00000608040075b4 */ /* 0x0001e40008019000 */
[----:B0-----:R-:W-:Y:S01]  /*e780*/  NOP ;  /* 0x0000000000007918 */ /* 0x001fe20000000000 */
.L_x_320:
[----:B------:R-:W2:Y:S01]  /*e790*/  LDL.LU R11, [R1+0x28] ;  /* 0x00002800010b7983 */ /* 0x000ea20000300800 */
[----:B------:R-:W-:Y:S01]  /*e7a0*/  MOV R9, 0x400 ;  /* 0x0000040000097802 */ /* 0x000fe20000000f00 */
[----:B------:R-:W-:Y:S05]  /*e7b0*/  WARPSYNC.ALL ;  /* 0x0000000000007948 */ /* 0x000fea0003800000 */
[----:B------:R-:W0:Y:S01]  /*e7c0*/  S2R R10, SR_CgaCtaId ;  /* 0x00000000000a7919 */ /* 0x000e220000008800 */
[----:B------:R-:W-:-:S13]  /*e7d0*/  ELECT P0, URZ, PT ;  /* 0x00000000003f782f */ /* 0x000fda0003800000 */
[----:B------:R-:W-:Y:S01]  /*e7e0*/  @P0 R2UR UR13, R6 ;  /* 0x00000000060d02ca */ /* 0x000fe200000e0000 */
[----:B------:R-:W-:Y:S01]  /*e7f0*/  UIADD3 UR4, UP0, UR38, 0x270, URZ ;  /* 0x0000027026047890 */ /* 0x000fe2000ff1e03f */
[----:B------:R-:W-:Y:S01]  /*e800*/  @P0 R2UR UR12, R18 ;  /* 0x00000000120c02ca */ /* 0x000fe200000e0000 */
[----:B------:R-:W-:Y:S01]  /*e810*/  UMOV UR6, 0x0 ;  /* 0x0000000000067882 */ /* 0x000fe20000000000 */
[C---:B------:R-:W-:Y:S01]  /*e820*/  @P0 R2UR UR11, R17.reuse ;  /* 0x00000000110b02ca */ /* 0x040fe200000e0000 */
[----:B------:R-:W-:Y:S01]  /*e830*/  UIADD3.X UR5, URZ, UR39, URZ, UP0, !UPT ;  /* 0x000000273f057290 */ /* 0x000fe200087fe43f */
[----:B------:R-:W-:Y:S01]  /*e840*/  @P0 R2UR UR21, R6 ;  /* 0x00000000061502ca */ /* 0x000fe200000e0000 */
[----:B------:R-:W-:Y:S01]  /*e850*/  UMOV UR7, 0x12f00000 ;  /* 0x12f0000000077882 */ /* 0x000fe20000000000 */
[----:B------:R-:W-:Y:S01]  /*e860*/  UMOV UR10, URZ ;  /* 0x0000003f000a7c82 */ /* 0x000fe20008000000 */
[----:B------:R-:W-:Y:S01]  /*e870*/  @P0 R2UR UR20, R18 ;  /* 0x00000000121402ca */ /* 0x000fe200000e0000 */
[----:B------:R-:W-:Y:S01]  /*e880*/  UMOV UR14, 0x0 ;  /* 0x00000000000e7882 */ /* 0x000fe20000000000 */
[----:B------:R-:W-:Y:S01]  /*e890*/  @P0 R2UR UR19, R17 ;  /* 0x00000000111302ca */ /* 0x000fe200000e0000 */
[----:B------:R-:W-:Y:S01]  /*e8a0*/  @P0 IMAD.MOV.U32 R8, RZ, RZ, 0xc000 ;  /* 0x0000c000ff080424 */ /* 0x000fe200078e00ff */
[----:B------:R-:W-:Y:S01]  /*e8b0*/  UMOV UR15, 0x12f00000 ;  /* 0x12f00000000f7882 */ /* 0x000fe20000000000 */
[----:B------:R-:W-:Y:S01]  /*e8c0*/  UMOV UR18, 0x40 ;  /* 0x0000004000127882 */ /* 0x000fe20000000000 */
[----:B------:R-:W-:Y:S01]  /*e8d0*/  UMOV UR22, 0x0 ;  /* 0x0000000000167882 */ /* 0x000fe20000000000 */
[----:B------:R-:W-:Y:S01]  /*e8e0*/  UMOV UR23, 0x12f00000 ;  /* 0x12f0000000177882 */ /* 0x000fe20000000000 */
[----:B------:R-:W-:Y:S01]  /*e8f0*/  BSSY B0, `(.L_x_324) ;  /* 0x0000019000007945 */ /* 0x000fe20003800000 */
[----:B0-----:R-:W-:Y:S01]  /*e900*/  LEA R9, R10, R9, 0x18 ;  /* 0x000000090a097211 */ /* 0x001fe200078ec0ff */
[----:B------:R-:W-:Y:S03]  /*e910*/  BAR.SYNC.DEFER_BLOCKING 0x8, 0x120 ;  /* 0x0204800000007b1d */ /* 0x000fe60000010000 */
[----:B------:R-:W-:-:S13]  /*e920*/  R2UR UR24, R9 ;  /* 0x00000000091872ca */ /* 0x000fda00000e0000 */
[----:B------:R-:W-:Y:S02]  /*e930*/  UIADD3 UR8, UR24, 0x15400, URZ ;  /* 0x0001540018087890 */ /* 0x000fe4000fffe03f */
[----:B------:R-:W-:Y:S02]  /*e940*/  UIADD3 UR9, UR24, 0x36800, URZ ;  /* 0x0003680018097890 */ /* 0x000fe4000fffe03f */
[----:B------:R-:W-:Y:S01]  /*e950*/  UIADD3 UR16, UR24, 0x19400, URZ ;  /* 0x0001940018107890 */ /* 0x000fe2000fffe03f */
[----:B------:R0:W-:Y:S04]  /*e960*/  @P0 SYNCS.ARRIVE.TRANS64 RZ, [R9+URZ+0x36800], R8 ;  /* 0x0368000809ff09a7 */ /* 0x0001e8000800003f */
[----:B------:R-:W-:Y:S02]  /*e970*/  UMOV UR17, UR9 ;  /* 0x0000000900117c82 */ /* 0x000fe40008000000 */
[----:B------:R1:W-:Y:S02]  /*e980*/  UTMALDG.4D [UR8], [UR4], desc[UR6] ;  /* 0x00000608040075b4 */ /* 0x0003e40008019000 */
[----:B------:R0:W-:Y:S01]  /*e990*/  UTMALDG.4D [UR16], [UR4], desc[UR14] ;  /* 0x00000e10040075b4 */ /* 0x0001e20008019000 */
[----:B-1----:R-:W-:Y:S01]  /*e9a0*/  @P0 R2UR UR13, R6 ;  /* 0x00000000060d02ca */ /* 0x002fe200000e0000 */
[----:B------:R-:W-:Y:S01]  /*e9b0*/  UIADD3 UR8, UR24, 0x1d400, URZ ;  /* 0x0001d40018087890 */ /* 0x000fe2000fffe03f */
[----:B------:R-:W-:Y:S01]  /*e9c0*/  @P0 R2UR UR12, R18 ;  /* 0x00000000120c02ca */ /* 0x000fe200000e0000 */
[----:B------:R-:W-:Y:S01]  /*e9d0*/  UMOV UR10, 0x80 ;  /* 0x00000080000a7882 */ /* 0x000fe20000000000 */
[----:B------:R-:W-:-:S13]  /*e9e0*/  @P0 R2UR UR11, R17 ;  /* 0x00000000110b02ca */ /* 0x000fda00000e0000 */
[----:B------:R0:W-:Y:S01]  /*e9f0*/  UTMALDG.4D [UR8], [UR4], desc[UR22] ;  /* 0x00001608040075b4 */ /* 0x0001e20008019000 */
[----:B--2---:R-:W-:-:S04]  /*ea00*/  IADD3 R11, R11, 0x1, RZ ;  /* 0x000000010b0b7810 */ /* 0x004fc80007ffe0ff */
[----:B------:R-:W-:Y:S01]  /*ea10*/  LEA.HI R6, R11, R11, RZ, 0x1 ;  /* 0x0000000b0b067211 */ /* 0x000fe200078f08ff */
[----:B------:R0:W-:Y:S03]  /*ea20*/  STL [R1+0x28], R11 ;  /* 0x0000280b01007387 */ /* 0x0001e60000100800 */
[----:B------:R-:W-:-:S05]  /*ea30*/  LOP3.LUT R6, R6, 0xfffffffe, RZ, 0xc0, !PT ;  /* 0xfffffffe06067812 */ /* 0x000fca00078ec0ff */
[----:B------:R-:W-:-:S05]  /*ea40*/  IMAD.IADD R6, R11, 0x1, -R6 ;  /* 0x000000010b067824 */ /* 0x000fca00078e0a06 */
[----:B------:R-:W-:-:S04]  /*ea50*/  SHF.L.U32 R6, R6, 0x1f, RZ ;  /* 0x0000001f06067819 */ /* 0x000fc800000006ff */
[----:B------:R-:W1:Y:S02]  /*ea60*/  SYNCS.PHASECHK.TRANS64.TRYWAIT P0, [R9+URZ+0x36820], R6 ;  /* 0x03682006090075a7 */ /* 0x000e64000800017f */
[----:B01----:R-:W-:Y:S05]  /*ea70*/  @!P0 BRA `(.L_x_325) ;  /* 0x00000030002c8947 */ /* 0x003fea0003800000 */
.L_x_393:
[----:B------:R-:W-:Y:S05]  /*ea80*/  BSYNC B0 ;  /* 0x0000000000007941 */ /* 0x000fea0003800000 */
.L_x_324:
[----:B0-----:R-:W2:Y:S01]  /*ea90*/  LDL.LU R8, [R1+0x24] ;  /* 0x0000240001087983 */ /* 0x001ea20000300800 */
[----:B------:R-:W-:Y:S01]  /*eaa0*/  BSSY B0, `(.L_x_326) ;  /* 0x00001a6000007945 */ /* 0x000fe20003800000 */
[----:B--2---:R-:W-:-:S13]  /*eab0*/  ISETP.GE.AND P0, PT, R8, 0x71, PT ;  /* 0x000000710800780c */ /* 0x004fda0003f06270 */
[----:B------:R-:W-:Y:S05]  /*eac0*/  @!P0 BRA `(.L_x_327) ;  /* 0x00000018008c8947 */ /* 0x000fea0003800000 */
[----:B------:R-:W2:Y:S01]  /*ead0*/  LDL R8, [R1+0x18] ;  /* 0x0000180001087983 */ /* 0x000ea20000100800 */
[----:B------:R-:W-:Y:S01]  /*eae0*/  IMAD.MOV.U32 R6, RZ, RZ, 0x1 ;  /* 0x00000001ff067424 */ /* 0x000fe200078e00ff */
[----:B------:R-:W-:Y:S01]  /*eaf0*/  BSSY B1, `(.L_x_328) ;  /* 0x0000093000017945 */ /* 0x000fe20003800000 */
[----:B--2---:R-:W-:-:S05]  /*eb00*/  IMAD.MOV R14, RZ, RZ, -R8 ;  /* 0x000000ffff0e7224 */ /* 0x004fca00078e0a08 */
[----:B------:R-:W-:-:S05]  /*eb10*/  VIADDMNMX R14, R14, R6, 0xffffffff, !PT ;  /* 0xffffffff0e0e7446 */ /* 0x000fca0007800106 */
[----:B------:R-:W-:-:S05]  /*eb20*/  IMAD.IADD R6, R8, 0x1, R14 ;  /* 0x0000000108067824 */ /* 0x000fca00078e020e */
[----:B------:R-:W-:-:S04]  /*eb30*/  LOP3.LUT R6, R6, 0x1, RZ, 0xc0, !PT ;  /* 0x0000000106067812 */ /* 0x000fc800078ec0ff */
[----:B------:R-:W-:Y:S01]  /*eb40*/  ISETP.NE.U32.AND P0, PT, R6, 0x1, PT ;  /* 0x000000010600780c */ /* 0x000fe20003f05070 */
[----:B------:R-:W-:-:S12]  /*eb50*/  VIADD R6, R8, 0xfffffffe ;  /* 0xfffffffe08067836 */ /* 0x000fd80000000000 */
[----:B------:R-:W-:Y:S05]  /*eb60*/  @P0 BRA `(.L_x_329) ;  /* 0x00000008002c0947 */ /* 0x000fea0003800000 */
[----:B------:R-:W2:Y:S04]  /*eb70*/  LDL R9, [R1] ;  /* 0x0000000001097983 */ /* 0x000ea80000100800 */
[----:B------:R-:W3:Y:S01]  /*eb80*/  LDL R8, [R1+0x8] ;  /* 0x0000080001087983 */ /* 0x000ee20000100800 */
[----:B------:R-:W-:Y:S01]  /*eb90*/  BSSY B2, `(.L_x_330) ;  /* 0x0000084000027945 */ /* 0x000fe20003800000 */
[----:B--2---:R-:W-:-:S05]  /*eba0*/  VIADD R13, R9, 0x1 ;  /* 0x00000001090d7836 */ /* 0x004fca0000000000 */
[----:B------:R-:W-:-:S04]  /*ebb0*/  ISETP.NE.AND P0, PT, R13, 0x2, PT ;  /* 0x000000020d00780c */ /* 0x000fc80003f05270 */
[----:B------:R-:W-:Y:S02]  /*ebc0*/  SEL R15, RZ, 0x1, P0 ;  /* 0x00000001ff0f7807 */ /* 0x000fe40000000000 */
[----:B------:R-:W-:Y:S02]  /*ebd0*/  SEL R13, R13, RZ, P0 ;  /* 0x000000ff0d0d7207 */ /* 0x000fe40000000000 */
[----:B---3--:R-:W-:Y:S01]  /*ebe0*/  LOP3.LUT R15, R8, R15, RZ, 0x3c, !PT ;  /* 0x0000000f080f7212 */ /* 0x008fe200078e3cff */
[----:B------:R-:W-:Y:S06]  /*ebf0*/  @!P6 BRA `(.L_x_331) ;  /* 0x0000000400f4e947 */ /* 0x000fec0003800000 */
[----:B------:R-:W-:Y:S01]  /*ec00*/  ISETP.NE.U32.AND P0, PT, R2, RZ, PT ;  /* 0x000000ff0200720c */ /* 0x000fe20003f05070 */
[----:B------:R-:W-:-:S03]  /*ec10*/  IMAD.MOV.U32 R8, RZ, RZ, R5 ;  /* 0x000000ffff087224 */ /* 0x000fc600078e0005 */
[----:B------:R-:W-:-:S13]  /*ec20*/  ISETP.NE.AND.EX P0, PT, R3, RZ, PT, P0 ;  /* 0x000000ff0300720c */ /* 0x000fda0003f05300 */
[----:B------:R-:W-:Y:S05]  /*ec30*/  @!P0 BRA `(.L_x_332) ;  /* 0x0000000000448947 */ /* 0x000fea0003800000 */
[----:B------:R-:W0:Y:S01]  /*ec40*/  LDC R18, c[0x0][0x41c] ;  /* 0x00010700ff127b82 */ /* 0x000e220000000800 */
[----:B------:R-:W-:Y:S01]  /*ec50*/  ULDC.64 UR4, c[0x0][0x408] ;  /* 0x0001020000047ab9 */ /* 0x000fe20000000a00 */
[----:B0-----:R-:W-:-:S13]  /*ec60*/  ISETP.NE.AND P0, PT, R18, 0x1, PT ;  /* 0x000000011200780c */ /* 0x001fda0003f05270 */
[----:B------:R-:W0:Y:S02]  /*ec70*/  @P0 LDC.64 R8, c[0x0][0x420] ;  /* 0x00010800ff080b82 */ /* 0x000e240000000a00 */
[----:B0-----:R-:W-:-:S04]  /*ec80*/  @P0 IMAD.HI.U32 R10, R6, R8, RZ ;  /* 0x00000008060a0227 */ /* 0x001fc800078e00ff */
[----:B------:R-:W-:Y:S01]  /*ec90*/  IMAD.MOV.U32 R8, RZ, RZ, R6 ;  /* 0x000000ffff087224 */ /* 0x000fe200078e0006 */
[----:B------:R-:W-:Y:S01]  /*eca0*/  @P0 SHF.R.U32.HI R8, RZ, R9, R10 ;  /* 0x00000009ff080219 */ /* 0x000fe2000001160a */
[----:B------:R-:W-:-:S03]  /*ecb0*/  IMAD R10, R12, UR4, RZ ;  /* 0x000000040c0a7c24 */ /* 0x000fc6000f8e02ff */
[----:B------:R-:W-:Y:S01]  /*ecc0*/  SHF.R.S32.HI R9, RZ, 0x1f, R8 ;  /* 0x0000001fff097819 */ /* 0x000fe20000011408 */
[C---:B------:R-:W-:Y:S02]  /*ecd0*/  IMAD R17, R0.reuse, UR5, R10 ;  /* 0x0000000500117c24 */ /* 0x040fe4000f8e020a */
[----:B------:R-:W-:-:S04]  /*ece0*/  IMAD.WIDE.U32 R10, R0, UR4, R8 ;  /* 0x00000004000a7c25 */ /* 0x000fc8000f8e0008 */
[----:B------:R-:W-:Y:S01]  /*ecf0*/  IMAD.IADD R17, R17, 0x1, R11 ;  /* 0x0000000111117824 */ /* 0x000fe200078e020b */
[----:B------:R-:W-:Y:S01]  /*ed00*/  LEA R2, P0, R10, R2, 0x2 ;  /* 0x000000020a027211 */ /* 0x000fe200078010ff */
[----:B------:R-:W-:-:S03]  /*ed10*/  IMAD.MOV R8, RZ, RZ, -R8 ;  /* 0x000000ffff087224 */ /* 0x000fc600078e0a08 */
[----:B------:R-:W-:Y:S01]  /*ed20*/  LEA.HI.X R3, R10, R3, R17, 0x2, P0 ;  /* 0x000000030a037211 */ /* 0x000fe200000f1411 */
[----:B------:R-:W-:-:S04]  /*ed30*/  IMAD R6, R18, R8, R6 ;  /* 0x0000000812067224 */ /* 0x000fc800078e0206 */
[----:B------:R0:W5:Y:S04]  /*ed40*/  LDG.E R8, desc[UR60][R2.64] ;  /* 0x0000003c02087981 */ /* 0x000168000c1e1900 */
.L_x_332:
[----:B0-----:R-:W0:Y:S01]  /*ed50*/  S2R R3, SR_CgaCtaId ;  /* 0x0000000000037919 */ /* 0x001e220000008800 */
[----:B------:R-:W-:-:S04]  /*ed60*/  MOV R2, 0x400 ;  /* 0x0000040000027802 */ /* 0x000fc80000000f00 */
[----:B0-----:R-:W-:Y:S02]  /*ed70*/  LEA R2, R3, R2, 0x18 ;  /* 0x0000000203027211 */ /* 0x001fe400078ec0ff */
[----:B------:R-:W-:-:S03]  /*ed80*/  SHF.L.U32 R3, R15, 0x1f, RZ ;  /* 0x0000001f0f037819 */ /* 0x000fc600000006ff */
[----:B------:R-:W-:-:S04]  /*ed90*/  IMAD R2, R13, 0x8, R2 ;  /* 0x000000080d027824 */ /* 0x000fc800078e0202 */
[----:B------:R-:W0:Y:S02]  /*eda0*/  SYNCS.PHASECHK.TRANS64.TRYWAIT P0, [R2+URZ+0x36840], R3 ;  /* 0x03684003020075a7 */ /* 0x000e24000800017f */
[----:B0-----:R-:W-:Y:S05]  /*edb0*/  @!P0 BRA `(.L_x_333) ;  /* 0x0000002c007c8947 */ /* 0x001fea0003800000 */
.L_x_394:
        /* <DEDUP_REMOVED lines=11> */
.L_x_334:
[----:B------:R-:W2:Y:S04]  /*ee70*/  LDL R17, [R1+0x4] ;  /* 0x0000040001117983 */ /* 0x000ea80000100800 */
[----:B------:R-:W3:Y:S01]  /*ee80*/  LDL.LU R11, [R1+0x8] ;  /* 0x00000800010b7983 */ /* 0x000ee20000300800 */
[----:B0-----:R-:W-:-:S03]  /*ee90*/  MOV R3, 0x400 ;  /* 0x0000040000037802 */ /* 0x001fc60000000f00 */
[----:B------:R-:W4:Y:S01]  /*eea0*/  LDL R9, [R1] ;  /* 0x0000000001097983 */ /* 0x000f220000100800 */
[----:B------:R-:W0:Y:S01]  /*eeb0*/  S2R R10, SR_CgaCtaId ;  /* 0x00000000000a7919 */ /* 0x000e220000008800 */
[----:B------:R-:W-:Y:S02]  /*eec0*/  R2UR UR9, R2 ;  /* 0x00000000020972ca */ /* 0x000fe400000e0000 */
[----:B------:R-:W-:Y:S01]  /*eed0*/  R2UR UR11, R6 ;  /* 0x00000000060b72ca */ /* 0x000fe200000e0000 */
[----:B------:R-:W-:Y:S01]  /*eee0*/  UIADD3 UR4, UP0, UR38, 0x370, URZ ;  /* 0x0000037026047890 */ /* 0x000fe2000ff1e03f */
[----:B------:R-:W-:Y:S02]  /*eef0*/  R2UR UR12, R4 ;  /* 0x00000000040c72ca */ /* 0x000fe400000e0000 */
[----:B-----5:R-:W-:Y:S02]  /*ef00*/  R2UR UR13, R8 ;  /* 0x00000000080d72ca */ /* 0x020fe400000e0000 */
[----:B0-----:R-:W-:-:S05]  /*ef10*/  LEA R3, R10, R3, 0x18 ;  /* 0x000000030a037211 */ /* 0x001fca00078ec0ff */
[----:B------:R-:W-:-:S05]  /*ef20*/  IMAD R2, R13, 0xa800, R3 ;  /* 0x0000a8000d027824 */ /* 0x000fca00078e0203 */
[----:B------:R-:W-:Y:S01]  /*ef30*/  R2UR UR14, R2 ;  /* 0x00000000020e72ca */ /* 0x000fe200000e0000 */
[----:B------:R-:W-:Y:S01]  /*ef40*/  UIADD3 UR9, UR9, 0x36830, URZ ;  /* 0x0003683009097890 */ /* 0x000fe2000fffe03f */
[----:B------:R-:W-:Y:S01]  /*ef50*/  VIADD R3, R3, 0x36800 ;  /* 0x0003680003037836 */ /* 0x000fe20000000000 */
[----:B------:R-:W-:Y:S01]  /*ef60*/  UMOV UR10, URZ ;  /* 0x0000003f000a7c82 */ /* 0x000fe20008000000 */
[----:B------:R-:W-:Y:S01]  /*ef70*/  UMOV UR6, 0x0 ;  /* 0x0000000000067882 */ /* 0x000fe20000000000 */
[----:B------:R-:W-:-:S08]  /*ef80*/  UMOV UR7, 0x14f00000 ;  /* 0x14f0000000077882 */ /* 0x000fd00000000000 */
[----:B------:R-:W-:Y:S02]  /*ef90*/  UIADD3 UR8, UR14, 0x21400, URZ ;  /* 0x000214000e087890 */ /* 0x000fe4000fffe03f */
[----:B------:R-:W-:Y:S02]  /*efa0*/  UIADD3 UR15, UR14, 0x24c00, URZ ;  /* 0x00024c000e0f7890 */ /* 0x000fe4000fffe03f */
[----:B------:R-:W-:Y:S01]  /*efb0*/  UIADD3 UR14, UR14, 0x28400, URZ ;  /* 0x000284000e0e7890 */ /* 0x000fe2000fffe03f */
[----:B------:R-:W-:Y:S01]  /*efc0*/  UMOV UR16, 0x40 ;  /* 0x0000004000107882 */ /* 0x000fe20000000000 */
[----:B------:R-:W-:Y:S01]  /*efd0*/  UMOV UR17, 0x80 ;  /* 0x0000008000117882 */ /* 0x000fe20000000000 */
[----:B--2---:R-:W-:-:S13]  /*efe0*/  R2UR UR5, R17 ;  /* 0x00000000110572ca */ /* 0x004fda00000e0000 */
[----:B------:R-:W-:Y:S02]  /*eff0*/  UIMAD UR11, UR11, 0x70, UR5 ;  /* 0x000000700b0b78a4 */ /* 0x000fe4000f8e0205 */
[----:B------:R-:W-:Y:S01]  /*f000*/  UIADD3.X UR5, URZ, UR39, URZ, UP0, !UPT ;  /* 0x000000273f057290 */ /* 0x000fe200087fe43f */
[----:B---3--:R-:W-:Y:S01]  /*f010*/  SHF.L.U32 R2, R11, 0x1f, RZ ;  /* 0x0000001f0b027819 */ /* 0x008fe200000006ff */
[----:B----4-:R-:W-:-:S07]  /*f020*/  IMAD R3, R9, 0x8, R3 ;  /* 0x0000000809037824 */ /* 0x010fce00078e0203 */
[----:B------:R0:W-:Y:S02]  /*f030*/  UTMALDG.4D [UR8], [UR4], desc[UR6] ;  /* 0x00000608040075b4 */ /* 0x0001e40008019000 */
[----:B0-----:R-:W-:Y:S01]  /*f040*/  UMOV UR8, UR15 ;  /* 0x0000000f00087c82 */ /* 0x001fe20008000000 */
[----:B------:R-:W-:Y:S02]  /*f050*/  UMOV UR10, UR16 ;  /* 0x00000010000a7c82 */ /* 0x000fe40008000000 */
[----:B------:R0:W-:Y:S02]  /*f060*/  UTMALDG.4D [UR8], [UR4], desc[UR6] ;  /* 0x00000608040075b4 */ /* 0x0001e40008019000 */
[----:B0-----:R-:W-:Y:S01]  /*f070*/  UMOV UR8, UR14 ;  /* 0x0000000e00087c82 */ /* 0x001fe20008000000 */
[----:B------:R-:W-:Y:S02]  /*f080*/  UMOV UR10, UR17 ;  /* 0x00000011000a7c82 */ /* 0x000fe40008000000 */
[----:B------:R0:W-:Y:S01]  /*f090*/  UTMALDG.4D [UR8], [UR4], desc[UR6] ;  /* 0x00000608040075b4 */ /* 0x0001e20008019000 */
[----:B------:R-:W1:Y:S02]  /*f0a0*/  SYNCS.PHASECHK.TRANS64.TRYWAIT P0, [R3+URZ+0x60], R2 ;  /* 0x00006002030075a7 */ /* 0x000e64000800017f */
[----:B01----:R-:W-:Y:S05]  /*f0b0*/  @!P0 BRA `(.L_x_335) ;  /* 0x0000002800d08947 */ /* 0x003fea0003800000 */
.L_x_395:
[----:B------:R-:W-:Y:S05]  /*f0c0*/  @P1 BRA `(.L_x_336) ;  /* 0x0000000000301947 */ /* 0x000fea0003800000 */
[----:B------:R-:W1:Y:S01]  /*f0d0*/  S2R R9, SR_TID.X ;  /* 0x0000000000097919 */ /* 0x000e620000002100 */
[----:B------:R-:W-:Y:S01]  /*f0e0*/  MOV R10, 0x400 ;  /* 0x00000400000a7802 */ /* 0x000fe20000000f00 */
[----:B------:R-:W2:Y:S01]  /*f0f0*/  S2R R11, SR_CgaCtaId ;  /* 0x00000000000b7919 */ /* 0x000ea20000008800 */
[----:B-1----:R-:W-:Y:S02]  /*f100*/  LOP3.LUT R17, R9, 0x1f, RZ, 0xc0, !PT ;  /* 0x0000001f09117812 */ /* 0x002fe400078ec0ff */
[----:B------:R-:W3:Y:S02]  /*f110*/  LDL R9, [R1] ;  /* 0x0000000001097983 */ /* 0x000ee40000100800 */
[----:B------:R-:W-:Y:S02]  /*f120*/  ISETP.NE.AND P0, PT, R17, RZ, PT ;  /* 0x000000ff1100720c */ /* 0x000fe40003f05270 */
[----:B--2---:R-:W-:Y:S01]  /*f130*/  LEA R10, R11, R10, 0x18 ;  /* 0x0000000a0b0a7211 */ /* 0x004fe200078ec0ff */
[----:B0-----:R-:W-:-:S04]  /*f140*/  IMAD.MOV.U32 R3, RZ, RZ, 0xa800 ;  /* 0x0000a800ff037424 */ /* 0x001fc800078e00ff */
[----:B---3--:R-:W-:-:S04]  /*f150*/  IMAD R2, R9, 0x8, R10 ;  /* 0x0000000809027824 */ /* 0x008fc800078e020a */
[----:B------:R1:W-:Y:S02]  /*f160*/  SYNCS.ARRIVE.TRANS64 RZ, [R2+URZ+0x36850], R3 ;  /* 0x0368500302ff79a7 */ /* 0x0003e4000800003f */
[----:B------:R-:W-:Y:S05]  /*f170*/  @!P0 BRA `(.L_x_336) ;  /* 0x0000000000048947 */ /* 0x000fea0003800000 */
[----:B------:R-:W-:Y:S01]  /*f180*/  BPT.TRAP 0x1 ;  /* 0x000000040000795c */ /* 0x000fe20000300000 */
.L_x_336:
[----:B01----:R-:W2:Y:S01]  /*f190*/  LDL.LU R2, [R1+0xc] ;  /* 0x00000c0001027983 */ /* 0x003ea20000300800 */
[----:B------:R-:W-:-:S03]  /*f1a0*/  MOV R10, 0x400 ;  /* 0x00000400000a7802 */ /* 0x000fc60000000f00 */
[----:B------:R-:W3:Y:S04]  /*f1b0*/  LDL.LU R9, [R1] ;  /* 0x0000000001097983 */ /* 0x000ee80000300800 */
[----:B------:R-:W4:Y:S01]  /*f1c0*/  LDL R3, [R1+0x4] ;  /* 0x0000040001037983 */ /* 0x000f220000100800 */
[----:B------:R-:W0:Y:S01]  /*f1d0*/  S2R R11, SR_CgaCtaId ;  /* 0x00000000000b7919 */ /* 0x000e220000008800 */
[----:B------:R-:W-:Y:S01]  /*f1e0*/  R2UR UR13, R5 ;  /* 0x00000000050d72ca */ /* 0x000fe200000e0000 */
[----:B------:R-:W-:Y:S01]  /*f1f0*/  UIADD3 UR4, UP0, UR38, 0x470, URZ ;  /* 0x0000047026047890 */ /* 0x000fe2000ff1e03f */
[----:B------:R-:W-:Y:S02]  /*f200*/  R2UR UR12, R4 ;  /* 0x00000000040c72ca */ /* 0x000fe400000e0000 */
[----:B0-----:R-:W-:Y:S01]  /*f210*/  LEA R10, R11, R10, 0x18 ;  /* 0x0000000a0b0a7211 */ /* 0x001fe200078ec0ff */
[----:B------:R-:W-:Y:S01]  /*f220*/  UMOV UR10, URZ ;  /* 0x0000003f000a7c82 */ /* 0x000fe20008000000 */
[----:B------:R-:W-:Y:S01]  /*f230*/  UMOV UR6, 0x0 ;  /* 0x0000000000067882 */ /* 0x000fe20000000000 */
[----:B------:R-:W-:Y:S01]  /*f240*/  UMOV UR7, 0x14f00000 ;  /* 0x14f0000000077882 */ /* 0x000fe20000000000 */
[----:B------:R-:W-:Y:S01]  /*f250*/  UMOV UR16, 0x40 ;  /* 0x0000004000107882 */ /* 0x000fe20000000000 */
[----:B------:R0:W-:Y:S01]  /*f260*/  STL [R1+0xc], R6 ;  /* 0x00000c0601007387 */ /* 0x0001e20000100800 */
[----:B------:R-:W-:Y:S01]  /*f270*/  IMAD.MOV.U32 R5, RZ, RZ, R8 ;  /* 0x000000ffff057224 */ /* 0x000fe200078e0008 */
[----:B--2---:R-:W-:-:S02]  /*f280*/  R2UR UR11, R2 ;  /* 0x00000000020b72ca */ /* 0x004fc400000e0000 */
[----:B---3--:R-:W-:-:S04]  /*f290*/  LEA R2, R9, R10, 0x3 ;  /* 0x0000000a09027211 */ /* 0x008fc800078e18ff */
[----:B------:R-:W-:Y:S01]  /*f2a0*/  R2UR UR9, R2 ;  /* 0x00000000020972ca */ /* 0x000fe200000e0000 */
[----:B------:R-:W-:Y:S01]  /*f2b0*/  IMAD R2, R9, 0xa800, R10 ;  /* 0x0000a80009027824 */ /* 0x000fe200078e020a */
[----:B----4-:R-:W-:-:S04]  /*f2c0*/  R2UR UR5, R3 ;  /* 0x00000000030572ca */ /* 0x010fc800000e0000 */
[----:B------:R-:W-:-:S07]  /*f2d0*/  R2UR UR15, R2 ;  /* 0x00000000020f72ca */ /* 0x000fce00000e0000 */
[----:B------:R-:W-:Y:S02]  /*f2e0*/  UIADD3 UR9, UR9, 0x36850, URZ ;  /* 0x0003685009097890 */ /* 0x000fe4000fffe03f */
[----:B------:R-:W-:Y:S02]  /*f2f0*/  UIMAD UR11, UR11, 0x70, UR5 ;  /* 0x000000700b0b78a4 */ /* 0x000fe4000f8e0205 */
[----:B------:R-:W-:Y:S02]  /*f300*/  UIADD3.X UR5, URZ, UR39, URZ, UP0, !UPT ;  /* 0x000000273f057290 */ /* 0x000fe400087fe43f */
        /* <DEDUP_REMOVED lines=11> */
[----:B0-----:R-:W-:Y:S01]  /*f3c0*/  NOP ;  /* 0x0000000000007918 */ /* 0x001fe20000000000 */
.L_x_331:
[----:B------:R-:W-:Y:S05]  /*f3d0*/  BSYNC B2 ;  /* 0x0000000000027941 */ /* 0x000fea0003800000 */
.L_x_330:
[----:B------:R-:W2:Y:S04]  /*f3e0*/  LDL.LU R2, [R1+0x18] ;  /* 0x0000180001027983 */ /* 0x000ea80000300800 */
[----:B------:R0:W-:Y:S04]  /*f3f0*/  STL [R1], R13 ;  /* 0x0000000d01007387 */ /* 0x0001e80000100800 */
[----:B------:R0:W-:Y:S02]  /*f400*/  STL [R1+0x8], R15 ;  /* 0x0000080f01007387 */ /* 0x0001e40000100800 */
[----:B0-2---:R-:W-:-:S07]  /*f410*/  VIADD R6, R2, 0xfffffffd ;  /* 0xfffffffd02067836 */ /* 0x005fce0000000000 */
.L_x_329:
[----:B------:R-:W-:Y:S05]  /*f420*/  BSYNC B1 ;  /* 0x0000000000017941 */ /* 0x000fea0003800000 */
.L_x_328:
[----:B------:R-:W-:-:S05]  /*f430*/  IMAD.MOV R14, RZ, RZ, -R14 ;  /* 0x000000ffff0e7224 */ /* 0x000fca00078e0a0e */
[----:B------:R-:W-:-:S13]  /*f440*/  ISETP.NE.AND P0, PT, R7, R14, PT ;  /* 0x0000000e0700720c */ /* 0x000fda0003f05270 */
[----:B------:R-:W-:Y:S05]  /*f450*/  @!P0 BRA `(.L_x_327) ;  /* 0x0000001000288947 */ /* 0x000fea0003800000 */
[----:B------:R-:W-:-:S07]  /*f460*/  IMAD.MOV.U32 R10, RZ, RZ, R5 ;  /* 0x000000ffff0a7224 */ /* 0x000fce00078e0005 */
.L_x_351:
[----:B------:R-:W2:Y:S04]  /*f470*/  LDL R3, [R1] ;  /* 0x0000000001037983 */ /* 0x000ea80000100800 */
[----:B------:R-:W3:Y:S01]  /*f480*/  LDL R2, [R1+0x8] ;  /* 0x0000080001027983 */ /* 0x000ee20000100800 */
[----:B------:R-:W-:Y:S05]  /*f490*/  YIELD ;  /* 0x0000000000007946 */ /* 0x000fea0003800000 */
[----:B------:R-:W-:Y:S01]  /*f4a0*/  BSSY B1, `(.L_x_337) ;  /* 0x0000080000017945 */ /* 0x000fe20003800000 */
[----:B--2---:R-:W-:-:S05]  /*f4b0*/  VIADD R7, R3, 0x1 ;  /* 0x0000000103077836 */ /* 0x004fca0000000000 */
[----:B------:R-:W-:-:S04]  /*f4c0*/  ISETP.NE.AND P0, PT, R7, 0x2, PT ;  /* 0x000000020700780c */ /* 0x000fc80003f05270 */
[----:B------:R-:W-:Y:S02]  /*f4d0*/  SEL R8, RZ, 0x1, P0 ;  /* 0x00000001ff087807 */ /* 0x000fe40000000000 */
[----:B------:R-:W-:Y:S02]  /*f4e0*/  SEL R7, R7, RZ, P0 ;  /* 0x000000ff07077207 */ /* 0x000fe40000000000 */
[----:B---3--:R-:W-:Y:S01]  /*f4f0*/  LOP3.LUT R8, R2, R8, RZ, 0x3c, !PT ;  /* 0x0000000802087212 */ /* 0x008fe200078e3cff */
[----:B0-----:R-:W-:Y:S06]  /*f500*/  @!P6 BRA `(.L_x_338) ;  /* 0x0000000400e4e947 */ /* 0x001fec0003800000 */
[----:B------:R-:W-:Y:S01]  /*f510*/  ULDC.64 UR4, c[0x0][0x3f8] ;  /* 0x0000fe0000047ab9 */ /* 0x000fe20000000a00 */
[----:B------:R-:W-:Y:S01]  /*f520*/  IMAD.MOV.U32 R9, RZ, RZ, R6 ;  /* 0x000000ffff097224 */ /* 0x000fe200078e0006 */
[----:B------:R-:W-:-:S04]  /*f530*/  ISETP.NE.U32.AND P0, PT, RZ, UR4, PT ;  /* 0x00000004ff007c0c */ /* 0x000fc8000bf05070 */
[----:B------:R-:W-:-:S13]  /*f540*/  ISETP.NE.AND.EX P0, PT, RZ, UR5, PT, P0 ;  /* 0x00000005ff007c0c */ /* 0x000fda000bf05300 */
        /* <DEDUP_REMOVED lines=8> */
[----:B------:R-:W-:-:S04]  /*f5d0*/  IMAD R10, R12, UR6, RZ ;  /* 0x000000060c0a7c24 */ /* 0x000fc8000f8e02ff */
[----:B------:R-:W-:Y:S02]  /*f5e0*/  IMAD.MOV R3, RZ, RZ, -R2 ;  /* 0x000000ffff037224 */ /* 0x000fe400078e0a02 */
[----:B------:R-:W-:Y:S02]  /*f5f0*/  IMAD R10, R0, UR7, R10 ;  /* 0x00000007000a7c24 */ /* 0x000fe4000f8e020a */
[----:B------:R-:W-:Y:S01]  /*f600*/  IMAD R9, R9, R3, R6 ;  /* 0x0000000309097224 */ /* 0x000fe200078e0206 */
[----:B------:R-:W-:-:S03]  /*f610*/  SHF.R.S32.HI R3, RZ, 0x1f, R2 ;  /* 0x0000001fff037819 */ /* 0x000fc60000011402 */
[----:B------:R-:W-:-:S04]  /*f620*/  IMAD.WIDE.U32 R2, R0, UR6, R2 ;  /* 0x0000000600027c25 */ /* 0x000fc8000f8e0002 */
[----:B------:R-:W-:Y:S01]  /*f630*/  IMAD.IADD R3, R10, 0x1, R3 ;  /* 0x000000010a037824 */ /* 0x000fe200078e0203 */
[----:B------:R-:W-:-:S04]  /*f640*/  LEA R10, P0, R2, UR4, 0x2 ;  /* 0x00000004020a7c11 */ /* 0x000fc8000f8010ff */
[----:B------:R-:W-:-:S05]  /*f650*/  LEA.HI.X R11, R2, UR5, R3, 0x2, P0 ;  /* 0x00000005020b7c11 */ /* 0x000fca00080f1403 */
[----:B------:R0:W5:Y:S04]  /*f660*/  LDG.E R10, desc[UR60][R10.64] ;  /* 0x0000003c0a0a7981 */ /* 0x000168000c1e1900 */
.L_x_339:
[----:B------:R-:W1:Y:S01]  /*f670*/  S2R R3, SR_CgaCtaId ;  /* 0x0000000000037919 */ /* 0x000e620000008800 */
[----:B------:R-:W-:-:S04]  /*f680*/  MOV R2, 0x400 ;  /* 0x0000040000027802 */ /* 0x000fc80000000f00 */
[----:B-1----:R-:W-:Y:S02]  /*f690*/  LEA R2, R3, R2, 0x18 ;  /* 0x0000000203027211 */ /* 0x002fe400078ec0ff */
[----:B------:R-:W-:-:S03]  /*f6a0*/  SHF.L.U32 R3, R8, 0x1f, RZ ;  /* 0x0000001f08037819 */ /* 0x000fc600000006ff */
[----:B------:R-:W-:-:S04]  /*f6b0*/  IMAD R2, R7, 0x8, R2 ;  /* 0x0000000807027824 */ /* 0x000fc800078e0202 */
[----:B------:R-:W1:Y:S02]  /*f6c0*/  SYNCS.PHASECHK.TRANS64.TRYWAIT P0, [R2+URZ+0x36840], R3 ;  /* 0x03684003020075a7 */ /* 0x000e64000800017f */
[----:B-1----:R-:W-:Y:S05]  /*f6d0*/  @!P0 BRA `(.L_x_340) ;  /* 0x00000024005c8947 */ /* 0x002fea0003800000 */
.L_x_396:
[----:B0-----:R-:W0:Y:S02]  /*f6e0*/  S2R R11, SR_TID.X ;  /* 0x00000000000b7919 */ /* 0x001e240000002100 */
[----:B0-----:R-:W-:-:S04]  /*f6f0*/  LOP3.LUT R11, R11, 0x7f, RZ, 0xc0, !PT ;  /* 0x0000007f0b0b7812 */ /* 0x001fc800078ec0ff */
[----:B------:R-:W-:-:S13]  /*f700*/  ISETP.NE.AND P0, PT, R11, RZ, PT ;  /* 0x000000ff0b00720c */ /* 0x000fda0003f05270 */
[----:B------:R-:W-:Y:S05]  /*f710*/  @P0 BRA `(.L_x_341) ;  /* 0x00000000001c0947 */ /* 0x000fea0003800000 */
[----:B------:R-:W0:Y:S01]  /*f720*/  S2R R11, SR_TID.X ;  /* 0x00000000000b7919 */ /* 0x000e220000002100 */
[----:B-1----:R-:W-:-:S04]  /*f730*/  IMAD.MOV.U32 R3, RZ, RZ, 0xa800 ;  /* 0x0000a800ff037424 */ /* 0x002fc800078e00ff */
[----:B------:R2:W-:Y:S01]  /*f740*/  SYNCS.ARRIVE.TRANS64 RZ, [R2+URZ+0x36830], R3 ;  /* 0x0368300302ff79a7 */ /* 0x0005e2000800003f */
[----:B0-----:R-:W-:-:S04]  /*f750*/  LOP3.LUT R11, R11, 0x1f, RZ, 0xc0, !PT ;  /* 0x0000001f0b0b7812 */ /* 0x001fc800078ec0ff */
[----:B------:R-:W-:-:S13]  /*f760*/  ISETP.NE.AND P1, PT, R11, RZ, PT ;  /* 0x000000ff0b00720c */ /* 0x000fda0003f25270 */
[----:B--2---:R-:W-:Y:S05]  /*f770*/  @!P1 BRA `(.L_x_341) ;  /* 0x0000000000049947 */ /* 0x004fea0003800000 */
[----:B------:R-:W-:Y:S01]  /*f780*/  BPT.TRAP 0x1 ;  /* 0x000000040000795c */ /* 0x000fe20000300000 */
.L_x_341:
[----:B------:R-:W2:Y:S04]  /*f790*/  LDL R15, [R1+0x4] ;  /* 0x00000400010f7983 */ /* 0x000ea80000100800 */
[----:B-1----:R-:W3:Y:S01]  /*f7a0*/  LDL.LU R3, [R1+0x8] ;  /* 0x0000080001037983 */ /* 0x002ee20000300800 */
[----:B------:R-:W-:-:S03]  /*f7b0*/  MOV R13, 0x400 ;  /* 0x00000400000d7802 */ /* 0x000fc60000000f00 */
        /* <DEDUP_REMOVED lines=34> */
.L_x_397:
        /* <DEDUP_REMOVED lines=8> */
.L_x_343:
[----:B------:R-:W2:Y:S01]  /*fa60*/  LDL.LU R15, [R1+0xc] ;  /* 0x00000c00010f7983 */ /* 0x000ea20000300800 */
[----:B------:R-:W-:-:S03]  /*fa70*/  MOV R13, 0x400 ;  /* 0x00000400000d7802 */ /* 0x000fc60000000f00 */
[----:B0-----:R-:W3:Y:S04]  /*fa80*/  LDL.LU R3, [R1] ;  /* 0x0000000001037983 */ /* 0x001ee80000300800 */
[----:B------:R-:W4:Y:S01]  /*fa90*/  LDL R11, [R1+0x4] ;  /* 0x00000400010b7983 */ /* 0x000f220000100800 */
[----:B------:R-:W0:Y:S01]  /*faa0*/  S2R R14, SR_CgaCtaId ;  /* 0x00000000000e7919 */ /* 0x000e220000008800 */
[----:B------:R-:W-:Y:S01]  /*fab0*/  R2UR UR9, R2 ;  /* 0x00000000020972ca */ /* 0x000fe200000e0000 */
[----:B------:R-:W-:Y:S01]  /*fac0*/  UIADD3 UR4, UP0, UR38, 0x470, URZ ;  /* 0x0000047026047890 */ /* 0x000fe2000ff1e03f */
[----:B------:R-:W-:Y:S02]  /*fad0*/  R2UR UR13, R5 ;  /* 0x00000000050d72ca */ /* 0x000fe400000e0000 */
[----:B------:R-:W-:-:S02]  /*fae0*/  R2UR UR12, R4 ;  /* 0x00000000040c72ca */ /* 0x000fc400000e0000 */
[----:B0-----:R-:W-:-:S07]  /*faf0*/  LEA R13, R14, R13, 0x18 ;  /* 0x0000000d0e0d7211 */ /* 0x001fce00078ec0ff */
[----:B------:R-:W-:Y:S01]  /*fb00*/  UIADD3 UR9, UR9, 0x50, URZ ;  /* 0x0000005009097890 */ /* 0x000fe2000fffe03f */
[----:B------:R-:W-:Y:S01]  /*fb10*/  UMOV UR10, URZ ;  /* 0x0000003f000a7c82 */ /* 0x000fe20008000000 */
[----:B------:R-:W-:Y:S01]  /*fb20*/  UMOV UR6, 0x0 ;  /* 0x0000000000067882 */ /* 0x000fe20000000000 */
[----:B------:R-:W-:Y:S01]  /*fb30*/  UMOV UR7, 0x14f00000 ;  /* 0x14f0000000077882 */ /* 0x000fe20000000000 */
[----:B------:R-:W-:Y:S01]  /*fb40*/  UMOV UR17, 0x40 ;  /* 0x0000004000117882 */ /* 0x000fe20000000000 */
[----:B------:R0:W-:Y:S01]  /*fb50*/  STL [R1+0xc], R9 ;  /* 0x00000c0901007387 */ /* 0x0001e20000100800 */
[----:B------:R-:W-:Y:S01]  /*fb60*/  IMAD.MOV.U32 R5, RZ, RZ, R10 ;  /* 0x000000ffff057224 */ /* 0x000fe200078e000a */
[----:B--2---:R-:W-:Y:S01]  /*fb70*/  R2UR UR11, R15 ;  /* 0x000000000f0b72ca */ /* 0x004fe200000e0000 */
[----:B---3--:R-:W-:Y:S01]  /*fb80*/  IMAD R3, R3, 0xa800, R13 ;  /* 0x0000a80003037824 */ /* 0x008fe200078e020d */
[----:B----4-:R-:W-:-:S04]  /*fb90*/  R2UR UR5, R11 ;  /* 0x000000000b0572ca */ /* 0x010fc800000e0000 */
[----:B------:R-:W-:-:S09]  /*fba0*/  R2UR UR8, R3 ;  /* 0x00000000030872ca */ /* 0x000fd200000e0000 */
[----:B------:R-:W-:-:S04]  /*fbb0*/  UIMAD UR11, UR11, 0x70, UR5 ;  /* 0x000000700b0b78a4 */ /* 0x000fc8000f8e0205 */
[----:B------:R-:W-:Y:S02]  /*fbc0*/  UIADD3 UR14, UR8, 0x400, URZ ;  /* 0x00000400080e7890 */ /* 0x000fe4000fffe03f */
[----:B------:R-:W-:Y:S02]  /*fbd0*/  UIADD3.X UR5, URZ, UR39, URZ, UP0, !UPT ;  /* 0x000000273f057290 */ /* 0x000fe400087fe43f */
[----:B------:R-:W-:Y:S02]  /*fbe0*/  UIADD3 UR15, UR8, 0x3c00, URZ ;  /* 0x00003c00080f7890 */ /* 0x000fe4000fffe03f */
[----:B------:R-:W-:-:S03]  /*fbf0*/  UIADD3 UR16, UR8, 0x7400, URZ ;  /* 0x0000740008107890 */ /* 0x000fc6000fffe03f */
[----:B------:R-:W-:Y:S02]  /*fc00*/  UMOV UR8, UR14 ;  /* 0x0000000e00087c82 */ /* 0x000fe40008000000 */
[----:B------:R1:W-:Y:S01]  /*fc10*/  UTMALDG.4D [UR8], [UR4], desc[UR6] ;  /* 0x00000608040075b4 */ /* 0x0003e20008019000 */
[----:B------:R-:W-:Y:S01]  /*fc20*/  UMOV UR14, 0x80 ;  /* 0x00000080000e7882 */ /* 0x000fe20000000000 */
[----:B-1----:R-:W-:Y:S01]  /*fc30*/  UMOV UR8, UR15 ;  /* 0x0000000f00087c82 */ /* 0x002fe20008000000 */
[----:B------:R-:W-:Y:S02]  /*fc40*/  UMOV UR10, UR17 ;  /* 0x00000011000a7c82 */ /* 0x000fe40008000000 */
[----:B------:R1:W-:Y:S02]  /*fc50*/  UTMALDG.4D [UR8], [UR4], desc[UR6] ;  /* 0x00000608040075b4 */ /* 0x0003e40008019000 */
[----:B-1----:R-:W-:Y:S01]  /*fc60*/  UMOV UR8, UR16 ;  /* 0x0000001000087c82 */ /* 0x002fe20008000000 */
[----:B------:R-:W-:-:S02]  /*fc70*/  UMOV UR10, UR14 ;  /* 0x0000000e000a7c82 */ /* 0x000fc40008000000 */
[----:B------:R0:W-:Y:S02]  /*fc80*/  UTMALDG.4D [UR8], [UR4], desc[UR6] ;  /* 0x00000608040075b4 */ /* 0x0001e40008019000 */
[----:B0-----:R-:W-:Y:S01]  /*fc90*/  NOP ;  /* 0x0000000000007918 */ /* 0x001fe20000000000 */
.L_x_338:
[----:B------:R-:W-:Y:S05]  /*fca0*/  BSYNC B1 ;  /* 0x0000000000017941 */ /* 0x000fea0003800000 */
.L_x_337:
[----:B------:R-:W-:Y:S01]  /*fcb0*/  VIADD R2, R7, 0x1 ;  /* 0x0000000107027836 */ /* 0x000fe20000000000 */
[----:B------:R-:W-:Y:S04]  /*fcc0*/  BSSY B1, `(.L_x_344) ;  /* 0x0000080000017945 */ /* 0x000fe80003800000 */
[----:B------:R-:W-:-:S04]  /*fcd0*/  ISETP.NE.AND P0, PT, R2, 0x2, PT ;  /* 0x000000020200780c */ /* 0x000fc80003f05270 */
[----:B------:R-:W-:Y:S02]  /*fce0*/  SEL R3, RZ, 0x1, P0 ;  /* 0x00000001ff037807 */ /* 0x000fe40000000000 */
[----:B------:R-:W-:Y:S02]  /*fcf0*/  SEL R14, R2, RZ, P0 ;  /* 0x000000ff020e7207 */ /* 0x000fe40000000000 */
[----:B------:R-:W-:-:S05]  /*fd00*/  LOP3.LUT R13, R8, R3, RZ, 0x3c, !PT ;  /* 0x00000003080d7212 */ /* 0x000fca00078e3cff */
[----:B------:R0:W-:Y:S04]  /*fd10*/  STL [R1+0x8], R13 ;  /* 0x0000080d01007387 */ /* 0x0001e80000100800 */
[----:B------:R0:W-:Y:S01]  /*fd20*/  STL [R1], R14 ;  /* 0x0000000e01007387 */ /* 0x0001e20000100800 */
[----:B------:R-:W-:Y:S05]  /*fd30*/  @!P6 BRA `(.L_x_345) ;  /* 0x0000000400e0e947 */ /* 0x000fea0003800000 */
[----:B------:R-:W-:Y:S01]  /*fd40*/  ULDC.64 UR4, c[0x0][0x3f8] ;  /* 0x0000fe0000047ab9 */ /* 0x000fe20000000a00 */
[----:B------:R-:W-:Y:S02]  /*fd50*/  IADD3 R9, R6, -0x1, RZ ;  /* 0xffffffff06097810 */ /* 0x000fe40007ffe0ff */
[----:B------:R-:W-:-:S04]  /*fd60*/  ISETP.NE.U32.AND P0, PT, RZ, UR4, PT ;  /* 0x00000004ff007c0c */ /* 0x000fc8000bf05070 */
[----:B------:R-:W-:-:S13]  /*fd70*/  ISETP.NE.AND.EX P0, PT, RZ, UR5, PT, P0 ;  /* 0x00000005ff007c0c */ /* 0x000fda000bf05300 */
[----:B------:R-:W-:Y:S05]  /*fd80*/  @!P0 BRA `(.L_x_346) ;  /* 0x0000000000448947 */ /* 0x000fea0003800000 */
[----:B------:R-:W1:Y:S01]  /*fd90*/  LDC R11, c[0x0][0x41c] ;  /* 0x00010700ff0b7b82 */ /* 0x000e620000000800 */
[----:B------:R-:W-:Y:S01]  /*fda0*/  ULDC.64 UR6, c[0x0][0x408] ;  /* 0x0001020000067ab9 */ /* 0x000fe20000000a00 */
[----:B-1----:R-:W-:-:S13]  /*fdb0*/  ISETP.NE.AND P0, PT, R11, 0x1, PT ;  /* 0x000000010b00780c */ /* 0x002fda0003f05270 */
[----:B------:R-:W1:Y:S02]  /*fdc0*/  @P0 LDC.64 R2, c[0x0][0x420] ;  /* 0x00010800ff020b82 */ /* 0x000e640000000a00 */
[----:B-1----:R-:W-:-:S04]  /*fdd0*/  @P0 IMAD.HI.U32 R10, R9, R2, RZ ;  /* 0x00000002090a0227 */ /* 0x002fc800078e00ff */
        /* <DEDUP_REMOVED lines=12> */
.L_x_346:
[----:B------:R-:W2:Y:S01]  /*fea0*/  S2R R3, SR_CgaCtaId ;  /* 0x0000000000037919 */ /* 0x000ea20000008800 */
[----:B------:R-:W-:-:S04]  /*feb0*/  MOV R2, 0x400 ;  /* 0x0000040000027802 */ /* 0x000fc80000000f00 */
[----:B--2---:R-:W-:Y:S02]  /*fec0*/  LEA R2, R3, R2, 0x18 ;  /* 0x0000000203027211 */ /* 0x004fe400078ec0ff */
[----:B------:R-:W-:-:S03]  /*fed0*/  SHF.L.U32 R3, R13, 0x1f, RZ ;  /* 0x0000001f0d037819 */ /* 0x000fc600000006ff */
[----:B------:R-:W-:-:S04]  /*fee0*/  IMAD R2, R14, 0x8, R2 ;  /* 0x000000080e027824 */ /* 0x000fc800078e0202 */
[----:B------:R-:W2:Y:S02]  /*fef0*/  SYNCS.PHASECHK.TRANS64.TRYWAIT P0, [R2+URZ+0x36840], R3 ;  /* 0x03684003020075a7 */ /* 0x000ea4000800017f */
[----:B--2---:R-:W-:Y:S05]  /*ff00*/  @!P0 BRA `(.L_x_347) ;  /* 0x0000001c00788947 */ /* 0x004fea0003800000 */
.L_x_398:
        /* <DEDUP_REMOVED lines=11> */
.L_x_348:
[----:B0-----:R-:W3:Y:S01]  /*ffc0*/  LDL R13, [R1] ;  /* 0x00000000010d7983 */ /* 0x001ee20000100800 */
[----:B------:R-:W-:-:S03]  /*ffd0*/  MOV R14, 0x400 ;  /* 0x00000400000e7802 */ /* 0x000fc60000000f00 */
[----:B------:R-:W4:Y:S01]  /*ffe0*/  LDL R11, [R1+0x4] ;  /* 0x00000400010b7983 */ /* 0x000f220000100800 */
[----:B------:R-:W0:Y:S01]  /*fff0*/  S2R R15, SR_CgaCtaId ;  /* 0x00000000000f7919 */ /* 0x000e220000008800 */
[----:B------:R-:W-:Y:S01]  /*10000*/  R2UR UR11, R9 ;  /* 0x00000000090b72ca */ /* 0x000fe200000e0000 */
[----:B------:R-:W-:Y:S01]  /*10010*/  UIADD3 UR4, UP0, UR38, 0x370, URZ ;  /* 0x0000037026047890 */ /* 0x000fe2000ff1e03f */
[----:B------:R-:W-:Y:S02]  /*10020*/  R2UR UR12, R4 ;  /* 0x00000000040c72ca */ /* 0x000fe400000e0000 */
[----:B0-----:R-:W-:-:S05]  /*10030*/  LEA R14, R15, R14, 0x18 ;  /* 0x0000000e0f0e7211 */ /* 0x001fca00078ec0ff */
[----:B--2---:R-:W-:Y:S01]  /*10040*/  VIADD R2, R14, 0x36800 ;  /* 0x000368000e027836 */ /* 0x004fe20000000000 */
[----:B-----5:R-:W-:Y:S01]  /*10050*/  R2UR UR13, R10 ;  /* 0x000000000a0d72ca */ /* 0x020fe200000e0000 */
[----:B------:R-:W-:Y:S01]  /*10060*/  UMOV UR10, URZ ;  /* 0x0000003f000a7c82 */ /* 0x000fe20008000000 */
[----:B------:R-:W-:Y:S01]  /*10070*/  UMOV UR6, 0x0 ;  /* 0x0000000000067882 */ /* 0x000fe20000000000 */
[----:B------:R-:W-:Y:S01]  /*10080*/  UMOV UR7, 0x14f00000 ;  /* 0x14f0000000077882 */ /* 0x000fe20000000000 */
[----:B------:R-:W-:Y:S01]  /*10090*/  UMOV UR17, 0x40 ;  /* 0x0000004000117882 */ /* 0x000fe20000000000 */
[----:B------:R-:W-:Y:S01]  /*100a0*/  UMOV UR18, 0x80 ;  /* 0x0000008000127882 */ /* 0x000fe20000000000 */
[----:B------:R-:W-:Y:S01]  /*100b0*/  SHF.L.U32 R8, R8, 0x1f, RZ ;  /* 0x0000001f08087819 */ /* 0x000fe200000006ff */
[----:B---3--:R-:W-:-:S05]  /*100c0*/  IMAD R3, R13, 0x8, R2 ;  /* 0x000000080d037824 */ /* 0x008fca00078e0202 */
        /* <DEDUP_REMOVED lines=9> */
[----:B------:R-:W-:-:S03]  /*10160*/  UIADD3 UR16, UR8, 0x28400, URZ ;  /* 0x0002840008107890 */ /* 0x000fc6000fffe03f */
[----:B------:R-:W-:Y:S02]  /*10170*/  UMOV UR8, UR14 ;  /* 0x0000000e00087c82 */ /* 0x000fe40008000000 */
[----:B------:R0:W-:Y:S01]  /*10180*/  UTMALDG.4D [UR8], [UR4], desc[UR6] ;  /* 0x00000608040075b4 */ /* 0x0001e20008019000 */
[----:B------:R-:W-:Y:S01]  /*10190*/  IMAD R2, R7, 0x8, R2 ;  /* 0x0000000807027824 */ /* 0x000fe200078e0202 */
[----:B0-----:R-:W-:Y:S01]  /*101a0*/  UMOV UR8, UR15 ;  /* 0x0000000f00087c82 */ /* 0x001fe20008000000 */
[----:B------:R-:W-:Y:S02]  /*101b0*/  UMOV UR10, UR17 ;  /* 0x00000011000a7c82 */ /* 0x000fe40008000000 */
[----:B------:R0:W-:Y:S02]  /*101c0*/  UTMALDG.4D [UR8], [UR4], desc[UR6] ;  /* 0x00000608040075b4 */ /* 0x0001e40008019000 */
[----:B0-----:R-:W-:Y:S01]  /*101d0*/  UMOV UR8, UR16 ;  /* 0x0000001000087c82 */ /* 0x001fe20008000000 */
[----:B------:R-:W-:-:S02]  /*101e0*/  UMOV UR10, UR18 ;  /* 0x00000012000a7c82 */ /* 0x000fc40008000000 */
[----:B------:R0:W-:Y:S01]  /*101f0*/  UTMALDG.4D [UR8], [UR4], desc[UR6] ;  /* 0x00000608040075b4 */ /* 0x0001e20008019000 */
[----:B------:R-:W1:Y:S02]  /*10200*/  SYNCS.PHASECHK.TRANS64.TRYWAIT P1, [R2+URZ+0x60], R8 ;  /* 0x00006008020075a7 */ /* 0x000e64000802017f */
[----:B01----:R-:W-:Y:S05]  /*10210*/  @!P1 BRA `(.L_x_349) ;  /* 0x0000001800c89947 */ /* 0x003fea0003800000 */
.L_x_399:
[----:B------:R-:W-:Y:S05]  /*10220*/  @P0 BRA `(.L_x_350) ;  /* 0x00000000001c0947 */ /* 0x000fea0003800000 */
[----:B------:R-:W1:Y:S02]  /*10230*/  S2R R3, SR_TID.X ;  /* 0x0000000000037919 */ /* 0x000e640000002100 */
[----:B-1----:R-:W-:-:S04]  /*10240*/  LOP3.LUT R3, R3, 0x1f, RZ, 0xc0, !PT ;  /* 0x0000001f03037812 */ /* 0x002fc800078ec0ff */
[----:B------:R-:W-:Y:S01]  /*10250*/  ISETP.NE.AND P1, PT, R3, RZ, PT ;  /* 0x000000ff0300720c */ /* 0x000fe20003f25270 */
[----:B------:R-:W-:-:S04]  /*10260*/  IMAD.MOV.U32 R3, RZ, RZ, 0xa800 ;  /* 0x0000a800ff037424 */ /* 0x000fc800078e00ff */
[----:B------:R1:W-:Y:S08]  /*10270*/  SYNCS.ARRIVE.TRANS64 RZ, [R2+URZ+0x50], R3 ;  /* 0x0000500302ff79a7 */ /* 0x0003f0000800003f */
[----:B------:R-:W-:Y:S05]  /*10280*/  @!P1 BRA `(.L_x_350) ;  /* 0x0000000000049947 */ /* 0x000fea0003800000 */
[----:B------:R-:W-:Y:S01]  /*10290*/  BPT.TRAP 0x1 ;  /* 0x000000040000795c */ /* 0x000fe20000300000 */
.L_x_350:
[----:B------:R-:W2:Y:S01]  /*102a0*/  LDL.LU R13, [R1+0xc] ;  /* 0x00000c00010d7983 */ /* 0x000ea20000300800 */
[----:B0-----:R-:W-:-:S03]  /*102b0*/  MOV R8, 0x400 ;  /* 0x0000040000087802 */ /* 0x001fc60000000f00 */
[----:B-1----:R-:W3:Y:S01]  /*102c0*/  LDL R3, [R1+0x4] ;  /* 0x0000040001037983 */ /* 0x002ee20000100800 */
[----:B------:R-:W0:Y:S01]  /*102d0*/  S2R R11, SR_CgaCtaId ;  /* 0x00000000000b7919 */ /* 0x000e220000008800 */
[----:B------:R-:W-:Y:S01]  /*102e0*/  R2UR UR9, R2 ;  /* 0x00000000020972ca */ /* 0x000fe200000e0000 */
[----:B------:R-:W-:Y:S01]  /*102f0*/  UIADD3 UR4, UP0, UR38, 0x470, URZ ;  /* 0x0000047026047890 */ /* 0x000fe2000ff1e03f */
[----:B------:R-:W-:Y:S02]  /*10300*/  R2UR UR13, R5 ;  /* 0x00000000050d72ca */ /* 0x000fe400000e0000 */
[----:B------:R-:W-:Y:S02]  /*10310*/  R2UR UR12, R4 ;  /* 0x00000000040c72ca */ /* 0x000fe400000e0000 */
[----:B0-----:R-:W-:-:S05]  /*10320*/  LEA R8, R11, R8, 0x18 ;  /* 0x000000080b087211 */ /* 0x001fca00078ec0ff */
[----:B------:R-:W-:-:S05]  /*10330*/  IMAD R7, R7, 0xa800, R8 ;  /* 0x0000a80007077824 */ /* 0x000fca00078e0208 */
[----:B------:R-:W-:Y:S01]  /*10340*/  R2UR UR15, R7 ;  /* 0x00000000070f72ca */ /* 0x000fe200000e0000 */
[----:B------:R-:W-:Y:S01]  /*10350*/  UIADD3 UR9, UR9, 0x50, URZ ;  /* 0x0000005009097890 */ /* 0x000fe2000fffe03f */
[----:B------:R-:W-:Y:S01]  /*10360*/  UMOV UR10, URZ ;  /* 0x0000003f000a7c82 */ /* 0x000fe20008000000 */
[----:B------:R-:W-:Y:S01]  /*10370*/  UMOV UR6, 0x0 ;  /* 0x0000000000067882 */ /* 0x000fe20000000000 */
[----:B------:R-:W-:-:S09]  /*10380*/  UMOV UR7, 0x14f00000 ;  /* 0x14f0000000077882 */ /* 0x000fd20000000000 */
[----:B------:R-:W-:Y:S02]  /*10390*/  UIADD3 UR8, UR15, 0x400, URZ ;  /* 0x000004000f087890 */ /* 0x000fe4000fffe03f */
[----:B------:R-:W-:Y:S02]  /*103a0*/  UIADD3 UR14, UR15, 0x3c00, URZ ;  /* 0x00003c000f0e7890 */ /* 0x000fe4000fffe03f */
[----:B------:R-:W-:Y:S01]  /*103b0*/  UIADD3 UR15, UR15, 0x7400, URZ ;  /* 0x000074000f0f7890 */ /* 0x000fe2000fffe03f */
[----:B------:R-:W-:Y:S01]  /*103c0*/  UMOV UR16, 0x40 ;  /* 0x0000004000107882 */ /* 0x000fe20000000000 */
[----:B------:R1:W-:Y:S01]  /*103d0*/  STL [R1+0xc], R9 ;  /* 0x00000c0901007387 */ /* 0x0003e20000100800 */
[----:B------:R-:W-:Y:S01]  /*103e0*/  IMAD.MOV.U32 R5, RZ, RZ, R10 ;  /* 0x000000ffff057224 */ /* 0x000fe200078e000a */
[----:B--2---:R-:W-:Y:S02]  /*103f0*/  R2UR UR11, R13 ;  /* 0x000000000d0b72ca */ /* 0x004fe400000e0000 */
[----:B---3--:R-:W-:-:S13]  /*10400*/  R2UR UR5, R3 ;  /* 0x00000000030572ca */ /* 0x008fda00000e0000 */
[----:B------:R-:W-:Y:S02]  /*10410*/  UIMAD UR11, UR11, 0x70, UR5 ;  /* 0x000000700b0b78a4 */ /* 0x000fe4000f8e0205 */
[----:B------:R-:W-:-:S09]  /*10420*/  UIADD3.X UR5, URZ, UR39, URZ, UP0, !UPT ;  /* 0x000000273f057290 */ /* 0x000fd200087fe43f */
[----:B------:R0:W-:Y:S02]  /*10430*/  UTMALDG.4D [UR8], [UR4], desc[UR6] ;  /* 0x00000608040075b4 */ /* 0x0001e40008019000 */
[----:B0-----:R-:W-:Y:S01]  /*10440*/  UMOV UR8, UR14 ;  /* 0x0000000e00087c82 */ /* 0x001fe20008000000 */
[----:B------:R-:W-:Y:S01]  /*10450*/  UMOV UR10, UR16 ;  /* 0x00000010000a7c82 */ /* 0x000fe20008000000 */
[----:B------:R-:W-:Y:S01]  /*10460*/  UMOV UR14, 0x80 ;  /* 0x00000080000e7882 */ /* 0x000fe20000000000 */
[----:B------:R0:W-:Y:S02]  /*10470*/  UTMALDG.4D [UR8], [UR4], desc[UR6] ;  /* 0x00000608040075b4 */ /* 0x0001e40008019000 */
[----:B0-----:R-:W-:Y:S01]  /*10480*/  UMOV UR8, UR15 ;  /* 0x0000000f00087c82 */ /* 0x001fe20008000000 */
[----:B------:R-:W-:Y:S02]  /*10490*/  UMOV UR10, UR14 ;  /* 0x0000000e000a7c82 */ /* 0x000fe40008000000 */
[----:B------:R1:W-:Y:S02]  /*104a0*/  UTMALDG.4D [UR8], [UR4], desc[UR6] ;  /* 0x00000608040075b4 */ /* 0x0003e40008019000 */
[----:B-1----:R-:W-:Y:S01]  /*104b0*/  NOP ;  /* 0x0000000000007918 */ /* 0x002fe20000000000 */
.L_x_345:
[----:B------:R-:W-:Y:S05]  /*104c0*/  BSYNC B1 ;  /* 0x0000000000017941 */ /* 0x000fea0003800000 */
.L_x_344:
[C---:B------:R-:W-:Y:S01]  /*104d0*/  ISETP.GT.AND P0, PT, R6.reuse, 0x1, PT ;  /* 0x000000010600780c */ /* 0x040fe20003f04270 */
[----:B------:R-:W-:-:S12]  /*104e0*/  VIADD R6, R6, 0xfffffffe ;  /* 0xfffffffe06067836 */ /* 0x000fd80000000000 */
[----:B------:R-:W-:Y:S05]  /*104f0*/  @P0 BRA `(.L_x_351) ;  /* 0xffffffec00dc0947 */ /* 0x000fea000383ffff */
.L_x_327:
[----:B------:R-:W-:Y:S05]  /*10500*/  BSYNC B0 ;  /* 0x0000000000007941 */ /* 0x000fea0003800000 */
.L_x_326:
[----:B------:R-:W1:Y:S01]  /*10510*/  S2R R2, SR_TID.X ;  /* 0x0000000000027919 */ /* 0x000e620000002100 */
[----:B------:R-:W-:Y:S01]  /*10520*/  BSSY B0, `(.L_x_352) ;  /* 0x0000010000007945 */ /* 0x000fe20003800000 */
[----:B-1----:R-:W-:-:S04]  /*10530*/  LOP3.LUT R2, R2, 0x1f, RZ, 0xc0, !PT ;  /* 0x0000001f02027812 */ /* 0x002fc800078ec0ff */
[----:B------:R-:W-:-:S13]  /*10540*/  ISETP.NE.AND P0, PT, R2, RZ, PT ;  /* 0x000000ff0200720c */ /* 0x000fda0003f05270 */
[----:B------:R-:W-:Y:S05]  /*10550*/  @P0 BRA `(.L_x_353) ;  /* 0x0000000000300947 */ /* 0x000fea0003800000 */
[----:B------:R-:W1:Y:S01]  /*10560*/  S2R R9, SR_LANEID ;  /* 0x0000000000097919 */ /* 0x000e620000000000 */
[----:B------:R-:W-:Y:S01]  /*10570*/  VOTEU.ANY UR4, UPT, PT ;  /* 0x0000000000047886 */ /* 0x000fe200038e0100 */
[----:B------:R-:W2:Y:S01]  /*10580*/  LDC.64 R2, c[0x0][0xc38] ;  /* 0x00030e00ff027b82 */ /* 0x000ea20000000a00 */
[----:B------:R-:W1:Y:S08]  /*10590*/  FLO.U32 R0, UR4 ;  /* 0x0000000400007d00 */ /* 0x000e7000080e0000 */
[----:B------:R-:W2:Y:S01]  /*105a0*/  POPC R7, UR4 ;  /* 0x0000000400077d09 */ /* 0x000ea20008000000 */
[----:B-1----:R-:W-:-:S13]  /*105b0*/  ISETP.EQ.U32.AND P0, PT, R0, R9, PT ;  /* 0x000000090000720c */ /* 0x002fda0003f02070 */
[----:B--2---:R-:W2:Y:S01]  /*105c0*/  @P0 ATOMG.E.ADD.STRONG.GPU PT, R3, desc[UR60][R2.64], R7 ;  /* 0x00000007020309a8 */ /* 0x004ea200081ee1fc */
[----:B------:R-:W1:Y:S02]  /*105d0*/  S2R R6, SR_LTMASK ;  /* 0x0000000000067919 */ /* 0x000e640000003900 */
[----:B-1----:R-:W-:-:S04]  /*105e0*/  LOP3.LUT R6, R6, UR4, RZ, 0xc0, !PT ;  /* 0x0000000406067c12 */ /* 0x002fc8000f8ec0ff */
[----:B------:R-:W1:Y:S01]  /*105f0*/  POPC R9, R6 ;  /* 0x0000000600097309 */ /* 0x000e620000000000 */
[----:B--2---:R-:W1:Y:S02]  /*10600*/  SHFL.IDX PT, R0, R3, R0, 0x1f ;  /* 0x00001f0003007589 */ /* 0x004e6400000e0000 */
[----:B-1----:R-:W-:-:S07]  /*10610*/  IADD3 R16, R0, UR36, R9 ;  /* 0x0000002400107c10 */ /* 0x002fce000fffe009 */
.L_x_353:
[----:B------:R-:W-:Y:S05]  /*10620*/  BSYNC B0 ;  /* 0x0000000000007941 */ /* 0x000fea0003800000 */
.L_x_352:
[----:B------:R-:W-:Y:S04]  /*10630*/  BSSY B0, `(.L_x_354) ;  /* 0x0000038000007945 */ /* 0x000fe80003800000 */
[----:B------:R-:W-:Y:S05]  /*10640*/  @!P6 BRA `(.L_x_355) ;  /* 0x0000000000d8e947 */ /* 0x000fea0003800000 */
[----:B------:R-:W2:Y:S01]  /*10650*/  LDL R2, [R1] ;  /* 0x0000000001027983 */ /* 0x000ea20000100800 */
[----:B------:R-:W-:-:S03]  /*10660*/  MOV R3, 0x400 ;  /* 0x0000040000037802 */ /* 0x000fc60000000f00 */
[----:B------:R-:W3:Y:S01]  /*10670*/  LDL R0, [R1+0x8] ;  /* 0x0000080001007983 */ /* 0x000ee20000100800 */
[----:B------:R-:W1:Y:S02]  /*10680*/  S2R R6, SR_CgaCtaId ;  /* 0x0000000000067919 */ /* 0x000e640000008800 */
[----:B-1----:R-:W-:-:S05]  /*10690*/  LEA R3, R6, R3, 0x18 ;  /* 0x0000000306037211 */ /* 0x002fca00078ec0ff */
[----:B--2---:R-:W-:Y:S01]  /*106a0*/  IMAD R3, R2, 0x8, R3 ;  /* 0x0000000802037824 */ /* 0x004fe200078e0203 */
[----:B---3--:R-:W-:-:S04]  /*106b0*/  SHF.L.U32 R0, R0, 0x1f, RZ ;  /* 0x0000001f00007819 */ /* 0x008fc800000006ff */
[----:B------:R-:W1:Y:S02]  /*106c0*/  SYNCS.PHASECHK.TRANS64.TRYWAIT P0, [R3+URZ+0x36860], R0 ;  /* 0x03686000030075a7 */ /* 0x000e64000800017f */
[----:B-1----:R-:W-:Y:S05]  /*106d0*/  @!P0 BRA `(.L_x_356) ;  /* 0x0000001400ac8947 */ /* 0x002fea0003800000 */
.L_x_400:
        /* <DEDUP_REMOVED lines=11> */
.L_x_357:
[----:B-1----:R-:W2:Y:S01]  /*10790*/  LDL R0, [R1] ;  /* 0x0000000001007983 */ /* 0x002ea20000100800 */
[----:B------:R-:W-:-:S03]  /*107a0*/  MOV R7, 0x400 ;  /* 0x0000040000077802 */ /* 0x000fc60000000f00 */
[----:B------:R-:W3:Y:S04]  /*107b0*/  LDL.LU R6, [R1+0x4] ;  /* 0x0000040001067983 */ /* 0x000ee80000300800 */
[----:B------:R-:W4:Y:S01]  /*107c0*/  LDL R2, [R1+0xc] ;  /* 0x00000c0001027983 */ /* 0x000f220000100800 */
[----:B------:R-:W1:Y:S01]  /*107d0*/  S2R R8, SR_CgaCtaId ;  /* 0x0000000000087919 */ /* 0x000e620000008800 */
[----:B------:R-:W-:Y:S01]  /*107e0*/  R2UR UR9, R3 ;  /* 0x00000000030972ca */ /* 0x000fe200000e0000 */
[----:B------:R-:W-:Y:S01]  /*107f0*/  UIADD3 UR4, UP0, UR38, 0x470, URZ ;  /* 0x0000047026047890 */ /* 0x000fe2000ff1e03f */
[----:B------:R-:W-:Y:S02]  /*10800*/  R2UR UR12, R4 ;  /* 0x00000000040c72ca */ /* 0x000fe400000e0000 */
[----:B------:R-:W-:-:S02]  /*10810*/  R2UR UR13, R5 ;  /* 0x00000000050d72ca */ /* 0x000fc400000e0000 */
[----:B-1----:R-:W-:-:S07]  /*10820*/  LEA R7, R8, R7, 0x18 ;  /* 0x0000000708077211 */ /* 0x002fce00078ec0ff */
        /* <DEDUP_REMOVED lines=23> */
[----:B-1----:R-:W-:Y:S01]  /*109a0*/  NOP ;  /* 0x0000000000007918 */ /* 0x002fe20000000000 */
.L_x_355:
[----:B------:R-:W-:Y:S05]  /*109b0*/  BSYNC B0 ;  /* 0x0000000000007941 */ /* 0x000fea0003800000 */
.L_x_354:
[----:B------:R-:W2:Y:S04]  /*109c0*/  LDL.LU R0, [R1] ;  /* 0x0000000001007983 */ /* 0x000ea80000300800 */
[----:B------:R-:W3:Y:S01]  /*109d0*/  LDL.LU R3, [R1+0x8] ;  /* 0x0000080001037983 */ /* 0x000ee20000300800 */
[----:B--2---:R-:W-:-:S05]  /*109e0*/  VIADD R0, R0, 0x1 ;  /* 0x0000000100007836 */ /* 0x004fca0000000000 */
[----:B------:R-:W-:-:S04]  /*109f0*/  ISETP.NE.AND P0, PT, R0, 0x2, PT ;  /* 0x000000020000780c */ /* 0x000fc80003f05270 */
[----:B------:R-:W-:Y:S02]  /*10a00*/  SEL R2, RZ, 0x1, P0 ;  /* 0x00000001ff027807 */ /* 0x000fe40000000000 */
[----:B------:R-:W-:Y:S02]  /*10a10*/  SEL R0, R0, RZ, P0 ;  /* 0x000000ff00007207 */ /* 0x000fe40000000000 */
[----:B---3--:R-:W-:-:S05]  /*10a20*/  LOP3.LUT R3, R3, R2, RZ, 0x3c, !PT ;  /* 0x0000000203037212 */ /* 0x008fca00078e3cff */
[----:B------:R1:W-:Y:S04]  /*10a30*/  STL [R1+0x8], R3 ;  /* 0x0000080301007387 */ /* 0x0003e80000100800 */
[----:B------:R1:W-:Y:S02]  /*10a40*/  STL [R1], R0 ;  /* 0x0000000001007387 */ /* 0x0003e40000100800 */
.L_x_311:
[----:B------:R-:W-:Y:S05]  /*10a50*/  BSYNC B6 ;  /* 0x0000000000067941 */ /* 0x000fea0003800000 */
.L_x_309:
[----:B------:R-:W-:-:S03]  /*10a60*/  UMOV UR4, 0xffffffff ;  /* 0xffffffff00047882 */ /* 0x000fc60000000000 */
[----:B------:R-:W-:Y:S05]  /*10a70*/  BRA.DIV UR4, `(.L_x_358) ;  /* 0x0000001204d87947 */ /* 0x000fea000b800000 */
[----:B------:R2:W3:Y:S04]  /*10a80*/  SHFL.IDX PT, R4, R16, RZ, 0x1f ;  /* 0x00001fff10047589 */ /* 0x0004e800000e0000 */
[----:B------:R2:W4:Y:S02]  /*10a90*/  SHFL.IDX PT, R5, R16, 0x1, 0x1f ;  /* 0x00201f0010057f89 */ /* 0x00052400000e0000 */
.L_x_404:
[----:B01----:R-:W0:Y:S01]  /*10aa0*/  S2R R0, SR_TID.X ;  /* 0x0000000000007919 */ /* 0x003e220000002100 */
[----:B------:R-:W-:Y:S01]  /*10ab0*/  ULDC UR4, c[0x0][0xc14] ;  /* 0x0003050000047ab9 */ /* 0x000fe20000000800 */
[----:B------:R-:W-:Y:S01]  /*10ac0*/  BSSY B0, `(.L_x_359) ;  /* 0x000000b000007945 */ /* 0x000fe20003800000 */
[----:B------:R-:W-:Y:S02]  /*10ad0*/  MOV R3, RZ ;  /* 0x000000ff00037202 */ /* 0x000fe40000000f00 */
[----:B0-----:R-:W-:Y:S01]  /*10ae0*/  LOP3.LUT R9, R0, 0x1f, RZ, 0xc0, !PT ;  /* 0x0000001f00097812 */ /* 0x001fe200078ec0ff */
[----:B------:R-:W-:-:S03]  /*10af0*/  IMAD.U32 R0, RZ, RZ, UR4 ;  /* 0x00000004ff007e24 */ /* 0x000fc6000f8e00ff */
[C---:B------:R-:W-:Y:S01]  /*10b00*/  ISETP.NE.AND P0, PT, R9.reuse, 0x1f, PT ;  /* 0x0000001f0900780c */ /* 0x040fe20003f05270 */
[----:B------:R-:W-:-:S05]  /*10b10*/  IMAD.IADD R7, R9, 0x1, R19 ;  /* 0x0000000109077824 */ /* 0x000fca00078e0213 */
[----:B------:R-:W-:-:S13]  /*10b20*/  ISETP.GE.OR P0, PT, R7, R0, !P0 ;  /* 0x000000000700720c */ /* 0x000fda0004706670 */
[----:B------:R-:W-:Y:S05]  /*10b30*/  @P0 BRA `(.L_x_360) ;  /* 0x00000000000c0947 */ /* 0x000fea0003800000 */
[----:B------:R-:W0:Y:S02]  /*10b40*/  LDC.64 R2, c[0x0][0xc58] ;  /* 0x00031600ff027b82 */ /* 0x000e240000000a00 */
[----:B0-----:R-:W-:-:S06]  /*10b50*/  IMAD.WIDE R2, R7, 0x4, R2 ;  /* 0x0000000407027825 */ /* 0x001fcc00078e0202 */
[----:B------:R0:W5:Y:S02]  /*10b60*/  LDG.E R3, desc[UR60][R2.64] ;  /* 0x0000003c02037981 */ /* 0x000164000c1e1900 */
.L_x_360:
[----:B------:R-:W-:Y:S05]  /*10b70*/  BSYNC B0 ;  /* 0x0000000000007941 */ /* 0x000fea0003800000 */
.L_x_359:
[----:B------:R-:W-:-:S03]  /*10b80*/  UMOV UR4, 0xffffffff ;  /* 0xffffffff00047882 */ /* 0x000fc60000000000 */
[----:B------:R-:W-:Y:S05]  /*10b90*/  BRA.DIV UR4, `(.L_x_361) ;  /* 0x0000001204dc7947 */ /* 0x000fea000b800000 */
[----:B-----5:R-:W1:Y:S01]  /*10ba0*/  SHFL.UP PT, R14, R3, 0x1, RZ ;  /* 0x04200000030e7989 */ /* 0x020e6200000e00ff */
[C---:B------:R-:W-:Y:S02]  /*10bb0*/  ISETP.NE.AND P0, PT, R9.reuse, RZ, PT ;  /* 0x000000ff0900720c */ /* 0x040fe40003f05270 */
[C---:B------:R-:W-:Y:S02]  /*10bc0*/  ISETP.GE.U32.AND P1, PT, R9.reuse, 0x2, PT ;  /* 0x000000020900780c */ /* 0x040fe40003f26070 */
[----:B-1----:R-:W-:Y:S02]  /*10bd0*/  SEL R14, R14, RZ, P0 ;  /* 0x000000ff0e0e7207 */ /* 0x002fe40000000000 */
[----:B------:R-:W-:-:S03]  /*10be0*/  ISETP.GE.U32.AND P0, PT, R9, 0x4, PT ;  /* 0x000000040900780c */ /* 0x000fc60003f06070 */
[----:B------:R-:W-:-:S05]  /*10bf0*/  IMAD.IADD R13, R3, 0x1, R14 ;  /* 0x00000001030d7824 */ /* 0x000fca00078e020e */
[----:B------:R-:W1:Y:S02]  /*10c00*/  SHFL.UP PT, R14, R13, 0x2, RZ ;  /* 0x044000000d0e7989 */ /* 0x000e6400000e00ff */
        /* <DEDUP_REMOVED lines=8> */
[----:B-1----:R-:W-:-:S05]  /*10c90*/  SEL R8, R14, RZ, P1 ;  /* 0x000000ff0e087207 */ /* 0x002fca0000800000 */
[----:B------:R-:W-:-:S05]  /*10ca0*/  IMAD.IADD R8, R7, 0x1, R8 ;  /* 0x0000000107087824 */ /* 0x000fca00078e0208 */
[----:B------:R-:W1:Y:S02]  /*10cb0*/  SHFL.UP PT, R14, R8, 0x10, RZ ;  /* 0x06000000080e7989 */ /* 0x000e6400000e00ff */
[----:B-1----:R-:W-:-:S05]  /*10cc0*/  SEL R9, R14, RZ, P0 ;  /* 0x000000ff0e097207 */ /* 0x002fca0000000000 */
[----:B0-----:R-:W-:-:S05]  /*10cd0*/  IMAD.IADD R2, R8, 0x1, R9 ;  /* 0x0000000108027824 */ /* 0x001fca00078e0209 */
[----:B------:R0:W1:Y:S02]  /*10ce0*/  SHFL.IDX PT, R14, R2, 0x1f, 0x1f ;  /* 0x03e01f00020e7f89 */ /* 0x00006400000e0000 */
.L_x_412:
[----:B------:R-:W-:Y:S02]  /*10cf0*/  ULDC UR4, c[0x0][0xc10] ;  /* 0x0003040000047ab9 */ /* 0x000fe40000000800 */
[----:B--2---:R-:W-:-:S04]  /*10d00*/  IMAD.U32 R16, RZ, RZ, UR4 ;  /* 0x00000004ff107e24 */ /* 0x004fc8000f8e00ff */
[----:B-1----:R-:W-:-:S04]  /*10d10*/  IMAD R6, R14, R16, RZ ;  /* 0x000000100e067224 */ /* 0x002fc800078e02ff */
[----:B----4-:R-:W-:-:S05]  /*10d20*/  IMAD.IADD R5, R5, 0x1, R6 ;  /* 0x0000000105057824 */ /* 0x010fca00078e0206 */
[----:B---3--:R-:W-:-:S13]  /*10d30*/  ISETP.GT.AND P0, PT, R5, R4, PT ;  /* 0x000000040500720c */ /* 0x008fda0003f04270 */
[----:B------:R-:W-:Y:S05]  /*10d40*/  @P0 BRA `(.L_x_362) ;  /* 0x0000000000b40947 */ /* 0x000fea0003800000 */
[----:B------:R-:W1:Y:S02]  /*10d50*/  LDC R0, c[0x0][0xc14] ;  /* 0x00030500ff007b82 */ /* 0x000e640000000800 */
.L_x_367:
[----:B------:R-:W-:-:S05]  /*10d60*/  VIADD R19, R19, 0x1f ;  /* 0x0000001f13137836 */ /* 0x000fca0000000000 */
[----:B-1----:R-:W-:-:S13]  /*10d70*/  ISETP.GE.AND P0, PT, R19, R0, PT ;  /* 0x000000001300720c */ /* 0x002fda0003f06270 */
[----:B------:R-:W-:Y:S05]  /*10d80*/  @P0 BRA `(.L_x_363) ;  /* 0x00000004005c0947 */ /* 0x000fea0003800000 */
[----:B0-----:R-:W0:Y:S01]  /*10d90*/  S2R R2, SR_TID.X ;  /* 0x0000000000027919 */ /* 0x001e220000002100 */
[----:B------:R-:W-:Y:S01]  /*10da0*/  BSSY B0, `(.L_x_364) ;  /* 0x000000a000007945 */ /* 0x000fe20003800000 */
[----:B------:R-:W-:Y:S01]  /*10db0*/  IMAD.MOV.U32 R3, RZ, RZ, RZ ;  /* 0x000000ffff037224 */ /* 0x000fe200078e00ff */
[----:B0-----:R-:W-:-:S04]  /*10dc0*/  LOP3.LUT R8, R2, 0x1f, RZ, 0xc0, !PT ;  /* 0x0000001f02087812 */ /* 0x001fc800078ec0ff */
[C---:B------:R-:W-:Y:S01]  /*10dd0*/  ISETP.NE.AND P1, PT, R8.reuse, 0x1f, PT ;  /* 0x0000001f0800780c */ /* 0x040fe20003f25270 */
[----:B------:R-:W-:-:S05]  /*10de0*/  IMAD.IADD R7, R8, 0x1, R19 ;  /* 0x0000000108077824 */ /* 0x000fca00078e0213 */
[----:B------:R-:W-:-:S13]  /*10df0*/  ISETP.GE.OR P0, PT, R7, R0, !P1 ;  /* 0x000000000700720c */ /* 0x000fda0004f06670 */
[----:B------:R-:W-:Y:S05]  /*10e00*/  @P0 BRA `(.L_x_365) ;  /* 0x00000000000c0947 */ /* 0x000fea0003800000 */
[----:B------:R-:W0:Y:S02]  /*10e10*/  LDC.64 R2, c[0x0][0xc58] ;  /* 0x00031600ff027b82 */ /* 0x000e240000000a00 */
[----:B0-----:R-:W-:-:S06]  /*10e20*/  IMAD.WIDE R2, R7, 0x4, R2 ;  /* 0x0000000407027825 */ /* 0x001fcc00078e0202 */
[----:B------:R0:W5:Y:S02]  /*10e30*/  LDG.E R3, desc[UR60][R2.64] ;  /* 0x0000003c02037981 */ /* 0x000164000c1e1900 */
.L_x_365:
[----:B------:R-:W-:Y:S05]  /*10e40*/  BSYNC B0 ;  /* 0x0000000000007941 */ /* 0x000fea0003800000 */
.L_x_364:
[----:B------:R-:W-:-:S03]  /*10e50*/  UMOV UR4, 0xffffffff ;  /* 0xffffffff00047882 */ /* 0x000fc60000000000 */
[----:B------:R-:W-:Y:S05]  /*10e60*/  BRA.DIV UR4, `(.L_x_366) ;  /* 0x0000001204f87947 */ /* 0x000fea000b800000 */
[----:B-----5:R-:W1:Y:S01]  /*10e70*/  SHFL.UP PT, R14, R3, 0x1, RZ ;  /* 0x04200000030e7989 */ /* 0x020e6200000e00ff */
[C---:B------:R-:W-:Y:S02]  /*10e80*/  ISETP.NE.AND P0, PT, R8.reuse, RZ, PT ;  /* 0x000000ff0800720c */ /* 0x040fe40003f05270 */
[----:B------:R-:W-:Y:S02]  /*10e90*/  ISETP.GE.U32.AND P1, PT, R8, 0x2, PT ;  /* 0x000000020800780c */ /* 0x000fe40003f26070 */
[----:B-1----:R-:W-:Y:S02]  /*10ea0*/  SEL R14, R14, RZ, P0 ;  /* 0x000000ff0e0e7207 */ /* 0x002fe40000000000 */
        /* <DEDUP_REMOVED lines=16> */
[----:B------:R0:W1:Y:S02]  /*10fb0*/  SHFL.IDX PT, R14, R2, 0x1f, 0x1f ;  /* 0x03e01f00020e7f89 */ /* 0x00006400000e0000 */
.L_x_420:
[----:B------:R-:W-:Y:S02]  /*10fc0*/  ULDC UR4, c[0x0][0xc10] ;  /* 0x0003040000047ab9 */ /* 0x000fe40000000800 */
[----:B------:R-:W-:-:S04]  /*10fd0*/  IMAD.U32 R16, RZ, RZ, UR4 ;  /* 0x00000004ff107e24 */ /* 0x000fc8000f8e00ff */
[----:B-1----:R-:W-:-:S05]  /*10fe0*/  IMAD R6, R14, R16, RZ ;  /* 0x000000100e067224 */ /* 0x002fca00078e02ff */
[----:B------:R-:W-:-:S04]  /*10ff0*/  IADD3 R5, R6, R5, RZ ;  /* 0x0000000506057210 */ /* 0x000fc80007ffe0ff */
[----:B------:R-:W-:-:S13]  /*11000*/  ISETP.GT.AND P0, PT, R5, R4, PT ;  /* 0x000000040500720c */ /* 0x000fda0003f04270 */
[----:B------:R-:W-:Y:S05]  /*11010*/  @!P0 BRA `(.L_x_367) ;  /* 0xfffffffc00508947 */ /* 0x000fea000383ffff */
.L_x_362:
[----:B------:R-:W-:Y:S01]  /*11020*/  IMAD.IADD R6, R5, 0x1, -R6 ;  /* 0x0000000105067824 */ /* 0x000fe200078e0a06 */
[----:B------:R-:W-:-:S03]  /*11030*/  UMOV UR4, 0xffffffff ;  /* 0xffffffff00047882 */ /* 0x000fc60000000000 */
[----:B------:R-:W-:-:S05]  /*11040*/  IMAD R5, R2, R16, R6 ;  /* 0x0000001002057224 */ /* 0x000fca00078e0206 */
[----:B------:R-:W-:Y:S01]  /*11050*/  ISETP.GT.AND P6, PT, R5, R4, PT ;  /* 0x000000040500720c */ /* 0x000fe20003fc4270 */
[----:B------:R-:W-:-:S12]  /*11060*/  BRA.DIV UR4, `(.L_x_368) ;  /* 0x0000001604487947 */ /* 0x000fd8000b800000 */
[----:B------:R-:W-:-:S04]  /*11070*/  VOTE.ANY R7, PT, !P6 ;  /* 0x0000000000077806 */ /* 0x000fc800070e0100 */
[----:B------:R-:W1:Y:S02]  /*11080*/  POPC R5, R7 ;  /* 0x0000000700057309 */ /* 0x000e640000000000 */
[----:B-1----:R1:W2:Y:S02]  /*11090*/  SHFL.IDX PT, R17, R3, R5, 0x1f ;  /* 0x00001f0503117589 */ /* 0x0022a400000e0000 */
.L_x_424:
[----:B------:R-:W-:Y:S01]  /*110a0*/  ISETP.NE.AND P0, PT, R7, RZ, PT ;  /* 0x000000ff0700720c */ /* 0x000fe20003f05270 */
[----:B------:R-:W-:-:S12]  /*110b0*/  IMAD.MOV.U32 R14, RZ, RZ, RZ ;  /* 0x000000ffff0e7224 */ /* 0x000fd800078e00ff */
[----:B------:R-:W-:Y:S05]  /*110c0*/  @!P0 BRA `(.L_x_369) ;  /* 0x0000000000108947 */ /* 0x000fea0003800000 */
[----:B------:R-:W-:Y:S01]  /*110d0*/  UMOV UR4, 0xffffffff ;  /* 0xffffffff00047882 */ /* 0x000fe20000000000 */
[----:B------:R-:W-:Y:S02]  /*110e0*/  VIADD R12, R5, 0xffffffff ;  /* 0xffffffff050c7836 */ /* 0x000fe40000000000 */
[----:B------:R-:W-:Y:S05]  /*110f0*/  BRA.DIV UR4, `(.L_x_370) ;  /* 0x00000016046c7947 */ /* 0x000fea000b800000 */
[----:B------:R3:W4:Y:S02]  /*11100*/  SHFL.IDX PT, R14, R2, R12, 0x1f ;  /* 0x00001f0c020e7589 */ /* 0x00072400000e0000 */
.L_x_369:
[-C--:B--2---:R-:W-:Y:S01]  /*11110*/  IABS R7, R17.reuse ;  /* 0x0000001100077213 */ /* 0x084fe20000000000 */
[----:B----4-:R-:W-:Y:S01]  /*11120*/  IMAD R16, R14, R16, R6 ;  /* 0x000000100e107224 */ /* 0x010fe200078e0206 */
[----:B------:R-:W-:Y:S01]  /*11130*/  IABS R6, R17 ;  /* 0x0000001100067213 */ /* 0x000fe20000000000 */
[----:B------:R-:W-:Y:S01]  /*11140*/  IMAD.IADD R19, R5, 0x1, R19 ;  /* 0x0000000105137824 */ /* 0x000fe200078e0213 */
[----:B------:R-:W2:Y:S03]  /*11150*/  I2F.RP R8, R7 ;  /* 0x0000000700087306 */ /* 0x000ea60000209400 */
[----:B------:R-:W-:-:S05]  /*11160*/  IMAD.MOV R6, RZ, RZ, -R6 ;  /* 0x000000ffff067224 */ /* 0x000fca00078e0a06 */
[----:B--2---:R-:W2:Y:S02]  /*11170*/  MUFU.RCP R8, R8 ;  /* 0x0000000800087308 */ /* 0x004ea40000001000 */
[----:B--2---:R-:W-:-:S06]  /*11180*/  VIADD R9, R8, 0xffffffe ;  /* 0x0ffffffe08097836 */ /* 0x004fcc0000000000 */
[----:B-1----:R-:W0:Y:S02]  /*11190*/  F2I.FTZ.U32.TRUNC.NTZ R3, R9 ;  /* 0x0000000900037305 */ /* 0x002e24000021f000 */
[----:B0--3--:R-:W-:-:S04]  /*111a0*/  IMAD.MOV R2, RZ, RZ, -R3 ;  /* 0x000000ffff027224 */ /* 0x009fc800078e0a03 */
[----:B------:R-:W-:Y:S02]  /*111b0*/  IMAD R11, R2, R7, RZ ;  /* 0x00000007020b7224 */ /* 0x000fe400078e02ff */
[----:B------:R-:W-:-:S04]  /*111c0*/  IMAD.MOV.U32 R2, RZ, RZ, RZ ;  /* 0x000000ffff027224 */ /* 0x000fc800078e00ff */
[----:B------:R-:W-:-:S04]  /*111d0*/  IMAD.HI.U32 R3, R3, R11, R2 ;  /* 0x0000000b03037227 */ /* 0x000fc800078e0002 */
[----:B------:R-:W-:-:S05]  /*111e0*/  IMAD.IADD R2, R4, 0x1, -R16 ;  /* 0x0000000104027824 */ /* 0x000fca00078e0a10 */
[----:B------:R-:W-:-:S05]  /*111f0*/  IABS R4, R2 ;  /* 0x0000000200047213 */ /* 0x000fca0000000000 */
        /* <DEDUP_REMOVED lines=16> */
.L_x_363:
[----:B------:R-:W-:Y:S01]  /*11300*/  UMOV UR4, URZ ;  /* 0x0000003f00047c82 */ /* 0x000fe20008000000 */
[----:B------:R-:W-:Y:S01]  /*11310*/  UMOV UR5, URZ ;  /* 0x0000003f00057c82 */ /* 0x000fe20008000000 */
[----:B------:R-:W-:Y:S01]  /*11320*/  ULDC UR6, c[0x0][0xc14] ;  /* 0x0003050000067ab9 */ /* 0x000fe20000000800 */
[----:B------:R-:W-:Y:S01]  /*11330*/  IMAD.MOV.U32 R16, RZ, RZ, R4 ;  /* 0x000000ffff107224 */ /* 0x000fe200078e0004 */
[----:B------:R-:W-:Y:S01]  /*11340*/  MOV R17, UR4 ;  /* 0x0000000400117c02 */ /* 0x000fe20008000f00 */
[----:B------:R-:W-:Y:S02]  /*11350*/  IMAD.U32 R18, RZ, RZ, UR5 ;  /* 0x00000005ff127e24 */ /* 0x000fe4000f8e00ff */
[----:B------:R-:W-:-:S07]  /*11360*/  IMAD.U32 R19, RZ, RZ, UR6 ;  /* 0x00000006ff137e24 */ /* 0x000fce000f8e00ff */
.L_x_371:
[----:B0-----:R-:W0:Y:S01]  /*11370*/  S2R R2, SR_TID.X ;  /* 0x0000000000027919 */ /* 0x001e220000002100 */
[----:B------:R-:W-:Y:S05]  /*11380*/  WARPSYNC.ALL ;  /* 0x0000000000007948 */ /* 0x000fea0003800000 */
[----:B------:R-:W-:Y:S01]  /*11390*/  BAR.SYNC.DEFER_BLOCKING 0x4, 0x120 ;  /* 0x0104800000007b1d */ /* 0x000fe20000010000 */
[----:B0-----:R-:W-:-:S04]  /*113a0*/  LOP3.LUT R2, R2, 0x1f, RZ, 0xc0, !PT ;  /* 0x0000001f02027812 */ /* 0x001fc800078ec0ff */
[----:B------:R-:W-:-:S13]  /*113b0*/  ISETP.NE.AND P0, PT, R2, RZ, PT ;  /* 0x000000ff0200720c */ /* 0x000fda0003f05270 */
[----:B------:R-:W0:Y:S01]  /*113c0*/  @!P0 S2R R3, SR_CgaCtaId ;  /* 0x0000000000038919 */ /* 0x000e220000008800 */
[----:B------:R-:W-:-:S04]  /*113d0*/  @!P0 MOV R2, 0x400 ;  /* 0x0000040000028802 */ /* 0x000fc80000000f00 */
[----:B0-----:R-:W-:-:S05]  /*113e0*/  @!P0 LEA R2, R3, R2, 0x18 ;  /* 0x0000000203028211 */ /* 0x001fca00078ec0ff */
[----:B------:R1:W-:Y:S01]  /*113f0*/  @!P0 STS.128 [R2+0x368d0], R16 ;  /* 0x0368d01002008388 */ /* 0x0003e20000000c00 */
[----:B------:R-:W-:Y:S06]  /*11400*/  BAR.ARV 0x5, 0x120 ;  /* 0x0144800000007b1d */ /* 0x000fec0000002000 */
[----:B------:R-:W-:-:S13]  /*11410*/  ISETP.GE.AND P0, PT, R19, R0, PT ;  /* 0x000000001300720c */ /* 0x000fda0003f06270 */
[----:B------:R-:W-:Y:S05]  /*11420*/  @!P0 BRA `(.L_x_372) ;  /* 0xffffffc000208947 */ /* 0x000fea000383ffff */
.L_x_307:
[----:B0-----:R-:W2:Y:S01]  /*11430*/  LDL.LU R0, [R1+0x28] ;  /* 0x0000280001007983 */ /* 0x001ea20000300800 */
[----:B------:R-:W-:Y:S01]  /*11440*/  BSSY B0, `(.L_x_373) ;  /* 0x000000b000007945 */ /* 0x000fe20003800000 */
[----:B------:R-:W0:Y:S01]  /*11450*/  S2R R5, SR_CgaCtaId ;  /* 0x0000000000057919 */ /* 0x000e220000008800 */
[----:B--2---:R-:W-:-:S05]  /*11460*/  VIADD R0, R0, 0x1 ;  /* 0x0000000100007836 */ /* 0x004fca0000000000 */
[----:B-1----:R-:W-:-:S04]  /*11470*/  LEA.HI R2, R0, R0, RZ, 0x1 ;  /* 0x0000000000027211 */ /* 0x002fc800078f08ff */
[----:B------:R-:W-:-:S05]  /*11480*/  LOP3.LUT R3, R2, 0xfffffffe, RZ, 0xc0, !PT ;  /* 0xfffffffe02037812 */ /* 0x000fca00078ec0ff */
[----:B------:R-:W-:Y:S01]  /*11490*/  IMAD.IADD R3, R0, 0x1, -R3 ;  /* 0x0000000100037824 */ /* 0x000fe200078e0a03 */
[----:B------:R-:W-:-:S04]  /*114a0*/  MOV R0, 0x400 ;  /* 0x0000040000007802 */ /* 0x000fc80000000f00 */
[----:B0-----:R-:W-:Y:S02]  /*114b0*/  LEA R0, R5, R0, 0x18 ;  /* 0x0000000005007211 */ /* 0x001fe400078ec0ff */
[----:B------:R-:W-:-:S04]  /*114c0*/  SHF.L.U32 R3, R3, 0x1f, RZ ;  /* 0x0000001f03037819 */ /* 0x000fc800000006ff */
[----:B------:R-:W0:Y:S02]  /*114d0*/  SYNCS.PHASECHK.TRANS64.TRYWAIT P0, [R0+URZ+0x36820], R3 ;  /* 0x03682003000075a7 */ /* 0x000e24000800017f */
[----:B0-----:R-:W-:Y:S05]  /*114e0*/  @!P0 BRA `(.L_x_374) ;  /* 0x0000001000948947 */ /* 0x001fea0003800000 */
.L_x_427:
[----:B------:R-:W-:Y:S05]  /*114f0*/  BSYNC B0 ;  /* 0x0000000000007941 */ /* 0x000fea0003800000 */
.L_x_373:
[----:B------:R-:W-:-:S03]  /*11500*/  UMOV UR4, 0xffffffff ;  /* 0xffffffff00047882 */ /* 0x000fc60000000000 */
[----:B------:R-:W-:Y:S05]  /*11510*/  BRA.DIV UR4, `(.L_x_375) ;  /* 0x00000012049c7947 */ /* 0x000fea000b800000 */
[----:B------:R-:W1:Y:S02]  /*11520*/  S2R R2, SR_TID.X ;  /* 0x0000000000027919 */ /* 0x000e640000002100 */
[----:B-1----:R-:W-:-:S04]  /*11530*/  SHF.R.U32.HI R2, RZ, 0x5, R2 ;  /* 0x00000005ff027819 */ /* 0x002fc80000011602 */
[----:B------:R-:W-:-:S05]  /*11540*/  LOP3.LUT R2, R2, 0x3, RZ, 0xc0, !PT ;  /* 0x0000000302027812 */ /* 0x000fca00078ec0ff */
[----:B------:R1:W2:Y:S02]  /*11550*/  SHFL.IDX PT, R14, R2, RZ, 0x1f ;  /* 0x00001fff020e7589 */ /* 0x0002a400000e0000 */
.L_x_430:
[----:B--2---:R-:W-:Y:S01]  /*11560*/  ISETP.NE.AND P0, PT, R14, RZ, PT ;  /* 0x000000ff0e00720c */ /* 0x004fe20003f05270 */
[----:B------:R-:W-:-:S12]  /*11570*/  BSSY B0, `(.L_x_376) ;  /* 0x0000027000007945 */ /* 0x000fd80003800000 */
[----:B------:R-:W-:Y:S05]  /*11580*/  @P0 BRA `(.L_x_377) ;  /* 0x0000000000940947 */ /* 0x000fea0003800000 */
[----:B------:R-:W-:-:S03]  /*11590*/  UMOV UR4, 0xffffffff ;  /* 0xffffffff00047882 */ /* 0x000fc60000000000 */
[----:B------:R-:W-:Y:S05]  /*115a0*/  BRA.DIV UR4, `(.L_x_378) ;  /* 0x0000001204ac7947 */ /* 0x000fea000b800000 */
[----:B------:R-:W-:-:S13]  /*115b0*/  ELECT P6, URZ, PT ;  /* 0x00000000003f782f */ /* 0x000fda00038c0000 */
.L_x_433:
[----:B------:R-:W-:Y:S05]  /*115c0*/  @!P6 BRA `(.L_x_377) ;  /* 0x000000000084e947 */ /* 0x000fea0003800000 */
[----:B-1----:R-:W2:Y:S02]  /*115d0*/  LDL.LU R2, [R1+0x30] ;  /* 0x0000300001027983 */ /* 0x002ea40000300800 */
[----:B--2---:R-:W-:-:S04]  /*115e0*/  LOP3.LUT R2, R2, 0x2, RZ, 0xfc, !PT ;  /* 0x0000000202027812 */ /* 0x004fc800078efcff */
[----:B------:R-:W-:-:S13]  /*115f0*/  ISETP.NE.AND P2, PT, R2, 0x3, PT ;  /* 0x000000030200780c */ /* 0x000fda0003f45270 */
[----:B------:R-:W-:Y:S05]  /*11600*/  @!P2 BRA `(.L_x_379) ;  /* 0x000000000004a947 */ /* 0x000fea0003800000 */
[----:B------:R-:W-:Y:S01]  /*11610*/  BPT.TRAP 0x1 ;  /* 0x000000040000795c */ /* 0x000fe20000300000 */
.L_x_379:
[----:B0-----:R-:W2:Y:S04]  /*11620*/  LDL R3, [R1] ;  /* 0x0000000001037983 */ /* 0x001ea80000100800 */
[----:B------:R-:W3:Y:S01]  /*11630*/  LDL.LU R7, [R1+0x8] ;  /* 0x0000080001077983 */ /* 0x000ee20000300800 */
[----:B------:R-:W-:-:S04]  /*11640*/  VIADD R2, R0, 0x36840 ;  /* 0x0003684000027836 */ /* 0x000fc80000000000 */
[C---:B--2---:R-:W-:Y:S02]  /*11650*/  IMAD R6, R3.reuse, 0x8, R2 ;  /* 0x0000000803067824 */ /* 0x044fe400078e0202 */
[----:B------:R-:W-:Y:S01]  /*11660*/  VIADD R3, R3, 0x1 ;  /* 0x0000000103037836 */ /* 0x000fe20000000000 */
[----:B---3--:R-:W-:-:S04]  /*11670*/  SHF.L.U32 R5, R7, 0x1f, RZ ;  /* 0x0000001f07057819 */ /* 0x008fc800000006ff */
[C---:B------:R-:W-:Y:S01]  /*11680*/  ISETP.NE.AND P1, PT, R3.reuse, 0x2, PT ;  /* 0x000000020300780c */ /* 0x040fe20003f25270 */
[----:B------:R-:W0:Y:S03]  /*11690*/  SYNCS.PHASECHK.TRANS64.TRYWAIT P0, [R6+URZ], R5 ;  /* 0x00000005060075a7 */ /* 0x000e26000800017f */
[----:B------:R-:W-:Y:S02]  /*116a0*/  SEL R4, RZ, 0x1, P1 ;  /* 0x00000001ff047807 */ /* 0x000fe40000800000 */
[----:B------:R-:W-:Y:S02]  /*116b0*/  SEL R3, R3, RZ, P1 ;  /* 0x000000ff03037207 */ /* 0x000fe40000800000 */
[----:B------:R-:W-:-:S03]  /*116c0*/  LOP3.LUT R4, R7, R4, RZ, 0x3c, !PT ;  /* 0x0000000407047212 */ /* 0x000fc600078e3cff */
[----:B------:R-:W-:Y:S01]  /*116d0*/  IMAD R7, R3, 0x8, R2 ;  /* 0x0000000803077824 */ /* 0x000fe200078e0202 */
[----:B------:R-:W-:Y:S01]  /*116e0*/  SHF.L.U32 R2, R4, 0x1f, RZ ;  /* 0x0000001f04027819 */ /* 0x000fe200000006ff */
[----:B0-----:R-:W-:Y:S06]  /*116f0*/  @!P0 BRA `(.L_x_380) ;  /* 0x0000001000788947 */ /* 0x001fec0003800000 */
.L_x_434:
[----:B------:R-:W1:Y:S02]  /*11700*/  SYNCS.PHASECHK.TRANS64.TRYWAIT P0, [R7+URZ], R2 ;  /* 0x00000002070075a7 */ /* 0x000e64000800017f */
[----:B-1----:R-:W-:Y:S05]  /*11710*/  @!P0 BRA `(.L_x_381) ;  /* 0x0000001000848947 */ /* 0x002fea0003800000 */
.L_x_435:
[----:B------:R-:W-:Y:S05]  /*11720*/  @!P2 BRA `(.L_x_382) ;  /* 0x000000000004a947 */ /* 0x000fea0003800000 */
[----:B------:R-:W-:Y:S01]  /*11730*/  BPT.TRAP 0x1 ;  /* 0x000000040000795c */ /* 0x000fe20000300000 */
.L_x_382:
[----:B------:R-:W2:Y:S01]  /*11740*/  LDL.LU R4, [R1] ;  /* 0x0000000001047983 */ /* 0x000ea20000300800 */
[----:B------:R-:W-:-:S04]  /*11750*/  VIADD R0, R0, 0x36860 ;  /* 0x0003686000007836 */ /* 0x000fc80000000000 */
[----:B--2---:R-:W-:-:S04]  /*11760*/  IMAD R4, R4, 0x8, R0 ;  /* 0x0000000804047824 */ /* 0x004fc800078e0200 */
[----:B------:R-:W2:Y:S02]  /*11770*/  SYNCS.PHASECHK.TRANS64.TRYWAIT P0, [R4+URZ], R5 ;  /* 0x00000005040075a7 */ /* 0x000ea4000800017f */
[----:B--2---:R-:W-:Y:S05]  /*11780*/  @!P0 BRA `(.L_x_383) ;  /* 0x00000010007c8947 */ /* 0x004fea0003800000 */
.L_x_436:
[----:B------:R-:W-:-:S07]  /*11790*/  IMAD R3, R3, 0x8, R0 ;  /* 0x0000000803037824 */ /* 0x000fce00078e0200 */
.L_x_384:
[----:B---3--:R3:W4:Y:S02]  /*117a0*/  SYNCS.PHASECHK.TRANS64.TRYWAIT P0, [R3+URZ], R2 ;  /* 0x00000002030075a7 */ /* 0x008724000800017f */
[----:B----4-:R-:W-:Y:S05]  /*117b0*/  @!P0 NANOSLEEP.SYNCS 0x989680 ;  /* 0x009896800000895d */ /* 0x010fea0003900000 */
[----:B------:R-:W4:Y:S02]  /*117c0*/  @!P0 SYNCS.PHASECHK.TRANS64 P0, [R3+URZ], R2 ;  /* 0x00000002030085a7 */ /* 0x000f24000800007f */
[----:B----4-:R-:W-:Y:S05]  /*117d0*/  @!P0 BRA `(.L_x_384) ;  /* 0xfffffffc00f08947 */ /* 0x010fea000383ffff */
.L_x_377:
[----:B------:R-:W-:Y:S05]  /*117e0*/  BSYNC B0 ;  /* 0x0000000000007941 */ /* 0x000fea0003800000 */
.L_x_376:
[----:B------:R-:W-:Y:S05]  /*117f0*/  EXIT ;  /* 0x000000000000794d */ /* 0x000fea0003800000 */
.L_x_261:
[----:B0-----:R0:W1:Y:S02]  /*11800*/  SYNCS.PHASECHK.TRANS64.TRYWAIT P1, [R5+URZ+0x36800], R0 ;  /* 0x03680000050075a7 */ /* 0x001064000802017f */
[----:B-1----:R-:W-:Y:S05]  /*11810*/  @!P1 NANOSLEEP.SYNCS 0x989680 ;  /* 0x009896800000995d */ /* 0x002fea0003900000 */
[----:B------:R-:W1:Y:S02]  /*11820*/  @!P1 SYNCS.PHASECHK.TRANS64 P1, [R5+URZ+0x36800], R0 ;  /* 0x03680000050095a7 */ /* 0x000e64000802007f */
[----:B-1----:R-:W-:Y:S05]  /*11830*/  @!P1 BRA `(.L_x_261) ;  /* 0xfffffffc00f09947 */ /* 0x002fea000383ffff */
[----:B------:R-:W-:Y:S05]  /*11840*/  BRA `(.L_x_385) ;  /* 0xfffffefc00787947 */ /* 0x000fea000383ffff */
.L_x_265:
[----:B0-----:R0:W2:Y:S02]  /*11850*/  SYNCS.PHASECHK.TRANS64.TRYWAIT P2, [R2+URZ+0x36830], R3 ;  /* 0x03683003020075a7 */ /* 0x0010a4000804017f */
[----:B--2---:R-:W-:Y:S05]  /*11860*/  @!P2 NANOSLEEP.SYNCS 0x989680 ;  /* 0x009896800000a95d */ /* 0x004fea0003900000 */
[----:B------:R-:W2:Y:S02]  /*11870*/  @!P2 SYNCS.PHASECHK.TRANS64 P2, [R2+URZ+0x36830], R3 ;  /* 0x036830030200a5a7 */ /* 0x000ea4000804007f */
[----:B--2---:R-:W-:Y:S05]  /*11880*/  @!P2 BRA `(.L_x_265) ;  /* 0xfffffffc00f0a947 */ /* 0x004fea000383ffff */
[----:B------:R-:W-:Y:S05]  /*11890*/  BRA `(.L_x_264) ;  /* 0xfffffefc009c7947 */ /* 0x000fea000383ffff */
.L_x_270:
[----:B-1----:R1:W2:Y:S02]  /*118a0*/  SYNCS.PHASECHK.TRANS64.TRYWAIT P2, [R12+URZ+0x36830], R3 ;  /* 0x036830030c0075a7 */ /* 0x0022a4000804017f */
[----:B--2---:R-:W-:Y:S05]  /*118b0*/  @!P2 NANOSLEEP.SYNCS 0x989680 ;  /* 0x009896800000a95d */ /* 0x004fea0003900000 */
[----:B------:R-:W2:Y:S02]  /*118c0*/  @!P2 SYNCS.PHASECHK.TRANS64 P2, [R12+URZ+0x36830], R3 ;  /* 0x036830030c00a5a7 */ /* 0x000ea4000804007f */
[----:B--2---:R-:W-:Y:S05]  /*118d0*/  @!P2 BRA `(.L_x_270) ;  /* 0xfffffffc00f0a947 */ /* 0x004fea000383ffff */
[----:B------:R-:W-:Y:S05]  /*118e0*/  BRA `(.L_x_269) ;  /* 0xffffff4000687947 */ /* 0x000fea000383ffff */
.L_x_274:
[----:B---3--:R3:W4:Y:S02]  /*118f0*/  SYNCS.PHASECHK.TRANS64.TRYWAIT P2, [R13+URZ+0x36850], R0 ;  /* 0x036850000d0075a7 */ /* 0x008724000804017f */
[----:B----4-:R-:W-:Y:S05]  /*11900*/  @!P2 NANOSLEEP.SYNCS 0x989680 ;  /* 0x009896800000a95d */ /* 0x010fea0003900000 */
[----:B------:R-:W4:Y:S02]  /*11910*/  @!P2 SYNCS.PHASECHK.TRANS64 P2, [R13+URZ+0x36850], R0 ;  /* 0x036850000d00a5a7 */ /* 0x000f24000804007f */
[----:B----4-:R-:W-:Y:S05]  /*11920*/  @!P2 BRA `(.L_x_274) ;  /* 0xfffffffc00f0a947 */ /* 0x010fea000383ffff */
[----:B------:R-:W-:Y:S05]  /*11930*/  BRA `(.L_x_273) ;  /* 0xffffff6400b47947 */ /* 0x000fea000383ffff */
.L_x_279:
[----:B-1----:R1:W2:Y:S02]  /*11940*/  SYNCS.PHASECHK.TRANS64.TRYWAIT P0, [R11+URZ+0x36850], R2 ;  /* 0x036850020b0075a7 */ /* 0x0022a4000800017f */
[----:B--2---:R-:W-:Y:S05]  /*11950*/  @!P0 NANOSLEEP.SYNCS 0x989680 ;  /* 0x009896800000895d */ /* 0x004fea0003900000 */
[----:B------:R-:W2:Y:S02]  /*11960*/  @!P0 SYNCS.PHASECHK.TRANS64 P0, [R11+URZ+0x36850], R2 ;  /* 0x036850020b0085a7 */ /* 0x000ea4000800007f */
[----:B--2---:R-:W-:Y:S05]  /*11970*/  @!P0 BRA `(.L_x_279) ;  /* 0xfffffffc00f08947 */ /* 0x004fea000383ffff */
[----:B------:R-:W-:Y:S05]  /*11980*/  BRA `(.L_x_278) ;  /* 0xffffff80005c7947 */ /* 0x000fea000383ffff */
.L_x_318:
[----:B------:R-:W0:Y:S01]  /*11990*/  S2R R7, SR_TID.X ;  /* 0x0000000000077919 */ /* 0x000e220000002100 */
[----:B------:R-:W-:Y:S01]  /*119a0*/  BSSY B0, `(.L_x_386) ;  /* 0x000000a000007945 */ /* 0x000fe20003800000 */
[----:B------:R-:W-:Y:S02]  /*119b0*/  IMAD.MOV.U32 R12, RZ, RZ, RZ ;  /* 0x000000ffff0c7224 */ /* 0x000fe400078e00ff */
[----:B------:R-:W-:Y:S02]  /*119c0*/  IMAD.MOV.U32 R11, RZ, RZ, 0x1f ;  /* 0x0000001fff0b7424 */ /* 0x000fe400078e00ff */
[----:B------:R-:W-:Y:S01]  /*119d0*/  IMAD.MOV.U32 R15, RZ, RZ, -0x1 ;  /* 0xffffffffff0f7424 */ /* 0x000fe200078e00ff */
[----:B0-----:R-:W-:-:S04]  /*119e0*/  SHF.R.U32.HI R7, RZ, 0x5, R7 ;  /* 0x00000005ff077819 */ /* 0x001fc80000011607 */
[----:B------:R-:W-:-:S05]  /*119f0*/  LOP3.LUT R7, R7, 0x3, RZ, 0xc0, !PT ;  /* 0x0000000307077812 */ /* 0x000fca00078ec0ff */
[----:B------:R-:W-:-:S07]  /*11a00*/  IMAD.MOV.U32 R13, RZ, RZ, R7 ;  /* 0x000000ffff0d7224 */ /* 0x000fce00078e0007 */
[----:B------:R-:W-:Y:S05]  /*11a10*/  WARPSYNC.COLLECTIVE R15, `(.L_x_387) ;  /* 0x000000000f087348 */ /* 0x000fea0003c00000 */
[----:B------:R0:W1:Y:S02]  /*11a20*/  SHFL.IDX P6, R14, R13, R12, R11 ;  /* 0x0000000c0d0e7389 */ /* 0x00006400000c000b */
[----:B01----:R-:W-:Y:S01]  /*11a30*/  ENDCOLLECTIVE ;  /* 0x000000000000791b */ /* 0x003fe20003800000 */
.L_x_387:
[----:B------:R-:W-:Y:S05]  /*11a40*/  BSYNC B0 ;  /* 0x0000000000007941 */ /* 0x000fea0003800000 */
.L_x_386:
[----:B------:R-:W-:Y:S05]  /*11a50*/  BRA `(.L_x_388) ;  /* 0xffffffc400fc7947 */ /* 0x000fea000383ffff */
.L_x_319:
[----:B------:R-:W-:Y:S01]  /*11a60*/  BSSY B0, `(.L_x_389) ;  /* 0x0000006000007945 */ /* 0x000fe20003800000 */
[----:B------:R-:W-:-:S07]  /*11a70*/  IMAD.MOV.U32 R15, RZ, RZ, -0x1 ;  /* 0xffffffffff0f7424 */ /* 0x000fce00078e00ff */
[----:B------:R-:W-:Y:S05]  /*11a80*/  WARPSYNC.COLLECTIVE R15, `(.L_x_390) ;  /* 0x000000000f0c7348 */ /* 0x000fea0003c00000 */
[----:B------:R-:W-:Y:S02]  /*11a90*/  ELECT P6, UR62, PT ;  /* 0x00000000003e782f */ /* 0x000fe400038c0000 */
[----:B------:R-:W-:Y:S01]  /*11aa0*/  MOV R14, UR62 ;  /* 0x0000003e000e7c02 */ /* 0x000fe20008000f00 */
[----:B------:R-:W-:Y:S10]  /*11ab0*/  ENDCOLLECTIVE ;  /* 0x000000000000791b */ /* 0x000ff40003800000 */
.L_x_390:
[----:B------:R-:W-:Y:S05]  /*11ac0*/  BSYNC B0 ;  /* 0x0000000000007941 */ /* 0x000fea0003800000 */
.L_x_389:
[----:B------:R-:W-:Y:S05]  /*11ad0*/  BRA `(.L_x_391) ;  /* 0xffffffc400f47947 */ /* 0x000fea000383ffff */
.L_x_322:
[----:B0-----:R0:W1:Y:S02]  /*11ae0*/  SYNCS.PHASECHK.TRANS64.TRYWAIT P0, [R8+URZ+0x36840], R9 ;  /* 0x03684009080075a7 */ /* 0x001064000800017f */
[----:B-1----:R-:W-:Y:S05]  /*11af0*/  @!P0 NANOSLEEP.SYNCS 0x989680 ;  /* 0x009896800000895d */ /* 0x002fea0003900000 */
[----:B------:R-:W1:Y:S02]  /*11b00*/  @!P0 SYNCS.PHASECHK.TRANS64 P0, [R8+URZ+0x36840], R9 ;  /* 0x03684009080085a7 */ /* 0x000e64000800007f */
[----:B-1----:R-:W-:Y:S05]  /*11b10*/  @!P0 BRA `(.L_x_322) ;  /* 0xfffffffc00f08947 */ /* 0x002fea000383ffff */
[----:B------:R-:W-:Y:S05]  /*11b20*/  BRA `(.L_x_392) ;  /* 0xffffffc800647947 */ /* 0x000fea000383ffff */
.L_x_325:
[----:B0-----:R-:W0:Y:S01]  /*11b30*/  S2R R9, SR_CgaCtaId ;  /* 0x0000000000097919 */ /* 0x001e220000008800 */
[----:B------:R-:W-:-:S04]  /*11b40*/  MOV R8, 0x400 ;  /* 0x0000040000087802 */ /* 0x000fc80000000f00 */
[----:B0-----:R-:W-:-:S04]  /*11b50*/  LEA R8, R9, R8, 0x18 ;  /* 0x0000000809087211 */ /* 0x001fc800078ec0ff */
[----:B------:R0:W1:Y:S03]  /*11b60*/  SYNCS.PHASECHK.TRANS64.TRYWAIT P0, [R8+URZ+0x36820], R6 ;  /* 0x03682006080075a7 */ /* 0x000066000800017f */
[----:B-1----:R-:W-:Y:S05]  /*11b70*/  @!P0 NANOSLEEP.SYNCS 0x989680 ;  /* 0x009896800000895d */ /* 0x002fea0003900000 */
[----:B------:R-:W1:Y:S02]  /*11b80*/  @!P0 SYNCS.PHASECHK.TRANS64 P0, [R8+URZ+0x36820], R6 ;  /* 0x03682006080085a7 */ /* 0x000e64000800007f */
[----:B-1----:R-:W-:Y:S05]  /*11b90*/  @!P0 BRA `(.L_x_325) ;  /* 0xfffffffc00e48947 */ /* 0x002fea000383ffff */
[----:B------:R-:W-:Y:S05]  /*11ba0*/  BRA `(.L_x_393) ;  /* 0xffffffcc00b47947 */ /* 0x000fea000383ffff */
.L_x_333:
[----:B0-----:R0:W1:Y:S02]  /*11bb0*/  SYNCS.PHASECHK.TRANS64.TRYWAIT P0, [R2+URZ+0x36840], R3 ;  /* 0x03684003020075a7 */ /* 0x001064000800017f */
[----:B-1----:R-:W-:Y:S05]  /*11bc0*/  @!P0 NANOSLEEP.SYNCS 0x989680 ;  /* 0x009896800000895d */ /* 0x002fea0003900000 */
[----:B------:R-:W1:Y:S02]  /*11bd0*/  @!P0 SYNCS.PHASECHK.TRANS64 P0, [R2+URZ+0x36840], R3 ;  /* 0x03684003020085a7 */ /* 0x000e64000800007f */
[----:B-1----:R-:W-:Y:S05]  /*11be0*/  @!P0 BRA `(.L_x_333) ;  /* 0xfffffffc00f08947 */ /* 0x002fea000383ffff */
[----:B------:R-:W-:Y:S05]  /*11bf0*/  BRA `(.L_x_394) ;  /* 0xffffffd000707947 */ /* 0x000fea000383ffff */
.L_x_335:
[----:B0-----:R0:W1:Y:S02]  /*11c00*/  SYNCS.PHASECHK.TRANS64.TRYWAIT P0, [R3+URZ+0x60], R2 ;  /* 0x00006002030075a7 */ /* 0x001064000800017f */
[----:B-1----:R-:W-:Y:S05]  /*11c10*/  @!P0 NANOSLEEP.SYNCS 0x989680 ;  /* 0x009896800000895d */ /* 0x002fea0003900000 */
[----:B------:R-:W1:Y:S02]  /*11c20*/  @!P0 SYNCS.PHASECHK.TRANS64 P0, [R3+URZ+0x60], R2 ;  /* 0x00006002030085a7 */ /* 0x000e64000800007f */
[----:B-1----:R-:W-:Y:S05]  /*11c30*/  @!P0 BRA `(.L_x_335) ;  /* 0xfffffffc00f08947 */ /* 0x002fea000383ffff */
[----:B------:R-:W-:Y:S05]  /*11c40*/  BRA `(.L_x_395) ;  /* 0xffffffd4001c7947 */ /* 0x000fea000383ffff */
.L_x_340:
[----:B-1----:R1:W2:Y:S02]  /*11c50*/  SYNCS.PHASECHK.TRANS64.TRYWAIT P0, [R2+URZ+0x36840], R3 ;  /* 0x03684003020075a7 */ /* 0x0022a4000800017f */
[----:B--2---:R-:W-:Y:S05]  /*11c60*/  @!P0 NANOSLEEP.SYNCS 0x989680 ;  /* 0x009896800000895d */ /* 0x004fea0003900000 */
[----:B------:R-:W2:Y:S02]  /*11c70*/  @!P0 SYNCS.PHASECHK.TRANS64 P0, [R2+URZ+0x36840], R3 ;  /* 0x03684003020085a7 */ /* 0x000ea4000800007f */
[----:B--2---:R-:W-:Y:S05]  /*11c80*/  @!P0 BRA `(.L_x_340) ;  /* 0xfffffffc00f08947 */ /* 0x004fea000383ffff */
[----:B------:R-:W-:Y:S05]  /*11c90*/  BRA `(.L_x_396) ;  /* 0xffffffd800907947 */ /* 0x000fea000383ffff */
.L_x_342:
[----:B0-----:R0:W1:Y:S02]  /*11ca0*/  SYNCS.PHASECHK.TRANS64.TRYWAIT P1, [R2+URZ+0x60], R3 ;  /* 0x00006003020075a7 */ /* 0x001064000802017f */
[----:B-1----:R-:W-:Y:S05]  /*11cb0*/  @!P1 NANOSLEEP.SYNCS 0x989680 ;  /* 0x009896800000995d */ /* 0x002fea0003900000 */
[----:B------:R-:W1:Y:S02]  /*11cc0*/  @!P1 SYNCS.PHASECHK.TRANS64 P1, [R2+URZ+0x60], R3 ;  /* 0x00006003020095a7 */ /* 0x000e64000802007f */
[----:B-1----:R-:W-:Y:S05]  /*11cd0*/  @!P1 BRA `(.L_x_342) ;  /* 0xfffffffc00f09947 */ /* 0x002fea000383ffff */
[----:B------:R-:W-:Y:S05]  /*11ce0*/  BRA `(.L_x_397) ;  /* 0xffffffdc003c7947 */ /* 0x000fea000383ffff */
.L_x_347:
[----:B--2---:R2:W3:Y:S02]  /*11cf0*/  SYNCS.PHASECHK.TRANS64.TRYWAIT P0, [R2+URZ+0x36840], R3 ;  /* 0x03684003020075a7 */ /* 0x0044e4000800017f */
[----:B---3--:R-:W-:Y:S05]  /*11d00*/  @!P0 NANOSLEEP.SYNCS 0x989680 ;  /* 0x009896800000895d */ /* 0x008fea0003900000 */
[----:B------:R-:W3:Y:S02]  /*11d10*/  @!P0 SYNCS.PHASECHK.TRANS64 P0, [R2+URZ+0x36840], R3 ;  /* 0x03684003020085a7 */ /* 0x000ee4000800007f */
[----:B---3--:R-:W-:Y:S05]  /*11d20*/  @!P0 BRA `(.L_x_347) ;  /* 0xfffffffc00f08947 */ /* 0x008fea000383ffff */
[----:B------:R-:W-:Y:S05]  /*11d30*/  BRA `(.L_x_398) ;  /* 0xffffffe000747947 */ /* 0x000fea000383ffff */
.L_x_349:
[----:B0-----:R0:W1:Y:S02]  /*11d40*/  SYNCS.PHASECHK.TRANS64.TRYWAIT P1, [R2+URZ+0x60], R8 ;  /* 0x00006008020075a7 */ /* 0x001064000802017f */
[----:B-1----:R-:W-:Y:S05]  /*11d50*/  @!P1 NANOSLEEP.SYNCS 0x989680 ;  /* 0x009896800000995d */ /* 0x002fea0003900000 */
[----:B------:R-:W1:Y:S02]  /*11d60*/  @!P1 SYNCS.PHASECHK.TRANS64 P1, [R2+URZ+0x60], R8 ;  /* 0x00006008020095a7 */ /* 0x000e64000802007f */
[----:B-1----:R-:W-:Y:S05]  /*11d70*/  @!P1 BRA `(.L_x_349) ;  /* 0xfffffffc00f09947 */ /* 0x002fea000383ffff */
[----:B------:R-:W-:Y:S05]  /*11d80*/  BRA `(.L_x_399) ;  /* 0xffffffe400247947 */ /* 0x000fea000383ffff */
.L_x_356:
[----:B-1----:R1:W2:Y:S02]  /*11d90*/  SYNCS.PHASECHK.TRANS64.TRYWAIT P0, [R3+URZ+0x36860], R0 ;  /* 0x03686000030075a7 */ /* 0x0022a4000800017f */
[----:B--2---:R-:W-:Y:S05]  /*11da0*/  @!P0 NANOSLEEP.SYNCS 0x989680 ;  /* 0x009896800000895d */ /* 0x004fea0003900000 */
[----:B------:R-:W2:Y:S02]  /*11db0*/  @!P0 SYNCS.PHASECHK.TRANS64 P0, [R3+URZ+0x36860], R0 ;  /* 0x03686000030085a7 */ /* 0x000ea4000800007f */
[----:B--2---:R-:W-:Y:S05]  /*11dc0*/  @!P0 BRA `(.L_x_356) ;  /* 0xfffffffc00f08947 */ /* 0x004fea000383ffff */
[----:B------:R-:W-:Y:S05]  /*11dd0*/  BRA `(.L_x_400) ;  /* 0xffffffe800407947 */ /* 0x000fea000383ffff */
.L_x_358:
[----:B------:R-:W-:Y:S01]  /*11de0*/  BSSY B0, `(.L_x_401) ;  /* 0x0000008000007945 */ /* 0x000fe20003800000 */
[----:B0-----:R-:W-:Y:S01]  /*11df0*/  MOV R13, R16 ;  /* 0x00000010000d7202 */ /* 0x001fe20000000f00 */
[----:B------:R-:W-:Y:S02]  /*11e00*/  IMAD.MOV.U32 R12, RZ, RZ, RZ ;  /* 0x000000ffff0c7224 */ /* 0x000fe400078e00ff */
[----:B------:R-:W-:Y:S02]  /*11e10*/  IMAD.MOV.U32 R11, RZ, RZ, 0x1f ;  /* 0x0000001fff0b7424 */ /* 0x000fe400078e00ff */
[----:B------:R-:W-:-:S07]  /*11e20*/  IMAD.MOV.U32 R15, RZ, RZ, -0x1 ;  /* 0xffffffffff0f7424 */ /* 0x000fce00078e00ff */
[----:B-1----:R-:W-:Y:S05]  /*11e30*/  WARPSYNC.COLLECTIVE R15, `(.L_x_402) ;  /* 0x000000000f087348 */ /* 0x002fea0003c00000 */
[----:B------:R0:W2:Y:S02]  /*11e40*/  SHFL.IDX P6, R14, R13, R12, R11 ;  /* 0x0000000c0d0e7389 */ /* 0x0000a400000c000b */
[----:B012---:R-:W-:Y:S01]  /*11e50*/  ENDCOLLECTIVE ;  /* 0x000000000000791b */ /* 0x007fe20003800000 */
.L_x_402:
[----:B------:R-:W-:Y:S05]  /*11e60*/  BSYNC B0 ;  /* 0x0000000000007941 */ /* 0x000fea0003800000 */
.L_x_401:
[----:B------:R-:W-:Y:S02]  /*11e70*/  IMAD.MOV.U32 R13, RZ, RZ, R16 ;  /* 0x000000ffff0d7224 */ /* 0x000fe400078e0010 */
[----:B------:R-:W-:Y:S02]  /*11e80*/  IMAD.MOV.U32 R12, RZ, RZ, 0x1 ;  /* 0x00000001ff0c7424 */ /* 0x000fe400078e00ff */
[----:B------:R-:W-:Y:S02]  /*11e90*/  IMAD.MOV.U32 R11, RZ, RZ, 0x1f ;  /* 0x0000001fff0b7424 */ /* 0x000fe400078e00ff */
[----:B------:R-:W-:Y:S02]  /*11ea0*/  IMAD.MOV.U32 R15, RZ, RZ, -0x1 ;  /* 0xffffffffff0f7424 */ /* 0x000fe400078e00ff */
[----:B------:R-:W-:-:S07]  /*11eb0*/  IMAD.MOV.U32 R4, RZ, RZ, R14 ;  /* 0x000000ffff047224 */ /* 0x000fce00078e000e */
[----:B------:R-:W-:Y:S05]  /*11ec0*/  WARPSYNC.COLLECTIVE R15, `(.L_x_403) ;  /* 0x000000000f087348 */ /* 0x000fea0003c00000 */
[----:B------:R0:W1:Y:S02]  /*11ed0*/  SHFL.IDX P6, R14, R13, R12, R11 ;  /* 0x0000000c0d0e7389 */ /* 0x00006400000c000b */
[----:B01----:R-:W-:Y:S01]  /*11ee0*/  ENDCOLLECTIVE ;  /* 0x000000000000791b */ /* 0x003fe20003800000 */
.L_x_403:
[----:B------:R-:W-:Y:S01]  /*11ef0*/  IMAD.MOV.U32 R5, RZ, RZ, R14 ;  /* 0x000000ffff057224 */ /* 0x000fe200078e000e */
[----:B------:R-:W-:Y:S06]  /*11f00*/  BRA `(.L_x_404) ;  /* 0xffffffe800e47947 */ /* 0x000fec000383ffff */
.L_x_361:
[----:B------:R-:W-:Y:S01]  /*11f10*/  BSSY B0, `(.L_x_405) ;  /* 0x0000008000007945 */ /* 0x000fe20003800000 */
[----:B-----5:R-:W-:Y:S02]  /*11f20*/  IMAD.MOV.U32 R13, RZ, RZ, R3 ;  /* 0x000000ffff0d7224 */ /* 0x020fe400078e0003 */
[----:B------:R-:W-:Y:S02]  /*11f30*/  IMAD.MOV.U32 R12, RZ, RZ, 0x1 ;  /* 0x00000001ff0c7424 */ /* 0x000fe400078e00ff */
[----:B------:R-:W-:Y:S02]  /*11f40*/  IMAD.MOV.U32 R11, RZ, RZ, RZ ;  /* 0x000000ffff0b7224 */ /* 0x000fe400078e00ff */
[----:B------:R-:W-:-:S07]  /*11f50*/  IMAD.MOV.U32 R15, RZ, RZ, -0x1 ;  /* 0xffffffffff0f7424 */ /* 0x000fce00078e00ff */
[----:B0-234-:R-:W-:Y:S05]  /*11f60*/  WARPSYNC.COLLECTIVE R15, `(.L_x_406) ;  /* 0x000000000f087348 */ /* 0x01dfea0003c00000 */
[----:B------:R1:W0:Y:S02]  /*11f70*/  SHFL.UP P6, R14, R13, R12, R11 ;  /* 0x0400000c0d0e7389 */ /* 0x00022400000c000b */
[----:B01234-:R-:W-:Y:S01]  /*11f80*/  ENDCOLLECTIVE ;  /* 0x000000000000791b */ /* 0x01ffe20003800000 */
.L_x_406:
[----:B------:R-:W-:Y:S05]  /*11f90*/  BSYNC B0 ;  /* 0x0000000000007941 */ /* 0x000fea0003800000 */
.L_x_405:
[C---:B------:R-:W-:Y:S01]  /*11fa0*/  ISETP.NE.AND P0, PT, R9.reuse, RZ, PT ;  /* 0x000000ff0900720c */ /* 0x040fe20003f05270 */
[----:B------:R-:W-:Y:S01]  /*11fb0*/  IMAD.MOV.U32 R12, RZ, RZ, 0x2 ;  /* 0x00000002ff0c7424 */ /* 0x000fe200078e00ff */
[----:B------:R-:W-:Y:S01]  /*11fc0*/  MOV R15, 0xffffffff ;  /* 0xffffffff000f7802 */ /* 0x000fe20000000f00 */
[----:B------:R-:W-:Y:S01]  /*11fd0*/  IMAD.MOV.U32 R11, RZ, RZ, RZ ;  /* 0x000000ffff0b7224 */ /* 0x000fe200078e00ff */
[----:B------:R-:W-:Y:S02]  /*11fe0*/  SEL R14, R14, RZ, P0 ;  /* 0x000000ff0e0e7207 */ /* 0x000fe40000000000 */
[----:B------:R-:W-:-:S03]  /*11ff0*/  ISETP.GE.U32.AND P0, PT, R9, 0x2, PT ;  /* 0x000000020900780c */ /* 0x000fc60003f06070 */
[----:B------:R-:W-:-:S10]  /*12000*/  IMAD.IADD R13, R3, 0x1, R14 ;  /* 0x00000001030d7824 */ /* 0x000fd400078e020e */
[----:B------:R-:W-:Y:S05]  /*12010*/  WARPSYNC.COLLECTIVE R15, `(.L_x_407) ;  /* 0x000000000f087348 */ /* 0x000fea0003c00000 */
[----:B------:R0:W1:Y:S02]  /*12020*/  SHFL.UP P6, R14, R13, R12, R11 ;  /* 0x0400000c0d0e7389 */ /* 0x00006400000c000b */
[----:B01----:R-:W-:Y:S01]  /*12030*/  ENDCOLLECTIVE ;  /* 0x000000000000791b */ /* 0x003fe20003800000 */
.L_x_407:
[----:B------:R-:W-:Y:S01]  /*12040*/  IMAD.MOV.U32 R12, RZ, RZ, 0x4 ;  /* 0x00000004ff0c7424 */ /* 0x000fe200078e00ff */
[----:B------:R-:W-:Y:S02]  /*12050*/  SEL R6, R14, RZ, P0 ;  /* 0x000000ff0e067207 */ /* 0x000fe40000000000 */
[----:B------:R-:W-:-:S03]  /*12060*/  ISETP.GE.U32.AND P0, PT, R9, 0x4, PT ;  /* 0x000000040900780c */ /* 0x000fc60003f06070 */
[----:B------:R-:W-:-:S04]  /*12070*/  IMAD.IADD R6, R13, 0x1, R6 ;  /* 0x000000010d067824 */ /* 0x000fc800078e0206 */
[----:B------:R-:W-:-:S07]  /*12080*/  IMAD.MOV.U32 R13, RZ, RZ, R6 ;  /* 0x000000ffff0d7224 */ /* 0x000fce00078e0006 */
[----:B------:R-:W-:Y:S05]  /*12090*/  WARPSYNC.COLLECTIVE R15, `(.L_x_408) ;  /* 0x000000000f087348 */ /* 0x000fea0003c00000 */
[----:B------:R0:W1:Y:S02]  /*120a0*/  SHFL.UP P6, R14, R13, R12, R11 ;  /* 0x0400000c0d0e7389 */ /* 0x00006400000c000b */
[----:B01----:R-:W-:Y:S01]  /*120b0*/  ENDCOLLECTIVE ;  /* 0x000000000000791b */ /* 0x003fe20003800000 */
.L_x_408:
        /* <DEDUP_REMOVED lines=8> */
.L_x_409:
        /* <DEDUP_REMOVED lines=8> */
.L_x_410:
[----:B------:R-:W-:Y:S02]  /*121c0*/  IMAD.MOV.U32 R12, RZ, RZ, 0x1f ;  /* 0x0000001fff0c7424 */ /* 0x000fe400078e00ff */
[----:B------:R-:W-:Y:S01]  /*121d0*/  IMAD.MOV.U32 R11, RZ, RZ, 0x1f ;  /* 0x0000001fff0b7424 */ /* 0x000fe200078e00ff */
[----:B------:R-:W-:-:S05]  /*121e0*/  SEL R7, R14, RZ, P0 ;  /* 0x000000ff0e077207 */ /* 0x000fca0000000000 */
[----:B------:R-:W-:-:S04]  /*121f0*/  IMAD.IADD R2, R8, 0x1, R7 ;  /* 0x0000000108027824 */ /* 0x000fc800078e0207 */
[----:B------:R-:W-:-:S07]  /*12200*/  IMAD.MOV.U32 R13, RZ, RZ, R2 ;  /* 0x000000ffff0d7224 */ /* 0x000fce00078e0002 */
[----:B------:R-:W-:Y:S05]  /*12210*/  WARPSYNC.COLLECTIVE R15, `(.L_x_411) ;  /* 0x000000000f087348 */ /* 0x000fea0003c00000 */
[----:B------:R0:W1:Y:S02]  /*12220*/  SHFL.IDX P6, R14, R13, R12, R11 ;  /* 0x0000000c0d0e7389 */ /* 0x00006400000c000b */
[----:B01----:R-:W-:Y:S01]  /*12230*/  ENDCOLLECTIVE ;  /* 0x000000000000791b */ /* 0x003fe20003800000 */
.L_x_411:
[----:B------:R-:W-:Y:S05]  /*12240*/  BRA `(.L_x_412) ;  /* 0xffffffe800a87947 */ /* 0x000fea000383ffff */
.L_x_366:
[----:B------:R-:W-:Y:S01]  /*12250*/  BSSY B0, `(.L_x_413) ;  /* 0x0000008000007945 */ /* 0x000fe20003800000 */
[----:B-----5:R-:W-:Y:S01]  /*12260*/  IMAD.MOV.U32 R13, RZ, RZ, R3 ;  /* 0x000000ffff0d7224 */ /* 0x020fe200078e0003 */
[----:B------:R-:W-:Y:S01]  /*12270*/  MOV R15, 0xffffffff ;  /* 0xffffffff000f7802 */ /* 0x000fe20000000f00 */
[----:B------:R-:W-:Y:S02]  /*12280*/  IMAD.MOV.U32 R12, RZ, RZ, 0x1 ;  /* 0x00000001ff0c7424 */ /* 0x000fe400078e00ff */
[----:B------:R-:W-:-:S07]  /*12290*/  IMAD.MOV.U32 R11, RZ, RZ, RZ ;  /* 0x000000ffff0b7224 */ /* 0x000fce00078e00ff */
[----:B0-----:R-:W-:Y:S05]  /*122a0*/  WARPSYNC.COLLECTIVE R15, `(.L_x_414) ;  /* 0x000000000f087348 */ /* 0x001fea0003c00000 */
[----:B------:R1:W2:Y:S02]  /*122b0*/  SHFL.UP P6, R14, R13, R12, R11 ;  /* 0x0400000c0d0e7389 */ /* 0x0002a400000c000b */
[----:B012---:R-:W-:Y:S01]  /*122c0*/  ENDCOLLECTIVE ;  /* 0x000000000000791b */ /* 0x007fe20003800000 */
.L_x_414:
[----:B------:R-:W-:Y:S05]  /*122d0*/  BSYNC B0 ;  /* 0x0000000000007941 */ /* 0x000fea0003800000 */
.L_x_413:
[----:B------:R-:W-:Y:S01]  /*122e0*/  ISETP.NE.AND P0, PT, R8, RZ, PT ;  /* 0x000000ff0800720c */ /* 0x000fe20003f05270 */
[----:B------:R-:W-:Y:S02]  /*122f0*/  IMAD.MOV.U32 R12, RZ, RZ, 0x2 ;  /* 0x00000002ff0c7424 */ /* 0x000fe400078e00ff */
[----:B------:R-:W-:Y:S01]  /*12300*/  IMAD.MOV.U32 R11, RZ, RZ, RZ ;  /* 0x000000ffff0b7224 */ /* 0x000fe200078e00ff */
[----:B------:R-:W-:Y:S01]  /*12310*/  SEL R14, R14, RZ, P0 ;  /* 0x000000ff0e0e7207 */ /* 0x000fe20000000000 */
[----:B------:R-:W-:Y:S01]  /*12320*/  IMAD.MOV.U32 R15, RZ, RZ, -0x1 ;  /* 0xffffffffff0f7424 */ /* 0x000fe200078e00ff */
[----:B------:R-:W-:-:S03]  /*12330*/  ISETP.GE.U32.AND P0, PT, R8, 0x2, PT ;  /* 0x000000020800780c */ /* 0x000fc60003f06070 */
[----:B------:R-:W-:-:S10]  /*12340*/  IMAD.IADD R13, R3, 0x1, R14 ;  /* 0x00000001030d7824 */ /* 0x000fd400078e020e */
[----:B------:R-:W-:Y:S05]  /*12350*/  WARPSYNC.COLLECTIVE R15, `(.L_x_415) ;  /* 0x000000000f087348 */ /* 0x000fea0003c00000 */
[----:B------:R0:W1:Y:S02]  /*12360*/  SHFL.UP P6, R14, R13, R12, R11 ;  /* 0x0400000c0d0e7389 */ /* 0x00006400000c000b */
[----:B01----:R-:W-:Y:S01]  /*12370*/  ENDCOLLECTIVE ;  /* 0x000000000000791b */ /* 0x003fe20003800000 */
.L_x_415:
        /* <DEDUP_REMOVED lines=8> */
.L_x_416:
        /* <DEDUP_REMOVED lines=8> */
.L_x_417:
        /* <DEDUP_REMOVED lines=8> */
.L_x_418:
[----:B------:R-:W-:Y:S01]  /*12500*/  IMAD.MOV.U32 R12, RZ, RZ, 0x1f ;  /* 0x0000001fff0c7424 */ /* 0x000fe200078e00ff */
[----:B------:R-:W-:Y:S02]  /*12510*/  MOV R11, 0x1f ;  /* 0x0000001f000b7802 */ /* 0x000fe40000000f00 */
[----:B------:R-:W-:-:S05]  /*12520*/  SEL R2, R14, RZ, P0 ;  /* 0x000000ff0e027207 */ /* 0x000fca0000000000 */
[----:B------:R-:W-:-:S04]  /*12530*/  IMAD.IADD R2, R7, 0x1, R2 ;  /* 0x0000000107027824 */ /* 0x000fc800078e0202 */
[----:B------:R-:W-:-:S07]  /*12540*/  IMAD.MOV.U32 R13, RZ, RZ, R2 ;  /* 0x000000ffff0d7224 */ /* 0x000fce00078e0002 */
[----:B------:R-:W-:Y:S05]  /*12550*/  WARPSYNC.COLLECTIVE R15, `(.L_x_419) ;  /* 0x000000000f087348 */ /* 0x000fea0003c00000 */
[----:B------:R0:W1:Y:S02]  /*12560*/  SHFL.IDX P6, R14, R13, R12, R11 ;  /* 0x0000000c0d0e7389 */ /* 0x00006400000c000b */
[----:B01----:R-:W-:Y:S01]  /*12570*/  ENDCOLLECTIVE ;  /* 0x000000000000791b */ /* 0x003fe20003800000 */
.L_x_419:
[----:B------:R-:W-:Y:S05]  /*12580*/  BRA `(.L_x_420) ;  /* 0xffffffe8008c7947 */ /* 0x000fea000383ffff */
.L_x_368:
[----:B------:R-:W-:Y:S01]  /*12590*/  BSSY B0, `(.L_x_421) ;  /* 0x0000006000007945 */ /* 0x000fe20003800000 */
[----:B------:R-:W-:Y:S01]  /*125a0*/  PLOP3.LUT P6, PT, P6, PT, PT, 0x8, 0x0 ;  /* 0x000000000000781c */ /* 0x000fe200037ce170 */
[----:B------:R-:W-:-:S12]  /*125b0*/  IMAD.MOV.U32 R15, RZ, RZ, -0x1 ;  /* 0xffffffffff0f7424 */ /* 0x000fd800078e00ff */
[----:B0-----:R-:W-:Y:S05]  /*125c0*/  WARPSYNC.COLLECTIVE R15, `(.L_x_422) ;  /* 0x000000000f087348 */ /* 0x001fea0003c00000 */
[----:B------:R-:W-:Y:S01]  /*125d0*/  VOTE.ANY R14, PT, P6 ;  /* 0x00000000000e7806 */ /* 0x000fe200030e0100 */
[----:B0-----:R-:W-:Y:S06]  /*125e0*/  ENDCOLLECTIVE ;  /* 0x000000000000791b */ /* 0x001fec0003800000 */
.L_x_422:
[----:B------:R-:W-:Y:S05]  /*125f0*/  BSYNC B0 ;  /* 0x0000000000007941 */ /* 0x000fea0003800000 */
.L_x_421:
[----:B------:R-:W-:Y:S02]  /*12600*/  IMAD.MOV.U32 R7, RZ, RZ, R14 ;  /* 0x000000ffff077224 */ /* 0x000fe400078e000e */
[----:B------:R-:W-:Y:S02]  /*12610*/  IMAD.MOV.U32 R13, RZ, RZ, R3 ;  /* 0x000000ffff0d7224 */ /* 0x000fe400078e0003 */
[----:B------:R-:W0:Y:S01]  /*12620*/  POPC R5, R7 ;  /* 0x0000000700057309 */ /* 0x000e220000000000 */
[----:B------:R-:W-:Y:S02]  /*12630*/  IMAD.MOV.U32 R11, RZ, RZ, 0x1f ;  /* 0x0000001fff0b7424 */ /* 0x000fe400078e00ff */
[----:B------:R-:W-:Y:S02]  /*12640*/  IMAD.MOV.U32 R15, RZ, RZ, -0x1 ;  /* 0xffffffffff0f7424 */ /* 0x000fe400078e00ff */
[----:B0-----:R-:W-:-:S07]  /*12650*/  IMAD.MOV.U32 R12, RZ, RZ, R5 ;  /* 0x000000ffff0c7224 */ /* 0x001fce00078e0005 */
[----:B------:R-:W-:Y:S05]  /*12660*/  WARPSYNC.COLLECTIVE R15, `(.L_x_423) ;  /* 0x000000000f087348 */ /* 0x000fea0003c00000 */
[----:B------:R0:W1:Y:S02]  /*12670*/  SHFL.IDX P6, R14, R13, R12, R11 ;  /* 0x0000000c0d0e7389 */ /* 0x00006400000c000b */
[----:B01----:R-:W-:Y:S01]  /*12680*/  ENDCOLLECTIVE ;  /* 0x000000000000791b */ /* 0x003fe20003800000 */
.L_x_423:
[----:B------:R-:W-:Y:S01]  /*12690*/  IMAD.MOV.U32 R17, RZ, RZ, R14 ;  /* 0x000000ffff117224 */ /* 0x000fe200078e000e */
[----:B------:R-:W-:Y:S06]  /*126a0*/  BRA `(.L_x_424) ;  /* 0xffffffe8007c7947 */ /* 0x000fec000383ffff */
.L_x_370:
[----:B------:R-:W-:Y:S01]  /*126b0*/  BSSY B0, `(.L_x_425) ;  /* 0x0000007000007945 */ /* 0x000fe20003800000 */
[----:B------:R-:W-:Y:S02]  /*126c0*/  IMAD.MOV.U32 R13, RZ, RZ, R2 ;  /* 0x000000ffff0d7224 */ /* 0x000fe400078e0002 */
[----:B------:R-:W-:Y:S02]  /*126d0*/  IMAD.MOV.U32 R11, RZ, RZ, 0x1f ;  /* 0x0000001fff0b7424 */ /* 0x000fe400078e00ff */
[----:B------:R-:W-:-:S07]  /*126e0*/  IMAD.MOV.U32 R15, RZ, RZ, -0x1 ;  /* 0xffffffffff0f7424 */ /* 0x000fce00078e00ff */
[----:B012---:R-:W-:Y:S05]  /*126f0*/  WARPSYNC.COLLECTIVE R15, `(.L_x_426) ;  /* 0x000000000f087348 */ /* 0x007fea0003c00000 */
[----:B------:R3:W4:Y:S02]  /*12700*/  SHFL.IDX P6, R14, R13, R12, R11 ;  /* 0x0000000c0d0e7389 */ /* 0x00072400000c000b */
[----:B01234-:R-:W-:Y:S01]  /*12710*/  ENDCOLLECTIVE ;  /* 0x000000000000791b */ /* 0x01ffe20003800000 */
.L_x_426:
[----:B------:R-:W-:Y:S05]  /*12720*/  BSYNC B0 ;  /* 0x0000000000007941 */ /* 0x000fea0003800000 */
.L_x_425:
[----:B------:R-:W-:Y:S05]  /*12730*/  BRA `(.L_x_369) ;  /* 0xffffffe800747947 */ /* 0x000fea000383ffff */
.L_x_374:
[----:B0-----:R0:W1:Y:S02]  /*12740*/  SYNCS.PHASECHK.TRANS64.TRYWAIT P0, [R0+URZ+0x36820], R3 ;  /* 0x03682003000075a7 */ /* 0x001064000800017f */
[----:B-1----:R-:W-:Y:S05]  /*12750*/  @!P0 NANOSLEEP.SYNCS 0x989680 ;  /* 0x009896800000895d */ /* 0x002fea0003900000 */
[----:B------:R-:W1:Y:S02]  /*12760*/  @!P0 SYNCS.PHASECHK.TRANS64 P0, [R0+URZ+0x36820], R3 ;  /* 0x03682003000085a7 */ /* 0x000e64000800007f */
[----:B-1----:R-:W-:Y:S05]  /*12770*/  @!P0 BRA `(.L_x_374) ;  /* 0xfffffffc00f08947 */ /* 0x002fea000383ffff */
[----:B------:R-:W-:Y:S05]  /*12780*/  BRA `(.L_x_427) ;  /* 0xffffffec00587947 */ /* 0x000fea000383ffff */
.L_x_375:
        /* <DEDUP_REMOVED lines=8> */
[----:B0-----:R-:W-:Y:S05]  /*12810*/  WARPSYNC.COLLECTIVE R15, `(.L_x_429) ;  /* 0x000000000f087348 */ /* 0x001fea0003c00000 */
[----:B------:R1:W2:Y:S02]  /*12820*/  SHFL.IDX P6, R14, R13, R12, R11 ;  /* 0x0000000c0d0e7389 */ /* 0x0002a400000c000b */
[----:B012---:R-:W-:Y:S01]  /*12830*/  ENDCOLLECTIVE ;  /* 0x000000000000791b */ /* 0x007fe20003800000 */
.L_x_429:
[----:B------:R-:W-:Y:S05]  /*12840*/  BSYNC B0 ;  /* 0x0000000000007941 */ /* 0x000fea0003800000 */
.L_x_428:
[----:B------:R-:W-:Y:S05]  /*12850*/  BRA `(.L_x_430) ;  /* 0xffffffec00407947 */ /* 0x000fea000383ffff */
.L_x_378:
[----:B------:R-:W-:Y:S01]  /*12860*/  BSSY B1, `(.L_x_431) ;  /* 0x0000006000017945 */ /* 0x000fe20003800000 */
[----:B------:R-:W-:-:S07]  /*12870*/  IMAD.MOV.U32 R15, RZ, RZ, -0x1 ;  /* 0xffffffffff0f7424 */ /* 0x000fce00078e00ff */
[----:B01----:R-:W-:Y:S05]  /*12880*/  WARPSYNC.COLLECTIVE R15, `(.L_x_432) ;  /* 0x000000000f0c7348 */ /* 0x003fea0003c00000 */
[----:B------:R-:W-:Y:S02]  /*12890*/  ELECT P6, UR62, PT ;  /* 0x00000000003e782f */ /* 0x000fe400038c0000 */
[----:B------:R-:W-:Y:S01]  /*128a0*/  MOV R14, UR62 ;  /* 0x0000003e000e7c02 */ /* 0x000fe20008000f00 */
[----:B01----:R-:W-:Y:S10]  /*128b0*/  ENDCOLLECTIVE ;  /* 0x000000000000791b */ /* 0x003ff40003800000 */
.L_x_432:
[----:B------:R-:W-:Y:S05]  /*128c0*/  BSYNC B1 ;  /* 0x0000000000017941 */ /* 0x000fea0003800000 */
.L_x_431:
[----:B------:R-:W-:Y:S05]  /*128d0*/  BRA `(.L_x_433) ;  /* 0xffffffec00387947 */ /* 0x000fea000383ffff */
.L_x_380:
[----:B0-----:R0:W1:Y:S02]  /*128e0*/  SYNCS.PHASECHK.TRANS64.TRYWAIT P0, [R6+URZ], R5 ;  /* 0x00000005060075a7 */ /* 0x001064000800017f */
[----:B-1----:R-:W-:Y:S05]  /*128f0*/  @!P0 NANOSLEEP.SYNCS 0x989680 ;  /* 0x009896800000895d */ /* 0x002fea0003900000 */
[----:B------:R-:W1:Y:S02]  /*12900*/  @!P0 SYNCS.PHASECHK.TRANS64 P0, [R6+URZ], R5 ;  /* 0x00000005060085a7 */ /* 0x000e64000800007f */
[----:B-1----:R-:W-:Y:S05]  /*12910*/  @!P0 BRA `(.L_x_380) ;  /* 0xfffffffc00f08947 */ /* 0x002fea000383ffff */
[----:B------:R-:W-:Y:S05]  /*12920*/  BRA `(.L_x_434) ;  /* 0xffffffec00747947 */ /* 0x000fea000383ffff */
.L_x_381:
[----:B-1----:R1:W2:Y:S02]  /*12930*/  SYNCS.PHASECHK.TRANS64.TRYWAIT P0, [R7+URZ], R2 ;  /* 0x00000002070075a7 */ /* 0x0022a4000800017f */
[----:B--2---:R-:W-:Y:S05]  /*12940*/  @!P0 NANOSLEEP.SYNCS 0x989680 ;  /* 0x009896800000895d */ /* 0x004fea0003900000 */
[----:B------:R-:W2:Y:S02]  /*12950*/  @!P0 SYNCS.PHASECHK.TRANS64 P0, [R7+URZ], R2 ;  /* 0x00000002070085a7 */ /* 0x000ea4000800007f */
[----:B--2---:R-:W-:Y:S05]  /*12960*/  @!P0 BRA `(.L_x_381) ;  /* 0xfffffffc00f08947 */ /* 0x004fea000383ffff */
[----:B------:R-:W-:Y:S05]  /*12970*/  BRA `(.L_x_435) ;  /* 0xffffffec00687947 */ /* 0x000fea000383ffff */
.L_x_383:
[----:B--2---:R2:W3:Y:S02]  /*12980*/  SYNCS.PHASECHK.TRANS64.TRYWAIT P0, [R4+URZ], R5 ;  /* 0x00000005040075a7 */ /* 0x0044e4000800017f */
[----:B---3--:R-:W-:Y:S05]  /*12990*/  @!P0 NANOSLEEP.SYNCS 0x989680 ;  /* 0x009896800000895d */ /* 0x008fea0003900000 */
[----:B------:R-:W3:Y:S02]  /*129a0*/  @!P0 SYNCS.PHASECHK.TRANS64 P0, [R4+URZ], R5 ;  /* 0x00000005040085a7 */ /* 0x000ee4000800007f */
[----:B---3--:R-:W-:Y:S05]  /*129b0*/  @!P0 BRA `(.L_x_383) ;  /* 0xfffffffc00f08947 */ /* 0x008fea000383ffff */
[----:B------:R-:W-:Y:S05]  /*129c0*/  BRA `(.L_x_436) ;  /* 0xffffffec00707947 */ /* 0x000fea000383ffff */
.L_x_437:
        /* <DEDUP_REMOVED lines=11> */
.L_x_2657:


//--------------------- .text._ZN7cutlass13device_kernelIN5flash11enable_sm90INS1_16FlashAttnFwdSm90INS1_25CollectiveMainloopFwdSm90ILi2EN4cute5tupleIJNS5_1CILi1EEES8_S8_EEENS6_IJNS7_ILi128EEENS7_ILi112EEENS7_ILi192EEEEEELi192ENS_10bfloat16_tEfNS_4arch4Sm90ELb0ELb0ELb0ELb1ELb0ELb1ELb0ELb1ELb1ELb0ELb0ELb0EEENS1_21CollectiveEpilogueFwdINS6_IJSA_SC_SB_EEES9_SE_SG_Li256ELb1ELb0ELb0ELb0EEENS1_36VarlenDynamicPersistentTileSchedulerILi128ELi112ELi256ELi32ELb0ELb0ELb1ELb0ELb1ELb1EEEEEEEEEvNT_6ParamsE --------------------------
	.section	.text._ZN7cutlass13device_kernelIN5flash11enable_sm90INS1_16FlashAttnFwdSm90INS1_25CollectiveMainloopFwdSm90ILi2EN4cute5tupleIJNS5_1CILi1EEES8_S8_EEENS6_IJNS7_ILi128EEENS7_ILi112EEENS7_ILi192EEEEEELi192ENS_10bfloat16_tEfNS_4arch4Sm90ELb0ELb0ELb0ELb1ELb0ELb1ELb0ELb1ELb1ELb0ELb0ELb0EEENS1_21CollectiveEpilogueFwdINS6_IJSA_SC_SB_EEES9_SE_SG_Li256ELb1ELb0ELb0ELb0EEENS1_36VarlenDynamicPersistentTileSchedulerILi128ELi112ELi256ELi32ELb0ELb0ELb1ELb0ELb1ELb1EEEEEEEEEvNT_6ParamsE,"ax",@progbits
	.align	128
.text._ZN7cutlass13device_kernelIN5flash11enable_sm90INS1_16FlashAttnFwdSm90INS1_25CollectiveMainloopFwdSm90ILi2EN4cute5tupleIJNS5_1CILi1EEES8_S8_EEENS6_IJNS7_ILi128EEENS7_ILi112EEENS7_ILi192EEEEEELi192ENS_10bfloat16_tEfNS_4arch4Sm90ELb0ELb0ELb0ELb1ELb0ELb1ELb0ELb1ELb1ELb0ELb0ELb0EEENS1_21CollectiveEpilogueFwdINS6_IJSA_SC_SB_EEES9_SE_SG_Li256ELb1ELb0ELb0ELb0EEENS1_36VarlenDynamicPersistentTileSchedulerILi128ELi112ELi256ELi32ELb0ELb0ELb1ELb0ELb1ELb1EEEEEEEEEvNT_6ParamsE:
        .type           _ZN7cutlass13device_kernelIN5flash11enable_sm90INS1_16FlashAttnFwdSm90INS1_25CollectiveMainloopFwdSm90ILi2EN4cute5tupleIJNS5_1CILi1EEES8_S8_EEENS6_IJNS7_ILi128EEENS7_ILi112EEENS7_ILi192EEEEEELi192ENS_10bfloat16_tEfNS_4arch4Sm90ELb0ELb0ELb0ELb1ELb0ELb1ELb0ELb1ELb1ELb0ELb0ELb0EEENS1_21CollectiveEpilogueFwdINS6_IJSA_SC_SB_EEES9_SE_SG_Li256ELb1ELb0ELb0ELb0EEENS1_36VarlenDynamicPersistentTileSchedulerILi128ELi112ELi256ELi32ELb0ELb0ELb1ELb0ELb1ELb1EEEEEEEEEvNT_6ParamsE,@function
        .size           _ZN7cutlass13device_kernelIN5flash11enable_sm90INS1_16FlashAttnFwdSm90INS1_25CollectiveMainloopFwdSm90ILi2EN4cute5tupleIJNS5_1CILi1EEES8_S8_EEENS6_IJNS7_ILi128EEENS7_ILi112EEENS7_ILi192EEEEEELi192ENS_10bfloat16_tEfNS_4arch4Sm90ELb0ELb0ELb0ELb1ELb0ELb1ELb0ELb1ELb1ELb0ELb0ELb0EEENS1_21CollectiveEpilogueFwdINS6_IJSA_SC_SB_EEES9_SE_SG_Li256ELb1ELb0ELb0ELb0EEENS1_36VarlenDynamicPersistentTileSchedulerILi128ELi112ELi256ELi32ELb0ELb0ELb1ELb0ELb1ELb1EEEEEEEEEvNT_6ParamsE,(.L_x_2658 - _ZN7cutlass13device_kernelIN5flash11enable_sm90INS1_16FlashAttnFwdSm90INS1_25CollectiveMainloopFwdSm90ILi2EN4cute5tupleIJNS5_1CILi1EEES8_S8_EEENS6_IJNS7_ILi128EEENS7_ILi112EEENS7_ILi192EEEEEELi192ENS_10bfloat16_tEfNS_4arch4Sm90ELb0ELb0ELb0ELb1ELb0ELb1ELb0ELb1ELb1ELb0ELb0ELb0EEENS1_21CollectiveEpilogueFwdINS6_IJSA_SC_SB_EEES9_SE_SG_Li256ELb1ELb0ELb0ELb0EEENS1_36VarlenDynamicPersistentTileSchedulerILi128ELi112ELi256ELi32ELb0ELb0ELb1ELb0ELb1ELb1EEEEEEEEEvNT_6ParamsE)
        .other          _ZN7cutlass13device_kernelIN5flash11enable_sm90INS1_16FlashAttnFwdSm90INS1_25CollectiveMainloopFwdSm90ILi2EN4cute5tupleIJNS5_1CILi1EEES8_S8_EEENS6_IJNS7_ILi128EEENS7_ILi112EEENS7_ILi192EEEEEELi192ENS_10bfloat16_tEfNS_4arch4Sm90ELb0ELb0ELb0ELb1ELb0ELb1ELb0ELb1ELb1ELb0ELb0ELb0EEENS1_21CollectiveEpilogueFwdINS6_IJSA_SC_SB_EEES9_SE_SG_Li256ELb1ELb0ELb0ELb0EEENS1_36VarlenDynamicPersistentTileSchedulerILi128ELi112ELi256ELi32ELb0ELb0ELb1ELb0ELb1ELb1EEEEEEEEEvNT_6ParamsE,@"STO_CUDA_ENTRY STV_DEFAULT"
_ZN7cutlass13device_kernelIN5flash11enable_sm90INS1_16FlashAttnFwdSm90INS1_25CollectiveMainloopFwdSm90ILi2EN4cute5tupleIJNS5_1CILi1EEES8_S8_EEENS6_IJNS7_ILi128EEENS7_ILi112EEENS7_ILi192EEEEEELi192ENS_10bfloat16_tEfNS_4arch4Sm90ELb0ELb0ELb0ELb1ELb0ELb1ELb0ELb1ELb1ELb0ELb0ELb0EEENS1_21CollectiveEpilogueFwdINS6_IJSA_SC_SB_EEES9_SE_SG_Li256ELb1ELb0ELb0ELb0EEENS1_36VarlenDynamicPersistentTileSchedulerILi128ELi112ELi256ELi32ELb0ELb0ELb1ELb0ELb1ELb1EEEEEEEEEvNT_6ParamsE:
[----:B------:R-:W0:Y:S02]  /*0000*/  LDC R1, c[0x0][0x28] ;  /* 0x00000a00ff017b82 */ /* 0x000e240000000800 */
[----:B0-----:R-:W-:Y:S01]  /*0010*/  VIADD R1, R1, 0xffffff98 ;  /* 0xffffff9801017836 */ /* 0x001fe20000000000 */
[----:B------:R-:W0:Y:S01]  /*0020*/  S2R R4, SR_TID.X ;  /* 0x0000000000047919 */ /* 0x000e220000002100 */
[----:B------:R-:W-:Y:S01]  /*0030*/  ELECT P0, URZ, PT ;  /* 0x00000000003f782f */ /* 0x000fe20003800000 */
[----:B------:R-:W-:Y:S01]  /*0040*/  BSSY B0, `(.L_x_438) ;  /* 0x0000017000007945 */ /* 0x000fe20003800000 */
[----:B0-----:R-:W-:-:S05]  /*0050*/  SHF.R.U32.HI R0, RZ, 0x5, R4 ;  /* 0x00000005ff007819 */ /* 0x001fca0000011604 */
[----:B------:R-:W0:Y:S02]  /*0060*/  SHFL.IDX PT, R2, R0, RZ, 0x1f ;  /* 0x00001fff00027589 */ /* 0x000e2400000e0000 */
[----:B0-----:R-:W-:Y:S02]  /*0070*/  ISETP.EQ.AND P0, PT, R2, RZ, P0 ;  /* 0x000000ff0200720c */ /* 0x001fe40000702270 */
[----:B------:R-:W-:-:S11]  /*0080*/  SHF.R.U32.HI R2, RZ, 0x7, R4 ;  /* 0x00000007ff027819 */ /* 0x000fd60000011604 */
[----:B------:R-:W-:Y:S05]  /*0090*/  @!P0 BRA `(.L_x_439) ;  /* 0x0000000000448947 */ /* 0x000fea0003800000 */
[----:B------:R-:W-:Y:S02]  /*00a0*/  ULDC.64 UR4, c[0x0][0x198] ;  /* 0x0000660000047ab9 */ /* 0x000fe40000000a00 */
[----:B------:R-:W-:Y:S02]  /*00b0*/  UIADD3 UR6, UP0, UR4, 0x270, URZ ;  /* 0x0000027004067890 */ /* 0x000fe4000ff1e03f */
[----:B------:R-:W-:Y:S02]  /*00c0*/  UIADD3 UR8, UP1, UR4, 0x370, URZ ;  /* 0x0000037004087890 */ /* 0x000fe4000ff3e03f */
[----:B------:R-:W-:Y:S02]  /*00d0*/  UIADD3 UR10, UP2, UR4, 0x470, URZ ;  /* 0x00000470040a7890 */ /* 0x000fe4000ff5e03f */
[----:B------:R-:W-:Y:S02]  /*00e0*/  UIADD3 UR12, UP3, UR4, 0x570, URZ ;  /* 0x00000570040c7890 */ /* 0x000fe4000ff7e03f */
[----:B------:R-:W-:-:S02]  /*00f0*/  UIADD3 UR4, UP4, UR4, 0x670, URZ ;  /* 0x0000067004047890 */ /* 0x000fc4000ff9e03f */
[----:B------:R-:W-:Y:S02]  /*0100*/  UIADD3.X UR7, URZ, UR5, URZ, UP0, !UPT ;  /* 0x000000053f077290 */ /* 0x000fe400087fe43f */
[----:B------:R-:W-:Y:S02]  /*0110*/  UIADD3.X UR9, URZ, UR5, URZ, UP1, !UPT ;  /* 0x000000053f097290 */ /* 0x000fe40008ffe43f */
[----:B------:R-:W-:Y:S02]  /*0120*/  UIADD3.X UR11, URZ, UR5, URZ, UP2, !UPT ;  /* 0x000000053f0b7290 */ /* 0x000fe400097fe43f */
[----:B------:R-:W-:Y:S02]  /*0130*/  UIADD3.X UR13, URZ, UR5, URZ, UP3, !UPT ;  /* 0x000000053f0d7290 */ /* 0x000fe40009ffe43f */
[----:B------:R-:W-:Y:S01]  /*0140*/  UIADD3.X UR5, URZ, UR5, URZ, UP4, !UPT ;  /* 0x000000053f057290 */ /* 0x000fe2000a7fe43f */
[----:B------:R0:W-:Y:S02]  /*0150*/  UTMACCTL.PF [UR6] ;  /* 0x00000000060079b9 */ /* 0x0001e40008040000 */
[----:B------:R0:W-:Y:S02]  /*0160*/  UTMACCTL.PF [UR8] ;  /* 0x00000000080079b9 */ /* 0x0001e40008040000 */
[----:B------:R0:W-:Y:S02]  /*0170*/  UTMACCTL.PF [UR10] ;  /* 0x000000000a0079b9 */ /* 0x0001e40008040000 */
[----:B------:R0:W-:Y:S02]  /*0180*/  UTMACCTL.PF [UR12] ;  /* 0x000000000c0079b9 */ /* 0x0001e40008040000 */
[----:B------:R0:W-:Y:S02]  /*0190*/  UTMACCTL.PF [UR4] ;  /* 0x00000000040079b9 */ /* 0x0001e40008040000 */
[----:B0-----:R-:W-:Y:S01]  /*01a0*/  NOP ;  /* 0x0000000000007918 */ /* 0x001fe20000000000 */
.L_x_439:
[----:B------:R-:W-:Y:S05]  /*01b0*/  BSYNC B0 ;  /* 0x0000000000007941 */ /* 0x000fea0003800000 */
.L_x_438:
[----:B------:R-:W-:Y:S01]  /*01c0*/  VOTEU.ANY UP0, P0 ;  /* 0x00000000003f7886 */ /* 0x000fe20000000100 */
[----:B------:R-:W0:Y:S01]  /*01d0*/  SHFL.IDX PT, R2, R2, RZ, 0x1f ;  /* 0x00001fff02027589 */ /* 0x000e2200000e0000 */
[----:B------:R-:W-:Y:S01]  /*01e0*/  UMOV UR4, 0x1 ;  /* 0x0000000100047882 */ /* 0x000fe20000000000 */
[----:B------:R-:W-:Y:S01]  /*01f0*/  UMOV UR7, 0x100 ;  /* 0x0000010000077882 */ /* 0x000fe20000000000 */
[----:B------:R-:W-:Y:S01]  /*0200*/  VOTEU.ANY UP1, P0 ;  /* 0x00000000003f7886 */ /* 0x000fe20000020100 */
[----:B------:R-:W1:Y:S01]  /*0210*/  @UP0 S2UR UR8, SR_CgaCtaId ;  /* 0x00000000000809c3 */ /* 0x000e620000008800 */
[----:B------:R-:W2:Y:S01]  /*0220*/  SHFL.IDX PT, R3, R0, RZ, 0x1f ;  /* 0x00001fff00037589 */ /* 0x000ea200000e0000 */
[----:B------:R-:W-:Y:S01]  /*0230*/  @UP0 UMOV UR6, 0x400 ;  /* 0x0000040000060882 */ /* 0x000fe20000000000 */
[----:B------:R-:W-:-:S04]  /*0240*/  @UP0 UIADD3 UR4, -UR4, 0x100000, URZ ;  /* 0x0010000004040890 */ /* 0x000fc8000fffe13f */
[----:B------:R-:W-:Y:S02]  /*0250*/  @UP0 USHF.L.U32 UR5, UR4, 0xb, URZ ;  /* 0x0000000b04050899 */ /* 0x000fe4000800063f */
[----:B------:R-:W-:Y:S01]  /*0260*/  @UP0 USHF.L.U32 UR4, UR4, 0x1, URZ ;  /* 0x0000000104040899 */ /* 0x000fe2000800063f */
[----:B------:R-:W-:Y:S01]  /*0270*/  VOTEU.ANY UP2, P0 ;  /* 0x00000000003f7886 */ /* 0x000fe20000040100 */
[----:B0-----:R-:W-:Y:S01]  /*0280*/  R2UR UR9, R2 ;  /* 0x00000000020972ca */ /* 0x001fe200000e0000 */
[----:B-1----:R-:W-:Y:S01]  /*0290*/  @UP0 ULEA UR8, UR8, UR6, 0x18 ;  /* 0x0000000608080291 */ /* 0x002fe2000f8ec03f */
[----:B--2---:R-:W-:Y:S01]  /*02a0*/  ISETP.NE.AND P1, PT, R3, RZ, PT ;  /* 0x000000ff0300720c */ /* 0x004fe20003f25270 */
[----:B------:R-:W-:-:S04]  /*02b0*/  @UP0 UIADD3 UR6, -UR7, 0x100000, URZ ;  /* 0x0010000007060890 */ /* 0x000fc8000fffe13f */
[----:B------:R-:W-:Y:S02]  /*02c0*/  @UP0 USHF.L.U32 UR7, UR6, 0xb, URZ ;  /* 0x0000000b06070899 */ /* 0x000fe4000800063f */
[----:B------:R-:W-:-:S04]  /*02d0*/  @UP0 USHF.L.U32 UR6, UR6, 0x1, URZ ;  /* 0x0000000106060899 */ /* 0x000fc8000800063f */
[----:B------:R-:W-:Y:S01]  /*02e0*/  UISETP.NE.AND UP0, UPT, UR9, URZ, UPT ;  /* 0x0000003f0900728c */ /* 0x000fe2000bf05270 */
[----:B------:R-:W0:Y:S02]  /*02f0*/  FENCE.VIEW.ASYNC.S ;  /* 0x00000000000073c6 */ /* 0x000e240000000000 */
[----:B0-----:R0:W1:Y:S05]  /*0300*/  @UP1 SYNCS.EXCH.64 URZ, [UR8+0x36800], UR4 ;  /* 0x03680004083f15b2 */ /* 0x00106a0008000100 */
[----:B------:R0:W2:Y:S01]  /*0310*/  @UP2 SYNCS.EXCH.64 URZ, [UR8+0x36820], UR6 ;  /* 0x03682006083f25b2 */ /* 0x0000a20008000100 */
[----:B------:R-:W-:Y:S05]  /*0320*/  @P1 BRA `(.L_x_440) ;  /* 0x0000000000481947 */ /* 0x000fea0003800000 */
[----:B0-----:R-:W0:Y:S01]  /*0330*/  S2UR UR5, SR_CgaCtaId ;  /* 0x00000000000579c3 */ /* 0x001e220000008800 */
[----:B------:R-:W-:Y:S01]  /*0340*/  UMOV UR4, 0x400 ;  /* 0x0000040000047882 */ /* 0x000fe20000000000 */
[----:B------:R-:W-:Y:S01]  /*0350*/  UMOV UR6, 0x1 ;  /* 0x0000000100067882 */ /* 0x000fe20000000000 */
[----:B------:R-:W-:Y:S01]  /*0360*/  UMOV UR9, 0x2 ;  /* 0x0000000200097882 */ /* 0x000fe20000000000 */
[----:B------:R-:W-:-:S04]  /*0370*/  UIADD3 UR6, -UR6, 0x100000, URZ ;  /* 0x0010000006067890 */ /* 0x000fc8000fffe13f */
[----:B------:R-:W-:Y:S02]  /*0380*/  USHF.L.U32 UR7, UR6, 0xb, URZ ;  /* 0x0000000b06077899 */ /* 0x000fe4000800063f */
[----:B------:R-:W-:Y:S01]  /*0390*/  USHF.L.U32 UR6, UR6, 0x1, URZ ;  /* 0x0000000106067899 */ /* 0x000fe2000800063f */
[----:B------:R-:W-:Y:S01]  /*03a0*/  ELECT P0, URZ, PT ;  /* 0x00000000003f782f */ /* 0x000fe20003800000 */
[----:B0-----:R-:W-:Y:S02]  /*03b0*/  ULEA UR8, UR5, UR4, 0x18 ;  /* 0x0000000405087291 */ /* 0x001fe4000f8ec03f */
[----:B------:R-:W-:-:S04]  /*03c0*/  UIADD3 UR4, -UR9, 0x100000, URZ ;  /* 0x0010000009047890 */ /* 0x000fc8000fffe13f */
[----:B------:R-:W-:Y:S02]  /*03d0*/  USHF.L.U32 UR5, UR4, 0xb, URZ ;  /* 0x0000000b04057899 */ /* 0x000fe4000800063f */
[----:B------:R-:W-:Y:S01]  /*03e0*/  USHF.L.U32 UR4, UR4, 0x1, URZ ;  /* 0x0000000104047899 */ /* 0x000fe2000800063f */
[----:B------:R-:W0:Y:S03]  /*03f0*/  FENCE.VIEW.ASYNC.S ;  /* 0x00000000000073c6 */ /* 0x000e260000000000 */
[----:B0-----:R3:W4:Y:S08]  /*0400*/  SYNCS.EXCH.64 URZ, [UR8+0x36830], UR6 ;  /* 0x03683006083f75b2 */ /* 0x0017300008000100 */
[----:B------:R3:W0:Y:S01]  /*0410*/  SYNCS.EXCH.64 URZ, [UR8+0x36840], UR4 ;  /* 0x03684004083f75b2 */ /* 0x0006220008000100 */
[----:B------:R3:W0:Y:S01]  /*0420*/  SYNCS.EXCH.64 URZ, [UR8+0x36838], UR6 ;  /* 0x03683806083f75b2 */ /* 0x0006220008000100 */
[----:B------:R3:W0:Y:S02]  /*0430*/  SYNCS.EXCH.64 URZ, [UR8+0x36848], UR4 ;  /* 0x03684804083f75b2 */ /* 0x0006240008000100 */
[----:B---3--:R-:W-:Y:S01]  /*0440*/  NOP ;  /* 0x0000000000007918 */ /* 0x008fe20000000000 */
.L_x_440:
[----:B------:R-:W3:Y:S01]  /*0450*/  SHFL.IDX PT, R2, R0, RZ, 0x1f ;  /* 0x00001fff00027589 */ /* 0x000ee200000e0000 */
[----:B------:R-:W-:Y:S01]  /*0460*/  NOP ;  /* 0x0000000000007918 */ /* 0x000fe20000000000 */
[----:B---3--:R-:W-:-:S13]  /*0470*/  ISETP.NE.AND P0, PT, R2, RZ, PT ;  /* 0x000000ff0200720c */ /* 0x008fda0003f05270 */
[----:B------:R-:W-:Y:S05]  /*0480*/  @P0 BRA `(.L_x_441) ;  /* 0x0000000000480947 */ /* 0x000fea0003800000 */
[----:B0-----:R-:W0:Y:S01]  /*0490*/  S2UR UR5, SR_CgaCtaId ;  /* 0x00000000000579c3 */ /* 0x001e220000008800 */
[----:B------:R-:W-:Y:S01]  /*04a0*/  UMOV UR4, 0x400 ;  /* 0x0000040000047882 */ /* 0x000fe20000000000 */
[----:B------:R-:W-:Y:S01]  /*04b0*/  UMOV UR6, 0x1 ;  /* 0x0000000100067882 */ /* 0x000fe20000000000 */
[----:B------:R-:W-:Y:S01]  /*04c0*/  UMOV UR7, 0x2 ;  /* 0x0000000200077882 */ /* 0x000fe20000000000 */
[----:B------:R-:W-:Y:S01]  /*04d0*/  ELECT P0, URZ, PT ;  /* 0x00000000003f782f */ /* 0x000fe20003800000 */
[----:B0-----:R-:W-:Y:S02]  /*04e0*/  ULEA UR8, UR5, UR4, 0x18 ;  /* 0x0000000405087291 */ /* 0x001fe4000f8ec03f */
[----:B------:R-:W-:-:S04]  /*04f0*/  UIADD3 UR4, -UR6, 0x100000, URZ ;  /* 0x0010000006047890 */ /* 0x000fc8000fffe13f */
[----:B------:R-:W-:Y:S02]  /*0500*/  USHF.L.U32 UR5, UR4, 0xb, URZ ;  /* 0x0000000b04057899 */ /* 0x000fe4000800063f */
[----:B------:R-:W-:Y:S02]  /*0510*/  USHF.L.U32 UR4, UR4, 0x1, URZ ;  /* 0x0000000104047899 */ /* 0x000fe4000800063f */
[----:B------:R-:W-:-:S04]  /*0520*/  UIADD3 UR6, -UR7, 0x100000, URZ ;  /* 0x0010000007067890 */ /* 0x000fc8000fffe13f */
[----:B------:R-:W-:Y:S02]  /*0530*/  USHF.L.U32 UR7, UR6, 0xb, URZ ;  /* 0x0000000b06077899 */ /* 0x000fe4000800063f */
[----:B------:R-:W-:Y:S01]  /*0540*/  USHF.L.U32 UR6, UR6, 0x1, URZ ;  /* 0x0000000106067899 */ /* 0x000fe2000800063f */
[----:B------:R-:W0:Y:S03]  /*0550*/  FENCE.VIEW.ASYNC.S ;  /* 0x00000000000073c6 */ /* 0x000e260000000000 */
[----:B0-----:R3:W0:Y:S08]  /*0560*/  SYNCS.EXCH.64 URZ, [UR8+0x36850], UR4 ;  /* 0x03685004083f75b2 */ /* 0x0016300008000100 */
[----:B------:R3:W0:Y:S01]  /*0570*/  SYNCS.EXCH.64 URZ, [UR8+0x36860], UR6 ;  /* 0x03686006083f75b2 */ /* 0x0006220008000100 */
[----:B------:R3:W0:Y:S01]  /*0580*/  SYNCS.EXCH.64 URZ, [UR8+0x36858], UR4 ;  /* 0x03685804083f75b2 */ /* 0x0006220008000100 */
[----:B------:R3:W0:Y:S02]  /*0590*/  SYNCS.EXCH.64 URZ, [UR8+0x36868], UR6 ;  /* 0x03686806083f75b2 */ /* 0x0006240008000100 */
[----:B---3--:R-:W-:Y:S01]  /*05a0*/  NOP ;  /* 0x0000000000007918 */ /* 0x008fe20000000000 */
.L_x_441:
[----:B------:R-:W3:Y:S01]  /*05b0*/  SHFL.IDX PT, R2, R0, RZ, 0x1f ;  /* 0x00001fff00027589 */ /* 0x000ee200000e0000 */
[----:B------:R-:W-:Y:S01]  /*05c0*/  NOP ;  /* 0x0000000000007918 */ /* 0x000fe20000000000 */
[----:B---3--:R-:W-:-:S13]  /*05d0*/  ISETP.NE.AND P0, PT, R2, RZ, PT ;  /* 0x000000ff0200720c */ /* 0x008fda0003f05270 */
[----:B------:R-:W-:Y:S05]  /*05e0*/  @P0 BRA `(.L_x_442) ;  /* 0x0000000000380947 */ /* 0x000fea0003800000 */
[----:B0-----:R-:W0:Y:S01]  /*05f0*/  S2UR UR5, SR_CgaCtaId ;  /* 0x00000000000579c3 */ /* 0x001e220000008800 */
[----:B------:R-:W-:Y:S01]  /*0600*/  UMOV UR4, 0x400 ;  /* 0x0000040000047882 */ /* 0x000fe20000000000 */
[----:B------:R-:W-:Y:S01]  /*0610*/  UMOV UR7, 0x1 ;  /* 0x0000000100077882 */ /* 0x000fe20000000000 */
[----:B------:R-:W-:Y:S01]  /*0620*/  ELECT P0, URZ, PT ;  /* 0x00000000003f782f */ /* 0x000fe20003800000 */
[----:B0-----:R-:W-:Y:S02]  /*0630*/  ULEA UR6, UR5, UR4, 0x18 ;  /* 0x0000000405067291 */ /* 0x001fe4000f8ec03f */
[----:B------:R-:W-:-:S04]  /*0640*/  UIADD3 UR4, -UR7, 0x100000, URZ ;  /* 0x0010000007047890 */ /* 0x000fc8000fffe13f */
[----:B------:R-:W-:Y:S02]  /*0650*/  USHF.L.U32 UR5, UR4, 0xb, URZ ;  /* 0x0000000b04057899 */ /* 0x000fe4000800063f */
[----:B------:R-:W-:Y:S01]  /*0660*/  USHF.L.U32 UR4, UR4, 0x1, URZ ;  /* 0x0000000104047899 */ /* 0x000fe2000800063f */
[----:B------:R-:W0:Y:S11]  /*0670*/  FENCE.VIEW.ASYNC.S ;  /* 0x00000000000073c6 */ /* 0x000e360000000000 */
[----:B0-----:R3:W0:Y:S01]  /*0680*/  SYNCS.EXCH.64 URZ, [UR6+0x36870], UR4 ;  /* 0x03687004063f75b2 */ /* 0x0016220008000100 */
[----:B------:R3:W0:Y:S01]  /*0690*/  SYNCS.EXCH.64 URZ, [UR6+0x36880], UR4 ;  /* 0x03688004063f75b2 */ /* 0x0006220008000100 */
[----:B------:R3:W0:Y:S01]  /*06a0*/  SYNCS.EXCH.64 URZ, [UR6+0x36878], UR4 ;  /* 0x03687804063f75b2 */ /* 0x0006220008000100 */
[----:B------:R3:W0:Y:S02]  /*06b0*/  SYNCS.EXCH.64 URZ, [UR6+0x36888], UR4 ;  /* 0x03688804063f75b2 */ /* 0x0006240008000100 */
[----:B---3--:R-:W-:Y:S01]  /*06c0*/  NOP ;  /* 0x0000000000007918 */ /* 0x008fe20000000000 */
.L_x_442:
        /* <DEDUP_REMOVED lines=22> */
.L_x_443:
        /* <DEDUP_REMOVED lines=22> */
.L_x_444:
[----:B0-----:R-:W-:Y:S01]  /*0990*/  UMOV UR4, 0x1 ;  /* 0x0000000100047882 */ /* 0x001fe20000000000 */
[----:B------:R-:W-:Y:S01]  /*09a0*/  PLOP3.LUT P0, PT, PT, PT, UP0, 0x80, 0x0 ;  /* 0x000000000000781c */ /* 0x000fe20003f0f008 */
[----:B------:R-:W-:Y:S01]  /*09b0*/  USEL UR4, UR4, 0x2, !UP0 ;  /* 0x0000000204047887 */ /* 0x000fe2000c000000 */
[----:B------:R-:W-:Y:S01]  /*09c0*/  NOP ;  /* 0x0000000000007918 */ /* 0x000fe20000000000 */
[----:B------:R-:W-:Y:S01]  /*09d0*/  ULDC.64 UR60, c[0x0][0x208] ;  /* 0x00008200003c7ab9 */ /* 0x000fe20000000a00 */
[----:B------:R-:W-:Y:S03]  /*09e0*/  BSSY B7, `(.L_x_445) ;  /* 0x0002360000077945 */ /* 0x000fe60003800000 */
[----:B------:R-:W-:-:S05]  /*09f0*/  IMAD.U32 R2, RZ, RZ, UR4 ;  /* 0x00000004ff027e24 */ /* 0x000fca000f8e00ff */
[----:B------:R0:W-:Y:S01]  /*0a00*/  STL [R1+0x64], R2 ;  /* 0x0000640201007387 */ /* 0x0001e20000100800 */
[----:B-12-4-:R-:W-:Y:S06]  /*0a10*/  BAR.SYNC.DEFER_BLOCKING 0x0 ;  /* 0x0000000000007b1d */ /* 0x016fec0000010000 */
[----:B------:R-:W-:Y:S05]  /*0a20*/  @!P0 BRA `(.L_x_446) ;  /* 0x000001d400fc8947 */ /* 0x000fea0003800000 */
.L_x_447:
        /* <DEDUP_REMOVED lines=8> */
[----:B-1----:R-:W-:-:S06]  /*0ab0*/  ULEA UR4, UR5, UR4, 0x18 ;  /* 0x0000000405047291 */ /* 0x002fcc000f8ec03f */
[----:B------:R-:W-:Y:S01]  /*0ac0*/  IMAD.U32 R18, RZ, RZ, UR4 ;  /* 0x00000004ff127e24 */ /* 0x000fe2000f8e00ff */
[----:B------:R-:W-:-:S04]  /*0ad0*/  ULDC UR4, c[0x0][0xc14] ;  /* 0x0003050000047ab9 */ /* 0x000fc80000000800 */
[----:B------:R-:W1:Y:S01]  /*0ae0*/  LDS.128 R144, [R18+0x368d0] ;  /* 0x0368d00012907984 */ /* 0x000e620000000c00 */
[----:B------:R-:W-:Y:S06]  /*0af0*/  BAR.ARV 0x4, 0x120 ;  /* 0x0104800000007b1d */ /* 0x000fec0000002000 */
[----:B-1----:R-:W-:-:S13]  /*0b00*/  ISETP.GE.AND P0, PT, R147, UR4, PT ;  /* 0x0000000493007c0c */ /* 0x002fda000bf06270 */
[----:B------:R-:W-:Y:S05]  /*0b10*/  @P0 BRA `(.L_x_448) ;  /* 0x0000023400300947 */ /* 0x000fea0003800000 */
[----:B------:R-:W2:Y:S01]  /*0b20*/  LDL R0, [R1+0x64] ;  /* 0x0000640001007983 */ /* 0x000ea20000100800 */
[----:B------:R-:W-:Y:S01]  /*0b30*/  VIADD R228, R4, 0xffffff80 ;  /* 0xffffff8004e47836 */ /* 0x000fe20000000000 */
[----:B------:R-:W-:Y:S01]  /*0b40*/  R2UR UR4, R18 ;  /* 0x00000000120472ca */ /* 0x000fe200000e0000 */
[----:B------:R-:W-:Y:S02]  /*0b50*/  IMAD.MOV.U32 R225, RZ, RZ, RZ ;  /* 0x000000ffffe17224 */ /* 0x000fe400078e00ff */
[----:B------:R-:W-:Y:S01]  /*0b60*/  IMAD.MOV.U32 R207, RZ, RZ, RZ ;  /* 0x000000ffffcf7224 */ /* 0x000fe200078e00ff */
[----:B------:R-:W-:Y:S01]  /*0b70*/  SHF.R.S32.HI R3, RZ, 0x1f, R228 ;  /* 0x0000001fff037819 */ /* 0x000fe200000114e4 */
[----:B------:R-:W-:Y:S02]  /*0b80*/  IMAD.MOV.U32 R19, RZ, RZ, RZ ;  /* 0x000000ffff137224 */ /* 0x000fe400078e00ff */
[----:B------:R-:W-:Y:S01]  /*0b90*/  IMAD.MOV.U32 R214, RZ, RZ, RZ ;  /* 0x000000ffffd67224 */ /* 0x000fe200078e00ff */
[CC--:B0-----:R-:W-:Y:S01]  /*0ba0*/  LEA.HI R2, R3.reuse, R228.reuse, RZ, 0x4 ;  /* 0x000000e403027211 */ /* 0x0c1fe200078f20ff */
[----:B------:R-:W-:Y:S01]  /*0bb0*/  IMAD.MOV.U32 R212, RZ, RZ, RZ ;  /* 0x000000ffffd47224 */ /* 0x000fe200078e00ff */
[----:B------:R-:W-:-:S02]  /*0bc0*/  LEA.HI R4, R3, R228, RZ, 0x5 ;  /* 0x000000e403047211 */ /* 0x000fc400078f28ff */
[CC--:B------:R-:W-:Y:S01]  /*0bd0*/  LEA.HI R218, R3.reuse, R228.reuse, RZ, 0x3 ;  /* 0x000000e403da7211 */ /* 0x0c0fe200078f18ff */
[----:B------:R-:W-:Y:S01]  /*0be0*/  UIADD3 UR4, UR4, 0x15400, URZ ;  /* 0x0001540004047890 */ /* 0x000fe2000fffe03f */
[----:B------:R-:W-:Y:S02]  /*0bf0*/  LEA.HI R10, R3, R228, RZ, 0x2 ;  /* 0x000000e4030a7211 */ /* 0x000fe400078f10ff */
[----:B------:R-:W-:Y:S02]  /*0c00*/  SHF.R.S32.HI R4, RZ, 0x5, R4 ;  /* 0x00000005ff047819 */ /* 0x000fe40000011404 */
[----:B------:R-:W-:Y:S02]  /*0c10*/  LOP3.LUT R7, R218, 0x1ffffff8, RZ, 0xc0, !PT ;  /* 0x1ffffff8da077812 */ /* 0x000fe400078ec0ff */
[----:B------:R-:W-:Y:S01]  /*0c20*/  LOP3.LUT R13, R10, 0xfffffffc, RZ, 0xc0, !PT ;  /* 0xfffffffc0a0d7812 */ /* 0x000fe200078ec0ff */
[----:B------:R-:W-:Y:S01]  /*0c30*/  IMAD.SHL.U32 R211, R4, 0x200, RZ ;  /* 0x0000020004d37824 */ /* 0x000fe200078e00ff */
[----:B------:R-:W-:Y:S01]  /*0c40*/  SHF.R.S32.HI R204, RZ, 0x2, R10 ;  /* 0x00000002ffcc7819 */ /* 0x000fe2000001140a */
[----:B------:R-:W-:Y:S01]  /*0c50*/  IMAD.IADD R7, R228, 0x1, -R7 ;  /* 0x00000001e4077824 */ /* 0x000fe200078e0a07 */
[----:B------:R-:W-:-:S03]  /*0c60*/  SHF.R.S32.HI R218, RZ, 0x3, R218 ;  /* 0x00000003ffda7819 */ /* 0x000fc600000114da */
[----:B------:R-:W-:Y:S02]  /*0c70*/  VIADD R224, R204, 0x40 ;  /* 0x00000040cce07836 */ /* 0x000fe40000000000 */
[----:B------:R-:W-:Y:S02]  /*0c80*/  IMAD.SHL.U32 R215, R7, 0x8, RZ ;  /* 0x0000000807d77824 */ /* 0x000fe400078e00ff */
[----:B------:R-:W-:-:S05]  /*0c90*/  IMAD.SHL.U32 R208, R224, 0x40, RZ ;  /* 0x00000040e0d07824 */ /* 0x000fca00078e00ff */
[----:B------:R-:W-:-:S04]  /*0ca0*/  LOP3.LUT R208, R208, 0x1c0, RZ, 0xc0, !PT ;  /* 0x000001c0d0d07812 */ /* 0x000fc800078ec0ff */
[----:B------:R-:W-:Y:S02]  /*0cb0*/  SHF.R.U32.HI R237, RZ, 0x3, R208 ;  /* 0x00000003ffed7819 */ /* 0x000fe400000116d0 */
[----:B--2---:R-:W-:Y:S02]  /*0cc0*/  R2UR UR5, R0 ;  /* 0x00000000000572ca */ /* 0x004fe400000e0000 */
[----:B------:R-:W-:Y:S02]  /*0cd0*/  LEA.HI R0, R3, R228, RZ, 0x7 ;  /* 0x000000e403007211 */ /* 0x000fe400078f38ff */
[----:B------:R-:W-:Y:S02]  /*0ce0*/  LOP3.LUT R3, R2, 0x3fffff0, RZ, 0xc0, !PT ;  /* 0x03fffff002037812 */ /* 0x000fe400078ec0ff */
[----:B------:R-:W-:Y:S02]  /*0cf0*/  LOP3.LUT R5, R0, 0xffffff80, RZ, 0xc0, !PT ;  /* 0xffffff8000057812 */ /* 0x000fe400078ec0ff */
[----:B------:R-:W-:Y:S01]  /*0d00*/  SHF.R.S32.HI R12, RZ, 0x7, R0 ;  /* 0x00000007ff0c7819 */ /* 0x000fe20000011400 */
[----:B------:R-:W-:-:S02]  /*0d10*/  IMAD.IADD R3, R228, 0x1, -R3 ;  /* 0x00000001e4037824 */ /* 0x000fc400078e0a03 */
[C---:B------:R-:W-:Y:S01]  /*0d20*/  IMAD.IADD R230, R228.reuse, 0x1, -R5 ;  /* 0x00000001e4e67824 */ /* 0x040fe200078e0a05 */
[----:B------:R-:W-:Y:S01]  /*0d30*/  SHF.R.S32.HI R5, RZ, 0x4, R2 ;  /* 0x00000004ff057819 */ /* 0x000fe20000011402 */
[----:B------:R-:W-:Y:S01]  /*0d40*/  IMAD.IADD R228, R228, 0x1, -R13 ;  /* 0x00000001e4e47824 */ /* 0x000fe200078e0a0d */
[----:B------:R-:W-:Y:S01]  /*0d50*/  LEA.HI R0, R0, R12, RZ, 0x1 ;  /* 0x0000000c00007211 */ /* 0x000fe200078f08ff */
[----:B------:R-:W-:Y:S01]  /*0d60*/  ULOP3.LUT UR5, UR5, 0x1, URZ, 0xfc, !UPT ;  /* 0x0000000105057892 */ /* 0x000fe2000f8efc3f */
[----:B------:R-:W-:Y:S01]  /*0d70*/  SHF.R.S32.HI R9, RZ, 0x1f, R230 ;  /* 0x0000001fff097819 */ /* 0x000fe200000114e6 */
[----:B------:R-:W-:Y:S01]  /*0d80*/  IMAD.SHL.U32 R22, R228, 0x8, RZ ;  /* 0x00000008e4167824 */ /* 0x000fe200078e00ff */
[----:B------:R-:W-:Y:S01]  /*0d90*/  LEA.HI R2, R2, R5, RZ, 0x1 ;  /* 0x0000000502027211 */ /* 0x000fe200078f08ff */
[----:B------:R-:W-:Y:S01]  /*0da0*/  IMAD.SHL.U32 R16, R228, 0x4, RZ ;  /* 0x00000004e4107824 */ /* 0x000fe200078e00ff */
[----:B------:R-:W-:Y:S01]  /*0db0*/  LEA.HI R6, R9, R230, RZ, 0x2 ;  /* 0x000000e609067211 */ /* 0x000fe200078f10ff */
[----:B------:R-:W-:Y:S01]  /*0dc0*/  VIADD R205, R22, 0x20 ;  /* 0x0000002016cd7836 */ /* 0x000fe20000000000 */
[----:B------:R-:W-:Y:S01]  /*0dd0*/  LOP3.LUT R2, R2, 0x1ffffffe, RZ, 0xc0, !PT ;  /* 0x1ffffffe02027812 */ /* 0x000fe200078ec0ff */
[----:B------:R-:W-:Y:S01]  /*0de0*/  VIADD R206, R22, 0x40 ;  /* 0x0000004016ce7836 */ /* 0x000fe20000000000 */
[----:B------:R-:W-:-:S02]  /*0df0*/  SHF.R.S32.HI R8, RZ, 0x2, R6 ;  /* 0x00000002ff087819 */ /* 0x000fc40000011406 */
[----:B------:R-:W-:Y:S01]  /*0e00*/  SHF.R.S32.HI R11, RZ, 0x1f, R6 ;  /* 0x0000001fff0b7819 */ /* 0x000fe20000011406 */
[----:B------:R-:W-:Y:S01]  /*0e10*/  IMAD.IADD R2, R5, 0x1, -R2 ;  /* 0x0000000105027824 */ /* 0x000fe200078e0a02 */
[----:B------:R-:W-:Y:S01]  /*0e20*/  LOP3.LUT R5, R6, 0x7ffffffc, RZ, 0xc0, !PT ;  /* 0x7ffffffc06057812 */ /* 0x000fe200078ec0ff */
[----:B------:R-:W-:Y:S01]  /*0e30*/  IMAD.MOV.U32 R6, RZ, RZ, -0x2 ;  /* 0xfffffffeff067424 */ /* 0x000fe200078e00ff */
[----:B------:R-:W-:Y:S02]  /*0e40*/  LEA.HI R11, R11, R8, RZ, 0x3 ;  /* 0x000000080b0b7211 */ /* 0x000fe400078f18ff */
[----:B------:R-:W-:Y:S01]  /*0e50*/  LEA.HI R9, R9, R230, RZ, 0x5 ;  /* 0x000000e609097211 */ /* 0x000fe200078f28ff */
[----:B------:R-:W-:Y:S01]  /*0e60*/  IMAD.IADD R5, R230, 0x1, -R5 ;  /* 0x00000001e6057824 */ /* 0x000fe200078e0a05 */
[----:B------:R-:W-:Y:S02]  /*0e70*/  LOP3.LUT R11, R11, 0xfffffff8, RZ, 0xc0, !PT ;  /* 0xfffffff80b0b7812 */ /* 0x000fe400078ec0ff */
[----:B------:R-:W-:-:S02]  /*0e80*/  SHF.R.S32.HI R9, RZ, 0x5, R9 ;  /* 0x00000005ff097819 */ /* 0x000fc40000011409 */
[----:B------:R-:W-:Y:S01]  /*0e90*/  LOP3.LUT R0, R0, 0x3fffffe, RZ, 0xc0, !PT ;  /* 0x03fffffe00007812 */ /* 0x000fe200078ec0ff */
[----:B------:R-:W-:Y:S02]  /*0ea0*/  IMAD.IADD R8, R8, 0x1, -R11 ;  /* 0x0000000108087824 */ /* 0x000fe400078e0a0b */
[----:B------:R-:W-:Y:S01]  /*0eb0*/  IMAD R11, R4, 0x10, R3 ;  /* 0x00000010040b7824 */ /* 0x000fe200078e0203 */
[----:B------:R-:W-:Y:S01]  /*0ec0*/  SHF.R.S32.HI R3, RZ, 0x1f, R10 ;  /* 0x0000001fff037819 */ /* 0x000fe2000001140a */
[----:B------:R-:W-:Y:S02]  /*0ed0*/  IMAD R9, R9, 0x10, R8 ;  /* 0x0000001009097824 */ /* 0x000fe400078e0208 */
[----:B------:R-:W-:Y:S01]  /*0ee0*/  IMAD R10, R11, 0x8, R2 ;  /* 0x000000080b0a7824 */ /* 0x000fe200078e0202 */
[----:B------:R-:W-:Y:S01]  /*0ef0*/  LEA.HI R3, R3, R204, RZ, 0x3 ;  /* 0x000000cc03037211 */ /* 0x000fe200078f18ff */
[----:B------:R-:W-:Y:S01]  /*0f00*/  IMAD R2, R5, R6, 0x70 ;  /* 0x0000007005027424 */ /* 0x000fe200078e0206 */
[----:B------:R-:W-:Y:S01]  /*0f10*/  SHF.R.S32.HI R5, RZ, 0x1f, R224 ;  /* 0x0000001fff057819 */ /* 0x000fe200000114e0 */
[----:B------:R-:W-:Y:S01]  /*0f20*/  IMAD.IADD R0, R12, 0x1, -R0 ;  /* 0x000000010c007824 */ /* 0x000fe200078e0a00 */
[----:B------:R-:W-:-:S02]  /*0f30*/  LOP3.LUT R3, R3, 0xfffffff8, RZ, 0xc0, !PT ;  /* 0xfffffff803037812 */ /* 0x000fc400078ec0ff */
[----:B------:R0:W-:Y:S01]  /*0f40*/  STL [R1+0x58], R2 ;  /* 0x0000580201007387 */ /* 0x0001e20000100800 */
[----:B------:R-:W-:Y:S01]  /*0f50*/  LEA.HI R5, R5, R224, RZ, 0x3 ;  /* 0x000000e005057211 */ /* 0x000fe200078f18ff */
[----:B------:R-:W-:Y:S01]  /*0f60*/  IMAD R0, R0, 0x40, R9 ;  /* 0x0000004000007824 */ /* 0x000fe200078e0209 */
[----:B------:R-:W-:Y:S01]  /*0f70*/  SHF.R.S32.HI R11, RZ, 0x1f, R206 ;  /* 0x0000001fff0b7819 */ /* 0x000fe200000114ce */
[----:B------:R-:W-:Y:S01]  /*0f80*/  IMAD.IADD R217, R204, 0x1, -R3 ;  /* 0x00000001ccd97824 */ /* 0x000fe200078e0a03 */
[----:B------:R-:W-:Y:S01]  /*0f90*/  STL [R1+0x54], R12 ;  /* 0x0000540c01007387 */ /* 0x000fe20000100800 */
[----:B------:R-:W-:Y:S01]  /*0fa0*/  IMAD.SHL.U32 R5, R5, 0x40, RZ ;  /* 0x0000004005057824 */ /* 0x000fe200078e00ff */
[-C--:B------:R-:W-:Y:S01]  /*0fb0*/  LEA.HI R234, R11, R206.reuse, RZ, 0x3 ;  /* 0x000000ce0bea7211 */ /* 0x080fe200078f18ff */
[----:B------:R-:W-:Y:S01]  /*0fc0*/  IMAD.SHL.U32 R209, R217, 0x40, RZ ;  /* 0x00000040d9d17824 */ /* 0x000fe200078e00ff */
[----:B------:R-:W-:Y:S01]  /*0fd0*/  LEA.HI R11, R11, R206, RZ, 0x6 ;  /* 0x000000ce0b0b7211 */ /* 0x000fe200078f30ff */
[----:B------:R1:W-:Y:S01]  /*0fe0*/  STL [R1+0x5c], R0 ;  /* 0x00005c0001007387 */ /* 0x0003e20000100800 */
[----:B0-----:R-:W-:-:S02]  /*0ff0*/  SHF.R.S32.HI R2, RZ, 0x1f, R205 ;  /* 0x0000001fff027819 */ /* 0x001fc400000114cd */
[----:B------:R-:W-:Y:S01]  /*1000*/  LOP3.LUT R209, R209, 0x1c0, RZ, 0xc0, !PT ;  /* 0x000001c0d1d17812 */ /* 0x000fe200078ec0ff */
[----:B------:R-:W-:Y:S01]  /*1010*/  IMAD.SHL.U32 R11, R11, 0x80, RZ ;  /* 0x000000800b0b7824 */ /* 0x000fe200078e00ff */
[CC--:B------:R-:W-:Y:S02]  /*1020*/  LEA.HI R3, R2.reuse, R205.reuse, RZ, 0x6 ;  /* 0x000000cd02037211 */ /* 0x0c0fe400078f30ff */
[----:B------:R-:W-:Y:S02]  /*1030*/  LEA.HI R2, R2, R205, RZ, 0x3 ;  /* 0x000000cd02027211 */ /* 0x000fe400078f18ff */
[----:B------:R-:W-:Y:S01]  /*1040*/  SHF.R.U32.HI R210, RZ, 0x3, R209 ;  /* 0x00000003ffd27819 */ /* 0x000fe200000116d1 */
[----:B------:R-:W-:Y:S01]  /*1050*/  IMAD.SHL.U32 R4, R3, 0x80, RZ ;  /* 0x0000008003047824 */ /* 0x000fe200078e00ff */
[--C-:B------:R-:W-:Y:S01]  /*1060*/  LOP3.LUT R3, R209, 0x38, R2.reuse, 0xf8, !PT ;  /* 0x00000038d1037812 */ /* 0x100fe200078ef802 */
[----:B-1----:R-:W-:Y:S01]  /*1070*/  IMAD.U32 R0, RZ, RZ, UR5 ;  /* 0x00000005ff007e24 */ /* 0x002fe2000f8e00ff */
[----:B------:R-:W-:-:S02]  /*1080*/  LOP3.LUT R6, R208, 0x38, R2, 0xf8, !PT ;  /* 0x00000038d0067812 */ /* 0x000fc400078ef802 */
[----:B------:R-:W-:Y:S02]  /*1090*/  LOP3.LUT R213, R5, 0xfffffe00, RZ, 0xc0, !PT ;  /* 0xfffffe0005d57812 */ /* 0x000fe400078ec0ff */
[----:B------:R-:W-:Y:S01]  /*10a0*/  LOP3.LUT R4, R4, 0xffffe000, RZ, 0xc0, !PT ;  /* 0xffffe00004047812 */ /* 0x000fe200078ec0ff */
[----:B------:R0:W-:Y:S01]  /*10b0*/  STL [R1+0x1c], R0 ;  /* 0x00001c0001007387 */ /* 0x0001e20000100800 */
[----:B------:R-:W-:Y:S02]  /*10c0*/  LOP3.LUT R3, R3, R210, RZ, 0x3c, !PT ;  /* 0x000000d203037212 */ /* 0x000fe400078e3cff */
[----:B------:R-:W-:Y:S02]  /*10d0*/  LOP3.LUT R6, R6, R237, RZ, 0x3c, !PT ;  /* 0x000000ed06067212 */ /* 0x000fe400078e3cff */
[--C-:B------:R-:W-:Y:S02]  /*10e0*/  LOP3.LUT R5, R209, 0x38, R234.reuse, 0xf8, !PT ;  /* 0x00000038d1057812 */ /* 0x100fe400078ef8ea */
[----:B------:R-:W-:-:S02]  /*10f0*/  LOP3.LUT R8, R208, 0x38, R234, 0xf8, !PT ;  /* 0x00000038d0087812 */ /* 0x000fc400078ef8ea */
[-C--:B------:R-:W-:Y:S02]  /*1100*/  IADD3 R3, R3, R4.reuse, R211 ;  /* 0x0000000403037210 */ /* 0x080fe40007ffe0d3 */
[----:B------:R-:W-:Y:S02]  /*1110*/  IADD3 R6, R6, R4, R213 ;  /* 0x0000000406067210 */ /* 0x000fe40007ffe0d5 */
[----:B------:R-:W-:Y:S02]  /*1120*/  LOP3.LUT R4, R11, 0xffffe000, RZ, 0xc0, !PT ;  /* 0xffffe0000b047812 */ /* 0x000fe400078ec0ff */
[----:B------:R-:W-:Y:S02]  /*1130*/  LOP3.LUT R5, R5, R210, RZ, 0x3c, !PT ;  /* 0x000000d205057212 */ /* 0x000fe400078e3cff */
[----:B------:R-:W-:Y:S02]  /*1140*/  LOP3.LUT R8, R8, R237, RZ, 0x3c, !PT ;  /* 0x000000ed08087212 */ /* 0x000fe400078e3cff */
[----:B------:R-:W-:-:S02]  /*1150*/  IADD3 R5, R5, R4, R211 ;  /* 0x0000000405057210 */ /* 0x000fc40007ffe0d3 */
[----:B------:R-:W-:Y:S01]  /*1160*/  IADD3 R8, R8, R4, R213 ;  /* 0x0000000408087210 */ /* 0x000fe20007ffe0d5 */
[----:B------:R-:W-:Y:S01]  /*1170*/  IMAD.U32 R4, RZ, RZ, UR4 ;  /* 0x00000004ff047e24 */ /* 0x000fe2000f8e00ff */
[----:B0-----:R-:W-:Y:S02]  /*1180*/  LOP3.LUT R0, R208, 0x38, R22, 0xf8, !PT ;  /* 0x00000038d0007812 */ /* 0x001fe400078ef816 */
[----:B------:R-:W-:Y:S02]  /*1190*/  SHF.R.S32.HI R229, RZ, 0x3, R2 ;  /* 0x00000003ffe57819 */ /* 0x000fe40000011402 */
[----:B------:R0:W-:Y:S01]  /*11a0*/  STL [R1+0x50], R4 ;  /* 0x0000500401007387 */ /* 0x0001e20000100800 */
[----:B------:R-:W-:Y:S02]  /*11b0*/  LOP3.LUT R0, R213, R0, R237, 0xf6, !PT ;  /* 0x00000000d5007212 */ /* 0x000fe400078ef6ed */
[----:B------:R-:W-:Y:S02]  /*11c0*/  SHF.R.S32.HI R234, RZ, 0x3, R234 ;  /* 0x00000003ffea7819 */ /* 0x000fe400000114ea */
[----:B------:R-:W-:-:S02]  /*11d0*/  LEA R235, R0, UR4, 0x1 ;  /* 0x0000000400eb7c11 */ /* 0x000fc4000f8e08ff */
[----:B------:R-:W-:Y:S02]  /*11e0*/  LEA R236, R3, UR4, 0x1 ;  /* 0x0000000403ec7c11 */ /* 0x000fe4000f8e08ff */
[----:B------:R-:W-:Y:S01]  /*11f0*/  LEA R232, R6, UR4, 0x1 ;  /* 0x0000000406e87c11 */ /* 0x000fe2000f8e08ff */
[----:B0-----:R-:W-:Y:S01]  /*1200*/  IMAD.SHL.U32 R4, R10, 0x8, RZ ;  /* 0x000000080a047824 */ /* 0x001fe200078e00ff */
[----:B------:R-:W-:Y:S02]  /*1210*/  LEA R233, R5, UR4, 0x1 ;  /* 0x0000000405e97c11 */ /* 0x000fe4000f8e08ff */
[----:B------:R-:W-:Y:S02]  /*1220*/  LEA R231, R8, UR4, 0x1 ;  /* 0x0000000408e77c11 */ /* 0x000fe4000f8e08ff */
[----:B------:R0:W-:Y:S05]  /*1230*/  STL [R1+0x60], R4 ;  /* 0x0000600401007387 */ /* 0x0001ea0000100800 */
.L_x_659:
[----:B------:R-:W1:Y:S01]  /*1240*/  LDC.64 R2, c[0x0][0xc60] ;  /* 0x00031800ff027b82 */ /* 0x000e620000000a00 */
[----:B------:R-:W-:Y:S01]  /*1250*/  ULDC.64 UR4, c[0x0][0xa28] ;  /* 0x00028a0000047ab9 */ /* 0x000fe20000000a00 */
[----:B------:R-:W-:Y:S01]  /*1260*/  ULDC.64 UR8, c[0x0][0xa18] ;  /* 0x0002860000087ab9 */ /* 0x000fe20000000a00 */
[----:B------:R-:W-:Y:S01]  /*1270*/  ULDC.64 UR6, c[0x0][0xa08] ;  /* 0x0002820000067ab9 */ /* 0x000fe20000000a00 */
[----:B-1----:R-:W-:-:S05]  /*1280*/  IMAD.WIDE R2, R147, 0x4, R2 ;  /* 0x0000000493027825 */ /* 0x002fca00078e0202 */
[----:B--2---:R-:W2:Y:S01]  /*1290*/  LDG.E R223, desc[UR60][R2.64] ;  /* 0x0000003c02df7981 */ /* 0x004ea2000c1e1900 */
[----:B------:R-:W-:Y:S01]  /*12a0*/  ISETP.NE.U32.AND P2, PT, RZ, UR4, PT ;  /* 0x00000004ff007c0c */ /* 0x000fe2000bf45070 */
[----:B------:R-:W-:Y:S01]  /*12b0*/  IMAD.MOV.U32 R0, RZ, RZ, RZ ;  /* 0x000000ffff007224 */ /* 0x000fe200078e00ff */
[----:B------:R-:W-:Y:S01]  /*12c0*/  ISETP.NE.U32.AND P1, PT, RZ, UR8, PT ;  /* 0x00000008ff007c0c */ /* 0x000fe2000bf25070 */
[----:B-----5:R-:W-:Y:S01]  /*12d0*/  IMAD.MOV.U32 R26, RZ, RZ, RZ ;  /* 0x000000ffff1a7224 */ /* 0x020fe200078e00ff */
[----:B------:R-:W-:Y:S02]  /*12e0*/  ISETP.NE.AND.EX P2, PT, RZ, UR5, PT, P2 ;  /* 0x00000005ff007c0c */ /* 0x000fe4000bf45320 */
[----:B------:R-:W-:Y:S02]  /*12f0*/  ISETP.NE.AND.EX P1, PT, RZ, UR9, PT, P1 ;  /* 0x00000009ff007c0c */ /* 0x000fe4000bf25310 */
[----:B------:R-:W-:-:S04]  /*1300*/  ISETP.NE.U32.AND P0, PT, RZ, UR6, PT ;  /* 0x00000006ff007c0c */ /* 0x000fc8000bf05070 */
[----:B------:R-:W-:Y:S02]  /*1310*/  ISETP.NE.AND.EX P0, PT, RZ, UR7, PT, P0 ;  /* 0x00000007ff007c0c */ /* 0x000fe4000bf05300 */
[----:B--2---:R-:W-:Y:S01]  /*1320*/  SHF.R.S32.HI R227, RZ, 0x1f, R223 ;  /* 0x0000001fffe37819 */ /* 0x004fe200000114df */
[C---:B------:R-:W-:Y:S02]  /*1330*/  IMAD.SHL.U32 R221, R223.reuse, 0x4, RZ ;  /* 0x00000004dfdd7824 */ /* 0x040fe400078e00ff */
[C---:B------:R-:W-:Y:S02]  /*1340*/  @P2 LEA R2, P3, R223.reuse, UR4, 0x2 ;  /* 0x00000004df022c11 */ /* 0x040fe4000f8610ff */
[C-C-:B------:R-:W-:Y:S02]  /*1350*/  SHF.L.U64.HI R222, R223.reuse, 0x2, R227.reuse ;  /* 0x00000002dfde7819 */ /* 0x140fe400000102e3 */
[----:B------:R-:W-:Y:S01]  /*1360*/  @P2 LEA.HI.X R3, R223, UR5, R227, 0x2, P3 ;  /* 0x00000005df032c11 */ /* 0x000fe200098f14e3 */
[----:B------:R-:W-:Y:S01]  /*1370*/  ULDC UR4, c[0x0][0x288] ;  /* 0x0000a20000047ab9 */ /* 0x000fe20000000800 */
[----:B------:R-:W-:-:S03]  /*1380*/  IADD3 R6, P4, R221, UR6, RZ ;  /* 0x00000006dd067c10 */ /* 0x000fc6000ff9e0ff */
[----:B------:R1:W5:Y:S01]  /*1390*/  @P2 LDG.E R0, desc[UR60][R2.64] ;  /* 0x0000003c02002981 */ /* 0x000362000c1e1900 */
[----:B0--34-:R-:W-:Y:S01]  /*13a0*/  @P1 IADD3 R4, P2, R221, UR8, RZ ;  /* 0x00000008dd041c10 */ /* 0x019fe2000ff5e0ff */
[----:B------:R-:W-:Y:S01]  /*13b0*/  IMAD.U32 R151, RZ, RZ, UR4 ;  /* 0x00000004ff977e24 */ /* 0x000fe2000f8e00ff */
[C---:B------:R-:W-:Y:S01]  /*13c0*/  IADD3.X R7, R222.reuse, UR7, RZ, P4, !PT ;  /* 0x00000007de077c10 */ /* 0x040fe2000a7fe4ff */
[----:B------:R-:W-:Y:S01]  /*13d0*/  ULDC.64 UR4, c[0x0][0x3f8] ;  /* 0x0000fe0000047ab9 */ /* 0x000fe20000000a00 */
[----:B------:R-:W-:-:S03]  /*13e0*/  @P1 IADD3.X R5, R222, UR9, RZ, P2, !PT ;  /* 0x00000009de051c10 */ /* 0x000fc600097fe4ff */
[----:B------:R1:W5:Y:S01]  /*13f0*/  @P0 LDG.E R26, desc[UR60][R6.64] ;  /* 0x0000003c061a0981 */ /* 0x000362000c1e1900 */
[----:B------:R-:W-:Y:S01]  /*1400*/  UISETP.NE.U32.AND UP0, UPT, UR4, URZ, UPT ;  /* 0x0000003f0400728c */ /* 0x000fe2000bf05070 */
[----:B------:R-:W-:Y:S02]  /*1410*/  ULDC.64 UR8, c[0x0][0xa20] ;  /* 0x0002880000087ab9 */ /* 0x000fe40000000a00 */
[----:B------:R1:W5:Y:S01]  /*1420*/  @P1 LDG.E R151, desc[UR60][R4.64] ;  /* 0x0000003c04971981 */ /* 0x000362000c1e1900 */
[----:B------:R-:W-:Y:S01]  /*1430*/  UISETP.NE.AND.EX UP0, UPT, UR5, URZ, UPT, UP0 ;  /* 0x0000003f0500728c */ /* 0x000fe2000bf05300 */
[----:B------:R-:W-:Y:S01]  /*1440*/  ULDC UR4, c[0x0][0x404] ;  /* 0x0001010000047ab9 */ /* 0x000fe20000000800 */
[----:B------:R-:W-:Y:S02]  /*1450*/  ISETP.NE.U32.AND P2, PT, RZ, UR8, PT ;  /* 0x00000008ff007c0c */ /* 0x000fe4000bf45070 */
[----:B------:R-:W-:Y:S01]  /*1460*/  USEL UR4, UR4, 0x1, UP0 ;  /* 0x0000000104047887 */ /* 0x000fe20008000000 */
[----:B------:R-:W-:Y:S01]  /*1470*/  ULDC UR5, c[0x0][0x2e0] ;  /* 0x0000b80000057ab9 */ /* 0x000fe20000000800 */
[----:B------:R-:W-:-:S02]  /*1480*/  ISETP.NE.AND.EX P2, PT, RZ, UR9, PT, P2 ;  /* 0x00000009ff007c0c */ /* 0x000fc4000bf45320 */
[----:B------:R-:W-:-:S03]  /*1490*/  UIMAD UR4, UR4, UR5, URZ ;  /* 0x00000005040472a4 */ /* 0x000fc6000f8e023f */
[----:B------:R-:W-:Y:S01]  /*14a0*/  ULDC UR5, c[0x0][0x338] ;  /* 0x0000ce0000057ab9 */ /* 0x000fe20000000800 */
[----:B------:R-:W-:Y:S02]  /*14b0*/  IMAD.MOV.U32 R226, RZ, RZ, R145 ;  /* 0x000000ffffe27224 */ /* 0x000fe400078e0091 */
[----:B------:R-:W-:Y:S02]  /*14c0*/  IMAD.MOV.U32 R220, RZ, RZ, R146 ;  /* 0x000000ffffdc7224 */ /* 0x000fe400078e0092 */
[----:B------:R-:W-:Y:S01]  /*14d0*/  IMAD.MOV.U32 R27, RZ, RZ, R223 ;  /* 0x000000ffff1b7224 */ /* 0x000fe200078e00df */
[----:B-1----:R-:W-:Y:S06]  /*14e0*/  @P1 BRA `(.L_x_449) ;  /* 0x0000000000241947 */ /* 0x002fec0003800000 */
[----:B------:R-:W-:Y:S02]  /*14f0*/  ULDC.64 UR6, c[0x0][0xa00] ;  /* 0x0002800000067ab9 */ /* 0x000fe40000000a00 */
[----:B------:R-:W-:-:S04]  /*1500*/  ISETP.NE.U32.AND P1, PT, RZ, UR6, PT ;  /* 0x00000006ff007c0c */ /* 0x000fc8000bf25070 */
[----:B------:R-:W-:-:S13]  /*1510*/  ISETP.NE.AND.EX P1, PT, RZ, UR7, PT, P1 ;  /* 0x00000007ff007c0c */ /* 0x000fda000bf25310 */
[----:B------:R-:W-:Y:S05]  /*1520*/  @!P1 BRA `(.L_x_449) ;  /* 0x0000000000149947 */ /* 0x000fea0003800000 */
[----:B------:R-:W0:Y:S02]  /*1530*/  LDC.64 R2, c[0x0][0xa00] ;  /* 0x00028000ff027b82 */ /* 0x000e240000000a00 */
[----:B0-----:R-:W-:-:S05]  /*1540*/  IMAD.WIDE R2, R27, 0x4, R2 ;  /* 0x000000041b027825 */ /* 0x001fca00078e0202 */
[----:B-----5:R-:W2:Y:S04]  /*1550*/  LDG.E R151, desc[UR60][R2.64] ;  /* 0x0000003c02977981 */ /* 0x020ea8000c1e1900 */
[----:B------:R-:W2:Y:S02]  /*1560*/  LDG.E R4, desc[UR60][R2.64+0x4] ;  /* 0x0000043c02047981 */ /* 0x000ea4000c1e1900 */
[----:B--2---:R-:W-:-:S07]  /*1570*/  IMAD.IADD R151, R4, 0x1, -R151 ;  /* 0x0000000104977824 */ /* 0x004fce00078e0a97 */
.L_x_449:
[----:B------:R-:W-:Y:S02]  /*1580*/  IMAD.U32 R2, RZ, RZ, UR5 ;  /* 0x00000005ff027e24 */ /* 0x000fe4000f8e00ff */
[----:B------:R-:W-:Y:S01]  /*1590*/  IMAD.U32 R29, RZ, RZ, UR4 ;  /* 0x00000004ff1d7e24 */ /* 0x000fe2000f8e00ff */
[----:B------:R-:W-:Y:S06]  /*15a0*/  @!P2 BRA `(.L_x_450) ;  /* 0x000000000010a947 */ /* 0x000fec0003800000 */
[----:B------:R-:W-:-:S04]  /*15b0*/  IADD3 R4, P0, R221, UR8, RZ ;  /* 0x00000008dd047c10 */ /* 0x000fc8000ff1e0ff */
[----:B------:R-:W-:-:S05]  /*15c0*/  IADD3.X R5, R222, UR9, RZ, P0, !PT ;  /* 0x00000009de057c10 */ /* 0x000fca00087fe4ff */
[----:B------:R0:W5:Y:S01]  /*15d0*/  LDG.E R29, desc[UR60][R4.64] ;  /* 0x0000003c041d7981 */ /* 0x000162000c1e1900 */
[----:B------:R-:W-:Y:S05]  /*15e0*/  BRA `(.L_x_451) ;  /* 0x0000000000107947 */ /* 0x000fea0003800000 */
.L_x_450:
[----:B------:R-:W-:Y:S05]  /*15f0*/  @!P0 BRA `(.L_x_451) ;  /* 0x00000000000c8947 */ /* 0x000fea0003800000 */
[----:B------:R-:W2:Y:S04]  /*1600*/  LDG.E R4, desc[UR60][R6.64] ;  /* 0x0000003c06047981 */ /* 0x000ea8000c1e1900 */
[----:B------:R-:W2:Y:S02]  /*1610*/  LDG.E R29, desc[UR60][R6.64+0x4] ;  /* 0x0000043c061d7981 */ /* 0x000ea4000c1e1900 */
[----:B--2---:R-:W-:-:S07]  /*1620*/  IMAD.IADD R29, R29, 0x1, -R4 ;  /* 0x000000011d1d7824 */ /* 0x004fce00078e0a04 */
.L_x_451:
[----:B------:R-:W-:Y:S02]  /*1630*/  ULDC.64 UR4, c[0x0][0xa10] ;  /* 0x0002840000047ab9 */ /* 0x000fe40000000a00 */
[----:B------:R-:W-:-:S04]  /*1640*/  ISETP.NE.U32.AND P0, PT, RZ, UR4, PT ;  /* 0x00000004ff007c0c */ /* 0x000fc8000bf05070 */
[----:B------:R-:W-:Y:S01]  /*1650*/  ISETP.NE.AND.EX P0, PT, RZ, UR5, PT, P0 ;  /* 0x00000005ff007c0c */ /* 0x000fe2000bf05300 */
[----:B------:R-:W-:-:S12]  /*1660*/  ULDC.64 UR4, c[0x0][0xa30] ;  /* 0x00028c0000047ab9 */ /* 0x000fd80000000a00 */
[----:B0-----:R-:W0:Y:S02]  /*1670*/  @P0 LDC.64 R4, c[0x0][0xa10] ;  /* 0x00028400ff040b82 */ /* 0x001e240000000a00 */
[----:B0-----:R-:W-:-:S05]  /*1680*/  @P0 IMAD.WIDE R4, R27, 0x4, R4 ;  /* 0x000000041b040825 */ /* 0x001fca00078e0204 */
[----:B------:R-:W2:Y:S04]  /*1690*/  @P0 LDG.E R3, desc[UR60][R4.64] ;  /* 0x0000003c04030981 */ /* 0x000ea8000c1e1900 */
[----:B------:R0:W2:Y:S01]  /*16a0*/  @P0 LDG.E R8, desc[UR60][R4.64+0x4] ;  /* 0x0000043c04080981 */ /* 0x0000a2000c1e1900 */
[----:B------:R-:W-:Y:S01]  /*16b0*/  ISETP.NE.U32.AND P1, PT, RZ, UR4, PT ;  /* 0x00000004ff007c0c */ /* 0x000fe2000bf25070 */
[----:B-----5:R-:W-:-:S03]  /*16c0*/  IMAD.MOV.U32 R144, RZ, RZ, R29 ;  /* 0x000000ffff907224 */ /* 0x020fc600078e001d */
[----:B------:R-:W-:-:S13]  /*16d0*/  ISETP.NE.AND.EX P1, PT, RZ, UR5, PT, P1 ;  /* 0x00000005ff007c0c */ /* 0x000fda000bf25310 */
[----:B------:R-:W-:-:S04]  /*16e0*/  @P1 IADD3 R6, P2, R221, UR4, RZ ;  /* 0x00000004dd061c10 */ /* 0x000fc8000ff5e0ff */
[----:B------:R-:W-:-:S05]  /*16f0*/  @P1 IADD3.X R7, R222, UR5, RZ, P2, !PT ;  /* 0x00000005de071c10 */ /* 0x000fca00097fe4ff */
[----:B------:R1:W5:Y:S01]  /*1700*/  @P1 LDG.E R144, desc[UR60][R6.64] ;  /* 0x0000003c06901981 */ /* 0x000362000c1e1900 */
[----:B------:R-:W-:Y:S01]  /*1710*/  IMAD.IADD R9, R29, 0x1, -R0 ;  /* 0x000000011d097824 */ /* 0x000fe200078e0a00 */
[----:B------:R-:W-:Y:S01]  /*1720*/  PLOP3.LUT P2, PT, PT, PT, PT, 0x80, 0x0 ;  /* 0x000000000000781c */ /* 0x000fe20003f4f070 */
[----:B0-----:R-:W-:Y:S02]  /*1730*/  IMAD.MOV.U32 R4, RZ, RZ, RZ ;  /* 0x000000ffff047224 */ /* 0x001fe400078e00ff */
[----:B------:R-:W-:-:S05]  /*1740*/  IMAD.MOV R0, RZ, RZ, -R9 ;  /* 0x000000ffff007224 */ /* 0x000fca00078e0a09 */
[----:B------:R-:W-:-:S04]  /*1750*/  VIMNMX R0, RZ, R0, !PT ;  /* 0x00000000ff007248 */ /* 0x000fc80007fe0100 */
[----:B------:R-:W-:-:S05]  /*1760*/  SHF.R.U32.HI R124, RZ, 0x4, R0 ;  /* 0x00000004ff7c7819 */ /* 0x000fca0000011600 */
[----:B------:R-:W-:-:S04]  /*1770*/  IMAD.WIDE.U32 R124, R124, 0x24924925, RZ ;  /* 0x249249257c7c7825 */ /* 0x000fc800078e00ff */
[----:B------:R-:W-:Y:S02]  /*1780*/  IMAD.MOV.U32 R24, RZ, RZ, R125 ;  /* 0x000000ffff187224 */ /* 0x000fe400078e007d */
[----:B--2---:R-:W-:-:S05]  /*1790*/  @P0 IMAD.IADD R2, R8, 0x1, -R3 ;  /* 0x0000000108020824 */ /* 0x004fca00078e0a03 */
[----:B------:R-:W-:-:S05]  /*17a0*/  IADD3 R150, R9, R2, RZ ;  /* 0x0000000209967210 */ /* 0x000fca0007ffe0ff */
[----:B------:R-:W-:-:S04]  /*17b0*/  VIADD R5, R150, 0x6f ;  /* 0x0000006f96057836 */ /* 0x000fc80000000000 */
[----:B------:R-:W-:-:S05]  /*17c0*/  IMAD.HI R4, R5, -0x6db6db6d, R4 ;  /* 0x9249249305047827 */ /* 0x000fca00078e0204 */
[----:B------:R-:W-:-:S04]  /*17d0*/  SHF.R.U32.HI R3, RZ, 0x1f, R4 ;  /* 0x0000001fff037819 */ /* 0x000fc80000011604 */
[----:B------:R-:W-:-:S05]  /*17e0*/  LEA.HI.SX32 R152, R4, R3, 0x1a ;  /* 0x0000000304987211 */ /* 0x000fca00078fd2ff */
[----:B------:R-:W-:-:S05]  /*17f0*/  IMAD R3, R152, 0x70, -R9 ;  /* 0x0000007098037824 */ /* 0x000fca00078e0a09 */
[----:B------:R-:W-:-:S04]  /*1800*/  VIMNMX R3, R3, R2, PT ;  /* 0x0000000203037248 */ /* 0x000fc80003fe0100 */
[----:B------:R-:W-:-:S13]  /*1810*/  ISETP.GT.AND P0, PT, R3, R0, PT ;  /* 0x000000000300720c */ /* 0x000fda0003f04270 */
[----:B------:R-:W-:Y:S02]  /*1820*/  @P0 VIADD R5, R3, 0x6f ;  /* 0x0000006f03050836 */ /* 0x000fe40000000000 */
[----:B------:R-:W-:-:S04]  /*1830*/  @P0 IMAD.MOV.U32 R4, RZ, RZ, RZ ;  /* 0x000000ffff040224 */ /* 0x000fc800078e00ff */
[----:B------:R-:W-:-:S05]  /*1840*/  @P0 IMAD.HI R4, R5, -0x6db6db6d, R4 ;  /* 0x9249249305040827 */ /* 0x000fca00078e0204 */
[----:B------:R-:W-:-:S04]  /*1850*/  @P0 SHF.R.U32.HI R3, RZ, 0x1f, R4 ;  /* 0x0000001fff030819 */ /* 0x000fc80000011604 */
[----:B------:R-:W-:-:S04]  /*1860*/  @P0 LEA.HI.SX32 R24, R4, R3, 0x1a ;  /* 0x0000000304180211 */ /* 0x000fc800078fd2ff */
[----:B------:R-:W-:-:S13]  /*1870*/  ISETP.GT.AND P0, PT, R24, R125, PT ;  /* 0x0000007d1800720c */ /* 0x000fda0003f04270 */
[----:B-1----:R-:W-:Y:S05]  /*1880*/  @!P0 BRA `(.L_x_452) ;  /* 0x0000009000d48947 */ /* 0x002fea0003800000 */
[----:B------:R-:W-:Y:S01]  /*1890*/  VIADD R0, R18, 0x21400 ;  /* 0x0002140012007836 */ /* 0x000fe20000000000 */
[----:B------:R-:W-:Y:S04]  /*18a0*/  BSSY B6, `(.L_x_453) ;  /* 0x0000013000067945 */ /* 0x000fe80003800000 */
[----:B------:R-:W-:-:S13]  /*18b0*/  LOP3.LUT P0, RZ, R0, 0x3ff, RZ, 0xc0, !PT ;  /* 0x000003ff00ff7812 */ /* 0x000fda000780c0ff */
[----:B------:R-:W-:Y:S05]  /*18c0*/  @!P0 BRA `(.L_x_454) ;  /* 0x0000000000408947 */ /* 0x000fea0003800000 */
[----:B------:R-:W-:Y:S01]  /*18d0*/  MOV R0, 0x0 ;  /* 0x0000000000007802 */ /* 0x000fe20000000f00 */
[----:B------:R-:W-:Y:S01]  /*18e0*/  ULDC.64 UR4, c[0x4][0xa8] ;  /* 0x01002a0000047ab9 */ /* 0x000fe20000000a00 */
[----:B------:R-:W-:Y:S01]  /*18f0*/  ULDC.64 UR6, c[0x4][0x18] ;  /* 0x0100060000067ab9 */ /* 0x000fe20000000a00 */
[----:B------:R-:W-:Y:S01]  /*1900*/  IMAD.U32 R4, RZ, RZ, UR4 ;  /* 0x00000004ff047e24 */ /* 0x000fe2000f8e00ff */
[----:B------:R0:W1:Y:S01]  /*1910*/  LDC.64 R14, c[0x4][R0] ;  /* 0x01000000000e7b82 */ /* 0x0000620000000a00 */
        /* <DEDUP_REMOVED lines=10> */
[----:B-1---5:R-:W-:Y:S05]  /*19c0*/  CALL.ABS.NOINC R14 ;  /* 0x000000000e007343 */ /* 0x022fea0003c00000 */
.L_x_454:
[----:B------:R-:W-:Y:S05]  /*19d0*/  BSYNC B6 ;  /* 0x0000000000067941 */ /* 0x000fea0003800000 */
.L_x_453:
        /* <DEDUP_REMOVED lines=20> */
.L_x_456:
[----:B------:R-:W-:Y:S05]  /*1b20*/  BSYNC B6 ;  /* 0x0000000000067941 */ /* 0x000fea0003800000 */
.L_x_455:
[----:B------:R-:W-:Y:S01]  /*1b30*/  ULDC.64 UR4, c[0x0][0x9f8] ;  /* 0x00027e0000047ab9 */ /* 0x000fe20000000a00 */
[----:B------:R-:W2:Y:S01]  /*1b40*/  LDL.LU R20, [R1] ;  /* 0x0000000001147983 */ /* 0x000ea20000300800 */
[----:B------:R-:W-:Y:S01]  /*1b50*/  ISETP.NE.U32.AND P0, PT, RZ, UR4, PT ;  /* 0x00000004ff007c0c */ /* 0x000fe2000bf05070 */
[----:B------:R-:W0:Y:S01]  /*1b60*/  LDC R0, c[0x0][0x428] ;  /* 0x00010a00ff007b82 */ /* 0x000e220000000800 */
[----:B------:R-:W-:-:S07]  /*1b70*/  ULDC UR6, c[0x0][0x2e4] ;  /* 0x0000b90000067ab9 */ /* 0x000fce0000000800 */
[----:B------:R-:W1:Y:S01]  /*1b80*/  LDC.64 R114, c[0x0][0x2f0] ;  /* 0x0000bc00ff727b82 */ /* 0x000e620000000a00 */
[----:B------:R-:W-:Y:S01]  /*1b90*/  ISETP.NE.AND.EX P0, PT, RZ, UR5, PT, P0 ;  /* 0x00000005ff007c0c */ /* 0x000fe2000bf05300 */
[----:B------:R-:W-:Y:S01]  /*1ba0*/  IMAD.IADD R121, R26, 0x1, R29 ;  /* 0x000000011a797824 */ /* 0x000fe200078e021d */
[----:B------:R-:W-:Y:S01]  /*1bb0*/  SHF.R.S32.HI R23, RZ, 0x1f, R22 ;  /* 0x0000001fff177819 */ /* 0x000fe20000011416 */
[----:B------:R-:W-:-:S04]  /*1bc0*/  ULDC.64 UR8, c[0x0][0xa08] ;  /* 0x0002820000087ab9 */ /* 0x000fc80000000a00 */
[----:B------:R-:W3:Y:S06]  /*1bd0*/  LDC.64 R108, c[0x0][0x3e8] ;  /* 0x0000fa00ff6c7b82 */ /* 0x000eec0000000a00 */
[----:B------:R-:W-:Y:S02]  /*1be0*/  @P0 IADD3 R4, P1, R221, UR4, RZ ;  /* 0x00000004dd040c10 */ /* 0x000fe4000ff3e0ff */
[----:B------:R-:W4:Y:S02]  /*1bf0*/  LDC.64 R102, c[0x0][0x3d8] ;  /* 0x0000f600ff667b82 */ /* 0x000f240000000a00 */
[----:B------:R-:W-:Y:S01]  /*1c00*/  @P0 IADD3.X R5, R222, UR5, RZ, P1, !PT ;  /* 0x00000005de050c10 */ /* 0x000fe20008ffe4ff */
[----:B------:R-:W-:-:S04]  /*1c10*/  ULDC.64 UR4, c[0x0][0x320] ;  /* 0x0000c80000047ab9 */ /* 0x000fc80000000a00 */
[----:B------:R3:W2:Y:S01]  /*1c20*/  @P0 LDG.E R27, desc[UR60][R4.64] ;  /* 0x0000003c041b0981 */ /* 0x0006a2000c1e1900 */
[----:B0-----:R-:W-:Y:S01]  /*1c30*/  ISETP.NE.AND P0, PT, R0, 0x1, PT ;  /* 0x000000010000780c */ /* 0x001fe20003f05270 */
[----:B------:R-:W0:Y:S01]  /*1c40*/  LDC R31, c[0x0][0x3d4] ;  /* 0x0000f500ff1f7b82 */ /* 0x000e220000000800 */
[----:B------:R-:W-:Y:S01]  /*1c50*/  ISETP.GE.AND P2, PT, R205, UR6, PT ;  /* 0x00000006cd007c0c */ /* 0x000fe2000bf46270 */
[----:B------:R-:W0:Y:S01]  /*1c60*/  S2R R153, SR_TID.X ;  /* 0x0000000000997919 */ /* 0x000e220000002100 */
[----:B------:R-:W-:Y:S01]  /*1c70*/  ISETP.GE.AND P1, PT, R22, UR6, PT ;  /* 0x0000000616007c0c */ /* 0x000fe2000bf26270 */
[----:B-1----:R-:W-:Y:S01]  /*1c80*/  IMAD R33, R115, 0x70, RZ ;  /* 0x0000007073217824 */ /* 0x002fe200078e02ff */
[----:B------:R-:W-:Y:S01]  /*1c90*/  SEL R0, RZ, 0xffffffff, P2 ;  /* 0xffffffffff007807 */ /* 0x000fe20001000000 */
[----:B------:R-:W-:Y:S01]  /*1ca0*/  IMAD.SHL.U32 R136, R114, 0x40, RZ ;  /* 0x0000004072887824 */ /* 0x000fe200078e00ff */
[----:B------:R-:W-:Y:S01]  /*1cb0*/  SEL R3, RZ, 0x1, P1 ;  /* 0x00000001ff037807 */ /* 0x000fe20000800000 */
[----:B---3--:R-:W-:Y:S01]  /*1cc0*/  IMAD.WIDE.U32 R110, R204, R108, R22 ;  /* 0x0000006ccc6e7225 */ /* 0x008fe200078e0016 */
[----:B------:R-:W-:-:S02]  /*1cd0*/  ISETP.GE.AND P1, PT, R206, UR6, PT ;  /* 0x00000006ce007c0c */ /* 0x000fc4000bf26270 */
[----:B------:R-:W-:Y:S01]  /*1ce0*/  SHF.R.S32.HI R15, RZ, 0x1f, R121 ;  /* 0x0000001fff0f7819 */ /* 0x000fe20000011479 */
[----:B------:R-:W1:Y:S01]  /*1cf0*/  @P0 LDC R7, c[0x0][0x42c] ;  /* 0x00010b00ff070b82 */ /* 0x000e620000000800 */
[----:B------:R-:W-:Y:S01]  /*1d00*/  IMAD.SHL.U32 R4, R0, 0x2, RZ ;  /* 0x0000000200047824 */ /* 0x000fe200078e00ff */
[----:B------:R-:W-:Y:S01]  /*1d10*/  SEL R5, RZ, 0x4, P1 ;  /* 0x00000004ff057807 */ /* 0x000fe20000800000 */
[----:B------:R-:W-:Y:S01]  /*1d20*/  VIADD R0, R22, 0x60 ;  /* 0x0000006016007836 */ /* 0x000fe20000000000 */
[----:B------:R-:W-:Y:S01]  /*1d30*/  SHF.R.S32.HI R147, RZ, 0x1f, R204 ;  /* 0x0000001fff937819 */ /* 0x000fe200000114cc */
[----:B------:R-:W-:Y:S01]  /*1d40*/  IMAD R10, R15, R114, RZ ;  /* 0x000000720f0a7224 */ /* 0x000fe200078e02ff */
[----:B------:R-:W-:Y:S01]  /*1d50*/  LOP3.LUT R4, R4, 0x2, R3, 0xe2, !PT ;  /* 0x0000000204047812 */ /* 0x000fe200078ee203 */
[----:B----4-:R-:W-:Y:S01]  /*1d60*/  IMAD.WIDE.U32 R104, R204, R102, R22 ;  /* 0x00000066cc687225 */ /* 0x010fe200078e0016 */
[----:B------:R-:W3:Y:S01]  /*1d70*/  @P0 LDC R8, c[0x0][0x430] ;  /* 0x00010c00ff080b82 */ /* 0x000ee20000000800 */
[----:B------:R-:W-:-:S02]  /*1d80*/  ISETP.GE.AND P2, PT, R0, UR6, PT ;  /* 0x0000000600007c0c */ /* 0x000fc4000bf46270 */
[----:B------:R-:W-:Y:S01]  /*1d90*/  IMAD R11, R121, R115, R10 ;  /* 0x00000073790b7224 */ /* 0x000fe200078e020a */
[--C-:B------:R-:W-:Y:S01]  /*1da0*/  SHF.R.S32.HI R17, RZ, 0x1f, R16.reuse ;  /* 0x0000001fff117819 */ /* 0x100fe20000011410 */
[----:B0-----:R-:W-:Y:S01]  /*1db0*/  IMAD.SHL.U32 R124, R31, 0x2, RZ ;  /* 0x000000021f7c7824 */ /* 0x001fe200078e00ff */
[----:B------:R-:W-:Y:S01]  /*1dc0*/  SEL R6, RZ, 0x8, P2 ;  /* 0x00000008ff067807 */ /* 0x000fe20001000000 */
[----:B------:R-:W-:Y:S01]  /*1dd0*/  IMAD R35, R109, 0x70, RZ ;  /* 0x000000706d237824 */ /* 0x000fe200078e02ff */
[-C--:B------:R-:W-:Y:S01]  /*1de0*/  ISETP.GE.AND P1, PT, R205, R31.reuse, PT ;  /* 0x0000001fcd00720c */ /* 0x080fe20003f26270 */
[----:B------:R-:W-:Y:S01]  /*1df0*/  IMAD.WIDE.U32 R106, R204, R102, R16 ;  /* 0x00000066cc6a7225 */ /* 0x000fe200078e0010 */
[----:B------:R-:W-:Y:S02]  /*1e00*/  LOP3.LUT R30, R6, R4, R5, 0xfe, !PT ;  /* 0x00000004061e7212 */ /* 0x000fe400078efe05 */
[----:B------:R-:W-:Y:S01]  /*1e10*/  ISETP.GE.AND P3, PT, R206, R31, PT ;  /* 0x0000001fce00720c */ /* 0x000fe20003f66270 */
[----:B------:R-:W-:Y:S01]  /*1e20*/  IMAD.WIDE.U32 R112, R204, R108, R16 ;  /* 0x0000006ccc707225 */ /* 0x000fe200078e0010 */
[----:B------:R-:W-:-:S02]  /*1e30*/  LOP3.LUT P2, RZ, R217, 0x4, RZ, 0xc0, !PT ;  /* 0x00000004d9ff7812 */ /* 0x000fc4000784c0ff */
[----:B------:R-:W-:Y:S01]  /*1e40*/  SHF.L.U64.HI R135, R114, 0x6, R115 ;  /* 0x0000000672877819 */ /* 0x000fe20000010273 */
[----:B-1----:R-:W-:Y:S01]  /*1e50*/  @P0 IMAD.HI.U32 R3, R146, R7, RZ ;  /* 0x0000000792030227 */ /* 0x002fe200078e00ff */
[----:B------:R-:W-:Y:S02]  /*1e60*/  SHF.R.S32.HI R148, RZ, 0x1f, R224 ;  /* 0x0000001fff947819 */ /* 0x000fe400000114e0 */
[----:B------:R-:W-:Y:S01]  /*1e70*/  LEA.HI R153, R153, 0x8, RZ, 0x19 ;  /* 0x0000000899997811 */ /* 0x000fe200078fc8ff */
[----:B------:R-:W-:Y:S01]  /*1e80*/  IMAD R133, R103, 0x70, RZ ;  /* 0x0000007067857824 */ /* 0x000fe200078e02ff */
[----:B---3--:R-:W-:Y:S01]  /*1e90*/  @P0 SHF.R.U32.HI R146, RZ, R8, R3 ;  /* 0x00000008ff920219 */ /* 0x008fe20000011603 */
[----:B------:R-:W-:-:S03]  /*1ea0*/  VIADD R3, R22, 0x80 ;  /* 0x0000008016037836 */ /* 0x000fc60000000000 */
[----:B------:R-:W-:Y:S01]  /*1eb0*/  SHF.R.S32.HI R8, RZ, 0x1f, R146 ;  /* 0x0000001fff087819 */ /* 0x000fe20000011492 */
[----:B------:R-:W-:Y:S01]  /*1ec0*/  IMAD.WIDE.U32 R6, R146, UR4, R22 ;  /* 0x0000000492067c25 */ /* 0x000fe2000f8e0016 */
[----:B------:R-:W-:-:S03]  /*1ed0*/  ISETP.GE.AND P0, PT, R3, UR6, PT ;  /* 0x0000000603007c0c */ /* 0x000fc6000bf06270 */
[----:B------:R-:W-:Y:S01]  /*1ee0*/  IMAD R5, R8, UR4, RZ ;  /* 0x0000000408057c24 */ /* 0x000fe2000f8e02ff */
[----:B------:R-:W-:Y:S01]  /*1ef0*/  SEL R9, RZ, 0x10, P0 ;  /* 0x00000010ff097807 */ /* 0x000fe20000000000 */
[----:B------:R-:W-:Y:S01]  /*1f00*/  IMAD.MOV.U32 R116, RZ, RZ, R6 ;  /* 0x000000ffff747224 */ /* 0x000fe200078e0006 */
[----:B------:R-:W-:Y:S01]  /*1f10*/  ISETP.NE.U32.AND P0, PT, RZ, UR8, PT ;  /* 0x00000008ff007c0c */ /* 0x000fe2000bf05070 */
[----:B------:R-:W-:Y:S01]  /*1f20*/  IMAD R117, R146, UR5, R5 ;  /* 0x0000000592757c24 */ /* 0x000fe2000f8e0205 */
[----:B------:R-:W-:Y:S01]  /*1f30*/  ULDC.64 UR4, c[0x0][0x2f8] ;  /* 0x0000be0000047ab9 */ /* 0x000fe20000000a00 */
[----:B------:R-:W-:Y:S01]  /*1f40*/  IMAD.WIDE.U32 R4, R121, R114, RZ ;  /* 0x0000007279047225 */ /* 0x000fe200078e00ff */
[----:B------:R-:W-:Y:S02]  /*1f50*/  ISETP.NE.AND.EX P0, PT, RZ, UR9, PT, P0 ;  /* 0x00000009ff007c0c */ /* 0x000fe4000bf05300 */
[----:B------:R-:W-:Y:S01]  /*1f60*/  LOP3.LUT R30, R30, R9, RZ, 0xfc, !PT ;  /* 0x000000091e1e7212 */ /* 0x000fe200078efcff */
[----:B------:R-:W-:-:S02]  /*1f70*/  IMAD.IADD R117, R7, 0x1, R117 ;  /* 0x0000000107757824 */ /* 0x000fc400078e0275 */
[----:B------:R-:W-:Y:S02]  /*1f80*/  IMAD.IADD R5, R5, 0x1, R11 ;  /* 0x0000000105057824 */ /* 0x000fe400078e020b */
[----:B------:R-:W-:Y:S02]  /*1f90*/  IMAD R7, R8, UR4, RZ ;  /* 0x0000000408077c24 */ /* 0x000fe4000f8e02ff */
[----:B------:R-:W-:-:S04]  /*1fa0*/  IMAD.WIDE.U32 R4, R146, UR4, R4 ;  /* 0x0000000492047c25 */ /* 0x000fc8000f8e0004 */
[----:B------:R-:W-:Y:S01]  /*1fb0*/  IMAD R7, R146, UR5, R7 ;  /* 0x0000000592077c24 */ /* 0x000fe2000f8e0207 */
[----:B------:R-:W-:-:S03]  /*1fc0*/  ULDC.64 UR4, c[0x0][0x300] ;  /* 0x0000c00000047ab9 */ /* 0x000fc60000000a00 */
[----:B------:R-:W-:Y:S01]  /*1fd0*/  IMAD.IADD R5, R5, 0x1, R7 ;  /* 0x0000000105057824 */ /* 0x000fe200078e0207 */
[----:B--2---:R-:W-:-:S04]  /*1fe0*/  LOP3.LUT R20, R20, 0xfffffffe, RZ, 0xc0, !PT ;  /* 0xfffffffe14147812 */ /* 0x004fc800078ec0ff */
[----:B------:R-:W-:-:S04]  /*1ff0*/  @P3 LOP3.LUT R20, R20, 0x1, RZ, 0xfc, !PT ;  /* 0x0000000114143812 */ /* 0x000fc800078efcff */
[----:B------:R-:W-:-:S04]  /*2000*/  LOP3.LUT R20, R20, 0xfffffffb, RZ, 0xc0, !PT ;  /* 0xfffffffb14147812 */ /* 0x000fc800078ec0ff */
[----:B------:R-:W-:-:S05]  /*2010*/  @P2 LOP3.LUT R20, R20, 0x4, RZ, 0xfc, !PT ;  /* 0x0000000414142812 */ /* 0x000fca00078efcff */
[----:B------:R0:W-:Y:S01]  /*2020*/  STL [R1], R20 ;  /* 0x0000001401007387 */ /* 0x0001e20000100800 */
[----:B------:R-:W-:Y:S02]  /*2030*/  SHF.R.S32.HI R6, RZ, 0x1f, R27 ;  /* 0x0000001fff067819 */ /* 0x000fe4000001141b */
[----:B------:R-:W-:Y:S02]  /*2040*/  SEL R9, R27, RZ, !P0 ;  /* 0x000000ff1b097207 */ /* 0x000fe40004000000 */
[----:B------:R-:W-:Y:S01]  /*2050*/  SEL R8, R6, RZ, !P0 ;  /* 0x000000ff06087207 */ /* 0x000fe20004000000 */
[----:B------:R-:W-:Y:S02]  /*2060*/  IMAD R6, R147, R108, RZ ;  /* 0x0000006c93067224 */ /* 0x000fe400078e02ff */
[----:B------:R-:W-:-:S04]  /*2070*/  IMAD.WIDE.U32 R118, R9, UR4, R4 ;  /* 0x0000000409767c25 */ /* 0x000fc8000f8e0004 */
[----:B------:R-:W-:Y:S02]  /*2080*/  IMAD R10, R8, UR4, RZ ;  /* 0x00000004080a7c24 */ /* 0x000fe4000f8e02ff */
[-C--:B------:R-:W-:Y:S02]  /*2090*/  IMAD R4, R147, R114.reuse, RZ ;  /* 0x0000007293047224 */ /* 0x080fe400078e02ff */
[C---:B------:R-:W-:Y:S02]  /*20a0*/  IMAD R11, R204.reuse, R109, R6 ;  /* 0x0000006dcc0b7224 */ /* 0x040fe400078e0206 */
[----:B------:R-:W-:Y:S01]  /*20b0*/  IMAD R13, R9, UR5, R10 ;  /* 0x00000005090d7c24 */ /* 0x000fe2000f8e020a */
[----:B------:R-:W-:Y:S01]  /*20c0*/  ULDC.64 UR4, c[0x0][0x328] ;  /* 0x0000ca0000047ab9 */ /* 0x000fe20000000a00 */
[----:B------:R-:W-:-:S04]  /*20d0*/  IMAD.WIDE.U32 R6, R204, R114, R22 ;  /* 0x00000072cc067225 */ /* 0x000fc800078e0016 */
[----:B------:R-:W-:Y:S01]  /*20e0*/  IMAD R21, R204, R115, R4 ;  /* 0x00000073cc157224 */ /* 0x000fe200078e0204 */
[----:B------:R-:W-:Y:S01]  /*20f0*/  IADD3 R5, P0, R118, R6, RZ ;  /* 0x0000000676057210 */ /* 0x000fe20007f1e0ff */
[----:B------:R-:W-:Y:S02]  /*2100*/  IMAD.IADD R4, R119, 0x1, R13 ;  /* 0x0000000177047824 */ /* 0x000fe400078e020d */
[----:B------:R-:W-:Y:S02]  /*2110*/  IMAD R8, R8, UR4, RZ ;  /* 0x0000000408087c24 */ /* 0x000fe4000f8e02ff */
[----:B------:R-:W-:Y:S01]  /*2120*/  IMAD.WIDE.U32 R116, R9, UR4, R116 ;  /* 0x0000000409747c25 */ /* 0x000fe2000f8e0074 */
[----:B------:R-:W-:Y:S02]  /*2130*/  IADD3.X R6, R4, R7, R21, P0, !PT ;  /* 0x0000000704067210 */ /* 0x000fe400007fe415 */
[----:B------:R-:W-:Y:S01]  /*2140*/  ISETP.GE.AND P0, PT, R22, R31, PT ;  /* 0x0000001f1600720c */ /* 0x000fe20003f06270 */
[----:B------:R-:W-:-:S02]  /*2150*/  IMAD R7, R147, R102, RZ ;  /* 0x0000006693077224 */ /* 0x000fc400078e02ff */
[----:B------:R-:W-:Y:S01]  /*2160*/  IMAD R41, R9, UR5, R8 ;  /* 0x0000000509297c24 */ /* 0x000fe2000f8e0208 */
[C---:B------:R-:W-:Y:S01]  /*2170*/  SEL R8, R31.reuse, RZ, P1 ;  /* 0x000000ff1f087207 */ /* 0x040fe20000800000 */
[----:B------:R-:W-:Y:S01]  /*2180*/  IMAD R9, R204, R103, R7 ;  /* 0x00000067cc097224 */ /* 0x000fe200078e0207 */
[----:B------:R-:W-:Y:S01]  /*2190*/  SEL R7, R31, RZ, P0 ;  /* 0x000000ff1f077207 */ /* 0x000fe20000000000 */
[----:B------:R-:W-:Y:S02]  /*21a0*/  IMAD.IADD R113, R113, 0x1, R11 ;  /* 0x0000000171717824 */ /* 0x000fe400078e020b */
[----:B------:R-:W-:Y:S02]  /*21b0*/  IMAD.IADD R107, R107, 0x1, R9 ;  /* 0x000000016b6b7824 */ /* 0x000fe400078e0209 */
[----:B------:R-:W-:Y:S02]  /*21c0*/  IMAD.IADD R7, R22, 0x1, R7 ;  /* 0x0000000116077824 */ /* 0x000fe400078e0207 */
[----:B------:R-:W-:-:S02]  /*21d0*/  IMAD.IADD R105, R9, 0x1, R105 ;  /* 0x0000000109697824 */ /* 0x000fc400078e0269 */
[----:B------:R-:W-:Y:S01]  /*21e0*/  IMAD.IADD R9, R205, 0x1, R8 ;  /* 0x00000001cd097824 */ /* 0x000fe200078e0208 */
[----:B------:R-:W-:Y:S01]  /*21f0*/  SHF.R.S32.HI R8, RZ, 0x1f, R7 ;  /* 0x0000001fff087819 */ /* 0x000fe20000011407 */
[----:B------:R-:W-:Y:S01]  /*2200*/  IMAD.IADD R111, R11, 0x1, R111 ;  /* 0x000000010b6f7824 */ /* 0x000fe200078e026f */
[----:B------:R-:W-:Y:S01]  /*2210*/  SEL R11, R31, RZ, P3 ;  /* 0x000000ff1f0b7207 */ /* 0x000fe20001800000 */
[-C--:B-----5:R-:W-:Y:S01]  /*2220*/  IMAD.WIDE.U32 R112, R144, R108.reuse, R112 ;  /* 0x0000006c90707225 */ /* 0x0a0fe200078e0070 */
[CC--:B------:R-:W-:Y:S02]  /*2230*/  LEA.HI R21, R8.reuse, R7.reuse, RZ, 0x3 ;  /* 0x0000000708157211 */ /* 0x0c0fe400078f18ff */
[----:B------:R-:W-:Y:S01]  /*2240*/  LEA.HI R7, R8, R7, RZ, 0x6 ;  /* 0x0000000708077211 */ /* 0x000fe200078f30ff */
[----:B------:R-:W-:Y:S01]  /*2250*/  IMAD.IADD R13, R206, 0x1, R11 ;  /* 0x00000001ce0d7824 */ /* 0x000fe200078e020b */
[----:B------:R-:W-:Y:S01]  /*2260*/  SHF.R.S32.HI R10, RZ, 0x1f, R9 ;  /* 0x0000001fff0a7819 */ /* 0x000fe20000011409 */
[----:B------:R-:W-:Y:S01]  /*2270*/  IMAD.WIDE.U32 R110, R144, R108, R110 ;  /* 0x0000006c906e7225 */ /* 0x000fe200078e006e */
[----:B------:R-:W-:-:S02]  /*2280*/  SHF.R.S32.HI R8, RZ, 0x6, R7 ;  /* 0x00000006ff087819 */ /* 0x000fc40000011407 */
[----:B------:R-:W-:Y:S01]  /*2290*/  LOP3.LUT R7, R209, 0x38, R21, 0xf8, !PT ;  /* 0x00000038d1077812 */ /* 0x000fe200078ef815 */
[----:B------:R-:W-:Y:S01]  /*22a0*/  IMAD.WIDE.U32 R106, R144, R102, R106 ;  /* 0x00000066906a7225 */ /* 0x000fe200078e006a */
[----:B------:R-:W-:Y:S02]  /*22b0*/  SHF.R.S32.HI R14, RZ, 0x1f, R13 ;  /* 0x0000001fff0e7819 */ /* 0x000fe4000001140d */
[----:B------:R-:W-:Y:S01]  /*22c0*/  LEA.HI R11, R10, R9, RZ, 0x6 ;  /* 0x000000090a0b7211 */ /* 0x000fe200078f30ff */
[----:B------:R-:W-:Y:S01]  /*22d0*/  IMAD R143, R8, 0x1c00, R211 ;  /* 0x00001c00088f7824 */ /* 0x000fe200078e02d3 */
[-C--:B------:R-:W-:Y:S01]  /*22e0*/  LEA.HI R29, R14, R13.reuse, RZ, 0x3 ;  /* 0x0000000d0e1d7211 */ /* 0x080fe200078f18ff */
[----:B------:R-:W-:Y:S01]  /*22f0*/  IMAD R141, R8, 0x1c00, R213 ;  /* 0x00001c00088d7824 */ /* 0x000fe200078e02d5 */
[----:B------:R-:W-:Y:S01]  /*2300*/  LOP3.LUT R8, R7, R210, RZ, 0x3c, !PT ;  /* 0x000000d207087212 */ /* 0x000fe200078e3cff */
[----:B------:R-:W-:Y:S01]  /*2310*/  IMAD.WIDE.U32 R104, R144, R102, R104 ;  /* 0x0000006690687225 */ /* 0x000fe200078e0068 */
[----:B------:R-:W-:-:S02]  /*2320*/  LEA.HI R13, R14, R13, RZ, 0x6 ;  /* 0x0000000d0e0d7211 */ /* 0x000fc400078f30ff */
[----:B------:R-:W-:Y:S01]  /*2330*/  LOP3.LUT R7, R209, 0x38, R29, 0xf8, !PT ;  /* 0x00000038d1077812 */ /* 0x000fe200078ef81d */
[----:B------:R-:W-:Y:S01]  /*2340*/  IMAD.IADD R143, R143, 0x1, R8 ;  /* 0x000000018f8f7824 */ /* 0x000fe200078e0208 */
[----:B------:R-:W-:Y:S01]  /*2350*/  SHF.R.S32.HI R8, RZ, 0x6, R13 ;  /* 0x00000006ff087819 */ /* 0x000fe2000001140d */
[----:B------:R-:W-:Y:S01]  /*2360*/  IMAD.WIDE.U32 R114, R114, 0x70, RZ ;  /* 0x0000007072727825 */ /* 0x000fe200078e00ff */
[----:B------:R-:W-:Y:S02]  /*2370*/  LEA.HI R27, R10, R9, RZ, 0x3 ;  /* 0x000000090a1b7211 */ /* 0x000fe400078f18ff */
[----:B------:R-:W-:Y:S01]  /*2380*/  SHF.R.S32.HI R10, RZ, 0x6, R11 ;  /* 0x00000006ff0a7819 */ /* 0x000fe2000001140b */
[C---:B------:R-:W-:Y:S01]  /*2390*/  IMAD R140, R8.reuse, 0x1c00, R211 ;  /* 0x00001c00088c7824 */ /* 0x040fe200078e02d3 */
[----:B------:R-:W-:Y:S01]  /*23a0*/  LOP3.LUT R7, R7, R210, RZ, 0x3c, !PT ;  /* 0x000000d207077212 */ /* 0x000fe200078e3cff */
[----:B------:R-:W-:Y:S01]  /*23b0*/  IMAD R138, R8, 0x1c00, R213 ;  /* 0x00001c00088a7824 */ /* 0x000fe200078e02d5 */
[----:B------:R-:W-:Y:S01]  /*23c0*/  SHF.R.S32.HI R11, RZ, 0x1f, R144 ;  /* 0x0000001fff0b7819 */ /* 0x000fe20000011490 */
[----:B------:R-:W-:Y:S01]  /*23d0*/  IMAD R142, R10, 0x1c00, R211 ;  /* 0x00001c000a8e7824 */ /* 0x000fe200078e02d3 */
[----:B------:R-:W-:Y:S01]  /*23e0*/  LOP3.LUT R12, R208, 0x38, R21, 0xf8, !PT ;  /* 0x00000038d00c7812 */ /* 0x000fe200078ef815 */
[----:B------:R-:W-:Y:S01]  /*23f0*/  IMAD.IADD R140, R140, 0x1, R7 ;  /* 0x000000018c8c7824 */ /* 0x000fe200078e0207 */
[----:B------:R-:W-:Y:S01]  /*2400*/  LOP3.LUT R9, R209, 0x38, R27, 0xf8, !PT ;  /* 0x00000038d1097812 */ /* 0x000fe200078ef81b */
[C---:B------:R-:W-:Y:S01]  /*2410*/  IMAD R7, R11.reuse, R108, RZ ;  /* 0x0000006c0b077224 */ /* 0x040fe200078e02ff */
[----:B------:R-:W-:Y:S01]  /*2420*/  LOP3.LUT R12, R12, R237, RZ, 0x3c, !PT ;  /* 0x000000ed0c0c7212 */ /* 0x000fe200078e3cff */
[----:B------:R-:W-:Y:S01]  /*2430*/  IMAD R11, R11, R102, RZ ;  /* 0x000000660b0b7224 */ /* 0x000fe200078e02ff */
[-C--:B------:R-:W-:Y:S01]  /*2440*/  LOP3.LUT R9, R9, R210.reuse, RZ, 0x3c, !PT ;  /* 0x000000d209097212 */ /* 0x080fe200078e3cff */
[----:B------:R-:W-:Y:S01]  /*2450*/  IMAD R139, R10, 0x1c00, R213 ;  /* 0x00001c000a8b7824 */ /* 0x000fe200078e02d5 */
[----:B------:R-:W-:Y:S01]  /*2460*/  LOP3.LUT R14, R208, 0x38, R29, 0xf8, !PT ;  /* 0x00000038d00e7812 */ /* 0x000fe200078ef81d */
[----:B------:R-:W-:Y:S01]  /*2470*/  IMAD R37, R144, R103, R11 ;  /* 0x0000006790257224 */ /* 0x000fe200078e020b */
[----:B------:R-:W-:Y:S01]  /*2480*/  LOP3.LUT R13, R209, 0x18, R22, 0xf8, !PT ;  /* 0x00000018d10d7812 */ /* 0x000fe200078ef816 */
[----:B------:R-:W-:Y:S01]  /*2490*/  IMAD.IADD R141, R141, 0x1, R12 ;  /* 0x000000018d8d7824 */ /* 0x000fe200078e020c */
[----:B------:R-:W-:Y:S01]  /*24a0*/  LOP3.LUT R12, R208, 0x38, R27, 0xf8, !PT ;  /* 0x00000038d00c7812 */ /* 0x000fe200078ef81b */
[----:B------:R-:W-:Y:S01]  /*24b0*/  VIADD R11, R22, 0xa0 ;  /* 0x000000a0160b7836 */ /* 0x000fe20000000000 */
[----:B------:R-:W-:Y:S01]  /*24c0*/  IADD3 R120, P3, R204, R121, RZ ;  /* 0x00000079cc787210 */ /* 0x000fe20007f7e0ff */
[----:B------:R-:W-:Y:S01]  /*24d0*/  IMAD.IADD R142, R142, 0x1, R9 ;  /* 0x000000018e8e7824 */ /* 0x000fe200078e0209 */
[----:B------:R-:W-:Y:S01]  /*24e0*/  LOP3.LUT R12, R12, R237, RZ, 0x3c, !PT ;  /* 0x000000ed0c0c7212 */ /* 0x000fe200078e3cff */
[----:B------:R-:W-:Y:S01]  /*24f0*/  IMAD R39, R144, R109, R7 ;  /* 0x0000006d90277224 */ /* 0x000fe200078e0207 */
[----:B------:R-:W-:Y:S01]  /*2500*/  ISETP.GE.AND P2, PT, R11, UR6, PT ;  /* 0x000000060b007c0c */ /* 0x000fe2000bf46270 */
[----:B------:R-:W-:Y:S01]  /*2510*/  IMAD.SHL.U32 R8, R108, 0x40, RZ ;  /* 0x000000406c087824 */ /* 0x000fe200078e00ff */
[----:B------:R-:W-:Y:S01]  /*2520*/  LOP3.LUT R9, R14, R237, RZ, 0x3c, !PT ;  /* 0x000000ed0e097212 */ /* 0x000fe200078e3cff */
[----:B------:R-:W-:Y:S01]  /*2530*/  IMAD.IADD R139, R139, 0x1, R12 ;  /* 0x000000018b8b7824 */ /* 0x000fe200078e020c */
[----:B------:R-:W-:Y:S01]  /*2540*/  SEL R31, RZ, 0x20, P2 ;  /* 0x00000020ff1f7807 */ /* 0x000fe20001000000 */
[----:B------:R-:W-:Y:S01]  /*2550*/  IMAD.X R121, R15, 0x1, R147, P3 ;  /* 0x000000010f797824 */ /* 0x000fe200018e0693 */
[----:B------:R-:W-:Y:S01]  /*2560*/  SHF.L.U64.HI R7, R108, 0x6, R109 ;  /* 0x000000066c077819 */ /* 0x000fe2000001026d */
[----:B------:R-:W-:Y:S01]  /*2570*/  IMAD.IADD R138, R138, 0x1, R9 ;  /* 0x000000018a8a7824 */ /* 0x000fe200078e0209 */
[----:B------:R-:W-:Y:S01]  /*2580*/  LOP3.LUT R12, R13, R210, RZ, 0x3c, !PT ;  /* 0x000000d20d0c7212 */ /* 0x000fe200078e3cff */
[----:B------:R-:W-:Y:S01]  /*2590*/  IMAD.WIDE.U32 R108, R108, 0x70, RZ ;  /* 0x000000706c6c7825 */ /* 0x000fe200078e00ff */
[----:B------:R-:W-:-:S02]  /*25a0*/  SHF.L.U64.HI R9, R102, 0x6, R103 ;  /* 0x0000000666097819 */ /* 0x000fc40000010267 */
[C---:B------:R-:W-:Y:S01]  /*25b0*/  SHF.L.U32 R10, R102.reuse, 0x6, RZ ;  /* 0x00000006660a7819 */ /* 0x040fe200000006ff */
[----:B------:R-:W-:Y:S01]  /*25c0*/  IMAD.WIDE.U32 R102, R102, 0x70, RZ ;  /* 0x0000007066667825 */ /* 0x000fe200078e00ff */
[----:B0-----:R-:W-:Y:S02]  /*25d0*/  SHF.R.S32.HI R20, RZ, 0x3, R21 ;  /* 0x00000003ff147819 */ /* 0x001fe40000011415 */
[----:B------:R-:W-:Y:S01]  /*25e0*/  SHF.R.S32.HI R26, RZ, 0x3, R27 ;  /* 0x00000003ff1a7819 */ /* 0x000fe2000001141b */
[----:B------:R-:W-:Y:S01]  /*25f0*/  IMAD.IADD R137, R211, 0x1, R12 ;  /* 0x00000001d3897824 */ /* 0x000fe200078e020c */
[----:B------:R-:W-:Y:S01]  /*2600*/  SHF.R.S32.HI R28, RZ, 0x3, R29 ;  /* 0x00000003ff1c7819 */ /* 0x000fe2000001141d */
[----:B------:R-:W-:Y:S01]  /*2610*/  IMAD.IADD R134, R109, 0x1, R35 ;  /* 0x000000016d867824 */ /* 0x000fe200078e0223 */
[----:B------:R-:W-:Y:S01]  /*2620*/  LOP3.LUT R38, R30, R31, RZ, 0xfc, !PT ;  /* 0x0000001f1e267212 */ /* 0x000fe200078efcff */
[----:B------:R-:W-:Y:S01]  /*2630*/  IMAD.IADD R14, R107, 0x1, R37 ;  /* 0x000000016b0e7824 */ /* 0x000fe200078e0225 */
[----:B------:R-:W-:Y:S01]  /*2640*/  LOP3.LUT R21, R21, 0xfffffff8, RZ, 0xc0, !PT ;  /* 0xfffffff815157812 */ /* 0x000fe200078ec0ff */
[----:B------:R-:W-:Y:S01]  /*2650*/  IMAD.IADD R15, R37, 0x1, R105 ;  /* 0x00000001250f7824 */ /* 0x000fe200078e0269 */
[----:B------:R-:W-:Y:S01]  /*2660*/  LOP3.LUT R27, R27, 0xfffffff8, RZ, 0xc0, !PT ;  /* 0xfffffff81b1b7812 */ /* 0x000fe200078ec0ff */
[----:B------:R-:W-:Y:S01]  /*2670*/  IMAD.IADD R132, R115, 0x1, R33 ;  /* 0x0000000173847824 */ /* 0x000fe200078e0221 */
[----:B------:R-:W-:Y:S01]  /*2680*/  LOP3.LUT R29, R29, 0xfffffff8, RZ, 0xc0, !PT ;  /* 0xfffffff81d1d7812 */ /* 0x000fe200078ec0ff */
[----:B------:R-:W-:Y:S01]  /*2690*/  IMAD.IADD R12, R113, 0x1, R39 ;  /* 0x00000001710c7824 */ /* 0x000fe200078e0227 */
[C---:B------:R-:W-:Y:S01]  /*26a0*/  LOP3.LUT R34, R38.reuse, 0x2, RZ, 0xc0, !PT ;  /* 0x0000000226227812 */ /* 0x040fe200078ec0ff */
[----:B------:R-:W-:Y:S01]  /*26b0*/  IMAD.IADD R13, R39, 0x1, R111 ;  /* 0x00000001270d7824 */ /* 0x000fe200078e026f */
[C---:B------:R-:W-:Y:S01]  /*26c0*/  LOP3.LUT R35, R38.reuse, 0x4, RZ, 0xc0, !PT ;  /* 0x0000000426237812 */ /* 0x040fe200078ec0ff */
[----:B------:R-:W-:Y:S01]  /*26d0*/  IMAD.IADD R133, R103, 0x1, R133 ;  /* 0x0000000167857824 */ /* 0x000fe200078e0285 */
[C---:B------:R-:W-:Y:S01]  /*26e0*/  LOP3.LUT R36, R38.reuse, 0x8, RZ, 0xc0, !PT ;  /* 0x0000000826247812 */ /* 0x040fe200078ec0ff */
[----:B------:R-:W-:Y:S01]  /*26f0*/  IMAD.IADD R39, R117, 0x1, R41 ;  /* 0x0000000175277824 */ /* 0x000fe200078e0229 */
[----:B------:R-:W-:-:S02]  /*2700*/  LOP3.LUT R37, R38, 0x10, RZ, 0xc0, !PT ;  /* 0x0000001026257812 */ /* 0x000fc400078ec0ff */
[----:B------:R-:W-:Y:S02]  /*2710*/  LOP3.LUT R30, R30, 0x1, RZ, 0xc0, !PT ;  /* 0x000000011e1e7812 */ /* 0x000fe400078ec0ff */
[----:B------:R-:W-:Y:S02]  /*2720*/  SHF.R.S32.HI R31, RZ, 0x1f, R21 ;  /* 0x0000001fff1f7819 */ /* 0x000fe40000011415 */
[----:B------:R-:W-:Y:S02]  /*2730*/  SHF.R.S32.HI R32, RZ, 0x1f, R27 ;  /* 0x0000001fff207819 */ /* 0x000fe4000001141b */
[----:B------:R-:W-:Y:S02]  /*2740*/  SHF.R.S32.HI R33, RZ, 0x1f, R29 ;  /* 0x0000001fff217819 */ /* 0x000fe4000001141d */
[----:B------:R-:W-:-:S07]  /*2750*/  LOP3.LUT R38, R38, 0x20, RZ, 0xc0, !PT ;  /* 0x0000002026267812 */ /* 0x000fce00078ec0ff */
.L_x_556:
[----:B-12---:R-:W2:Y:S01]  /*2760*/  LDL.LU R45, [R1] ;  /* 0x00000000012d7983 */ /* 0x006ea20000300800 */
[----:B------:R-:W-:Y:S01]  /*2770*/  VIADD R47, R24, 0xffffffff ;  /* 0xffffffff182f7836 */ /* 0x000fe20000000000 */
[----:B------:R-:W0:Y:S01]  /*2780*/  LDC.64 R122, c[0x0][0x2d8] ;  /* 0x0000b600ff7a7b82 */ /* 0x000e220000000a00 */
[----:B------:R-:W-:Y:S01]  /*2790*/  LOP3.LUT P5, RZ, R217, 0x4, RZ, 0xc0, !PT ;  /* 0x00000004d9ff7812 */ /* 0x000fe200078ac0ff */
[----:B------:R-:W-:Y:S01]  /*27a0*/  IMAD R40, R19, 0x5400, R137 ;  /* 0x0000540013287824 */ /* 0x000fe200078e0289 */
[----:B------:R-:W-:Y:S05]  /*27b0*/  YIELD ;  /* 0x0000000000007946 */ /* 0x000fea0003800000 */
[----:B------:R-:W-:Y:S01]  /*27c0*/  SHF.R.S32.HI R44, RZ, 0x1f, R47 ;  /* 0x0000001fff2c7819 */ /* 0x000fe2000001142f */
[-C--:B------:R-:W-:Y:S01]  /*27d0*/  IMAD R41, R132, R47.reuse, RZ ;  /* 0x0000002f84297224 */ /* 0x080fe200078e02ff */
[----:B------:R-:W1:Y:S01]  /*27e0*/  LDC R101, c[0x0][0x3d4] ;  /* 0x0000f500ff657b82 */ /* 0x000e620000000800 */
[----:B------:R-:W-:Y:S01]  /*27f0*/  IMAD.WIDE.U32 R128, R114, R47, RZ ;  /* 0x0000002f72807225 */ /* 0x000fe200078e00ff */
[----:B------:R-:W-:Y:S03]  /*2800*/  BSSY B0, `(.L_x_457) ;  /* 0x00007bd000007945 */ /* 0x000fe60003800000 */
[----:B------:R-:W-:Y:S01]  /*2810*/  IMAD R41, R44, R114, R41 ;  /* 0x000000722c297224 */ /* 0x000fe200078e0229 */
[----:B------:R-:W-:-:S02]  /*2820*/  IADD3 R24, P2, P3, R5, R128, R136 ;  /* 0x0000008005187210 */ /* 0x000fc40007b5e088 */
[----:B------:R-:W-:Y:S01]  /*2830*/  IADD3 R42, P4, R5, R128, RZ ;  /* 0x00000080052a7210 */ /* 0x000fe20007f9e0ff */
[----:B------:R-:W-:-:S04]  /*2840*/  IMAD.IADD R96, R129, 0x1, R41 ;  /* 0x0000000181607824 */ /* 0x000fc800078e0229 */
[----:B------:R-:W-:Y:S01]  /*2850*/  IMAD.X R43, R96, 0x1, R6, P4 ;  /* 0x00000001602b7824 */ /* 0x000fe200020e0606 */
[----:B------:R-:W-:Y:S02]  /*2860*/  IADD3.X R41, R6, R96, R135, P2, P3 ;  /* 0x0000006006297210 */ /* 0x000fe400017e6487 */
[----:B------:R-:W-:Y:S02]  /*2870*/  ISETP.GT.AND P3, PT, R47, R125, PT ;  /* 0x0000007d2f00720c */ /* 0x000fe40003f64270 */
[-C--:B0-----:R-:W-:Y:S02]  /*2880*/  LEA R48, P2, R24, R122.reuse, 0x1 ;  /* 0x0000007a18307211 */ /* 0x081fe400078408ff */
[----:B------:R-:W-:Y:S02]  /*2890*/  LEA R50, P4, R42, R122, 0x1 ;  /* 0x0000007a2a327211 */ /* 0x000fe400078808ff */
[----:B------:R-:W-:Y:S01]  /*28a0*/  LEA.HI.X R49, R24, R123, R41, 0x1, P2 ;  /* 0x0000007b18317211 */ /* 0x000fe200010f0c29 */
[----:B------:R-:W-:Y:S01]  /*28b0*/  IMAD.MOV.U32 R24, RZ, RZ, R47 ;  /* 0x000000ffff187224 */ /* 0x000fe200078e002f */
[----:B-1----:R-:W-:-:S02]  /*28c0*/  ISETP.GE.AND P2, PT, R101, 0x1, PT ;  /* 0x000000016500780c */ /* 0x002fc40003f46270 */
[----:B------:R-:W-:Y:S01]  /*28d0*/  LEA.HI.X R51, R42, R123, R43, 0x1, P4 ;  /* 0x0000007b2a337211 */ /* 0x000fe200020f0c2b */
[C---:B------:R-:W-:Y:S02]  /*28e0*/  VIADD R42, R40.reuse, 0x20 ;  /* 0x00000020282a7836 */ /* 0x040fe40000000000 */
[C---:B------:R-:W-:Y:S02]  /*28f0*/  @P5 VIADD R42, R40.reuse, 0xffffffe0 ;  /* 0xffffffe0282a5836 */ /* 0x040fe40000000000 */
[--C-:B------:R-:W-:Y:S02]  /*2900*/  IMAD R40, R40, 0x2, R25.reuse ;  /* 0x0000000228287824 */ /* 0x100fe400078e0219 */
[----:B------:R-:W-:Y:S01]  /*2910*/  IMAD R41, R42, 0x2, R25 ;  /* 0x000000022a297824 */ /* 0x000fe200078e0219 */
[----:B--2---:R-:W-:-:S04]  /*2920*/  LOP3.LUT R45, R45, 0xfffffffd, RZ, 0xc0, !PT ;  /* 0xfffffffd2d2d7812 */ /* 0x004fc800078ec0ff */
[----:B------:R-:W-:-:S05]  /*2930*/  @P3 LOP3.LUT R45, R45, 0x2, RZ, 0xfc, !PT ;  /* 0x000000022d2d3812 */ /* 0x000fca00078efcff */
[----:B------:R0:W-:Y:S01]  /*2940*/  STL [R1], R45 ;  /* 0x0000002d01007387 */ /* 0x0001e20000100800 */
[----:B-----5:R-:W-:Y:S05]  /*2950*/  @!P2 BRA `(.L_x_458) ;  /* 0x0000007400bca947 */ /* 0x020fea0003800000 */
[----:B------:R-:W-:Y:S01]  /*2960*/  ULDC.U8 UR4, c[0x0][0x3f0] ;  /* 0x0000fc0000047ab9 */ /* 0x000fe20000000000 */
[-C--:B------:R-:W-:Y:S01]  /*2970*/  IMAD R43, R133, R47.reuse, RZ ;  /* 0x0000002f852b7224 */ /* 0x080fe200078e02ff */
[----:B------:R-:W-:Y:S01]  /*2980*/  ISETP.NE.AND P2, PT, RZ, UR4, PT ;  /* 0x00000004ff007c0c */ /* 0x000fe2000bf45270 */
[-C--:B0-----:R-:W-:Y:S02]  /*2990*/  IMAD R45, R134, R47.reuse, RZ ;  /* 0x0000002f862d7224 */ /* 0x081fe400078e02ff */
[----:B------:R-:W-:Y:S02]  /*29a0*/  IMAD R42, R24, -0x70, R2 ;  /* 0xffffff90182a7824 */ /* 0x000fe400078e0202 */
[C---:B------:R-:W-:Y:S02]  /*29b0*/  IMAD R43, R44.reuse, R102, R43 ;  /* 0x000000662c2b7224 */ /* 0x040fe400078e022b */
[----:B------:R-:W-:Y:S01]  /*29c0*/  IMAD R45, R44, R108, R45 ;  /* 0x0000006c2c2d7224 */ /* 0x000fe200078e022d */
[----:B------:R-:W-:Y:S01]  /*29d0*/  VIMNMX R42, R42, 0x70, PT ;  /* 0x000000702a2a7848 */ /* 0x000fe20003fe0100 */
[----:B------:R-:W-:-:S04]  /*29e0*/  IMAD.WIDE.U32 R94, R102, R47, RZ ;  /* 0x0000002f665e7225 */ /* 0x000fc800078e00ff */
[----:B------:R-:W-:-:S04]  /*29f0*/  IMAD.WIDE.U32 R92, R108, R47, RZ ;  /* 0x0000002f6c5c7225 */ /* 0x000fc800078e00ff */
[----:B------:R-:W-:Y:S02]  /*2a00*/  IMAD.IADD R43, R95, 0x1, R43 ;  /* 0x000000015f2b7824 */ /* 0x000fe400078e022b */
[----:B------:R-:W-:Y:S01]  /*2a10*/  IMAD.IADD R100, R93, 0x1, R45 ;  /* 0x000000015d647824 */ /* 0x000fe200078e022d */
[----:B------:R-:W-:Y:S06]  /*2a20*/  @!P2 BRA `(.L_x_459) ;  /* 0x000000380030a947 */ /* 0x000fec0003800000 */
[----:B------:R-:W-:Y:S01]  /*2a30*/  ISETP.GE.AND P3, PT, R204, R42, PT ;  /* 0x0000002acc00720c */ /* 0x000fe20003f66270 */
[----:B------:R-:W-:Y:S01]  /*2a40*/  BSSY B1, `(.L_x_460) ;  /* 0x000003c000017945 */ /* 0x000fe20003800000 */
        /* <DEDUP_REMOVED lines=13> */
[----:B------:R-:W-:Y:S06]  /*2b20*/  @P3 BRA `(.L_x_461) ;  /* 0x0000000000b43947 */ /* 0x000fec0003800000 */
[----:B------:R-:W-:Y:S01]  /*2b30*/  IADD3 R45, P2, R106, R94, RZ ;  /* 0x0000005e6a2d7210 */ /* 0x000fe20007f5e0ff */
[----:B------:R-:W-:Y:S01]  /*2b40*/  ULDC.64 UR4, c[0x0][0x3c8] ;  /* 0x0000f20000047ab9 */ /* 0x000fe20000000a00 */
[----:B------:R-:W-:Y:S02]  /*2b50*/  CS2R R122, SRZ ;  /* 0x00000000007a7805 */ /* 0x000fe4000001ff00 */
[----:B------:R-:W-:Y:S01]  /*2b60*/  CS2R R126, SRZ ;  /* 0x00000000007e7805 */ /* 0x000fe2000001ff00 */
[----:B------:R-:W-:Y:S01]  /*2b70*/  IMAD.X R46, R43, 0x1, R14, P2 ;  /* 0x000000012b2e7824 */ /* 0x000fe200010e060e */
[----:B------:R-:W-:-:S04]  /*2b80*/  LEA R44, P2, R45, UR4, 0x1 ;  /* 0x000000042d2c7c11 */ /* 0x000fc8000f8408ff */
[----:B------:R-:W-:Y:S01]  /*2b90*/  LEA.HI.X R45, R45, UR5, R46, 0x1, P2 ;  /* 0x000000052d2d7c11 */ /* 0x000fe200090f0c2e */
[----:B------:R-:W-:Y:S01]  /*2ba0*/  ULDC.64 UR4, c[0x0][0x3e0] ;  /* 0x0000f80000047ab9 */ /* 0x000fe20000000a00 */
[----:B------:R-:W-:-:S05]  /*2bb0*/  IADD3 R47, P2, R112, R92, RZ ;  /* 0x0000005c702f7210 */ /* 0x000fca0007f5e0ff */
[----:B------:R-:W-:Y:S01]  /*2bc0*/  IMAD.X R54, R100, 0x1, R12, P2 ;  /* 0x0000000164367824 */ /* 0x000fe200010e060c */
[----:B------:R-:W-:-:S04]  /*2bd0*/  LEA R46, P2, R47, UR4, 0x1 ;  /* 0x000000042f2e7c11 */ /* 0x000fc8000f8408ff */
[----:B------:R-:W-:Y:S01]  /*2be0*/  LEA.HI.X R47, R47, UR5, R54, 0x1, P2 ;  /* 0x000000052f2f7c11 */ /* 0x000fe200090f0c36 */
[C---:B------:R-:W-:Y:S01]  /*2bf0*/  VIADD R54, R16.reuse, 0x10 ;  /* 0x0000001010367836 */ /* 0x040fe20000000000 */
[----:B------:R-:W-:Y:S02]  /*2c00*/  ISETP.GE.AND P2, PT, R16, R101, PT ;  /* 0x000000651000720c */ /* 0x000fe40003f46270 */
[----:B------:R-:W-:Y:S02]  /*2c10*/  CS2R R96, SRZ ;  /* 0x0000000000607805 */ /* 0x000fe4000001ff00 */
[----:B------:R-:W-:-:S09]  /*2c20*/  CS2R R98, SRZ ;  /* 0x0000000000627805 */ /* 0x000fd2000001ff00 */
[----:B------:R0:W5:Y:S04]  /*2c30*/  @!P2 LDG.E.64 R122, desc[UR60][R44.64] ;  /* 0x0000003c2c7aa981 */ /* 0x000168000c1e1b00 */
[----:B------:R0:W5:Y:S01]  /*2c40*/  @!P2 LDG.E.64 R126, desc[UR60][R46.64] ;  /* 0x0000003c2e7ea981 */ /* 0x000162000c1e1b00 */
[----:B------:R-:W-:Y:S01]  /*2c50*/  ISETP.GE.AND P2, PT, R54, R101, PT ;  /* 0x000000653600720c */ /* 0x000fe20003f46270 */
[----:B------:R-:W-:Y:S01]  /*2c60*/  VIADD R54, R16, 0x20 ;  /* 0x0000002010367836 */ /* 0x000fe20000000000 */
        /* <DEDUP_REMOVED lines=22> */
[----:B------:R-:W-:-:S13]  /*2dd0*/  ISETP.GE.AND P2, PT, R54, R101, PT ;  /* 0x000000653600720c */ /* 0x000fda0003f46270 */
[----:B------:R0:W5:Y:S04]  /*2de0*/  @!P2 LDG.E.64 R76, desc[UR60][R44.64+0xa0] ;  /* 0x0000a03c2c4ca981 */ /* 0x000168000c1e1b00 */
[----:B------:R0:W5:Y:S02]  /*2df0*/  @!P2 LDG.E.64 R78, desc[UR60][R46.64+0xa0] ;  /* 0x0000a03c2e4ea981 */ /* 0x000164000c1e1b00 */
.L_x_461:
[----:B------:R-:W-:Y:S05]  /*2e00*/  BSYNC B1 ;  /* 0x0000000000017941 */ /* 0x000fea0003800000 */
.L_x_460:
        /* <DEDUP_REMOVED lines=12> */
[----:B-----5:R-:W-:Y:S01]  /*2ed0*/  IMAD.MOV.U32 R128, RZ, RZ, R76 ;  /* 0x000000ffff807224 */ /* 0x020fe200078e004c */
[----:B------:R-:W-:Y:S01]  /*2ee0*/  CS2R R74, SRZ ;  /* 0x00000000004a7805 */ /* 0x000fe2000001ff00 */
[----:B------:R-:W-:Y:S01]  /*2ef0*/  IMAD.MOV.U32 R129, RZ, RZ, R77 ;  /* 0x000000ffff817224 */ /* 0x000fe200078e004d */
[----:B------:R-:W-:Y:S06]  /*2f00*/  @P4 BRA `(.L_x_463) ;  /* 0x0000000000b44947 */ /* 0x000fec0003800000 */
[----:B------:R-:W-:Y:S01]  /*2f10*/  IADD3 R94, P2, P5, R106, R94, R10 ;  /* 0x0000005e6a5e7210 */ /* 0x000fe20007d5e00a */
[----:B------:R-:W-:Y:S01]  /*2f20*/  ULDC.64 UR4, c[0x0][0x3c8] ;  /* 0x0000f20000047ab9 */ /* 0x000fe20000000a00 */
[----:B------:R-:W-:Y:S02]  /*2f30*/  CS2R R72, SRZ ;  /* 0x0000000000487805 */ /* 0x000fe4000001ff00 */
[----:B------:R-:W-:Y:S02]  /*2f40*/  CS2R R74, SRZ ;  /* 0x00000000004a7805 */ /* 0x000fe4000001ff00 */
[----:B0-----:R-:W-:Y:S02]  /*2f50*/  IADD3.X R45, R14, R43, R9, P2, P5 ;  /* 0x0000002b0e2d7210 */ /* 0x001fe400017ea409 */
[----:B------:R-:W-:-:S04]  /*2f60*/  IADD3 R92, P2, P5, R112, R92, R8 ;  /* 0x0000005c705c7210 */ /* 0x000fc80007d5e008 */
[----:B------:R-:W-:Y:S02]  /*2f70*/  IADD3.X R43, R12, R100, R7, P2, P5 ;  /* 0x000000640c2b7210 */ /* 0x000fe400017ea407 */
[----:B------:R-:W-:-:S04]  /*2f80*/  LEA R44, P2, R94, UR4, 0x1 ;  /* 0x000000045e2c7c11 */ /* 0x000fc8000f8408ff */
[----:B------:R-:W-:Y:S01]  /*2f90*/  LEA.HI.X R45, R94, UR5, R45, 0x1, P2 ;  /* 0x000000055e2d7c11 */ /* 0x000fe200090f0c2d */
[----:B------:R-:W-:Y:S02]  /*2fa0*/  ULDC.64 UR4, c[0x0][0x3e0] ;  /* 0x0000f80000047ab9 */ /* 0x000fe40000000a00 */
[----:B------:R-:W-:-:S04]  /*2fb0*/  LEA R46, P2, R92, UR4, 0x1 ;  /* 0x000000045c2e7c11 */ /* 0x000fc8000f8408ff */
[----:B------:R-:W-:Y:S02]  /*2fc0*/  LEA.HI.X R47, R92, UR5, R43, 0x1, P2 ;  /* 0x000000055c2f7c11 */ /* 0x000fe400090f0c2b */
[C---:B------:R-:W-:Y:S01]  /*2fd0*/  ISETP.GE.AND P2, PT, R16.reuse, R101, PT ;  /* 0x000000651000720c */ /* 0x040fe20003f46270 */
        /* <DEDUP_REMOVED lines=32> */
.L_x_463:
[----:B------:R-:W-:Y:S05]  /*31e0*/  BSYNC B1 ;  /* 0x0000000000017941 */ /* 0x000fea0003800000 */
.L_x_462:
[----:B------:R-:W2:Y:S01]  /*31f0*/  LDL R43, [R1+0x1c] ;  /* 0x00001c00012b7983 */ /* 0x000ea20000100800 */
[----:B01----:R-:W-:Y:S01]  /*3200*/  IMAD.MOV.U32 R44, RZ, RZ, R81 ;  /* 0x000000ffff2c7224 */ /* 0x003fe200078e0051 */
[----:B------:R-:W-:Y:S01]  /*3210*/  PRMT R164, R128, 0x7610, R164 ;  /* 0x0000761080a47816 */ /* 0x000fe200000000a4 */
[----:B------:R-:W-:Y:S01]  /*3220*/  IMAD.MOV.U32 R45, RZ, RZ, R88 ;  /* 0x000000ffff2d7224 */ /* 0x000fe200078e0058 */
        /* <DEDUP_REMOVED lines=29> */
[----:B-----5:R-:W-:Y:S01]  /*3400*/  IMAD.MOV.U32 R45, RZ, RZ, R56 ;  /* 0x000000ffff2d7224 */ /* 0x020fe200078e0038 */
        /* <DEDUP_REMOVED lines=23> */
[----:B------:R-:W-:-:S03]  /*3580*/  IMAD.MOV.U32 R45, RZ, RZ, R63 ;  /* 0x000000ffff2d7224 */ /* 0x000fc600078e003f */
[----:B------:R-:W-:Y:S01]  /*3590*/  PRMT R130, R44, 0x7610, R130 ;  /* 0x000076102c827816 */ /* 0x000fe20000000082 */
[----:B------:R-:W-:Y:S01]  /*35a0*/  IMAD.MOV.U32 R44, RZ, RZ, R66 ;  /* 0x000000ffff2c7224 */ /* 0x000fe200078e0042 */
[----:B------:R-:W-:Y:S01]  /*35b0*/  PRMT R155, R45, 0x7610, R155 ;  /* 0x000076102d9b7816 */ /* 0x000fe2000000009b */
[----:B------:R-:W-:-:S03]  /*35c0*/  IMAD.MOV.U32 R45, RZ, RZ, R71 ;  /* 0x000000ffff2d7224 */ /* 0x000fc600078e0047 */
[----:B------:R-:W-:Y:S01]  /*35d0*/  PRMT R158, R44, 0x7610, R158 ;  /* 0x000076102c9e7816 */ /* 0x000fe2000000009e */
[----:B------:R-:W-:Y:S01]  /*35e0*/  IMAD.MOV.U32 R44, RZ, RZ, R74 ;  /* 0x000000ffff2c7224 */ /* 0x000fe200078e004a */
[----:B------:R-:W-:-:S04]  /*35f0*/  PRMT R179, R45, 0x7610, R179 ;  /* 0x000076102db37816 */ /* 0x000fc800000000b3 */
[----:B------:R-:W-:Y:S02]  /*3600*/  PRMT R180, R44, 0x7610, R180 ;  /* 0x000076102cb47816 */ /* 0x000fe400000000b4 */
[----:B--2---:R-:W-:Y:S01]  /*3610*/  R2UR UR4, R43 ;  /* 0x000000002b0472ca */ /* 0x004fe200000e0000 */
[----:B------:R-:W-:-:S05]  /*3620*/  IMAD.MOV.U32 R43, RZ, RZ, R80 ;  /* 0x000000ffff2b7224 */ /* 0x000fca00078e0050 */
[----:B------:R-:W-:Y:S01]  /*3630*/  PRMT R182, R43, 0x7610, R182 ;  /* 0x000076102bb67816 */ /* 0x000fe200000000b6 */
[----:B------:R-:W-:-:S05]  /*3640*/  IMAD.MOV.U32 R43, RZ, RZ, R84 ;  /* 0x000000ffff2b7224 */ /* 0x000fca00078e0054 */
[----:B------:R-:W-:Y:S01]  /*3650*/  PRMT R186, R43, 0x7610, R186 ;  /* 0x000076102bba7816 */ /* 0x000fe200000000ba */
[----:B------:R-:W-:Y:S01]  /*3660*/  IMAD.MOV.U32 R43, RZ, RZ, R96 ;  /* 0x000000ffff2b7224 */ /* 0x000fe200078e0060 */
[----:B------:R-:W-:-:S04]  /*3670*/  UISETP.NE.AND UP0, UPT, UR4, 0x3, UPT ;  /* 0x000000030400788c */ /* 0x000fc8000bf05270 */
[----:B------:R-:W-:Y:S01]  /*3680*/  PRMT R189, R43, 0x7610, R189 ;  /* 0x000076102bbd7816 */ /* 0x000fe200000000bd */
[----:B------:R-:W-:Y:S01]  /*3690*/  IMAD.MOV.U32 R43, RZ, RZ, R78 ;  /* 0x000000ffff2b7224 */ /* 0x000fe200078e004e */
[----:B------:R-:W-:-:S04]  /*36a0*/  PLOP3.LUT P2, PT, PT, PT, UP0, 0x80, 0x0 ;  /* 0x000000000000781c */ /* 0x000fc80003f4f008 */
[----:B------:R-:W-:Y:S02]  /*36b0*/  PRMT R166, R43, 0x7610, R166 ;  /* 0x000076102ba67816 */ /* 0x000fe400000000a6 */
[----:B------:R-:W-:-:S04]  /*36c0*/  MOV R43, R86 ;  /* 0x00000056002b7202 */ /* 0x000fc80000000f00 */
[----:B------:R-:W-:Y:S01]  /*36d0*/  PRMT R191, R43, 0x7610, R191 ;  /* 0x000076102bbf7816 */ /* 0x000fe200000000bf */
[----:B------:R-:W-:-:S05]  /*36e0*/  IMAD.MOV.U32 R43, RZ, RZ, R98 ;  /* 0x000000ffff2b7224 */ /* 0x000fca00078e0062 */
        /* <DEDUP_REMOVED lines=10> */
[----:B------:R-:W-:Y:S02]  /*3790*/  PRMT R177, R46, 0x7610, R177 ;  /* 0x000076102eb17816 */ /* 0x000fe400000000b1 */
[----:B------:R-:W-:Y:S01]  /*37a0*/  PRMT R160, R43, 0x7610, R160 ;  /* 0x000076102ba07816 */ /* 0x000fe200000000a0 */
[----:B------:R-:W-:-:S05]  /*37b0*/  IMAD.MOV.U32 R43, RZ, RZ, R59 ;  /* 0x000000ffff2b7224 */ /* 0x000fca00078e003b */
[----:B------:R-:W-:Y:S01]  /*37c0*/  PRMT R131, R43, 0x7610, R131 ;  /* 0x000076102b837816 */ /* 0x000fe20000000083 */
[----:B------:R-:W-:-:S05]  /*37d0*/  IMAD.MOV.U32 R43, RZ, RZ, R67 ;  /* 0x000000ffff2b7224 */ /* 0x000fca00078e0043 */
[----:B------:R-:W-:Y:S01]  /*37e0*/  PRMT R159, R43, 0x7610, R159 ;  /* 0x000076102b9f7816 */ /* 0x000fe2000000009f */
[----:B------:R-:W-:-:S05]  /*37f0*/  IMAD.MOV.U32 R43, RZ, RZ, R75 ;  /* 0x000000ffff2b7224 */ /* 0x000fca00078e004b */
[----:B------:R-:W-:Y:S01]  /*3800*/  PRMT R181, R43, 0x7610, R181 ;  /* 0x000076102bb57816 */ /* 0x000fe200000000b5 */
[----:B------:R-:W-:Y:S06]  /*3810*/  @!P2 BRA `(.L_x_464) ;  /* 0x000000000004a947 */ /* 0x000fec0003800000 */
[----:B------:R-:W-:Y:S01]  /*3820*/  BPT.TRAP 0x1 ;  /* 0x000000040000795c */ /* 0x000fe20000300000 */
.L_x_464:
[----:B------:R-:W-:Y:S01]  /*3830*/  IMAD R43, R19, 0x8, R18 ;  /* 0x00000008132b7824 */ /* 0x000fe200078e0212 */
[----:B------:R-:W-:Y:S01]  /*3840*/  SHF.L.U32 R100, R207, 0x1f, RZ ;  /* 0x0000001fcf647819 */ /* 0x000fe200000006ff */
[----:B------:R-:W-:Y:S03]  /*3850*/  BSSY B1, `(.L_x_465) ;  /* 0x0000003000017945 */ /* 0x000fe60003800000 */
[----:B------:R-:W0:Y:S02]  /*3860*/  SYNCS.PHASECHK.TRANS64.TRYWAIT P5, [R43+URZ+0x36890], R100 ;  /* 0x036890642b0075a7 */ /* 0x000e2400080a017f */
[----:B0-----:R-:W-:Y:S05]  /*3870*/  @!P5 BRA `(.L_x_466) ;  /* 0x0000020400e0d947 */ /* 0x001fea0003800000 */
.L_x_762:
[----:B------:R-:W-:Y:S05]  /*3880*/  BSYNC B1 ;  /* 0x0000000000017941 */ /* 0x000fea0003800000 */
.L_x_465:
[----:B------:R-:W-:Y:S04]  /*3890*/  BSSY B1, `(.L_x_467) ;  /* 0x0000150000017945 */ /* 0x000fe80003800000 */
[----:B------:R-:W-:Y:S05]  /*38a0*/  @P3 BRA `(.L_x_468) ;  /* 0x0000001400383947 */ /* 0x000fea0003800000 */
[----:B------:R-:W-:Y:S01]  /*38b0*/  ISETP.NE.AND P3, PT, R30, RZ, PT ;  /* 0x000000ff1e00720c */ /* 0x000fe20003f65270 */
[----:B------:R-:W-:-:S12]  /*38c0*/  BSSY B2, `(.L_x_469) ;  /* 0x0000035000027945 */ /* 0x000fd80003800000 */
[----:B------:R-:W-:Y:S05]  /*38d0*/  @!P3 BRA `(.L_x_470) ;  /* 0x0000000000ccb947 */ /* 0x000fea0003800000 */
[----:B------:R1:W2:Y:S01]  /*38e0*/  LDS.128 R44, [R40+0x21000] ;  /* 0x02100000282c7984 */ /* 0x0002a20000000c00 */
[----:B------:R-:W-:Y:S01]  /*38f0*/  ISETP.GE.AND P3, PT, R16, R101, PT ;  /* 0x000000651000720c */ /* 0x000fe20003f66270 */
[----:B------:R-:W-:-:S12]  /*3900*/  BSSY B3, `(.L_x_471) ;  /* 0x000002f000037945 */ /* 0x000fd80003800000 */
[----:B-1----:R-:W-:Y:S05]  /*3910*/  @P3 BRA `(.L_x_472) ;  /* 0x0000000000b43947 */ /* 0x002fea0003800000 */
[----:B------:R-:W-:Y:S01]  /*3920*/  SHF.R.U64 R168, R126, 0x10, R127 ;  /* 0x000000107ea87819 */ /* 0x000fe2000000127f */
[----:B--2---:R-:W-:Y:S01]  /*3930*/  IMAD.U32 R170, R47, 0x10000, RZ ;  /* 0x000100002faa7824 */ /* 0x004fe200078e00ff */
[--C-:B------:R-:W-:Y:S02]  /*3940*/  SHF.R.U64 R169, R122, 0x10, R123.reuse ;  /* 0x000000107aa97819 */ /* 0x100fe4000000127b */
[----:B------:R-:W-:Y:S01]  /*3950*/  SHF.R.U32.HI R171, RZ, 0x10, R123 ;  /* 0x00000010ffab7819 */ /* 0x000fe2000001167b */
[----:B------:R-:W-:Y:S01]  /*3960*/  IMAD.U32 R123, R46, 0x10000, RZ ;  /* 0x000100002e7b7824 */ /* 0x000fe200078e00ff */
[----:B------:R-:W-:Y:S02]  /*3970*/  SHF.R.U32.HI R127, RZ, 0x10, R127 ;  /* 0x00000010ff7f7819 */ /* 0x000fe4000001167f */
[----:B------:R-:W-:Y:S02]  /*3980*/  PRMT R168, R95, 0x5432, R168 ;  /* 0x000054325fa87816 */ /* 0x000fe400000000a8 */
[----:B------:R-:W-:-:S02]  /*3990*/  PRMT R169, R173, 0x5410, R169 ;  /* 0x00005410ada97816 */ /* 0x000fc400000000a9 */
[----:B------:R-:W-:Y:S02]  /*39a0*/  PRMT R126, R172, 0x5410, R171 ;  /* 0x00005410ac7e7816 */ /* 0x000fe400000000ab */
[----:B------:R-:W-:Y:S02]  /*39b0*/  PRMT R127, R174, 0x5410, R127 ;  /* 0x00005410ae7f7816 */ /* 0x000fe4000000007f */
[----:B------:R-:W-:Y:S01]  /*39c0*/  LOP3.LUT R175, R45, 0xffff0000, RZ, 0xc0, !PT ;  /* 0xffff00002daf7812 */ /* 0x000fe200078ec0ff */
[----:B------:R-:W-:Y:S01]  /*39d0*/  IMAD.U32 R173, R126, 0x10000, RZ ;  /* 0x000100007ead7824 */ /* 0x000fe200078e00ff */
[C---:B------:R-:W-:Y:S01]  /*39e0*/  LOP3.LUT R172, R168.reuse, 0xffff0000, RZ, 0xc0, !PT ;  /* 0xffff0000a8ac7812 */ /* 0x040fe200078ec0ff */
[----:B------:R-:W-:Y:S01]  /*39f0*/  IMAD.U32 R171, R127, 0x10000, RZ ;  /* 0x000100007fab7824 */ /* 0x000fe200078e00ff */
[----:B------:R-:W-:Y:S01]  /*3a00*/  LOP3.LUT R174, R169, 0xffff0000, RZ, 0xc0, !PT ;  /* 0xffff0000a9ae7812 */ /* 0x000fe200078ec0ff */
[----:B------:R-:W-:Y:S01]  /*3a10*/  IMAD.U32 R168, R168, 0x10000, RZ ;  /* 0x00010000a8a87824 */ /* 0x000fe200078e00ff */
[----:B------:R-:W-:Y:S01]  /*3a20*/  LOP3.LUT R46, R46, 0xffff0000, RZ, 0xc0, !PT ;  /* 0xffff00002e2e7812 */ /* 0x000fe200078ec0ff */
[----:B------:R-:W-:Y:S01]  /*3a30*/  FMUL.FTZ R176, R175, R172 ;  /* 0x000000acafb07220 */ /* 0x000fe20000410000 */
[----:B------:R-:W-:Y:S01]  /*3a40*/  LOP3.LUT R122, R47, 0xffff0000, RZ, 0xc0, !PT ;  /* 0xffff00002f7a7812 */ /* 0x000fe200078ec0ff */
[----:B------:R-:W-:-:S02]  /*3a50*/  IMAD.U32 R47, R45, 0x10000, RZ ;  /* 0x000100002d2f7824 */ /* 0x000fc400078e00ff */
[-C--:B------:R-:W-:Y:S01]  /*3a60*/  FMUL.FTZ R175, R175, R174.reuse ;  /* 0x000000aeafaf7220 */ /* 0x080fe20000410000 */
[----:B------:R-:W-:Y:S02]  /*3a70*/  IMAD.U32 R45, R44, 0x10000, RZ ;  /* 0x000100002c2d7824 */ /* 0x000fe400078e00ff */
[----:B------:R-:W-:Y:S01]  /*3a80*/  FMUL.FTZ R178, R46, R171 ;  /* 0x000000ab2eb27220 */ /* 0x000fe20000410000 */
[----:B------:R-:W-:Y:S01]  /*3a90*/  LOP3.LUT R44, R44, 0xffff0000, RZ, 0xc0, !PT ;  /* 0xffff00002c2c7812 */ /* 0x000fe200078ec0ff */
[C---:B------:R-:W-:Y:S01]  /*3aa0*/  FFMA.FTZ R176, R47.reuse, R174, -R176 ;  /* 0x000000ae2fb07223 */ /* 0x040fe200000108b0 */
[----:B------:R-:W-:Y:S01]  /*3ab0*/  FFMA.FTZ R175, R47, R172, R175 ;  /* 0x000000ac2faf7223 */ /* 0x000fe200000100af */
[-C--:B------:R-:W-:Y:S01]  /*3ac0*/  FMUL.FTZ R46, R46, R173.reuse ;  /* 0x000000ad2e2e7220 */ /* 0x080fe20000410000 */
[----:B------:R-:W-:Y:S01]  /*3ad0*/  LOP3.LUT R127, R127, 0xffff0000, RZ, 0xc0, !PT ;  /* 0xffff00007f7f7812 */ /* 0x000fe200078ec0ff */
[----:B------:R-:W-:Y:S01]  /*3ae0*/  IMAD.U32 R169, R169, 0x10000, RZ ;  /* 0x00010000a9a97824 */ /* 0x000fe200078e00ff */
[----:B------:R-:W-:Y:S01]  /*3af0*/  LOP3.LUT R47, R126, 0xffff0000, RZ, 0xc0, !PT ;  /* 0xffff00007e2f7812 */ /* 0x000fe200078ec0ff */
[C---:B------:R-:W-:Y:S01]  /*3b00*/  FFMA.FTZ R178, R123.reuse, R173, -R178 ;  /* 0x000000ad7bb27223 */ /* 0x040fe200000108b2 */
[----:B------:R-:W-:Y:S01]  /*3b10*/  FFMA.FTZ R123, R123, R171, R46 ;  /* 0x000000ab7b7b7223 */ /* 0x000fe2000001002e */
[----:B------:R-:W-:Y:S01]  /*3b20*/  FMUL.FTZ R171, R122, R127 ;  /* 0x0000007f7aab7220 */ /* 0x000fe20000410000 */
[CC--:B------:R-:W-:Y:S01]  /*3b30*/  FMUL.FTZ R46, R44.reuse, R168.reuse ;  /* 0x000000a82c2e7220 */ /* 0x0c0fe20000410000 */
[----:B------:R-:W-:Y:S01]  /*3b40*/  FMUL.FTZ R173, R44, R169 ;  /* 0x000000a92cad7220 */ /* 0x000fe20000410000 */
[-C--:B------:R-:W-:Y:S01]  /*3b50*/  FMUL.FTZ R122, R122, R47.reuse ;  /* 0x0000002f7a7a7220 */ /* 0x080fe20000410000 */
[C---:B------:R-:W-:Y:S01]  /*3b60*/  FFMA.FTZ R171, R170.reuse, R47, -R171 ;  /* 0x0000002faaab7223 */ /* 0x040fe200000108ab */
[C---:B------:R-:W-:Y:S01]  /*3b70*/  FFMA.FTZ R46, R45.reuse, R169, -R46 ;  /* 0x000000a92d2e7223 */ /* 0x040fe2000001082e */
[----:B------:R-:W-:Y:S01]  /*3b80*/  FFMA.FTZ R173, R45, R168, R173 ;  /* 0x000000a82dad7223 */ /* 0x000fe200000100ad */
[----:B------:R-:W-:Y:S01]  /*3b90*/  FFMA.FTZ R122, R170, R127, R122 ;  /* 0x0000007faa7a7223 */ /* 0x000fe2000001007a */
[----:B------:R-:W-:-:S02]  /*3ba0*/  F2FP.BF16.F32.PACK_AB R178, R123, R178 ;  /* 0x000000b27bb2723e */ /* 0x000fc400000010ff */
[----:B------:R-:W-:Y:S02]  /*3bb0*/  F2FP.BF16.F32.PACK_AB R45, R175, R176 ;  /* 0x000000b0af2d723e */ /* 0x000fe400000010ff */
[----:B------:R-:W-:Y:S01]  /*3bc0*/  F2FP.BF16.F32.PACK_AB R44, R173, R46 ;  /* 0x0000002ead2c723e */ /* 0x000fe200000010ff */
[----:B------:R-:W-:Y:S01]  /*3bd0*/  IMAD.MOV.U32 R46, RZ, RZ, R178 ;  /* 0x000000ffff2e7224 */ /* 0x000fe200078e00b2 */
[----:B------:R-:W-:-:S07]  /*3be0*/  F2FP.BF16.F32.PACK_AB R47, R122, R171 ;  /* 0x000000ab7a2f723e */ /* 0x000fce00000010ff */
.L_x_472:
[----:B------:R-:W-:Y:S05]  /*3bf0*/  BSYNC B3 ;  /* 0x0000000000037941 */ /* 0x000fea0003800000 */
.L_x_471:
[----:B--2---:R1:W-:Y:S02]  /*3c00*/  STG.E.128 desc[UR60][R50.64], R44 ;  /* 0x0000002c32007986 */ /* 0x0043e4000c101d3c */
.L_x_470:
[----:B------:R-:W-:Y:S05]  /*3c10*/  BSYNC B2 ;  /* 0x0000000000027941 */ /* 0x000fea0003800000 */
.L_x_469:
[----:B------:R-:W-:Y:S01]  /*3c20*/  ISETP.NE.AND P3, PT, R34, RZ, PT ;  /* 0x000000ff2200720c */ /* 0x000fe20003f65270 */
[----:B------:R-:W-:-:S12]  /*3c30*/  BSSY B2, `(.L_x_473) ;  /* 0x0000036000027945 */ /* 0x000fd80003800000 */
[----:B------:R-:W-:Y:S05]  /*3c40*/  @!P3 BRA `(.L_x_474) ;  /* 0x0000000000d0b947 */ /* 0x000fea0003800000 */
[----:B-1----:R1:W2:Y:S01]  /*3c50*/  LDS.128 R44, [R41+0x21000] ;  /* 0x02100000292c7984 */ /* 0x0022a20000000c00 */
[----:B------:R-:W-:Y:S01]  /*3c60*/  VIADD R122, R16, 0x10 ;  /* 0x00000010107a7836 */ /* 0x000fe20000000000 */
[----:B------:R-:W-:Y:S04]  /*3c70*/  BSSY B3, `(.L_x_475) ;  /* 0x0000030000037945 */ /* 0x000fe80003800000 */
[----:B------:R-:W-:-:S13]  /*3c80*/  ISETP.GE.AND P3, PT, R122, R101, PT ;  /* 0x000000657a00720c */ /* 0x000fda0003f66270 */
[----:B-1----:R-:W-:Y:S05]  /*3c90*/  @P3 BRA `(.L_x_476) ;  /* 0x0000000000b43947 */ /* 0x002fea0003800000 */
[----:B------:R-:W-:Y:S01]  /*3ca0*/  SHF.R.U64 R122, R98, 0x10, R99 ;  /* 0x00000010627a7819 */ /* 0x000fe20000001263 */
[----:B--2---:R-:W-:Y:S01]  /*3cb0*/  IMAD.U32 R126, R47, 0x10000, RZ ;  /* 0x000100002f7e7824 */ /* 0x004fe200078e00ff */
[----:B------:R-:W-:Y:S02]  /*3cc0*/  SHF.R.U64 R123, R96, 0x10, R97 ;  /* 0x00000010607b7819 */ /* 0x000fe40000001261 */
[----:B------:R-:W-:Y:S02]  /*3cd0*/  SHF.R.U32.HI R99, RZ, 0x10, R99 ;  /* 0x00000010ff637819 */ /* 0x000fe40000011663 */
[----:B------:R-:W-:Y:S02]  /*3ce0*/  PRMT R122, R94, 0x5432, R122 ;  /* 0x000054325e7a7816 */ /* 0x000fe4000000007a */
[----:B------:R-:W-:Y:S01]  /*3cf0*/  SHF.R.U32.HI R127, RZ, 0x10, R97 ;  /* 0x00000010ff7f7819 */ /* 0x000fe20000011661 */
[----:B------:R-:W-:Y:S01]  /*3d00*/  IMAD.U32 R97, R46, 0x10000, RZ ;  /* 0x000100002e617824 */ /* 0x000fe200078e00ff */
[----:B------:R-:W-:-:S02]  /*3d10*/  PRMT R123, R189, 0x5410, R123 ;  /* 0x00005410bd7b7816 */ /* 0x000fc4000000007b */
[----:B------:R-:W-:Y:S02]  /*3d20*/  PRMT R99, R194, 0x5410, R99 ;  /* 0x00005410c2637816 */ /* 0x000fe40000000063 */
[----:B------:R-:W-:Y:S02]  /*3d30*/  LOP3.LUT R171, R45, 0xffff0000, RZ, 0xc0, !PT ;  /* 0xffff00002dab7812 */ /* 0x000fe400078ec0ff */
[C---:B------:R-:W-:Y:S01]  /*3d40*/  LOP3.LUT R168, R122.reuse, 0xffff0000, RZ, 0xc0, !PT ;  /* 0xffff00007aa87812 */ /* 0x040fe200078ec0ff */
[----:B------:R-:W-:Y:S01]  /*3d50*/  IMAD.U32 R122, R122, 0x10000, RZ ;  /* 0x000100007a7a7824 */ /* 0x000fe200078e00ff */
[----:B------:R-:W-:Y:S01]  /*3d60*/  PRMT R98, R190, 0x5410, R127 ;  /* 0x00005410be627816 */ /* 0x000fe2000000007f */
[----:B------:R-:W-:Y:S01]  /*3d70*/  IMAD.U32 R127, R99, 0x10000, RZ ;  /* 0x00010000637f7824 */ /* 0x000fe200078e00ff */
[----:B------:R-:W-:Y:S01]  /*3d80*/  LOP3.LUT R170, R123, 0xffff0000, RZ, 0xc0, !PT ;  /* 0xffff00007baa7812 */ /* 0x000fe200078ec0ff */
[----:B------:R-:W-:Y:S01]  /*3d90*/  FMUL.FTZ R172, R171, R168 ;  /* 0x000000a8abac7220 */ /* 0x000fe20000410000 */
[----:B------:R-:W-:Y:S01]  /*3da0*/  LOP3.LUT R46, R46, 0xffff0000, RZ, 0xc0, !PT ;  /* 0xffff00002e2e7812 */ /* 0x000fe200078ec0ff */
[----:B------:R-:W-:Y:S01]  /*3db0*/  IMAD.U32 R169, R98, 0x10000, RZ ;  /* 0x0001000062a97824 */ /* 0x000fe200078e00ff */
        /* <DEDUP_REMOVED lines=24> */
[----:B------:R-:W-:Y:S02]  /*3f40*/  F2FP.BF16.F32.PACK_AB R44, R169, R46 ;  /* 0x0000002ea92c723e */ /* 0x000fe400000010ff */
[----:B------:R-:W-:Y:S02]  /*3f50*/  F2FP.BF16.F32.PACK_AB R47, R96, R127 ;  /* 0x0000007f602f723e */ /* 0x000fe400000010ff */
[----:B------:R-:W-:-:S07]  /*3f60*/  MOV R46, R174 ;  /* 0x000000ae002e7202 */ /* 0x000fce0000000f00 */
.L_x_476:
[----:B------:R-:W-:Y:S05]  /*3f70*/  BSYNC B3 ;  /* 0x0000000000037941 */ /* 0x000fea0003800000 */
.L_x_475:
[----:B--2---:R2:W-:Y:S02]  /*3f80*/  STG.E.128 desc[UR60][R50.64+0x40], R44 ;  /* 0x0000402c32007986 */ /* 0x0045e4000c101d3c */
.L_x_474:
[----:B------:R-:W-:Y:S05]  /*3f90*/  BSYNC B2 ;  /* 0x0000000000027941 */ /* 0x000fea0003800000 */
.L_x_473:
[----:B------:R-:W-:Y:S01]  /*3fa0*/  ISETP.NE.AND P3, PT, R35, RZ, PT ;  /* 0x000000ff2300720c */ /* 0x000fe20003f65270 */
[----:B------:R-:W-:-:S12]  /*3fb0*/  BSSY B2, `(.L_x_477) ;  /* 0x0000036000027945 */ /* 0x000fd80003800000 */
[----:B------:R-:W-:Y:S05]  /*3fc0*/  @!P3 BRA `(.L_x_478) ;  /* 0x0000000000d0b947 */ /* 0x000fea0003800000 */
[----:B-12---:R1:W2:Y:S01]  /*3fd0*/  LDS.128 R44, [R40+0x24800] ;  /* 0x02480000282c7984 */ /* 0x0062a20000000c00 */
        /* <DEDUP_REMOVED lines=49> */
.L_x_480:
[----:B------:R-:W-:Y:S05]  /*42f0*/  BSYNC B3 ;  /* 0x0000000000037941 */ /* 0x000fea0003800000 */
.L_x_479:
[----:B--2---:R3:W-:Y:S02]  /*4300*/  STG.E.128 desc[UR60][R50.64+0x80], R44 ;  /* 0x0000802c32007986 */ /* 0x0047e4000c101d3c */
.L_x_478:
[----:B------:R-:W-:Y:S05]  /*4310*/  BSYNC B2 ;  /* 0x0000000000027941 */ /* 0x000fea0003800000 */
.L_x_477:
[----:B------:R-:W-:Y:S01]  /*4320*/  ISETP.NE.AND P3, PT, R36, RZ, PT ;  /* 0x000000ff2400720c */ /* 0x000fe20003f65270 */
[----:B------:R-:W-:-:S12]  /*4330*/  BSSY B2, `(.L_x_481) ;  /* 0x0000037000027945 */ /* 0x000fd80003800000 */
[----:B------:R-:W-:Y:S05]  /*4340*/  @!P3 BRA `(.L_x_482) ;  /* 0x0000000000d4b947 */ /* 0x000fea0003800000 */
[----:B-123--:R1:W2:Y:S01]  /*4350*/  LDS.128 R44, [R41+0x24800] ;  /* 0x02480000292c7984 */ /* 0x00e2a20000000c00 */
[----:B------:R-:W-:Y:S01]  /*4360*/  VIADD R88, R16, 0x30 ;  /* 0x0000003010587836 */ /* 0x000fe20000000000 */
[----:B------:R-:W-:Y:S04]  /*4370*/  BSSY B3, `(.L_x_483) ;  /* 0x0000031000037945 */ /* 0x000fe80003800000 */
[----:B------:R-:W-:-:S13]  /*4380*/  ISETP.GE.AND P3, PT, R88, R101, PT ;  /* 0x000000655800720c */ /* 0x000fda0003f66270 */
[----:B-1----:R-:W-:Y:S05]  /*4390*/  @P3 BRA `(.L_x_484) ;  /* 0x0000000000b83947 */ /* 0x002fea0003800000 */
[--C-:B------:R-:W-:Y:S02]  /*43a0*/  SHF.R.U64 R86, R86, 0x10, R87.reuse ;  /* 0x0000001056567819 */ /* 0x100fe40000001257 */
[----:B------:R-:W-:Y:S02]  /*43b0*/  SHF.R.U32.HI R87, RZ, 0x10, R87 ;  /* 0x00000010ff577819 */ /* 0x000fe40000011657 */
[--C-:B------:R-:W-:Y:S02]  /*43c0*/  SHF.R.U32.HI R88, RZ, 0x10, R85.reuse ;  /* 0x00000010ff587819 */ /* 0x100fe40000011655 */
[----:B------:R-:W-:Y:S01]  /*43d0*/  SHF.R.U64 R89, R84, 0x10, R85 ;  /* 0x0000001054597819 */ /* 0x000fe20000001255 */
[----:B--2---:R-:W-:Y:S01]  /*43e0*/  IMAD.U32 R84, R46, 0x10000, RZ ;  /* 0x000100002e547824 */ /* 0x004fe200078e00ff */
[----:B------:R-:W-:Y:S02]  /*43f0*/  PRMT R192, R192, 0x5410, R87 ;  /* 0x00005410c0c07816 */ /* 0x000fe40000000057 */
[----:B------:R-:W-:Y:S01]  /*4400*/  PRMT R187, R187, 0x5410, R88 ;  /* 0x00005410bbbb7816 */ /* 0x000fe20000000058 */
[----:B------:R-:W-:Y:S01]  /*4410*/  IMAD.U32 R88, R45, 0x10000, RZ ;  /* 0x000100002d587824 */ /* 0x000fe200078e00ff */
[----:B------:R-:W-:Y:S01]  /*4420*/  PRMT R191, R191, 0x5410, R86 ;  /* 0x00005410bfbf7816 */ /* 0x000fe20000000056 */
[----:B------:R-:W-:Y:S01]  /*4430*/  IMAD.U32 R86, R192, 0x10000, RZ ;  /* 0x00010000c0567824 */ /* 0x000fe200078e00ff */
[----:B------:R-:W-:-:S02]  /*4440*/  LOP3.LUT R85, R46, 0xffff0000, RZ, 0xc0, !PT ;  /* 0xffff00002e557812 */ /* 0x000fc400078ec0ff */
[----:B------:R-:W-:Y:S01]  /*4450*/  PRMT R186, R186, 0x5410, R89 ;  /* 0x00005410baba7816 */ /* 0x000fe20000000059 */
[----:B------:R-:W-:Y:S01]  /*4460*/  IMAD.U32 R89, R187, 0x10000, RZ ;  /* 0x00010000bb597824 */ /* 0x000fe200078e00ff */
[----:B------:R-:W-:Y:S01]  /*4470*/  LOP3.LUT R87, R45, 0xffff0000, RZ, 0xc0, !PT ;  /* 0xffff00002d577812 */ /* 0x000fe200078ec0ff */
[----:B------:R-:W-:Y:S01]  /*4480*/  FMUL.FTZ R99, R85, R86 ;  /* 0x0000005655637220 */ /* 0x000fe20000410000 */
[----:B------:R-:W-:Y:S01]  /*4490*/  LOP3.LUT R91, R191, 0xffff0000, RZ, 0xc0, !PT ;  /* 0xffff0000bf5b7812 */ /* 0x000fe200078ec0ff */
[----:B------:R-:W-:Y:S01]  /*44a0*/  IMAD.U32 R45, R44, 0x10000, RZ ;  /* 0x000100002c2d7824 */ /* 0x000fe200078e00ff */
[----:B------:R-:W-:Y:S01]  /*44b0*/  LOP3.LUT R90, R186, 0xffff0000, RZ, 0xc0, !PT ;  /* 0xffff0000ba5a7812 */ /* 0x000fe200078ec0ff */
[----:B------:R-:W-:Y:S01]  /*44c0*/  FMUL.FTZ R85, R85, R89 ;  /* 0x0000005955557220 */ /* 0x000fe20000410000 */
[----:B------:R-:W-:Y:S01]  /*44d0*/  LOP3.LUT R46, R47, 0xffff0000, RZ, 0xc0, !PT ;  /* 0xffff00002f2e7812 */ /* 0x000fe200078ec0ff */
[----:B------:R-:W-:Y:S01]  /*44e0*/  FMUL.FTZ R97, R87, R91 ;  /* 0x0000005b57617220 */ /* 0x000fe20000410000 */
[----:B------:R-:W-:Y:S01]  /*44f0*/  LOP3.LUT R192, R192, 0xffff0000, RZ, 0xc0, !PT ;  /* 0xffff0000c0c07812 */ /* 0x000fe200078ec0ff */
[----:B------:R-:W-:Y:S01]  /*4500*/  IMAD.U32 R191, R191, 0x10000, RZ ;  /* 0x00010000bfbf7824 */ /* 0x000fe200078e00ff */
[----:B------:R-:W-:Y:S01]  /*4510*/  LOP3.LUT R187, R187, 0xffff0000, RZ, 0xc0, !PT ;  /* 0xffff0000bbbb7812 */ /* 0x000fe200078ec0ff */
[----:B------:R-:W-:Y:S01]  /*4520*/  FMUL.FTZ R96, R87, R90 ;  /* 0x0000005a57607220 */ /* 0x000fe20000410000 */
[----:B------:R-:W-:Y:S01]  /*4530*/  LOP3.LUT R44, R44, 0xffff0000, RZ, 0xc0, !PT ;  /* 0xffff00002c2c7812 */ /* 0x000fe200078ec0ff */
[----:B------:R-:W-:Y:S01]  /*4540*/  FFMA.FTZ R89, R84, R89, -R99 ;  /* 0x0000005954597223 */ /* 0x000fe20000010863 */
[----:B------:R-:W-:-:S02]  /*4550*/  IMAD.U32 R186, R186, 0x10000, RZ ;  /* 0x00010000baba7824 */ /* 0x000fc400078e00ff */
[----:B------:R-:W-:Y:S01]  /*4560*/  FFMA.FTZ R84, R84, R86, R85 ;  /* 0x0000005654547223 */ /* 0x000fe20000010055 */
[C---:B------:R-:W-:Y:S01]  /*4570*/  FMUL.FTZ R86, R46.reuse, R192 ;  /* 0x000000c02e567220 */ /* 0x040fe20000410000 */
[----:B------:R-:W-:Y:S01]  /*4580*/  FMUL.FTZ R85, R46, R187 ;  /* 0x000000bb2e557220 */ /* 0x000fe20000410000 */
[----:B------:R-:W-:Y:S01]  /*4590*/  FFMA.FTZ R87, R88, R90, -R97 ;  /* 0x0000005a58577223 */ /* 0x000fe20000010861 */
[----:B------:R-:W-:Y:S01]  /*45a0*/  FMUL.FTZ R46, R44, R191 ;  /* 0x000000bf2c2e7220 */ /* 0x000fe20000410000 */
[----:B------:R-:W-:Y:S01]  /*45b0*/  FFMA.FTZ R88, R88, R91, R96 ;  /* 0x0000005b58587223 */ /* 0x000fe20000010060 */
[-C--:B------:R-:W-:Y:S01]  /*45c0*/  FMUL.FTZ R44, R44, R186.reuse ;  /* 0x000000ba2c2c7220 */ /* 0x080fe20000410000 */
[----:B------:R-:W-:Y:S02]  /*45d0*/  IMAD.U32 R47, R47, 0x10000, RZ ;  /* 0x000100002f2f7824 */ /* 0x000fe400078e00ff */
[C---:B------:R-:W-:Y:S01]  /*45e0*/  FFMA.FTZ R46, R45.reuse, R186, -R46 ;  /* 0x000000ba2d2e7223 */ /* 0x040fe2000001082e */
[----:B------:R-:W-:Y:S01]  /*45f0*/  F2FP.BF16.F32.PACK_AB R84, R84, R89 ;  /* 0x000000595454723e */ /* 0x000fe200000010ff */
[----:B------:R-:W-:Y:S01]  /*4600*/  FFMA.FTZ R45, R45, R191, R44 ;  /* 0x000000bf2d2d7223 */ /* 0x000fe2000001002c */
[C---:B------:R-:W-:Y:S01]  /*4610*/  FFMA.FTZ R86, R47.reuse, R187, -R86 ;  /* 0x000000bb2f567223 */ /* 0x040fe20000010856 */
[----:B------:R-:W-:Y:S01]  /*4620*/  FFMA.FTZ R85, R47, R192, R85 ;  /* 0x000000c02f557223 */ /* 0x000fe20000010055 */
[----:B------:R-:W-:-:S02]  /*4630*/  F2FP.BF16.F32.PACK_AB R87, R88, R87 ;  /* 0x000000575857723e */ /* 0x000fc400000010ff */
[----:B------:R-:W-:Y:S01]  /*4640*/  F2FP.BF16.F32.PACK_AB R44, R45, R46 ;  /* 0x0000002e2d2c723e */ /* 0x000fe200000010ff */
[----:B------:R-:W-:Y:S01]  /*4650*/  IMAD.MOV.U32 R46, RZ, RZ, R84 ;  /* 0x000000ffff2e7224 */ /* 0x000fe200078e0054 */
[----:B------:R-:W-:Y:S01]  /*4660*/  F2FP.BF16.F32.PACK_AB R47, R85, R86 ;  /* 0x00000056552f723e */ /* 0x000fe200000010ff */
[----:B------:R-:W-:-:S07]  /*4670*/  IMAD.MOV.U32 R45, RZ, RZ, R87 ;  /* 0x000000ffff2d7224 */ /* 0x000fce00078e0057 */
.L_x_484:
[----:B------:R-:W-:Y:S05]  /*4680*/  BSYNC B3 ;  /* 0x0000000000037941 */ /* 0x000fea0003800000 */
.L_x_483:
[----:B--2---:R4:W-:Y:S02]  /*4690*/  STG.E.128 desc[UR60][R50.64+0xc0], R44 ;  /* 0x0000c02c32007986 */ /* 0x0049e4000c101d3c */
.L_x_482:
[----:B------:R-:W-:Y:S05]  /*46a0*/  BSYNC B2 ;  /* 0x0000000000027941 */ /* 0x000fea0003800000 */
.L_x_481:
[----:B------:R-:W-:Y:S01]  /*46b0*/  ISETP.NE.AND P3, PT, R37, RZ, PT ;  /* 0x000000ff2500720c */ /* 0x000fe20003f65270 */
[----:B------:R-:W-:-:S12]  /*46c0*/  BSSY B2, `(.L_x_485) ;  /* 0x0000036000027945 */ /* 0x000fd80003800000 */
[----:B------:R-:W-:Y:S05]  /*46d0*/  @!P3 BRA `(.L_x_486) ;  /* 0x0000000000d0b947 */ /* 0x000fea0003800000 */
[----:B-1234-:R1:W2:Y:S01]  /*46e0*/  LDS.128 R44, [R40+0x28000] ;  /* 0x02800000282c7984 */ /* 0x01e2a20000000c00 */
[----:B------:R-:W-:Y:S01]  /*46f0*/  VIADD R84, R16, 0x40 ;  /* 0x0000004010547836 */ /* 0x000fe20000000000 */
[----:B------:R-:W-:Y:S04]  /*4700*/  BSSY B3, `(.L_x_487) ;  /* 0x0000030000037945 */ /* 0x000fe80003800000 */
[----:B------:R-:W-:-:S13]  /*4710*/  ISETP.GE.AND P3, PT, R84, R101, PT ;  /* 0x000000655400720c */ /* 0x000fda0003f66270 */
[----:B-1----:R-:W-:Y:S05]  /*4720*/  @P3 BRA `(.L_x_488) ;  /* 0x0000000000b43947 */ /* 0x002fea0003800000 */
[----:B------:R-:W-:Y:S02]  /*4730*/  SHF.R.U64 R85, R82, 0x10, R83 ;  /* 0x0000001052557819 */ /* 0x000fe40000001253 */
[----:B------:R-:W-:Y:S01]  /*4740*/  SHF.R.U64 R87, R80, 0x10, R81 ;  /* 0x0000001050577819 */ /* 0x000fe20000001251 */
[----:B--2---:R-:W-:Y:S01]  /*4750*/  IMAD.U32 R80, R46, 0x10000, RZ ;  /* 0x000100002e507824 */ /* 0x004fe200078e00ff */
        /* <DEDUP_REMOVED lines=9> */
[----:B------:R-:W-:Y:S01]  /*47f0*/  LOP3.LUT R82, R45, 0xffff0000, RZ, 0xc0, !PT ;  /* 0xffff00002d527812 */ /* 0x000fe200078ec0ff */
[----:B------:R-:W-:Y:S01]  /*4800*/  IMAD.U32 R85, R183, 0x10000, RZ ;  /* 0x00010000b7557824 */ /* 0x000fe200078e00ff */
[----:B------:R-:W-:Y:S01]  /*4810*/  LOP3.LUT R86, R184, 0xffff0000, RZ, 0xc0, !PT ;  /* 0xffff0000b8567812 */ /* 0x000fe200078ec0ff */
[C---:B------:R-:W-:Y:S01]  /*4820*/  FMUL.FTZ R91, R81.reuse, R87 ;  /* 0x00000057515b7220 */ /* 0x040fe20000410000 */
[----:B------:R-:W-:Y:S01]  /*4830*/  LOP3.LUT R84, R182, 0xffff0000, RZ, 0xc0, !PT ;  /* 0xffff0000b6547812 */ /* 0x000fe200078ec0ff */
[----:B------:R-:W-:Y:S01]  /*4840*/  FMUL.FTZ R81, R81, R85 ;  /* 0x0000005551517220 */ /* 0x000fe20000410000 */
[----:B------:R-:W-:Y:S01]  /*4850*/  LOP3.LUT R46, R47, 0xffff0000, RZ, 0xc0, !PT ;  /* 0xffff00002f2e7812 */ /* 0x000fe200078ec0ff */
[C---:B------:R-:W-:Y:S01]  /*4860*/  FMUL.FTZ R88, R82.reuse, R86 ;  /* 0x0000005652587220 */ /* 0x040fe20000410000 */
[----:B------:R-:W-:Y:S01]  /*4870*/  LOP3.LUT R185, R185, 0xffff0000, RZ, 0xc0, !PT ;  /* 0xffff0000b9b97812 */ /* 0x000fe200078ec0ff */
[----:B------:R-:W-:Y:S01]  /*4880*/  FMUL.FTZ R89, R82, R84 ;  /* 0x0000005452597220 */ /* 0x000fe20000410000 */
[----:B------:R-:W-:Y:S01]  /*4890*/  LOP3.LUT R183, R183, 0xffff0000, RZ, 0xc0, !PT ;  /* 0xffff0000b7b77812 */ /* 0x000fe200078ec0ff */
[----:B------:R-:W-:Y:S01]  /*48a0*/  IMAD.U32 R184, R184, 0x10000, RZ ;  /* 0x00010000b8b87824 */ /* 0x000fe200078e00ff */
[----:B------:R-:W-:Y:S01]  /*48b0*/  LOP3.LUT R82, R44, 0xffff0000, RZ, 0xc0, !PT ;  /* 0xffff00002c527812 */ /* 0x000fe200078ec0ff */
[----:B------:R-:W-:-:S02]  /*48c0*/  IMAD.U32 R182, R182, 0x10000, RZ ;  /* 0x00010000b6b67824 */ /* 0x000fc400078e00ff */
[C---:B------:R-:W-:Y:S01]  /*48d0*/  FFMA.FTZ R89, R83.reuse, R86, R89 ;  /* 0x0000005653597223 */ /* 0x040fe20000010059 */
[----:B------:R-:W-:Y:S02]  /*48e0*/  IMAD.U32 R45, R44, 0x10000, RZ ;  /* 0x000100002c2d7824 */ /* 0x000fe400078e00ff */
[----:B------:R-:W-:Y:S01]  /*48f0*/  FFMA.FTZ R44, R83, R84, -R88 ;  /* 0x00000054532c7223 */ /* 0x000fe20000010858 */
[C---:B------:R-:W-:Y:S01]  /*4900*/  FFMA.FTZ R91, R80.reuse, R85, -R91 ;  /* 0x00000055505b7223 */ /* 0x040fe2000001085b */
[----:B------:R-:W-:Y:S01]  /*4910*/  FFMA.FTZ R80, R80, R87, R81 ;  /* 0x0000005750507223 */ /* 0x000fe20000010051 */
[C---:B------:R-:W-:Y:S01]  /*4920*/  FMUL.FTZ R84, R46.reuse, R185 ;  /* 0x000000b92e547220 */ /* 0x040fe20000410000 */
[----:B------:R-:W-:Y:S01]  /*4930*/  FMUL.FTZ R86, R46, R183 ;  /* 0x000000b72e567220 */ /* 0x000fe20000410000 */
[----:B------:R-:W-:Y:S02]  /*4940*/  IMAD.U32 R47, R47, 0x10000, RZ ;  /* 0x000100002f2f7824 */ /* 0x000fe400078e00ff */
[C---:B------:R-:W-:Y:S01]  /*4950*/  FMUL.FTZ R46, R82.reuse, R184 ;  /* 0x000000b8522e7220 */ /* 0x040fe20000410000 */
[-C--:B------:R-:W-:Y:S01]  /*4960*/  FMUL.FTZ R81, R82, R182.reuse ;  /* 0x000000b652517220 */ /* 0x080fe20000410000 */
[----:B------:R-:W-:Y:S01]  /*4970*/  F2FP.BF16.F32.PACK_AB R80, R80, R91 ;  /* 0x0000005b5050723e */ /* 0x000fe200000010ff */
[----:B------:R-:W-:Y:S01]  /*4980*/  FFMA.FTZ R84, R47, R183, -R84 ;  /* 0x000000b72f547223 */ /* 0x000fe20000010854 */
[C---:B------:R-:W-:Y:S01]  /*4990*/  FFMA.FTZ R46, R45.reuse, R182, -R46 ;  /* 0x000000b62d2e7223 */ /* 0x040fe2000001082e */
[----:B------:R-:W-:Y:S01]  /*49a0*/  FFMA.FTZ R81, R45, R184, R81 ;  /* 0x000000b82d517223 */ /* 0x000fe20000010051 */
[----:B------:R-:W-:Y:S01]  /*49b0*/  FFMA.FTZ R47, R47, R185, R86 ;  /* 0x000000b92f2f7223 */ /* 0x000fe20000010056 */
[----:B------:R-:W-:-:S03]  /*49c0*/  F2FP.BF16.F32.PACK_AB R45, R89, R44 ;  /* 0x0000002c592d723e */ /* 0x000fc600000010ff */
[----:B------:R-:W-:Y:S01]  /*49d0*/  F2FP.BF16.F32.PACK_AB R44, R81, R46 ;  /* 0x0000002e512c723e */ /* 0x000fe200000010ff */
[----:B------:R-:W-:Y:S01]  /*49e0*/  IMAD.MOV.U32 R46, RZ, RZ, R80 ;  /* 0x000000ffff2e7224 */ /* 0x000fe200078e0050 */
[----:B------:R-:W-:-:S07]  /*49f0*/  F2FP.BF16.F32.PACK_AB R47, R47, R84 ;  /* 0x000000542f2f723e */ /* 0x000fce00000010ff */
.L_x_488:
[----:B------:R-:W-:Y:S05]  /*4a00*/  BSYNC B3 ;  /* 0x0000000000037941 */ /* 0x000fea0003800000 */
.L_x_487:
[----:B--2---:R1:W-:Y:S02]  /*4a10*/  STG.E.128 desc[UR60][R50.64+0x100], R44 ;  /* 0x0001002c32007986 */ /* 0x0043e4000c101d3c */
.L_x_486:
[----:B------:R-:W-:Y:S05]  /*4a20*/  BSYNC B2 ;  /* 0x0000000000027941 */ /* 0x000fea0003800000 */
.L_x_485:
[----:B------:R-:W-:-:S13]  /*4a30*/  ISETP.NE.AND P3, PT, R38, RZ, PT ;  /* 0x000000ff2600720c */ /* 0x000fda0003f65270 */
[----:B------:R-:W-:Y:S05]  /*4a40*/  @!P3 BRA `(.L_x_468) ;  /* 0x0000000000d0b947 */ /* 0x000fea0003800000 */
[----:B-1234-:R1:W2:Y:S01]  /*4a50*/  LDS.128 R44, [R41+0x28000] ;  /* 0x02800000292c7984 */ /* 0x01e2a20000000c00 */
[----:B------:R-:W-:Y:S01]  /*4a60*/  VIADD R80, R16, 0x50 ;  /* 0x0000005010507836 */ /* 0x000fe20000000000 */
[----:B------:R-:W-:Y:S04]  /*4a70*/  BSSY B2, `(.L_x_489) ;  /* 0x0000030000027945 */ /* 0x000fe80003800000 */
[----:B------:R-:W-:-:S13]  /*4a80*/  ISETP.GE.AND P3, PT, R80, R101, PT ;  /* 0x000000655000720c */ /* 0x000fda0003f66270 */
[----:B-1----:R-:W-:Y:S05]  /*4a90*/  @P3 BRA `(.L_x_490) ;  /* 0x0000000000b43947 */ /* 0x002fea0003800000 */
[----:B------:R-:W-:Y:S02]  /*4aa0*/  SHF.R.U64 R81, R78, 0x10, R79 ;  /* 0x000000104e517819 */ /* 0x000fe4000000124f */
[----:B------:R-:W-:Y:S02]  /*4ab0*/  SHF.R.U64 R83, R76, 0x10, R77 ;  /* 0x000000104c537819 */ /* 0x000fe4000000124d */
[----:B------:R-:W-:Y:S02]  /*4ac0*/  SHF.R.U32.HI R78, RZ, 0x10, R79 ;  /* 0x00000010ff4e7819 */ /* 0x000fe4000001164f */
[----:B------:R-:W-:Y:S01]  /*4ad0*/  SHF.R.U32.HI R80, RZ, 0x10, R77 ;  /* 0x00000010ff507819 */ /* 0x000fe2000001164d */
[----:B--2---:R-:W-:Y:S01]  /*4ae0*/  IMAD.U32 R77, R46, 0x10000, RZ ;  /* 0x000100002e4d7824 */ /* 0x004fe200078e00ff */
        /* <DEDUP_REMOVED lines=9> */
[----:B------:R-:W-:Y:S01]  /*4b80*/  IMAD.U32 R166, R166, 0x10000, RZ ;  /* 0x00010000a6a67824 */ /* 0x000fe200078e00ff */
[----:B------:R-:W-:Y:S01]  /*4b90*/  LOP3.LUT R79, R46, 0xffff0000, RZ, 0xc0, !PT ;  /* 0xffff00002e4f7812 */ /* 0x000fe200078ec0ff */
[C---:B------:R-:W-:Y:S01]  /*4ba0*/  IMAD.U32 R46, R47.reuse, 0x10000, RZ ;  /* 0x000100002f2e7824 */ /* 0x040fe200078e00ff */
[----:B------:R-:W-:Y:S01]  /*4bb0*/  LOP3.LUT R76, R47, 0xffff0000, RZ, 0xc0, !PT ;  /* 0xffff00002f4c7812 */ /* 0x000fe200078ec0ff */
[----:B------:R-:W-:Y:S01]  /*4bc0*/  FMUL.FTZ R86, R78, R81 ;  /* 0x000000514e567220 */ /* 0x000fe20000410000 */
[----:B------:R-:W-:-:S02]  /*4bd0*/  IMAD.U32 R47, R45, 0x10000, RZ ;  /* 0x000100002d2f7824 */ /* 0x000fc400078e00ff */
[----:B------:R-:W-:Y:S01]  /*4be0*/  FMUL.FTZ R78, R78, R80 ;  /* 0x000000504e4e7220 */ /* 0x000fe20000410000 */
[----:B------:R-:W-:Y:S01]  /*4bf0*/  FMUL.FTZ R88, R79, R84 ;  /* 0x000000544f587220 */ /* 0x000fe20000410000 */
[----:B------:R-:W-:Y:S01]  /*4c00*/  LOP3.LUT R167, R167, 0xffff0000, RZ, 0xc0, !PT ;  /* 0xffff0000a7a77812 */ /* 0x000fe200078ec0ff */
[C---:B------:R-:W-:Y:S02]  /*4c10*/  IMAD.U32 R45, R44.reuse, 0x10000, RZ ;  /* 0x000100002c2d7824 */ /* 0x040fe400078e00ff */
[----:B------:R-:W-:Y:S01]  /*4c20*/  FFMA.FTZ R81, R47, R81, R78 ;  /* 0x000000512f517223 */ /* 0x000fe2000001004e */
[-C--:B------:R-:W-:Y:S01]  /*4c30*/  FMUL.FTZ R78, R79, R82.reuse ;  /* 0x000000524f4e7220 */ /* 0x080fe20000410000 */
[----:B------:R-:W-:Y:S01]  /*4c40*/  LOP3.LUT R165, R165, 0xffff0000, RZ, 0xc0, !PT ;  /* 0xffff0000a5a57812 */ /* 0x000fe200078ec0ff */
[C---:B------:R-:W-:Y:S01]  /*4c50*/  FFMA.FTZ R88, R77.reuse, R82, -R88 ;  /* 0x000000524d587223 */ /* 0x040fe20000010858 */
[----:B------:R-:W-:Y:S01]  /*4c60*/  LOP3.LUT R44, R44, 0xffff0000, RZ, 0xc0, !PT ;  /* 0xffff00002c2c7812 */ /* 0x000fe200078ec0ff */
[----:B------:R-:W-:Y:S01]  /*4c70*/  FFMA.FTZ R77, R77, R84, R78 ;  /* 0x000000544d4d7223 */ /* 0x000fe2000001004e */
[----:B------:R-:W-:-:S02]  /*4c80*/  IMAD.U32 R164, R164, 0x10000, RZ ;  /* 0x00010000a4a47824 */ /* 0x000fc400078e00ff */
[C---:B------:R-:W-:Y:S01]  /*4c90*/  FMUL.FTZ R79, R76.reuse, R167 ;  /* 0x000000a74c4f7220 */ /* 0x040fe20000410000 */
[-C--:B------:R-:W-:Y:S01]  /*4ca0*/  FMUL.FTZ R78, R76, R165.reuse ;  /* 0x000000a54c4e7220 */ /* 0x080fe20000410000 */
[----:B------:R-:W-:Y:S01]  /*4cb0*/  FFMA.FTZ R86, R47, R80, -R86 ;  /* 0x000000502f567223 */ /* 0x000fe20000010856 */
[C---:B------:R-:W-:Y:S01]  /*4cc0*/  FMUL.FTZ R76, R44.reuse, R166 ;  /* 0x000000a62c4c7220 */ /* 0x040fe20000410000 */
[-C--:B------:R-:W-:Y:S01]  /*4cd0*/  FMUL.FTZ R47, R44, R164.reuse ;  /* 0x000000a42c2f7220 */ /* 0x080fe20000410000 */
[C---:B------:R-:W-:Y:S01]  /*4ce0*/  FFMA.FTZ R79, R46.reuse, R165, -R79 ;  /* 0x000000a52e4f7223 */ /* 0x040fe2000001084f */
[----:B------:R-:W-:Y:S01]  /*4cf0*/  FFMA.FTZ R78, R46, R167, R78 ;  /* 0x000000a72e4e7223 */ /* 0x000fe2000001004e */
[C---:B------:R-:W-:Y:S01]  /*4d00*/  FFMA.FTZ R76, R45.reuse, R164, -R76 ;  /* 0x000000a42d4c7223 */ /* 0x040fe2000001084c */
[----:B------:R-:W-:Y:S01]  /*4d10*/  FFMA.FTZ R47, R45, R166, R47 ;  /* 0x000000a62d2f7223 */ /* 0x000fe2000001002f */
[----:B------:R-:W-:Y:S02]  /*4d20*/  F2FP.BF16.F32.PACK_AB R45, R81, R86 ;  /* 0x00000056512d723e */ /* 0x000fe400000010ff */
[----:B------:R-:W-:-:S02]  /*4d30*/  F2FP.BF16.F32.PACK_AB R78, R78, R79 ;  /* 0x0000004f4e4e723e */ /* 0x000fc400000010ff */
[----:B------:R-:W-:Y:S02]  /*4d40*/  F2FP.BF16.F32.PACK_AB R44, R47, R76 ;  /* 0x0000004c2f2c723e */ /* 0x000fe400000010ff */
[----:B------:R-:W-:Y:S01]  /*4d50*/  F2FP.BF16.F32.PACK_AB R46, R77, R88 ;  /* 0x000000584d2e723e */ /* 0x000fe200000010ff */
[----:B------:R-:W-:-:S07]  /*4d60*/  IMAD.MOV.U32 R47, RZ, RZ, R78 ;  /* 0x000000ffff2f7224 */ /* 0x000fce00078e004e */
.L_x_490:
[----:B------:R-:W-:Y:S05]  /*4d70*/  BSYNC B2 ;  /* 0x0000000000027941 */ /* 0x000fea0003800000 */
.L_x_489:
[----:B--2---:R1:W-:Y:S02]  /*4d80*/  STG.E.128 desc[UR60][R50.64+0x140], R44 ;  /* 0x0001402c32007986 */ /* 0x0043e4000c101d3c */
.L_x_468:
[----:B------:R-:W-:Y:S05]  /*4d90*/  BSYNC B1 ;  /* 0x0000000000017941 */ /* 0x000fea0003800000 */
.L_x_467:
[----:B------:R-:W-:Y:S05]  /*4da0*/  @P4 BRA `(.L_x_491) ;  /* 0x0000005400884947 */ /* 0x000fea0003800000 */
[----:B------:R-:W-:Y:S01]  /*4db0*/  ISETP.NE.AND P3, PT, R30, RZ, PT ;  /* 0x000000ff1e00720c */ /* 0x000fe20003f65270 */
[----:B------:R-:W-:-:S12]  /*4dc0*/  BSSY B1, `(.L_x_492) ;  /* 0x0000036000017945 */ /* 0x000fd80003800000 */
[----:B------:R-:W-:Y:S05]  /*4dd0*/  @!P3 BRA `(.L_x_493) ;  /* 0x0000000000d0b947 */ /* 0x000fea0003800000 */
[----:B-1234-:R1:W2:Y:S01]  /*4de0*/  LDS.128 R44, [R40+0x23000] ;  /* 0x02300000282c7984 */ /* 0x01e2a20000000c00 */
[----:B------:R-:W-:Y:S01]  /*4df0*/  ISETP.GE.AND P3, PT, R16, R101, PT ;  /* 0x000000651000720c */ /* 0x000fe20003f66270 */
[----:B------:R-:W-:-:S12]  /*4e00*/  BSSY B2, `(.L_x_494) ;  /* 0x0000030000027945 */ /* 0x000fd80003800000 */
[----:B-1----:R-:W-:Y:S05]  /*4e10*/  @P3 BRA `(.L_x_495) ;  /* 0x0000000000b83947 */ /* 0x002fea0003800000 */
[--C-:B------:R-:W-:Y:S01]  /*4e20*/  SHF.R.U64 R77, R74, 0x10, R75.reuse ;  /* 0x000000104a4d7819 */ /* 0x100fe2000000124b */
[----:B--2---:R-:W-:Y:S01]  /*4e30*/  IMAD.U32 R50, R46, 0x10000, RZ ;  /* 0x000100002e327824 */ /* 0x004fe200078e00ff */
[----:B------:R-:W-:Y:S02]  /*4e40*/  SHF.R.U32.HI R74, RZ, 0x10, R75 ;  /* 0x00000010ff4a7819 */ /* 0x000fe4000001164b */
[--C-:B------:R-:W-:Y:S02]  /*4e50*/  SHF.R.U32.HI R76, RZ, 0x10, R73.reuse ;  /* 0x00000010ff4c7819 */ /* 0x100fe40000011649 */
[----:B------:R-:W-:Y:S01]  /*4e60*/  SHF.R.U64 R79, R72, 0x10, R73 ;  /* 0x00000010484f7819 */ /* 0x000fe20000001249 */
[----:B------:R-:W-:Y:S01]  /*4e70*/  IMAD.U32 R72, R47, 0x10000, RZ ;  /* 0x000100002f487824 */ /* 0x000fe200078e00ff */
[----:B------:R-:W-:Y:S02]  /*4e80*/  PRMT R181, R181, 0x5410, R74 ;  /* 0x00005410b5b57816 */ /* 0x000fe4000000004a */
[----:B------:R-:W-:-:S02]  /*4e90*/  PRMT R163, R163, 0x5410, R76 ;  /* 0x00005410a3a37816 */ /* 0x000fc4000000004c */
[----:B------:R-:W-:Y:S01]  /*4ea0*/  PRMT R180, R180, 0x5410, R77 ;  /* 0x00005410b4b47816 */ /* 0x000fe2000000004d */
[----:B------:R-:W-:Y:S01]  /*4eb0*/  IMAD.U32 R77, R181, 0x10000, RZ ;  /* 0x00010000b54d7824 */ /* 0x000fe200078e00ff */
[----:B------:R-:W-:Y:S01]  /*4ec0*/  LOP3.LUT R51, R46, 0xffff0000, RZ, 0xc0, !PT ;  /* 0xffff00002e337812 */ /* 0x000fe200078ec0ff */
[----:B------:R-:W-:Y:S01]  /*4ed0*/  IMAD.U32 R75, R163, 0x10000, RZ ;  /* 0x00010000a34b7824 */ /* 0x000fe200078e00ff */
[----:B------:R-:W-:Y:S01]  /*4ee0*/  LOP3.LUT R73, R47, 0xffff0000, RZ, 0xc0, !PT ;  /* 0xffff00002f497812 */ /* 0x000fe200078ec0ff */
[----:B------:R-:W-:Y:S01]  /*4ef0*/  IMAD.U32 R46, R45, 0x10000, RZ ;  /* 0x000100002d2e7824 */ /* 0x000fe200078e00ff */
[----:B------:R-:W-:Y:S01]  /*4f00*/  PRMT R162, R162, 0x5410, R79 ;  /* 0x00005410a2a27816 */ /* 0x000fe2000000004f */
[----:B------:R-:W-:Y:S01]  /*4f10*/  FMUL.FTZ R81, R51, R77 ;  /* 0x0000004d33517220 */ /* 0x000fe20000410000 */
[----:B------:R-:W-:Y:S01]  /*4f20*/  LOP3.LUT R47, R45, 0xffff0000, RZ, 0xc0, !PT ;  /* 0xffff00002d2f7812 */ /* 0x000fe200078ec0ff */
[-C--:B------:R-:W-:Y:S01]  /*4f30*/  FMUL.FTZ R51, R51, R75.reuse ;  /* 0x0000004b33337220 */ /* 0x080fe20000410000 */
[----:B------:R-:W-:Y:S01]  /*4f40*/  LOP3.LUT R76, R180, 0xffff0000, RZ, 0xc0, !PT ;  /* 0xffff0000b44c7812 */ /* 0x000fe200078ec0ff */
[----:B------:R-:W-:Y:S01]  /*4f50*/  IMAD.U32 R45, R44, 0x10000, RZ ;  /* 0x000100002c2d7824 */ /* 0x000fe200078e00ff */
[----:B------:R-:W-:Y:S01]  /*4f60*/  LOP3.LUT R74, R162, 0xffff0000, RZ, 0xc0, !PT ;  /* 0xffff0000a24a7812 */ /* 0x000fe200078ec0ff */
[----:B------:R-:W-:Y:S01]  /*4f70*/  FFMA.FTZ R81, R50, R75, -R81 ;  /* 0x0000004b32517223 */ /* 0x000fe20000010851 */
[----:B------:R-:W-:Y:S01]  /*4f80*/  LOP3.LUT R181, R181, 0xffff0000, RZ, 0xc0, !PT ;  /* 0xffff0000b5b57812 */ /* 0x000fe200078ec0ff */
[----:B------:R-:W-:Y:S01]  /*4f90*/  FMUL.FTZ R79, R47, R76 ;  /* 0x0000004c2f4f7220 */ /* 0x000fe20000410000 */
[----:B------:R-:W-:Y:S01]  /*4fa0*/  LOP3.LUT R163, R163, 0xffff0000, RZ, 0xc0, !PT ;  /* 0xffff0000a3a37812 */ /* 0x000fe200078ec0ff */
[-C--:B------:R-:W-:Y:S01]  /*4fb0*/  FMUL.FTZ R47, R47, R74.reuse ;  /* 0x0000004a2f2f7220 */ /* 0x080fe20000410000 */
[----:B------:R-:W-:Y:S01]  /*4fc0*/  LOP3.LUT R44, R44, 0xffff0000, RZ, 0xc0, !PT ;  /* 0xffff00002c2c7812 */ /* 0x000fe200078ec0ff */
[----:B------:R-:W-:Y:S01]  /*4fd0*/  FFMA.FTZ R79, R46, R74, -R79 ;  /* 0x0000004a2e4f7223 */ /* 0x000fe2000001084f */
[----:B------:R-:W-:-:S02]  /*4fe0*/  IMAD.U32 R180, R180, 0x10000, RZ ;  /* 0x00010000b4b47824 */ /* 0x000fc400078e00ff */
[----:B------:R-:W-:Y:S01]  /*4ff0*/  FFMA.FTZ R50, R50, R77, R51 ;  /* 0x0000004d32327223 */ /* 0x000fe20000010033 */
[----:B------:R-:W-:Y:S02]  /*5000*/  IMAD.U32 R162, R162, 0x10000, RZ ;  /* 0x00010000a2a27824 */ /* 0x000fe400078e00ff */
[C---:B------:R-:W-:Y:S01]  /*5010*/  FMUL.FTZ R51, R73.reuse, R181 ;  /* 0x000000b549337220 */ /* 0x040fe20000410000 */
[-C--:B------:R-:W-:Y:S01]  /*5020*/  FMUL.FTZ R74, R73, R163.reuse ;  /* 0x000000a3494a7220 */ /* 0x080fe20000410000 */
[----:B------:R-:W-:Y:S01]  /*5030*/  FFMA.FTZ R76, R46, R76, R47 ;  /* 0x0000004c2e4c7223 */ /* 0x000fe2000001002f */
[C---:B------:R-:W-:Y:S01]  /*5040*/  FMUL.FTZ R46, R44.reuse, R180 ;  /* 0x000000b42c2e7220 */ /* 0x040fe20000410000 */
[-C--:B------:R-:W-:Y:S01]  /*5050*/  FMUL.FTZ R47, R44, R162.reuse ;  /* 0x000000a22c2f7220 */ /* 0x080fe20000410000 */
[C---:B------:R-:W-:Y:S01]  /*5060*/  FFMA.FTZ R51, R72.reuse, R163, -R51 ;  /* 0x000000a348337223 */ /* 0x040fe20000010833 */
[----:B------:R-:W-:Y:S01]  /*5070*/  FFMA.FTZ R74, R72, R181, R74 ;  /* 0x000000b5484a7223 */ /* 0x000fe2000001004a */
[C---:B------:R-:W-:Y:S01]  /*5080*/  FFMA.FTZ R46, R45.reuse, R162, -R46 ;  /* 0x000000a22d2e7223 */ /* 0x040fe2000001082e */
[----:B------:R-:W-:Y:S01]  /*5090*/  FFMA.FTZ R47, R45, R180, R47 ;  /* 0x000000b42d2f7223 */ /* 0x000fe2000001002f */
[----:B------:R-:W-:-:S02]  /*50a0*/  F2FP.BF16.F32.PACK_AB R50, R50, R81 ;  /* 0x000000513232723e */ /* 0x000fc400000010ff */
[----:B------:R-:W-:Y:S02]  /*50b0*/  F2FP.BF16.F32.PACK_AB R51, R74, R51 ;  /* 0x000000334a33723e */ /* 0x000fe400000010ff */
[----:B------:R-:W-:Y:S01]  /*50c0*/  F2FP.BF16.F32.PACK_AB R44, R47, R46 ;  /* 0x0000002e2f2c723e */ /* 0x000fe200000010ff */
[----:B------:R-:W-:Y:S01]  /*50d0*/  IMAD.MOV.U32 R46, RZ, RZ, R50 ;  /* 0x000000ffff2e7224 */ /* 0x000fe200078e0032 */
[----:B------:R-:W-:Y:S02]  /*50e0*/  F2FP.BF16.F32.PACK_AB R45, R76, R79 ;  /* 0x0000004f4c2d723e */ /* 0x000fe400000010ff */
[----:B------:R-:W-:-:S07]  /*50f0*/  MOV R47, R51 ;  /* 0x00000033002f7202 */ /* 0x000fce0000000f00 */
.L_x_495:
[----:B------:R-:W-:Y:S05]  /*5100*/  BSYNC B2 ;  /* 0x0000000000027941 */ /* 0x000fea0003800000 */
.L_x_494:
[----:B--2---:R1:W-:Y:S02]  /*5110*/  STG.E.128 desc[UR60][R48.64], R44 ;  /* 0x0000002c30007986 */ /* 0x0043e4000c101d3c */
.L_x_493:
[----:B------:R-:W-:Y:S05]  /*5120*/  BSYNC B1 ;  /* 0x0000000000017941 */ /* 0x000fea0003800000 */
.L_x_492:
        /* <DEDUP_REMOVED lines=8> */
[----:B------:R-:W-:Y:S01]  /*51b0*/  SHF.R.U64 R72, R70, 0x10, R71 ;  /* 0x0000001046487819 */ /* 0x000fe20000001247 */
[----:B--2---:R-:W-:Y:S01]  /*51c0*/  IMAD.U32 R50, R46, 0x10000, RZ ;  /* 0x000100002e327824 */ /* 0x004fe200078e00ff */
[----:B------:R-:W-:Y:S01]  /*51d0*/  SHF.R.U64 R73, R68, 0x10, R69 ;  /* 0x0000001044497819 */ /* 0x000fe20000001245 */
[----:B------:R-:W-:Y:S01]  /*51e0*/  IMAD.U32 R68, R47, 0x10000, RZ ;  /* 0x000100002f447824 */ /* 0x000fe200078e00ff */
[----:B------:R-:W-:Y:S02]  /*51f0*/  SHF.R.U32.HI R70, RZ, 0x10, R71 ;  /* 0x00000010ff467819 */ /* 0x000fe40000011647 */
[----:B------:R-:W-:Y:S02]  /*5200*/  SHF.R.U32.HI R74, RZ, 0x10, R69 ;  /* 0x00000010ff4a7819 */ /* 0x000fe40000011645 */
[----:B------:R-:W-:Y:S02]  /*5210*/  PRMT R177, R177, 0x5410, R72 ;  /* 0x00005410b1b17816 */ /* 0x000fe40000000048 */
[----:B------:R-:W-:-:S02]  /*5220*/  PRMT R160, R160, 0x5410, R73 ;  /* 0x00005410a0a07816 */ /* 0x000fc40000000049 */
[----:B------:R-:W-:Y:S02]  /*5230*/  PRMT R179, R179, 0x5410, R70 ;  /* 0x00005410b3b37816 */ /* 0x000fe40000000046 */
[----:B------:R-:W-:Y:S02]  /*5240*/  LOP3.LUT R69, R47, 0xffff0000, RZ, 0xc0, !PT ;  /* 0xffff00002f457812 */ /* 0x000fe400078ec0ff */
[----:B------:R-:W-:Y:S01]  /*5250*/  PRMT R161, R161, 0x5410, R74 ;  /* 0x00005410a1a17816 */ /* 0x000fe2000000004a */
[----:B------:R-:W-:Y:S01]  /*5260*/  IMAD.U32 R73, R179, 0x10000, RZ ;  /* 0x00010000b3497824 */ /* 0x000fe200078e00ff */
[----:B------:R-:W-:Y:S02]  /*5270*/  LOP3.LUT R47, R45, 0xffff0000, RZ, 0xc0, !PT ;  /* 0xffff00002d2f7812 */ /* 0x000fe400078ec0ff */
[----:B------:R-:W-:Y:S01]  /*5280*/  LOP3.LUT R72, R177, 0xffff0000, RZ, 0xc0, !PT ;  /* 0xffff0000b1487812 */ /* 0x000fe200078ec0ff */
[----:B------:R-:W-:Y:S01]  /*5290*/  IMAD.U32 R71, R161, 0x10000, RZ ;  /* 0x00010000a1477824 */ /* 0x000fe200078e00ff */
[----:B------:R-:W-:Y:S01]  /*52a0*/  LOP3.LUT R70, R160, 0xffff0000, RZ, 0xc0, !PT ;  /* 0xffff0000a0467812 */ /* 0x000fe200078ec0ff */
[----:B------:R-:W-:Y:S01]  /*52b0*/  IMAD.U32 R177, R177, 0x10000, RZ ;  /* 0x00010000b1b17824 */ /* 0x000fe200078e00ff */
[----:B------:R-:W-:Y:S01]  /*52c0*/  LOP3.LUT R51, R46, 0xffff0000, RZ, 0xc0, !PT ;  /* 0xffff00002e337812 */ /* 0x000fe200078ec0ff */
[----:B------:R-:W-:-:S02]  /*52d0*/  IMAD.U32 R46, R45, 0x10000, RZ ;  /* 0x000100002d2e7824 */ /* 0x000fc400078e00ff */
[C---:B------:R-:W-:Y:S01]  /*52e0*/  FMUL.FTZ R75, R47.reuse, R72 ;  /* 0x000000482f4b7220 */ /* 0x040fe20000410000 */
[C---:B------:R-:W-:Y:S02]  /*52f0*/  IMAD.U32 R45, R44.reuse, 0x10000, RZ ;  /* 0x000100002c2d7824 */ /* 0x040fe400078e00ff */
[-C--:B------:R-:W-:Y:S01]  /*5300*/  FMUL.FTZ R47, R47, R70.reuse ;  /* 0x000000462f2f7220 */ /* 0x080fe20000410000 */
[----:B------:R-:W-:Y:S01]  /*5310*/  LOP3.LUT R44, R44, 0xffff0000, RZ, 0xc0, !PT ;  /* 0xffff00002c2c7812 */ /* 0x000fe200078ec0ff */
[C---:B------:R-:W-:Y:S01]  /*5320*/  FMUL.FTZ R77, R51.reuse, R73 ;  /* 0x00000049334d7220 */ /* 0x040fe20000410000 */
[-C--:B------:R-:W-:Y:S01]  /*5330*/  FMUL.FTZ R51, R51, R71.reuse ;  /* 0x0000004733337220 */ /* 0x080fe20000410000 */
[----:B------:R-:W-:Y:S01]  /*5340*/  LOP3.LUT R179, R179, 0xffff0000, RZ, 0xc0, !PT ;  /* 0xffff0000b3b37812 */ /* 0x000fe200078ec0ff */
[----:B------:R-:W-:Y:S01]  /*5350*/  IMAD.U32 R160, R160, 0x10000, RZ ;  /* 0x00010000a0a07824 */ /* 0x000fe200078e00ff */
[----:B------:R-:W-:Y:S01]  /*5360*/  LOP3.LUT R161, R161, 0xffff0000, RZ, 0xc0, !PT ;  /* 0xffff0000a1a17812 */ /* 0x000fe200078ec0ff */
[C---:B------:R-:W-:Y:S01]  /*5370*/  FFMA.FTZ R75, R46.reuse, R70, -R75 ;  /* 0x000000462e4b7223 */ /* 0x040fe2000001084b */
[----:B------:R-:W-:Y:S01]  /*5380*/  FFMA.FTZ R72, R46, R72, R47 ;  /* 0x000000482e487223 */ /* 0x000fe2000001002f */
[----:B------:R-:W-:Y:S01]  /*5390*/  FFMA.FTZ R77, R50, R71, -R77 ;  /* 0x00000047324d7223 */ /* 0x000fe2000001084d */
[----:B------:R-:W-:Y:S01]  /*53a0*/  FMUL.FTZ R46, R44, R177 ;  /* 0x000000b12c2e7220 */ /* 0x000fe20000410000 */
[----:B------:R-:W-:Y:S01]  /*53b0*/  FFMA.FTZ R50, R50, R73, R51 ;  /* 0x0000004932327223 */ /* 0x000fe20000010033 */
[-C--:B------:R-:W-:Y:S01]  /*53c0*/  FMUL.FTZ R44, R44, R160.reuse ;  /* 0x000000a02c2c7220 */ /* 0x080fe20000410000 */
[C---:B------:R-:W-:Y:S01]  /*53d0*/  FMUL.FTZ R47, R69.reuse, R179 ;  /* 0x000000b3452f7220 */ /* 0x040fe20000410000 */
[----:B------:R-:W-:Y:S01]  /*53e0*/  FMUL.FTZ R70, R69, R161 ;  /* 0x000000a145467220 */ /* 0x000fe20000410000 */
        /* <DEDUP_REMOVED lines=8> */
[----:B------:R-:W-:Y:S01]  /*5470*/  F2FP.BF16.F32.PACK_AB R47, R70, R47 ;  /* 0x0000002f462f723e */ /* 0x000fe200000010ff */
[----:B------:R-:W-:-:S07]  /*5480*/  IMAD.MOV.U32 R46, RZ, RZ, R50 ;  /* 0x000000ffff2e7224 */ /* 0x000fce00078e0032 */
.L_x_499:
[----:B------:R-:W-:Y:S05]  /*5490*/  BSYNC B2 ;  /* 0x0000000000027941 */ /* 0x000fea0003800000 */
.L_x_498:
[----:B--2---:R1:W-:Y:S02]  /*54a0*/  STG.E.128 desc[UR60][R48.64+0x40], R44 ;  /* 0x0000402c30007986 */ /* 0x0043e4000c101d3c */
.L_x_497:
[----:B------:R-:W-:Y:S05]  /*54b0*/  BSYNC B1 ;  /* 0x0000000000017941 */ /* 0x000fea0003800000 */
.L_x_496:
        /* <DEDUP_REMOVED lines=8> */
[--C-:B------:R-:W-:Y:S01]  /*5540*/  SHF.R.U64 R69, R66, 0x10, R67.reuse ;  /* 0x0000001042457819 */ /* 0x100fe20000001243 */
[----:B--2---:R-:W-:Y:S01]  /*5550*/  IMAD.U32 R50, R46, 0x10000, RZ ;  /* 0x000100002e327824 */ /* 0x004fe200078e00ff */
[----:B------:R-:W-:Y:S02]  /*5560*/  SHF.R.U32.HI R66, RZ, 0x10, R67 ;  /* 0x00000010ff427819 */ /* 0x000fe40000011643 */
[--C-:B------:R-:W-:Y:S02]  /*5570*/  SHF.R.U32.HI R68, RZ, 0x10, R65.reuse ;  /* 0x00000010ff447819 */ /* 0x100fe40000011641 */
[----:B------:R-:W-:Y:S02]  /*5580*/  PRMT R159, R159, 0x5410, R66 ;  /* 0x000054109f9f7816 */ /* 0x000fe40000000042 */
[----:B------:R-:W-:Y:S01]  /*5590*/  SHF.R.U64 R71, R64, 0x10, R65 ;  /* 0x0000001040477819 */ /* 0x000fe20000001241 */
[----:B------:R-:W-:Y:S01]  /*55a0*/  IMAD.U32 R64, R47, 0x10000, RZ ;  /* 0x000100002f407824 */ /* 0x000fe200078e00ff */
        /* <DEDUP_REMOVED lines=21> */
[----:B------:R-:W-:Y:S01]  /*5700*/  FFMA.FTZ R50, R50, R69, R51 ;  /* 0x0000004532327223 */ /* 0x000fe20000010033 */
[----:B------:R-:W-:-:S02]  /*5710*/  IMAD.U32 R158, R158, 0x10000, RZ ;  /* 0x000100009e9e7824 */ /* 0x000fc400078e00ff */
[C---:B------:R-:W-:Y:S01]  /*5720*/  FMUL.FTZ R51, R65.reuse, R159 ;  /* 0x0000009f41337220 */ /* 0x040fe20000410000 */
[----:B------:R-:W-:Y:S02]  /*5730*/  IMAD.U32 R156, R156, 0x10000, RZ ;  /* 0x000100009c9c7824 */ /* 0x000fe400078e00ff */
        /* <DEDUP_REMOVED lines=14> */
.L_x_503:
[----:B------:R-:W-:Y:S05]  /*5820*/  BSYNC B2 ;  /* 0x0000000000027941 */ /* 0x000fea0003800000 */
.L_x_502:
[----:B--2---:R1:W-:Y:S02]  /*5830*/  STG.E.128 desc[UR60][R48.64+0x80], R44 ;  /* 0x0000802c30007986 */ /* 0x0043e4000c101d3c */
.L_x_501:
[----:B------:R-:W-:Y:S05]  /*5840*/  BSYNC B1 ;  /* 0x0000000000017941 */ /* 0x000fea0003800000 */
.L_x_500:
        /* <DEDUP_REMOVED lines=54> */
.L_x_507:
[----:B------:R-:W-:Y:S05]  /*5bb0*/  BSYNC B2 ;  /* 0x0000000000027941 */ /* 0x000fea0003800000 */
.L_x_506:
[----:B--2---:R1:W-:Y:S02]  /*5bc0*/  STG.E.128 desc[UR60][R48.64+0xc0], R44 ;  /* 0x0000c02c30007986 */ /* 0x0043e4000c101d3c */
.L_x_505:
[----:B------:R-:W-:Y:S05]  /*5bd0*/  BSYNC B1 ;  /* 0x0000000000017941 */ /* 0x000fea0003800000 */
.L_x_504:
        /* <DEDUP_REMOVED lines=54> */
.L_x_511:
[----:B------:R-:W-:Y:S05]  /*5f40*/  BSYNC B2 ;  /* 0x0000000000027941 */ /* 0x000fea0003800000 */
.L_x_510:
[----:B--2---:R1:W-:Y:S02]  /*5f50*/  STG.E.128 desc[UR60][R48.64+0x100], R44 ;  /* 0x0001002c30007986 */ /* 0x0043e4000c101d3c */
.L_x_509:
[----:B------:R-:W-:Y:S05]  /*5f60*/  BSYNC B1 ;  /* 0x0000000000017941 */ /* 0x000fea0003800000 */
.L_x_508:
[----:B------:R-:W-:-:S13]  /*5f70*/  ISETP.NE.AND P3, PT, R38, RZ, PT ;  /* 0x000000ff2600720c */ /* 0x000fda0003f65270 */
        /* <DEDUP_REMOVED lines=18> */
[----:B------:R-:W-:Y:S02]  /*60a0*/  LOP3.LUT R53, R47, 0xffff0000, RZ, 0xc0, !PT ;  /* 0xffff00002f357812 */ /* 0x000fe400078ec0ff */
[----:B------:R-:W-:Y:S01]  /*60b0*/  PRMT R93, R93, 0x5410, R56 ;  /* 0x000054105d5d7816 */ /* 0x000fe20000000038 */
[----:B------:R-:W-:Y:S01]  /*60c0*/  FMUL.FTZ R61, R51, R57 ;  /* 0x00000039333d7220 */ /* 0x000fe20000410000 */
[----:B------:R-:W-:Y:S01]  /*60d0*/  LOP3.LUT R47, R45, 0xffff0000, RZ, 0xc0, !PT ;  /* 0xffff00002d2f7812 */ /* 0x000fe200078ec0ff */
[----:B------:R-:W-:Y:S01]  /*60e0*/  IMAD.U32 R45, R44, 0x10000, RZ ;  /* 0x000100002c2d7824 */ /* 0x000fe200078e00ff */
[C---:B------:R-:W-:Y:S01]  /*60f0*/  LOP3.LUT R56, R94.reuse, 0xffff0000, RZ, 0xc0, !PT ;  /* 0xffff00005e387812 */ /* 0x040fe200078ec0ff */
[----:B------:R-:W-:Y:S01]  /*6100*/  IMAD.U32 R94, R94, 0x10000, RZ ;  /* 0x000100005e5e7824 */ /* 0x000fe200078e00ff */
[----:B------:R-:W-:-:S02]  /*6110*/  SHF.L.U32 R55, R92, 0x10, RZ ;  /* 0x000000105c377819 */ /* 0x000fc400000006ff */
[----:B------:R-:W-:Y:S01]  /*6120*/  LOP3.LUT R54, R93, 0xffff0000, RZ, 0xc0, !PT ;  /* 0xffff00005d367812 */ /* 0x000fe200078ec0ff */
[----:B------:R-:W-:Y:S01]  /*6130*/  FMUL.FTZ R59, R47, R56 ;  /* 0x000000382f3b7220 */ /* 0x000fe20000410000 */
[----:B------:R-:W-:Y:S01]  /*6140*/  LOP3.LUT R95, R95, 0xffff0000, RZ, 0xc0, !PT ;  /* 0xffff00005f5f7812 */ /* 0x000fe200078ec0ff */
[-C--:B------:R-:W-:Y:S01]  /*6150*/  FMUL.FTZ R51, R51, R55.reuse ;  /* 0x0000003733337220 */ /* 0x080fe20000410000 */
[----:B------:R-:W-:Y:S01]  /*6160*/  LOP3.LUT R92, R92, 0xffff0000, RZ, 0xc0, !PT ;  /* 0xffff00005c5c7812 */ /* 0x000fe200078ec0ff */
[----:B------:R-:W-:Y:S01]  /*6170*/  FFMA.FTZ R61, R50, R55, -R61 ;  /* 0x00000037323d7223 */ /* 0x000fe2000001083d */
[-C--:B------:R-:W-:Y:S01]  /*6180*/  FMUL.FTZ R47, R47, R54.reuse ;  /* 0x000000362f2f7220 */ /* 0x080fe20000410000 */
[----:B------:R-:W-:Y:S01]  /*6190*/  LOP3.LUT R44, R44, 0xffff0000, RZ, 0xc0, !PT ;  /* 0xffff00002c2c7812 */ /* 0x000fe200078ec0ff */
[----:B------:R-:W-:Y:S01]  /*61a0*/  FFMA.FTZ R59, R46, R54, -R59 ;  /* 0x000000362e3b7223 */ /* 0x000fe2000001083b */
[----:B------:R-:W-:Y:S01]  /*61b0*/  FFMA.FTZ R50, R50, R57, R51 ;  /* 0x0000003932327223 */ /* 0x000fe20000010033 */
[----:B------:R-:W-:-:S02]  /*61c0*/  IMAD.U32 R93, R93, 0x10000, RZ ;  /* 0x000100005d5d7824 */ /* 0x000fc400078e00ff */
[C---:B------:R-:W-:Y:S01]  /*61d0*/  FMUL.FTZ R51, R53.reuse, R95 ;  /* 0x0000005f35337220 */ /* 0x040fe20000410000 */
[----:B------:R-:W-:Y:S01]  /*61e0*/  FMUL.FTZ R54, R53, R92 ;  /* 0x0000005c35367220 */ /* 0x000fe20000410000 */
[----:B------:R-:W-:Y:S01]  /*61f0*/  FFMA.FTZ R56, R46, R56, R47 ;  /* 0x000000382e387223 */ /* 0x000fe2000001002f */
[C---:B------:R-:W-:Y:S01]  /*6200*/  FMUL.FTZ R46, R44.reuse, R94 ;  /* 0x0000005e2c2e7220 */ /* 0x040fe20000410000 */
[----:B------:R-:W-:Y:S01]  /*6210*/  FMUL.FTZ R47, R44, R93 ;  /* 0x0000005d2c2f7220 */ /* 0x000fe20000410000 */
[C---:B------:R-:W-:Y:S01]  /*6220*/  FFMA.FTZ R51, R52.reuse, R92, -R51 ;  /* 0x0000005c34337223 */ /* 0x040fe20000010833 */
[----:B------:R-:W-:Y:S01]  /*6230*/  FFMA.FTZ R54, R52, R95, R54 ;  /* 0x0000005f34367223 */ /* 0x000fe20000010036 */
[C---:B------:R-:W-:Y:S01]  /*6240*/  FFMA.FTZ R46, R45.reuse, R93, -R46 ;  /* 0x0000005d2d2e7223 */ /* 0x040fe2000001082e */
[----:B------:R-:W-:Y:S01]  /*6250*/  FFMA.FTZ R47, R45, R94, R47 ;  /* 0x0000005e2d2f7223 */ /* 0x000fe2000001002f */
[----:B------:R-:W-:Y:S02]  /*6260*/  F2FP.BF16.F32.PACK_AB R50, R50, R61 ;  /* 0x0000003d3232723e */ /* 0x000fe400000010ff */
[----:B------:R-:W-:-:S02]  /*6270*/  F2FP.BF16.F32.PACK_AB R51, R54, R51 ;  /* 0x000000333633723e */ /* 0x000fc400000010ff */
[----:B------:R-:W-:Y:S01]  /*6280*/  F2FP.BF16.F32.PACK_AB R44, R47, R46 ;  /* 0x0000002e2f2c723e */ /* 0x000fe200000010ff */
[----:B------:R-:W-:Y:S01]  /*6290*/  IMAD.MOV.U32 R46, RZ, RZ, R50 ;  /* 0x000000ffff2e7224 */ /* 0x000fe200078e0032 */
[----:B------:R-:W-:Y:S01]  /*62a0*/  F2FP.BF16.F32.PACK_AB R45, R56, R59 ;  /* 0x0000003b382d723e */ /* 0x000fe200000010ff */
[----:B------:R-:W-:-:S07]  /*62b0*/  IMAD.MOV.U32 R47, RZ, RZ, R51 ;  /* 0x000000ffff2f7224 */ /* 0x000fce00078e0033 */
.L_x_513:
[----:B------:R-:W-:Y:S05]  /*62c0*/  BSYNC B1 ;  /* 0x0000000000017941 */ /* 0x000fea0003800000 */
.L_x_512:
[----:B--2---:R1:W-:Y:S01]  /*62d0*/  STG.E.128 desc[UR60][R48.64+0x140], R44 ;  /* 0x0001402c30007986 */ /* 0x0043e2000c101d3c */
[----:B------:R-:W-:Y:S05]  /*62e0*/  BRA `(.L_x_491) ;  /* 0x0000004000387947 */ /* 0x000fea0003800000 */
.L_x_459:
        /* <DEDUP_REMOVED lines=19> */
[----:B------:R-:W-:Y:S02]  /*6420*/  CS2R R52, SRZ ;  /* 0x0000000000347805 */ /* 0x000fe4000001ff00 */
[----:B------:R-:W-:Y:S01]  /*6430*/  CS2R R66, SRZ ;  /* 0x0000000000427805 */ /* 0x000fe2000001ff00 */
[----:B------:R-:W-:Y:S01]  /*6440*/  IMAD.X R45, R43, 0x1, R15, P2 ;  /* 0x000000012b2d7824 */ /* 0x000fe200010e060f */
[----:B------:R-:W-:Y:S02]  /*6450*/  LEA R68, P2, R44, UR4, 0x1 ;  /* 0x000000042c447c11 */ /* 0x000fe4000f8408ff */
[----:B------:R-:W-:-:S02]  /*6460*/  CS2R R64, SRZ ;  /* 0x0000000000407805 */ /* 0x000fc4000001ff00 */
[----:B------:R-:W-:Y:S01]  /*6470*/  LEA.HI.X R69, R44, UR5, R45, 0x1, P2 ;  /* 0x000000052c457c11 */ /* 0x000fe200090f0c2d */
[----:B------:R-:W-:Y:S01]  /*6480*/  ULDC.64 UR4, c[0x0][0x3e0] ;  /* 0x0000f80000047ab9 */ /* 0x000fe20000000a00 */
[----:B------:R-:W-:-:S05]  /*6490*/  IADD3 R44, P2, R110, R92, RZ ;  /* 0x0000005c6e2c7210 */ /* 0x000fca0007f5e0ff */
[----:B------:R-:W-:Y:S01]  /*64a0*/  IMAD.X R45, R100, 0x1, R13, P2 ;  /* 0x00000001642d7824 */ /* 0x000fe200010e060d */
[----:B------:R-:W-:-:S04]  /*64b0*/  LEA R72, P2, R44, UR4, 0x1 ;  /* 0x000000042c487c11 */ /* 0x000fc8000f8408ff */
[----:B------:R-:W-:Y:S02]  /*64c0*/  LEA.HI.X R73, R44, UR5, R45, 0x1, P2 ;  /* 0x000000052c497c11 */ /* 0x000fe400090f0c2d */
[----:B------:R-:W-:Y:S02]  /*64d0*/  ISETP.GE.AND P2, PT, R22, R101, PT ;  /* 0x000000651600720c */ /* 0x000fe40003f46270 */
[----:B------:R-:W-:Y:S02]  /*64e0*/  CS2R R50, SRZ ;  /* 0x0000000000327805 */ /* 0x000fe4000001ff00 */
[----:B------:R-:W-:Y:S02]  /*64f0*/  CS2R R48, SRZ ;  /* 0x0000000000307805 */ /* 0x000fe4000001ff00 */
[----:B------:R-:W-:Y:S02]  /*6500*/  CS2R R62, SRZ ;  /* 0x00000000003e7805 */ /* 0x000fe4000001ff00 */
[----:B------:R-:W-:-:S05]  /*6510*/  CS2R R60, SRZ ;  /* 0x00000000003c7805 */ /* 0x000fca000001ff00 */
[----:B------:R0:W5:Y:S04]  /*6520*/  @!P2 LDG.E.128 R52, desc[UR60][R68.64] ;  /* 0x0000003c4434a981 */ /* 0x000168000c1e1d00 */
[----:B------:R0:W5:Y:S01]  /*6530*/  @!P2 LDG.E.128 R64, desc[UR60][R72.64] ;  /* 0x0000003c4840a981 */ /* 0x000162000c1e1d00 */
[----:B------:R-:W-:Y:S02]  /*6540*/  ISETP.GE.AND P2, PT, R205, R101, PT ;  /* 0x00000065cd00720c */ /* 0x000fe40003f46270 */
[----:B------:R-:W-:Y:S02]  /*6550*/  CS2R R46, SRZ ;  /* 0x00000000002e7805 */ /* 0x000fe4000001ff00 */
[----:B------:R-:W-:Y:S02]  /*6560*/  CS2R R44, SRZ ;  /* 0x00000000002c7805 */ /* 0x000fe4000001ff00 */
[----:B------:R-:W-:-:S02]  /*6570*/  CS2R R58, SRZ ;  /* 0x00000000003a7805 */ /* 0x000fc4000001ff00 */
[----:B------:R-:W-:-:S05]  /*6580*/  CS2R R56, SRZ ;  /* 0x0000000000387805 */ /* 0x000fca000001ff00 */
[----:B------:R0:W5:Y:S04]  /*6590*/  @!P2 LDG.E.128 R48, desc[UR60][R68.64+0x40] ;  /* 0x0000403c4430a981 */ /* 0x000168000c1e1d00 */
[----:B------:R0:W5:Y:S01]  /*65a0*/  @!P2 LDG.E.128 R60, desc[UR60][R72.64+0x40] ;  /* 0x0000403c483ca981 */ /* 0x000162000c1e1d00 */
[----:B------:R-:W-:-:S13]  /*65b0*/  ISETP.GE.AND P2, PT, R206, R101, PT ;  /* 0x00000065ce00720c */ /* 0x000fda0003f46270 */
[----:B------:R0:W5:Y:S04]  /*65c0*/  @!P2 LDG.E.128 R44, desc[UR60][R68.64+0x80] ;  /* 0x0000803c442ca981 */ /* 0x000168000c1e1d00 */
[----:B------:R0:W5:Y:S02]  /*65d0*/  @!P2 LDG.E.128 R56, desc[UR60][R72.64+0x80] ;  /* 0x0000803c4838a981 */ /* 0x000164000c1e1d00 */
.L_x_515:
[----:B------:R-:W-:Y:S05]  /*65e0*/  BSYNC B1 ;  /* 0x0000000000017941 */ /* 0x000fea0003800000 */
.L_x_514:
[----:B------:R-:W-:Y:S01]  /*65f0*/  ISETP.GE.AND P3, PT, R224, R42, PT ;  /* 0x0000002ae000720c */ /* 0x000fe20003f66270 */
[----:B------:R-:W-:Y:S01]  /*6600*/  BSSY B1, `(.L_x_516) ;  /* 0x000002e000017945 */ /* 0x000fe20003800000 */
[----:B0-----:R-:W-:Y:S02]  /*6610*/  CS2R R68, SRZ ;  /* 0x0000000000447805 */ /* 0x001fe4000001ff00 */
        /* <DEDUP_REMOVED lines=17> */
[----:B------:R-:W-:Y:S02]  /*6730*/  IADD3.X R69, R15, R43, R9, P2, P5 ;  /* 0x0000002b0f457210 */ /* 0x000fe400017ea409 */
[----:B------:R-:W-:Y:S02]  /*6740*/  CS2R R90, SRZ ;  /* 0x00000000005a7805 */ /* 0x000fe4000001ff00 */
[----:B------:R-:W-:-:S02]  /*6750*/  IADD3 R43, P2, P5, R110, R92, R8 ;  /* 0x0000005c6e2b7210 */ /* 0x000fc40007d5e008 */
[----:B------:R-:W-:Y:S02]  /*6760*/  CS2R R88, SRZ ;  /* 0x0000000000587805 */ /* 0x000fe4000001ff00 */
[----:B------:R-:W-:Y:S02]  /*6770*/  IADD3.X R100, R13, R100, R7, P2, P5 ;  /* 0x000000640d647210 */ /* 0x000fe400017ea407 */
[----:B------:R-:W-:-:S04]  /*6780*/  LEA R92, P2, R94, UR4, 0x1 ;  /* 0x000000045e5c7c11 */ /* 0x000fc8000f8408ff */
[----:B------:R-:W-:Y:S01]  /*6790*/  LEA.HI.X R93, R94, UR5, R69, 0x1, P2 ;  /* 0x000000055e5d7c11 */ /* 0x000fe200090f0c45 */
[----:B------:R-:W-:Y:S02]  /*67a0*/  ULDC.64 UR4, c[0x0][0x3e0] ;  /* 0x0000f80000047ab9 */ /* 0x000fe40000000a00 */
        /* <DEDUP_REMOVED lines=19> */
.L_x_517:
[----:B------:R-:W-:Y:S05]  /*68e0*/  BSYNC B1 ;  /* 0x0000000000017941 */ /* 0x000fea0003800000 */
.L_x_516:
[----:B------:R-:W2:Y:S01]  /*68f0*/  LDL R43, [R1+0x1c] ;  /* 0x00001c00012b7983 */ /* 0x000ea20000100800 */
[----:B0-----:R-:W-:Y:S01]  /*6900*/  IMAD.MOV.U32 R92, RZ, RZ, R45 ;  /* 0x000000ffff5c7224 */ /* 0x001fe200078e002d */
[----:B------:R-:W-:Y:S01]  /*6910*/  PRMT R179, R98, 0x7610, R179 ;  /* 0x0000761062b37816 */ /* 0x000fe200000000b3 */
[----:B------:R-:W-:Y:S02]  /*6920*/  IMAD.MOV.U32 R93, RZ, RZ, R48 ;  /* 0x000000ffff5d7224 */ /* 0x000fe400078e0030 */
[----:B------:R-:W-:Y:S01]  /*6930*/  IMAD.MOV.U32 R94, RZ, RZ, R49 ;  /* 0x000000ffff5e7224 */ /* 0x000fe200078e0031 */
[----:B------:R-:W-:Y:S01]  /*6940*/  PRMT R182, R92, 0x7610, R182 ;  /* 0x000076105cb67816 */ /* 0x000fe200000000b6 */
[----:B------:R-:W-:-:S03]  /*6950*/  IMAD.MOV.U32 R92, RZ, RZ, R51 ;  /* 0x000000ffff5c7224 */ /* 0x000fc600078e0033 */
[----:B------:R-:W-:Y:S01]  /*6960*/  PRMT R184, R94, 0x5410, R93 ;  /* 0x000054105eb87816 */ /* 0x000fe2000000005d */
[----:B------:R-:W-:Y:S02]  /*6970*/  IMAD.MOV.U32 R93, RZ, RZ, R52 ;  /* 0x000000ffff5d7224 */ /* 0x000fe400078e0034 */
[----:B------:R-:W-:-:S03]  /*6980*/  IMAD.MOV.U32 R94, RZ, RZ, R53 ;  /* 0x000000ffff5e7224 */ /* 0x000fc600078e0035 */
[----:B------:R-:W-:Y:S01]  /*6990*/  PRMT R186, R186, 0x5410, R93 ;  /* 0x00005410baba7816 */ /* 0x000fe2000000005d */
[----:B------:R-:W-:Y:S01]  /*69a0*/  IMAD.MOV.U32 R93, RZ, RZ, R56 ;  /* 0x000000ffff5d7224 */ /* 0x000fe200078e0038 */
[----:B------:R-:W-:Y:S01]  /*69b0*/  PRMT R166, R94, 0x7610, R166 ;  /* 0x000076105ea67816 */ /* 0x000fe200000000a6 */
[----:B------:R-:W-:-:S03]  /*69c0*/  IMAD.MOV.U32 R94, RZ, RZ, R57 ;  /* 0x000000ffff5e7224 */ /* 0x000fc600078e0039 */
[----:B------:R-:W-:Y:S01]  /*69d0*/  PRMT R182, R182, 0x5410, R93 ;  /* 0x00005410b6b67816 */ /* 0x000fe2000000005d */
[----:B------:R-:W-:-:S05]  /*69e0*/  IMAD.MOV.U32 R93, RZ, RZ, R60 ;  /* 0x000000ffff5d7224 */ /* 0x000fca00078e003c */
[----:B------:R-:W-:Y:S01]  /*69f0*/  PRMT R186, R93, 0x7610, R186 ;  /* 0x000076105dba7816 */ /* 0x000fe200000000ba */
[----:B------:R-:W-:-:S05]  /*6a00*/  IMAD.MOV.U32 R93, RZ, RZ, R64 ;  /* 0x000000ffff5d7224 */ /* 0x000fca00078e0040 */
[----:B------:R-:W-:Y:S01]  /*6a10*/  PRMT R190, R190, 0x5410, R93 ;  /* 0x00005410bebe7816 */ /* 0x000fe2000000005d */
[----:B-----5:R-:W-:Y:S01]  /*6a20*/  IMAD.MOV.U32 R93, RZ, RZ, R68 ;  /* 0x000000ffff5d7224 */ /* 0x020fe200078e0044 */
[----:B--2---:R-:W-:Y:S01]  /*6a30*/  R2UR UR4, R43 ;  /* 0x000000002b0472ca */ /* 0x004fe200000e0000 */
[----:B------:R-:W-:-:S05]  /*6a40*/  IMAD.MOV.U32 R43, RZ, RZ, R44 ;  /* 0x000000ffff2b7224 */ /* 0x000fca00078e002c */
[----:B------:R-:W-:Y:S01]  /*6a50*/  PRMT R181, R43, 0x5410, R97 ;  /* 0x000054102bb57816 */ /* 0x000fe20000000061 */
[----:B------:R-:W-:-:S05]  /*6a60*/  IMAD.MOV.U32 R43, RZ, RZ, R50 ;  /* 0x000000ffff2b7224 */ /* 0x000fca00078e0032 */
[----:B------:R-:W-:Y:S01]  /*6a70*/  PRMT R183, R92, 0x5410, R43 ;  /* 0x000054105cb77816 */ /* 0x000fe2000000002b */
[----:B------:R-:W-:Y:S01]  /*6a80*/  IMAD.MOV.U32 R43, RZ, RZ, R54 ;  /* 0x000000ffff2b7224 */ /* 0x000fe200078e0036 */
[----:B------:R-:W-:Y:S01]  /*6a90*/  UISETP.NE.AND UP0, UPT, UR4, 0x3, UPT ;  /* 0x000000030400788c */ /* 0x000fe2000bf05270 */
[----:B------:R-:W-:-:S03]  /*6aa0*/  IMAD.MOV.U32 R92, RZ, RZ, R55 ;  /* 0x000000ffff5c7224 */ /* 0x000fc600078e0037 */
[----:B------:R-:W-:Y:S01]  /*6ab0*/  PRMT R185, R185, 0x5410, R43 ;  /* 0x00005410b9b97816 */ /* 0x000fe2000000002b */
[----:B------:R-:W-:Y:S01]  /*6ac0*/  IMAD.MOV.U32 R43, RZ, RZ, R58 ;  /* 0x000000ffff2b7224 */ /* 0x000fe200078e003a */
[----:B------:R-:W-:Y:S01]  /*6ad0*/  PRMT R172, R172, 0x5410, R92 ;  /* 0x00005410acac7816 */ /* 0x000fe2000000005c */
[----:B------:R-:W-:Y:S01]  /*6ae0*/  IMAD.MOV.U32 R92, RZ, RZ, R59 ;  /* 0x000000ffff5c7224 */ /* 0x000fe200078e003b */
[----:B------:R-:W-:Y:S02]  /*6af0*/  PLOP3.LUT P2, PT, PT, PT, UP0, 0x80, 0x0 ;  /* 0x000000000000781c */ /* 0x000fe40003f4f008 */
[----:B------:R-:W-:Y:S01]  /*6b00*/  PRMT R179, R179, 0x5410, R43 ;  /* 0x00005410b3b37816 */ /* 0x000fe2000000002b */
[----:B------:R-:W-:Y:S01]  /*6b10*/  IMAD.MOV.U32 R43, RZ, RZ, R62 ;  /* 0x000000ffff2b7224 */ /* 0x000fe200078e003e */
[----:B------:R-:W-:Y:S01]  /*6b20*/  PRMT R180, R92, 0x5410, R94 ;  /* 0x000054105cb47816 */ /* 0x000fe2000000005e */
[----:B------:R-:W-:Y:S02]  /*6b30*/  IMAD.MOV.U32 R92, RZ, RZ, R63 ;  /* 0x000000ffff5c7224 */ /* 0x000fe400078e003f */
        /* <DEDUP_REMOVED lines=16> */
[----:B------:R-:W-:Y:S02]  /*6c40*/  IMAD.MOV.U32 R92, RZ, RZ, R75 ;  /* 0x000000ffff5c7224 */ /* 0x000fe400078e004b */
[----:B------:R-:W-:Y:S02]  /*6c50*/  IMAD.MOV.U32 R93, RZ, RZ, R72 ;  /* 0x000000ffff5d7224 */ /* 0x000fe400078e0048 */
[----:B------:R-:W-:Y:S01]  /*6c60*/  IMAD.MOV.U32 R94, RZ, RZ, R73 ;  /* 0x000000ffff5e7224 */ /* 0x000fe200078e0049 */
[----:B------:R-:W-:Y:S01]  /*6c70*/  PRMT R159, R43, 0x5410, R92 ;  /* 0x000054102b9f7816 */ /* 0x000fe2000000005c */
[----:B------:R-:W-:Y:S02]  /*6c80*/  IMAD.MOV.U32 R43, RZ, RZ, R78 ;  /* 0x000000ffff2b7224 */ /* 0x000fe400078e004e */
[----:B------:R-:W-:Y:S01]  /*6c90*/  IMAD.MOV.U32 R92, RZ, RZ, R79 ;  /* 0x000000ffff5c7224 */ /* 0x000fe200078e004f */
[----:B------:R-:W-:Y:S01]  /*6ca0*/  PRMT R160, R93, 0x5410, R94 ;  /* 0x000054105da07816 */ /* 0x000fe2000000005e */
[----:B------:R-:W-:-:S02]  /*6cb0*/  IMAD.MOV.U32 R93, RZ, RZ, R76 ;  /* 0x000000ffff5d7224 */ /* 0x000fc400078e004c */
[----:B------:R-:W-:Y:S01]  /*6cc0*/  IMAD.MOV.U32 R94, RZ, RZ, R77 ;  /* 0x000000ffff5e7224 */ /* 0x000fe200078e004d */
[----:B------:R-:W-:Y:S01]  /*6cd0*/  PRMT R175, R43, 0x5410, R92 ;  /* 0x000054102baf7816 */ /* 0x000fe2000000005c */
        /* <DEDUP_REMOVED lines=15> */
[----:B------:R-:W-:Y:S01]  /*6dd0*/  IMAD.MOV.U32 R93, RZ, RZ, R91 ;  /* 0x000000ffff5d7224 */ /* 0x000fe200078e005b */
[----:B------:R-:W-:-:S02]  /*6de0*/  MOV R94, R90 ;  /* 0x0000005a005e7202 */ /* 0x000fc40000000f00 */
[----:B------:R-:W-:Y:S02]  /*6df0*/  PRMT R178, R92, 0x5410, R43 ;  /* 0x000054105cb27816 */ /* 0x000fe4000000002b */
[----:B------:R-:W-:Y:S01]  /*6e00*/  PRMT R177, R94, 0x5410, R93 ;  /* 0x000054105eb17816 */ /* 0x000fe2000000005d */
[----:B------:R-:W-:Y:S06]  /*6e10*/  @!P2 BRA `(.L_x_518) ;  /* 0x000000000004a947 */ /* 0x000fec0003800000 */
[----:B------:R-:W-:Y:S01]  /*6e20*/  BPT.TRAP 0x1 ;  /* 0x000000040000795c */ /* 0x000fe20000300000 */
.L_x_518:
[----:B------:R-:W-:Y:S01]  /*6e30*/  IMAD R43, R19, 0x8, R18 ;  /* 0x00000008132b7824 */ /* 0x000fe200078e0212 */
[----:B------:R-:W-:Y:S01]  /*6e40*/  SHF.L.U32 R100, R207, 0x1f, RZ ;  /* 0x0000001fcf647819 */ /* 0x000fe200000006ff */
[----:B------:R-:W0:Y:S01]  /*6e50*/  LDC R146, c[0x0][0x2e4] ;  /* 0x0000b900ff927b82 */ /* 0x000e220000000800 */
[----:B------:R-:W-:Y:S02]  /*6e60*/  BSSY B1, `(.L_x_519) ;  /* 0x0000004000017945 */ /* 0x000fe40003800000 */
[----:B------:R-:W1:Y:S05]  /*6e70*/  SYNCS.PHASECHK.TRANS64.TRYWAIT P5, [R43+URZ+0x36890], R100 ;  /* 0x036890642b0075a7 */ /* 0x000e6a00080a017f */
[----:B------:R-:W2:Y:S01]  /*6e80*/  LDC.64 R126, c[0x0][0x2f0] ;  /* 0x0000bc00ff7e7b82 */ /* 0x000ea20000000a00 */
[----:B-1----:R-:W-:Y:S05]  /*6e90*/  @!P5 BRA `(.L_x_520) ;  /* 0x000001d0006cd947 */ /* 0x002fea0003800000 */
.L_x_763:
[----:B------:R-:W-:Y:S05]  /*6ea0*/  BSYNC B1 ;  /* 0x0000000000017941 */ /* 0x000fea0003800000 */
.L_x_519:
[----:B------:R-:W-:Y:S01]  /*6eb0*/  BSSY B1, `(.L_x_521) ;  /* 0x0000192000017945 */ /* 0x000fe20003800000 */
[----:B0-----:R-:W-:Y:S02]  /*6ec0*/  IMAD.IADD R149, R146, 0x1, -R124 ;  /* 0x0000000192957824 */ /* 0x001fe400078e0a7c */
[----:B------:R-:W-:Y:S01]  /*6ed0*/  IMAD.MOV.U32 R129, RZ, RZ, R96 ;  /* 0x000000ffff817224 */ /* 0x000fe200078e0060 */
[----:B------:R-:W-:Y:S06]  /*6ee0*/  @P4 BRA `(.L_x_522) ;  /* 0x0000001800384947 */ /* 0x000fec0003800000 */
[----:B------:R-:W-:Y:S01]  /*6ef0*/  ISETP.NE.AND P4, PT, R30, RZ, PT ;  /* 0x000000ff1e00720c */ /* 0x000fe20003f85270 */
[-C--:B--2---:R-:W-:Y:S01]  /*6f00*/  IMAD R92, R147, R126.reuse, RZ ;  /* 0x0000007e935c7224 */ /* 0x084fe200078e02ff */
[----:B------:R-:W-:Y:S01]  /*6f10*/  BSSY B2, `(.L_x_523) ;  /* 0x0000085000027945 */ /* 0x000fe20003800000 */
[----:B------:R-:W-:-:S04]  /*6f20*/  IMAD.WIDE.U32 R130, R204, R126, R128 ;  /* 0x0000007ecc827225 */ /* 0x000fc800078e0080 */
[----:B------:R-:W-:-:S04]  /*6f30*/  IMAD R92, R204, R127, R92 ;  /* 0x0000007fcc5c7224 */ /* 0x000fc800078e025c */
[----:B------:R-:W-:Y:S02]  /*6f40*/  IMAD.IADD R156, R92, 0x1, R131 ;  /* 0x000000015c9c7824 */ /* 0x000fe400078e0283 */
[----:B------:R-:W-:Y:S05]  /*6f50*/  @!P4 BRA `(.L_x_524) ;  /* 0x000000080000c947 */ /* 0x000fea0003800000 */
[----:B------:R-:W-:Y:S01]  /*6f60*/  SEL R92, R124, R149, !P0 ;  /* 0x000000957c5c7207 */ /* 0x000fe20004000000 */
[----:B------:R-:W-:Y:S01]  /*6f70*/  BSSY B3, `(.L_x_525) ;  /* 0x0000074000037945 */ /* 0x000fe20003800000 */
[----:B------:R-:W-:Y:S02]  /*6f80*/  IADD3 R162, P4, P5, R118, R130, R21 ;  /* 0x0000008276a27210 */ /* 0x000fe40007d9e015 */
[----:B------:R-:W-:Y:S02]  /*6f90*/  SHF.R.S32.HI R93, RZ, 0x1f, R92 ;  /* 0x0000001fff5d7819 */ /* 0x000fe4000001145c */
[----:B------:R-:W-:Y:S02]  /*6fa0*/  IADD3.X R163, R4, R156, R31, P4, P5 ;  /* 0x0000009c04a37210 */ /* 0x000fe400027ea41f */
[----:B------:R-:W-:Y:S02]  /*6fb0*/  LEA.HI R93, R93, R92, RZ, 0x4 ;  /* 0x0000005c5d5d7211 */ /* 0x000fe400078f20ff */
[----:B------:R-:W-:-:S02]  /*6fc0*/  ISETP.GE.AND P4, PT, R22, R101, PT ;  /* 0x000000651600720c */ /* 0x000fc40003f86270 */
[----:B------:R-:W-:-:S04]  /*6fd0*/  LEA.HI.SX32 R164, R93, R20, 0x1c ;  /* 0x000000145da47211 */ /* 0x000fc800078fe2ff */
[----:B------:R-:W-:-:S04]  /*6fe0*/  SHF.R.S32.HI R93, RZ, 0x1f, R164 ;  /* 0x0000001fff5d7819 */ /* 0x000fc800000114a4 */
[----:B------:R-:W-:Y:S01]  /*6ff0*/  LEA.HI R93, R93, R164, RZ, 0x3 ;  /* 0x000000a45d5d7211 */ /* 0x000fe200078f18ff */
[----:B------:R-:W-:-:S03]  /*7000*/  IMAD.SHL.U32 R164, R164, 0x8, RZ ;  /* 0x00000008a4a47824 */ /* 0x000fc600078e00ff */
[----:B------:R-:W-:Y:S02]  /*7010*/  SHF.R.S32.HI R93, RZ, 0x3, R93 ;  /* 0x00000003ff5d7819 */ /* 0x000fe4000001145d */
[----:B------:R-:W-:-:S03]  /*7020*/  LOP3.LUT R92, R209, 0x38, R164, 0xf8, !PT ;  /* 0x00000038d15c7812 */ /* 0x000fc600078ef8a4 */
[----:B------:R-:W-:Y:S01]  /*7030*/  IMAD R93, R93, 0x1c00, R211 ;  /* 0x00001c005d5d7824 */ /* 0x000fe200078e02d3 */
[----:B------:R-:W-:-:S05]  /*7040*/  LOP3.LUT R92, R92, R210, RZ, 0x3c, !PT ;  /* 0x000000d25c5c7212 */ /* 0x000fca00078e3cff */
[----:B------:R-:W-:Y:S02]  /*7050*/  IMAD.IADD R93, R93, 0x1, R92 ;  /* 0x000000015d5d7824 */ /* 0x000fe400078e025c */
[C---:B------:R-:W-:Y:S02]  /*7060*/  IMAD R92, R19.reuse, 0x5400, R143 ;  /* 0x00005400135c7824 */ /* 0x040fe400078e028f */
[----:B------:R-:W-:Y:S02]  /*7070*/  IMAD R96, R19, 0x5400, R93 ;  /* 0x0000540013607824 */ /* 0x000fe400078e025d */
[--C-:B------:R-:W-:Y:S02]  /*7080*/  IMAD R92, R92, 0x2, R18.reuse ;  /* 0x000000025c5c7824 */ /* 0x100fe400078e0212 */
[----:B------:R-:W-:-:S04]  /*7090*/  IMAD R96, R96, 0x2, R18 ;  /* 0x0000000260607824 */ /* 0x000fc800078e0212 */
[----:B------:R-:W0:Y:S04]  /*70a0*/  LDS.128 R92, [R92+0x21400] ;  /* 0x021400005c5c7984 */ /* 0x000e280000000c00 */
[----:B------:R-:W2:Y:S01]  /*70b0*/  LDS.128 R96, [R96+0x21400] ;  /* 0x0214000060607984 */ /* 0x000ea20000000c00 */
[----:B------:R-:W-:Y:S05]  /*70c0*/  @P4 BRA `(.L_x_526) ;  /* 0x0000000400784947 */ /* 0x000fea0003800000 */
[----:B------:R-:W-:Y:S01]  /*70d0*/  SHF.R.U32.HI R165, RZ, 0x10, R65 ;  /* 0x00000010ffa57819 */ /* 0x000fe20000011641 */
[----:B--2---:R-:W-:Y:S01]  /*70e0*/  IMAD.U32 R170, R97, 0x10000, RZ ;  /* 0x0001000061aa7824 */ /* 0x004fe200078e00ff */
[----:B------:R-:W-:Y:S01]  /*70f0*/  SHF.R.U32.HI R169, RZ, 0x10, R53 ;  /* 0x00000010ffa97819 */ /* 0x000fe20000011635 */
[----:B------:R-:W-:Y:S01]  /*7100*/  IMAD.U32 R173, R99, 0x10000, RZ ;  /* 0x0001000063ad7824 */ /* 0x000fe200078e00ff */
[----:B------:R-:W-:Y:S02]  /*7110*/  PRMT R165, R167, 0x5410, R165 ;  /* 0x00005410a7a57816 */ /* 0x000fe400000000a5 */
[----:B------:R-:W-:Y:S01]  /*7120*/  PRMT R169, R166, 0x5410, R169 ;  /* 0x00005410a6a97816 */ /* 0x000fe200000000a9 */
[C---:B0-----:R-:W-:Y:S01]  /*7130*/  IMAD.U32 R166, R93.reuse, 0x10000, RZ ;  /* 0x000100005da67824 */ /* 0x041fe200078e00ff */
[----:B------:R-:W-:Y:S01]  /*7140*/  LOP3.LUT R93, R93, 0xffff0000, RZ, 0xc0, !PT ;  /* 0xffff00005d5d7812 */ /* 0x000fe200078ec0ff */
[C---:B------:R-:W-:Y:S01]  /*7150*/  IMAD.U32 R168, R165.reuse, 0x10000, RZ ;  /* 0x00010000a5a87824 */ /* 0x040fe200078e00ff */
[----:B------:R-:W-:Y:S01]  /*7160*/  LOP3.LUT R165, R165, 0xffff0000, RZ, 0xc0, !PT ;  /* 0xffff0000a5a57812 */ /* 0x000fe200078ec0ff */
[----:B------:R-:W-:Y:S01]  /*7170*/  IMAD.U32 R167, R169, 0x10000, RZ ;  /* 0x00010000a9a77824 */ /* 0x000fe200078e00ff */
[----:B------:R-:W-:Y:S01]  /*7180*/  SHF.R.U64 R66, R66, 0x10, R67 ;  /* 0x0000001042427819 */ /* 0x000fe20000001243 */
[-C--:B------:R-:W-:Y:S01]  /*7190*/  FMUL.FTZ R171, R170, R168.reuse ;  /* 0x000000a8aaab7220 */ /* 0x080fe20000410000 */
[----:B------:R-:W-:Y:S01]  /*71a0*/  SHF.R.U64 R64, R64, 0x10, R65 ;  /* 0x0000001040407819 */ /* 0x000fe20000001241 */
[-C--:B------:R-:W-:Y:S01]  /*71b0*/  FMUL.FTZ R170, R170, R167.reuse ;  /* 0x000000a7aaaa7220 */ /* 0x080fe20000410000 */
[----:B------:R-:W-:Y:S01]  /*71c0*/  SHF.R.U64 R52, R52, 0x10, R53 ;  /* 0x0000001034347819 */ /* 0x000fe20000001235 */
[----:B------:R-:W-:Y:S01]  /*71d0*/  FFMA.FTZ R167, R166, R167, -R171 ;  /* 0x000000a7a6a77223 */ /* 0x000fe200000108ab */
[----:B------:R-:W-:Y:S01]  /*71e0*/  PRMT R64, R190, 0x5432, R64 ;  /* 0x00005432be407816 */ /* 0x000fe20000000040 */
[----:B------:R-:W-:Y:S01]  /*71f0*/  FFMA.FTZ R166, R166, R168, R170 ;  /* 0x000000a8a6a67223 */ /* 0x000fe200000100aa */
[----:B------:R-:W-:Y:S01]  /*7200*/  LOP3.LUT R168, R97, 0xffff0000, RZ, 0xc0, !PT ;  /* 0xffff000061a87812 */ /* 0x000fe200078ec0ff */
[----:B------:R-:W-:Y:S01]  /*7210*/  IMAD.U32 R53, R92, 0x10000, RZ ;  /* 0x000100005c357824 */ /* 0x000fe200078e00ff */
[----:B------:R-:W-:Y:S01]  /*7220*/  LOP3.LUT R97, R169, 0xffff0000, RZ, 0xc0, !PT ;  /* 0xffff0000a9617812 */ /* 0x000fe200078ec0ff */
[----:B------:R-:W-:Y:S01]  /*7230*/  IMAD.U32 R65, R94, 0x10000, RZ ;  /* 0x000100005e417824 */ /* 0x000fe200078e00ff */
[----:B------:R-:W-:Y:S01]  /*7240*/  SHF.R.U64 R54, R54, 0x10, R55 ;  /* 0x0000001036367819 */ /* 0x000fe20000001237 */
[----:B------:R-:W-:Y:S01]  /*7250*/  FMUL.FTZ R169, R168, R165 ;  /* 0x000000a5a8a97220 */ /* 0x000fe20000410000 */
[----:B------:R-:W-:Y:S01]  /*7260*/  PRMT R52, R186, 0x5432, R52 ;  /* 0x00005432ba347816 */ /* 0x000fe20000000034 */
[-C--:B------:R-:W-:Y:S01]  /*7270*/  FMUL.FTZ R168, R168, R97.reuse ;  /* 0x00000061a8a87220 */ /* 0x080fe20000410000 */
[----:B------:R-:W-:Y:S01]  /*7280*/  LOP3.LUT R92, R92, 0xffff0000, RZ, 0xc0, !PT ;  /* 0xffff00005c5c7812 */ /* 0x000fe200078ec0ff */
[----:B------:R-:W-:Y:S01]  /*7290*/  FFMA.FTZ R97, R93, R97, -R169 ;  /* 0x000000615d617223 */ /* 0x000fe200000108a9 */
[----:B------:R-:W-:-:S02]  /*72a0*/  IMAD.U32 R169, R95, 0x10000, RZ ;  /* 0x000100005fa97824 */ /* 0x000fc400078e00ff */
[----:B------:R-:W-:Y:S01]  /*72b0*/  FFMA.FTZ R93, R93, R165, R168 ;  /* 0x000000a55d5d7223 */ /* 0x000fe200000100a8 */
[----:B------:R-:W-:Y:S02]  /*72c0*/  SHF.R.U32.HI R165, RZ, 0x10, R67 ;  /* 0x00000010ffa57819 */ /* 0x000fe40000011643 */
[----:B------:R-:W-:Y:S01]  /*72d0*/  SHF.R.U32.HI R168, RZ, 0x10, R55 ;  /* 0x00000010ffa87819 */ /* 0x000fe20000011637 */
[----:B------:R-:W-:Y:S01]  /*72e0*/  IMAD.U32 R55, R96, 0x10000, RZ ;  /* 0x0001000060377824 */ /* 0x000fe200078e00ff */
[C---:B------:R-:W-:Y:S02]  /*72f0*/  PRMT R165, R172.reuse, 0x5410, R165 ;  /* 0x00005410aca57816 */ /* 0x040fe400000000a5 */
[----:B------:R-:W-:Y:S02]  /*7300*/  PRMT R168, R172, 0x5432, R168 ;  /* 0x00005432aca87816 */ /* 0x000fe400000000a8 */
[----:B------:R-:W-:Y:S01]  /*7310*/  LOP3.LUT R67, R95, 0xffff0000, RZ, 0xc0, !PT ;  /* 0xffff00005f437812 */ /* 0x000fe200078ec0ff */
[----:B------:R-:W-:Y:S01]  /*7320*/  IMAD.U32 R170, R165, 0x10000, RZ ;  /* 0x00010000a5aa7824 */ /* 0x000fe200078e00ff */
[----:B------:R-:W-:Y:S01]  /*7330*/  LOP3.LUT R95, R99, 0xffff0000, RZ, 0xc0, !PT ;  /* 0xffff0000635f7812 */ /* 0x000fe200078ec0ff */
[C---:B------:R-:W-:Y:S01]  /*7340*/  IMAD.U32 R171, R168.reuse, 0x10000, RZ ;  /* 0x00010000a8ab7824 */ /* 0x040fe200078e00ff */
[----:B------:R-:W-:Y:S01]  /*7350*/  LOP3.LUT R165, R165, 0xffff0000, RZ, 0xc0, !PT ;  /* 0xffff0000a5a57812 */ /* 0x000fe200078ec0ff */
[C---:B------:R-:W-:Y:S01]  /*7360*/  FMUL.FTZ R172, R173.reuse, R170 ;  /* 0x000000aaadac7220 */ /* 0x040fe20000410000 */
[----:B------:R-:W-:Y:S01]  /*7370*/  LOP3.LUT R168, R168, 0xffff0000, RZ, 0xc0, !PT ;  /* 0xffff0000a8a87812 */ /* 0x000fe200078ec0ff */
[----:B------:R-:W-:Y:S01]  /*7380*/  FMUL.FTZ R173, R173, R171 ;  /* 0x000000abadad7220 */ /* 0x000fe20000410000 */
[----:B------:R-:W-:Y:S01]  /*7390*/  LOP3.LUT R96, R96, 0xffff0000, RZ, 0xc0, !PT ;  /* 0xffff000060607812 */ /* 0x000fe200078ec0ff */
[----:B------:R-:W-:Y:S01]  /*73a0*/  FMUL.FTZ R99, R95, R165 ;  /* 0x000000a55f637220 */ /* 0x000fe20000410000 */
[----:B------:R-:W-:Y:S01]  /*73b0*/  PRMT R66, R189, 0x5432, R66 ;  /* 0x00005432bd427816 */ /* 0x000fe20000000042 */
[-C--:B------:R-:W-:Y:S01]  /*73c0*/  FMUL.FTZ R95, R95, R168.reuse ;  /* 0x000000a85f5f7220 */ /* 0x080fe20000410000 */
[----:B------:R-:W-:Y:S01]  /*73d0*/  FFMA.FTZ R172, R169, R171, -R172 ;  /* 0x000000aba9ac7223 */ /* 0x000fe200000108ac */
[----:B------:R-:W-:Y:S01]  /*73e0*/  FFMA.FTZ R99, R67, R168, -R99 ;  /* 0x000000a843637223 */ /* 0x000fe20000010863 */
[----:B------:R-:W-:-:S02]  /*73f0*/  IMAD.U32 R168, R64, 0x10000, RZ ;  /* 0x0001000040a87824 */ /* 0x000fc400078e00ff */
[----:B------:R-:W-:Y:S01]  /*7400*/  FFMA.FTZ R95, R67, R165, R95 ;  /* 0x000000a5435f7223 */ /* 0x000fe2000001005f */
[----:B------:R-:W-:Y:S01]  /*7410*/  IMAD.U32 R67, R52, 0x10000, RZ ;  /* 0x0001000034437824 */ /* 0x000fe200078e00ff */
[----:B------:R-:W-:Y:S01]  /*7420*/  LOP3.LUT R64, R64, 0xffff0000, RZ, 0xc0, !PT ;  /* 0xffff000040407812 */ /* 0x000fe200078ec0ff */
[C---:B------:R-:W-:Y:S01]  /*7430*/  FMUL.FTZ R165, R55.reuse, R168 ;  /* 0x000000a837a57220 */ /* 0x040fe20000410000 */
[----:B------:R-:W-:Y:S01]  /*7440*/  LOP3.LUT R52, R52, 0xffff0000, RZ, 0xc0, !PT ;  /* 0xffff000034347812 */ /* 0x000fe200078ec0ff */
[-C--:B------:R-:W-:Y:S01]  /*7450*/  FMUL.FTZ R55, R55, R67.reuse ;  /* 0x0000004337377220 */ /* 0x080fe20000410000 */
[----:B------:R-:W-:Y:S01]  /*7460*/  FFMA.FTZ R173, R169, R170, R173 ;  /* 0x000000aaa9ad7223 */ /* 0x000fe200000100ad */
[----:B------:R-:W-:Y:S01]  /*7470*/  FFMA.FTZ R165, R53, R67, -R165 ;  /* 0x0000004335a57223 */ /* 0x000fe200000108a5 */
[----:B------:R-:W-:Y:S01]  /*7480*/  FMUL.FTZ R67, R96, R64 ;  /* 0x0000004060437220 */ /* 0x000fe20000410000 */
[----:B------:R-:W-:Y:S01]  /*7490*/  LOP3.LUT R169, R94, 0xffff0000, RZ, 0xc0, !PT ;  /* 0xffff00005ea97812 */ /* 0x000fe200078ec0ff */
[-C--:B------:R-:W-:Y:S01]  /*74a0*/  FMUL.FTZ R96, R96, R52.reuse ;  /* 0x0000003460607220 */ /* 0x080fe20000410000 */
[----:B------:R-:W-:Y:S01]  /*74b0*/  PRMT R54, R185, 0x5432, R54 ;  /* 0x00005432b9367816 */ /* 0x000fe20000000036 */
[----:B------:R-:W-:Y:S01]  /*74c0*/  FFMA.FTZ R67, R92, R52, -R67 ;  /* 0x000000345c437223 */ /* 0x000fe20000010843 */
[C---:B------:R-:W-:Y:S01]  /*74d0*/  IMAD.U32 R94, R98.reuse, 0x10000, RZ ;  /* 0x00010000625e7824 */ /* 0x040fe200078e00ff */
[----:B------:R-:W-:Y:S01]  /*74e0*/  LOP3.LUT R98, R98, 0xffff0000, RZ, 0xc0, !PT ;  /* 0xffff000062627812 */ /* 0x000fe200078ec0ff */
[C---:B------:R-:W-:Y:S01]  /*74f0*/  IMAD.U32 R52, R66.reuse, 0x10000, RZ ;  /* 0x0001000042347824 */ /* 0x040fe200078e00ff */
[----:B------:R-:W-:Y:S01]  /*7500*/  LOP3.LUT R66, R66, 0xffff0000, RZ, 0xc0, !PT ;  /* 0xffff000042427812 */ /* 0x000fe200078ec0ff */
[----:B------:R-:W-:Y:S01]  /*7510*/  FFMA.FTZ R55, R53, R168, R55 ;  /* 0x000000a835377223 */ /* 0x000fe20000010037 */
[C---:B------:R-:W-:Y:S01]  /*7520*/  IMAD.U32 R53, R54.reuse, 0x10000, RZ ;  /* 0x0001000036357824 */ /* 0x040fe200078e00ff */
[----:B------:R-:W-:Y:S01]  /*7530*/  LOP3.LUT R54, R54, 0xffff0000, RZ, 0xc0, !PT ;  /* 0xffff000036367812 */ /* 0x000fe200078ec0ff */
[----:B------:R-:W-:Y:S01]  /*7540*/  FFMA.FTZ R96, R92, R64, R96 ;  /* 0x000000405c607223 */ /* 0x000fe20000010060 */
[----:B------:R-:W-:Y:S01]  /*7550*/  FMUL.FTZ R64, R94, R52 ;  /* 0x000000345e407220 */ /* 0x000fe20000410000 */
[----:B------:R-:W-:Y:S01]  /*7560*/  FMUL.FTZ R92, R98, R66 ;  /* 0x00000042625c7220 */ /* 0x000fe20000410000 */
[-C--:B------:R-:W-:Y:S01]  /*7570*/  FMUL.FTZ R94, R94, R53.reuse ;  /* 0x000000355e5e7220 */ /* 0x080fe20000410000 */
[-C--:B------:R-:W-:Y:S01]  /*7580*/  FMUL.FTZ R98, R98, R54.reuse ;  /* 0x0000003662627220 */ /* 0x080fe20000410000 */
[----:B------:R-:W-:Y:S01]  /*7590*/  FFMA.FTZ R64, R65, R53, -R64 ;  /* 0x0000003541407223 */ /* 0x000fe20000010840 */
[----:B------:R-:W-:Y:S01]  /*75a0*/  FFMA.FTZ R92, R169, R54, -R92 ;  /* 0x00000036a95c7223 */ /* 0x000fe2000001085c */
[----:B------:R-:W-:Y:S01]  /*75b0*/  FFMA.FTZ R94, R65, R52, R94 ;  /* 0x00000034415e7223 */ /* 0x000fe2000001005e */
[----:B------:R-:W-:Y:S01]  /*75c0*/  FFMA.FTZ R98, R169, R66, R98 ;  /* 0x00000042a9627223 */ /* 0x000fe20000010062 */
[----:B------:R-:W-:-:S02]  /*75d0*/  F2FP.BF16.F32.PACK_AB R97, R97, R167 ;  /* 0x000000a76161723e */ /* 0x000fc400000010ff */
[----:B------:R-:W-:Y:S02]  /*75e0*/  F2FP.BF16.F32.PACK_AB R99, R99, R172 ;  /* 0x000000ac6363723e */ /* 0x000fe400000010ff */
[----:B------:R-:W-:Y:S01]  /*75f0*/  F2FP.BF16.F32.PACK_AB R166, R93, R166 ;  /* 0x000000a65da6723e */ /* 0x000fe200000010ff */
[----:B------:R-:W-:Y:S01]  /*7600*/  IMAD.MOV.U32 R93, RZ, RZ, R97 ;  /* 0x000000ffff5d7224 */ /* 0x000fe200078e0061 */
        /* <DEDUP_REMOVED lines=9> */
[----:B------:R-:W-:-:S07]  /*76a0*/  IMAD.MOV.U32 R94, RZ, RZ, R64 ;  /* 0x000000ffff5e7224 */ /* 0x000fce00078e0040 */
.L_x_526:
[----:B------:R-:W-:Y:S05]  /*76b0*/  BSYNC B3 ;  /* 0x0000000000037941 */ /* 0x000fea0003800000 */
.L_x_525:
[----:B------:R-:W-:-:S13]  /*76c0*/  ISETP.GE.AND P4, PT, R164, R146, PT ;  /* 0x00000092a400720c */ /* 0x000fda0003f86270 */
[--C-:B------:R-:W-:Y:S02]  /*76d0*/  @!P4 SHF.R.S32.HI R55, RZ, 0x1f, R164.reuse ;  /* 0x0000001fff37c819 */ /* 0x100fe400000114a4 */
[----:B------:R-:W-:-:S04]  /*76e0*/  @!P4 IADD3 R164, P5, P6, R118, R130, R164 ;  /* 0x0000008276a4c210 */ /* 0x000fc80007ebe0a4 */
[----:B------:R-:W-:Y:S02]  /*76f0*/  @!P4 IADD3.X R55, R4, R156, R55, P5, P6 ;  /* 0x0000009c0437c210 */ /* 0x000fe40002fec437 */
[----:B------:R-:W-:-:S04]  /*7700*/  LEA R52, P5, R162, R122, 0x1 ;  /* 0x0000007aa2347211 */ /* 0x000fc800078a08ff */
[----:B------:R-:W-:Y:S02]  /*7710*/  LEA.HI.X R53, R162, R123, R163, 0x1, P5 ;  /* 0x0000007ba2357211 */ /* 0x000fe400028f0ca3 */
[----:B------:R-:W-:-:S03]  /*7720*/  @!P4 LEA R54, P5, R164, R122, 0x1 ;  /* 0x0000007aa436c211 */ /* 0x000fc600078a08ff */
[----:B0-----:R0:W-:Y:S01]  /*7730*/  STG.E.128 desc[UR60][R52.64], R92 ;  /* 0x0000005c34007986 */ /* 0x0011e2000c101d3c */
[----:B------:R-:W-:-:S05]  /*7740*/  @!P4 LEA.HI.X R55, R164, R123, R55, 0x1, P5 ;  /* 0x0000007ba437c211 */ /* 0x000fca00028f0c37 */
[----:B--2---:R0:W-:Y:S04]  /*7750*/  @!P4 STG.E.128 desc[UR60][R54.64], R96 ;  /* 0x000000603600c986 */ /* 0x0041e8000c101d3c */
.L_x_524:
[----:B------:R-:W-:Y:S05]  /*7760*/  BSYNC B2 ;  /* 0x0000000000027941 */ /* 0x000fea0003800000 */
.L_x_523:
[----:B------:R-:W-:Y:S01]  /*7770*/  ISETP.NE.AND P4, PT, R34, RZ, PT ;  /* 0x000000ff2200720c */ /* 0x000fe20003f85270 */
[----:B------:R-:W-:-:S12]  /*7780*/  BSSY B2, `(.L_x_527) ;  /* 0x0000081000027945 */ /* 0x000fd80003800000 */
[----:B------:R-:W-:Y:S05]  /*7790*/  @!P4 BRA `(.L_x_528) ;  /* 0x0000000400fcc947 */ /* 0x000fea0003800000 */
[----:B0-----:R-:W-:Y:S01]  /*77a0*/  SEL R52, R124, R149, !P1 ;  /* 0x000000957c347207 */ /* 0x001fe20004800000 */
[----:B------:R-:W-:Y:S01]  /*77b0*/  IMAD R55, R19, 0x5400, R142 ;  /* 0x0000540013377824 */ /* 0x000fe200078e028e */
[----:B------:R-:W-:Y:S01]  /*77c0*/  IADD3 R92, P4, P5, R118, R130, R27 ;  /* 0x00000082765c7210 */ /* 0x000fe20007d9e01b */
[----:B------:R-:W-:Y:S01]  /*77d0*/  BSSY B3, `(.L_x_529) ;  /* 0x0000071000037945 */ /* 0x000fe20003800000 */
        /* <DEDUP_REMOVED lines=12> */
[----:B------:R-:W-:-:S04]  /*78a0*/  IMAD.IADD R52, R52, 0x1, R53 ;  /* 0x0000000134347824 */ /* 0x000fc800078e0235 */
[----:B------:R-:W-:Y:S02]  /*78b0*/  IMAD R53, R19, 0x5400, R52 ;  /* 0x0000540013357824 */ /* 0x000fe400078e0234 */
[--C-:B------:R-:W-:Y:S02]  /*78c0*/  IMAD R52, R55, 0x2, R18.reuse ;  /* 0x0000000237347824 */ /* 0x100fe400078e0212 */
[----:B------:R-:W-:-:S04]  /*78d0*/  IMAD R64, R53, 0x2, R18 ;  /* 0x0000000235407824 */ /* 0x000fc800078e0212 */
[----:B------:R-:W0:Y:S04]  /*78e0*/  LDS.128 R52, [R52+0x21400] ;  /* 0x0214000034347984 */ /* 0x000e280000000c00 */
[----:B------:R-:W2:Y:S01]  /*78f0*/  LDS.128 R64, [R64+0x21400] ;  /* 0x0214000040407984 */ /* 0x000ea20000000c00 */
[----:B------:R-:W-:Y:S05]  /*7900*/  @P4 BRA `(.L_x_530) ;  /* 0x0000000400744947 */ /* 0x000fea0003800000 */
[--C-:B------:R-:W-:Y:S01]  /*7910*/  SHF.R.U64 R50, R50, 0x10, R51.reuse ;  /* 0x0000001032327819 */ /* 0x100fe20000001233 */
[----:B--2---:R-:W-:Y:S01]  /*7920*/  IMAD.U32 R97, R65, 0x10000, RZ ;  /* 0x0001000041617824 */ /* 0x004fe200078e00ff */
[----:B------:R-:W-:Y:S01]  /*7930*/  SHF.R.U32.HI R95, RZ, 0x10, R51 ;  /* 0x00000010ff5f7819 */ /* 0x000fe20000011633 */
[----:B------:R-:W-:Y:S01]  /*7940*/  IMAD.U32 R164, R67, 0x10000, RZ ;  /* 0x0001000043a47824 */ /* 0x000fe200078e00ff */
[--C-:B------:R-:W-:Y:S01]  /*7950*/  SHF.R.U64 R51, R60, 0x10, R61.reuse ;  /* 0x000000103c337819 */ /* 0x100fe2000000123d */
[----:B0-----:R-:W-:Y:S01]  /*7960*/  IMAD.U32 R162, R55, 0x10000, RZ ;  /* 0x0001000037a27824 */ /* 0x001fe200078e00ff */
[----:B------:R-:W-:Y:S01]  /*7970*/  SHF.R.U32.HI R60, RZ, 0x10, R61 ;  /* 0x00000010ff3c7819 */ /* 0x000fe2000001163d */
[----:B------:R-:W-:Y:S01]  /*7980*/  IMAD.U32 R99, R54, 0x10000, RZ ;  /* 0x0001000036637824 */ /* 0x000fe200078e00ff */
[--C-:B------:R-:W-:Y:S02]  /*7990*/  SHF.R.U64 R48, R48, 0x10, R49.reuse ;  /* 0x0000001030307819 */ /* 0x100fe40000001231 */
[----:B------:R-:W-:-:S02]  /*79a0*/  SHF.R.U32.HI R49, RZ, 0x10, R49 ;  /* 0x00000010ff317819 */ /* 0x000fc40000011631 */
[----:B------:R-:W-:Y:S02]  /*79b0*/  PRMT R60, R188, 0x5432, R60 ;  /* 0x00005432bc3c7816 */ /* 0x000fe4000000003c */
[----:B------:R-:W-:Y:S02]  /*79c0*/  SHF.R.U64 R61, R62, 0x10, R63 ;  /* 0x000000103e3d7819 */ /* 0x000fe4000000123f */
[----:B------:R-:W-:Y:S01]  /*79d0*/  PRMT R49, R184, 0x5410, R49 ;  /* 0x00005410b8317816 */ /* 0x000fe20000000031 */
[C---:B------:R-:W-:Y:S01]  /*79e0*/  IMAD.U32 R165, R60.reuse, 0x10000, RZ ;  /* 0x000100003ca57824 */ /* 0x040fe200078e00ff */
[----:B------:R-:W-:Y:S01]  /*79f0*/  SHF.R.U32.HI R62, RZ, 0x10, R63 ;  /* 0x00000010ff3e7819 */ /* 0x000fe2000001163f */
[----:B------:R-:W-:Y:S01]  /*7a00*/  IMAD.U32 R63, R53, 0x10000, RZ ;  /* 0x00010000353f7824 */ /* 0x000fe200078e00ff */
[----:B------:R-:W-:Y:S01]  /*7a10*/  LOP3.LUT R98, R65, 0xffff0000, RZ, 0xc0, !PT ;  /* 0xffff000041627812 */ /* 0x000fe200078ec0ff */
[----:B------:R-:W-:Y:S01]  /*7a20*/  IMAD.U32 R166, R49, 0x10000, RZ ;  /* 0x0001000031a67824 */ /* 0x000fe200078e00ff */
[----:B------:R-:W-:Y:S01]  /*7a30*/  PRMT R167, R185, 0x5410, R61 ;  /* 0x00005410b9a77816 */ /* 0x000fe2000000003d */
[CC--:B------:R-:W-:Y:S01]  /*7a40*/  FMUL.FTZ R61, R97.reuse, R165.reuse ;  /* 0x000000a5613d7220 */ /* 0x0c0fe20000410000 */
[----:B------:R-:W-:Y:S01]  /*7a50*/  LOP3.LUT R60, R60, 0xffff0000, RZ, 0xc0, !PT ;  /* 0xffff00003c3c7812 */ /* 0x000fe200078ec0ff */
[-C--:B------:R-:W-:Y:S01]  /*7a60*/  FMUL.FTZ R97, R97, R166.reuse ;  /* 0x000000a661617220 */ /* 0x080fe20000410000 */
[----:B------:R-:W-:Y:S01]  /*7a70*/  PRMT R62, R187, 0x5432, R62 ;  /* 0x00005432bb3e7816 */ /* 0x000fe2000000003e */
[----:B------:R-:W-:Y:S01]  /*7a80*/  FFMA.FTZ R61, R63, R166, -R61 ;  /* 0x000000a63f3d7223 */ /* 0x000fe2000001083d */
[----:B------:R-:W-:Y:S01]  /*7a90*/  LOP3.LUT R96, R53, 0xffff0000, RZ, 0xc0, !PT ;  /* 0xffff000035607812 */ /* 0x000fe200078ec0ff */
[----:B------:R-:W-:Y:S01]  /*7aa0*/  FMUL.FTZ R168, R98, R60 ;  /* 0x0000003c62a87220 */ /* 0x000fe20000410000 */
[----:B------:R-:W-:Y:S01]  /*7ab0*/  LOP3.LUT R49, R49, 0xffff0000, RZ, 0xc0, !PT ;  /* 0xffff000031317812 */ /* 0x000fe200078ec0ff */
[----:B------:R-:W-:Y:S01]  /*7ac0*/  IMAD.U32 R166, R62, 0x10000, RZ ;  /* 0x000100003ea67824 */ /* 0x000fe200078e00ff */
[----:B------:R-:W-:Y:S01]  /*7ad0*/  PRMT R95, R183, 0x5410, R95 ;  /* 0x00005410b75f7816 */ /* 0x000fe2000000005f */
[----:B------:R-:W-:Y:S01]  /*7ae0*/  FFMA.FTZ R97, R63, R165, R97 ;  /* 0x000000a53f617223 */ /* 0x000fe20000010061 */
[----:B------:R-:W-:Y:S01]  /*7af0*/  LOP3.LUT R67, R67, 0xffff0000, RZ, 0xc0, !PT ;  /* 0xffff000043437812 */ /* 0x000fe200078ec0ff */
[-C--:B------:R-:W-:Y:S01]  /*7b00*/  FMUL.FTZ R98, R98, R49.reuse ;  /* 0x0000003162627220 */ /* 0x080fe20000410000 */
[----:B------:R-:W-:Y:S01]  /*7b10*/  FFMA.FTZ R168, R96, R49, -R168 ;  /* 0x0000003160a87223 */ /* 0x000fe200000108a8 */
[----:B------:R-:W-:Y:S01]  /*7b20*/  LOP3.LUT R62, R62, 0xffff0000, RZ, 0xc0, !PT ;  /* 0xffff00003e3e7812 */ /* 0x000fe200078ec0ff */
[----:B------:R-:W-:-:S02]  /*7b30*/  IMAD.U32 R63, R95, 0x10000, RZ ;  /* 0x000100005f3f7824 */ /* 0x000fc400078e00ff */
[----:B------:R-:W-:Y:S01]  /*7b40*/  FMUL.FTZ R49, R164, R166 ;  /* 0x000000a6a4317220 */ /* 0x000fe20000410000 */
[----:B------:R-:W-:Y:S01]  /*7b50*/  PRMT R51, R186, 0x5410, R51 ;  /* 0x00005410ba337816 */ /* 0x000fe20000000033 */
[----:B------:R-:W-:Y:S01]  /*7b60*/  FFMA.FTZ R98, R96, R60, R98 ;  /* 0x0000003c60627223 */ /* 0x000fe20000010062 */
[----:B------:R-:W-:Y:S01]  /*7b70*/  PRMT R48, R184, 0x5432, R48 ;  /* 0x00005432b8307816 */ /* 0x000fe20000000030 */
[-C--:B------:R-:W-:Y:S01]  /*7b80*/  FMUL.FTZ R164, R164, R63.reuse ;  /* 0x0000003fa4a47220 */ /* 0x080fe20000410000 */
[----:B------:R-:W-:Y:S01]  /*7b90*/  LOP3.LUT R55, R55, 0xffff0000, RZ, 0xc0, !PT ;  /* 0xffff000037377812 */ /* 0x000fe200078ec0ff */
[----:B------:R-:W-:Y:S01]  /*7ba0*/  FFMA.FTZ R49, R162, R63, -R49 ;  /* 0x0000003fa2317223 */ /* 0x000fe20000010831 */
[----:B------:R-:W-:Y:S01]  /*7bb0*/  LOP3.LUT R95, R95, 0xffff0000, RZ, 0xc0, !PT ;  /* 0xffff00005f5f7812 */ /* 0x000fe200078ec0ff */
[----:B------:R-:W-:Y:S01]  /*7bc0*/  FMUL.FTZ R96, R67, R62 ;  /* 0x0000003e43607220 */ /* 0x000fe20000410000 */
[----:B------:R-:W-:Y:S01]  /*7bd0*/  SHF.L.U32 R63, R51, 0x10, RZ ;  /* 0x00000010333f7819 */ /* 0x000fe200000006ff */
[C---:B------:R-:W-:Y:S01]  /*7be0*/  IMAD.U32 R65, R64.reuse, 0x10000, RZ ;  /* 0x0001000040417824 */ /* 0x040fe200078e00ff */
[----:B------:R-:W-:Y:S01]  /*7bf0*/  LOP3.LUT R64, R64, 0xffff0000, RZ, 0xc0, !PT ;  /* 0xffff000040407812 */ /* 0x000fe200078ec0ff */
[----:B------:R-:W-:-:S02]  /*7c00*/  IMAD.U32 R60, R48, 0x10000, RZ ;  /* 0x00010000303c7824 */ /* 0x000fc400078e00ff */
[-C--:B------:R-:W-:Y:S01]  /*7c10*/  FMUL.FTZ R67, R67, R95.reuse ;  /* 0x0000005f43437220 */ /* 0x080fe20000410000 */
[----:B------:R-:W-:Y:S01]  /*7c20*/  FFMA.FTZ R96, R55, R95, -R96 ;  /* 0x0000005f37607223 */ /* 0x000fe20000010860 */
[----:B------:R-:W-:Y:S01]  /*7c30*/  LOP3.LUT R95, R48, 0xffff0000, RZ, 0xc0, !PT ;  /* 0xffff0000305f7812 */ /* 0x000fe200078ec0ff */
[-C--:B------:R-:W-:Y:S01]  /*7c40*/  FMUL.FTZ R48, R65, R63.reuse ;  /* 0x0000003f41307220 */ /* 0x080fe20000410000 */
[----:B------:R-:W-:Y:S01]  /*7c50*/  IMAD.U32 R53, R52, 0x10000, RZ ;  /* 0x0001000034357824 */ /* 0x000fe200078e00ff */
[----:B------:R-:W-:Y:S01]  /*7c60*/  LOP3.LUT R51, R51, 0xffff0000, RZ, 0xc0, !PT ;  /* 0xffff000033337812 */ /* 0x000fe200078ec0ff */
[----:B------:R-:W-:Y:S01]  /*7c70*/  FMUL.FTZ R65, R65, R60 ;  /* 0x0000003c41417220 */ /* 0x000fe20000410000 */
[----:B------:R-:W-:Y:S01]  /*7c80*/  LOP3.LUT R163, R54, 0xffff0000, RZ, 0xc0, !PT ;  /* 0xffff000036a37812 */ /* 0x000fe200078ec0ff */
[----:B------:R-:W-:Y:S01]  /*7c90*/  FFMA.FTZ R67, R55, R62, R67 ;  /* 0x0000003e37437223 */ /* 0x000fe20000010043 */
[----:B------:R-:W-:Y:S01]  /*7ca0*/  PRMT R50, R183, 0x5432, R50 ;  /* 0x00005432b7327816 */ /* 0x000fe20000000032 */
[C---:B------:R-:W-:Y:S01]  /*7cb0*/  FFMA.FTZ R48, R53.reuse, R60, -R48 ;  /* 0x0000003c35307223 */ /* 0x040fe20000010830 */
[----:B------:R-:W-:Y:S01]  /*7cc0*/  FFMA.FTZ R65, R53, R63, R65 ;  /* 0x0000003f35417223 */ /* 0x000fe20000010041 */
[----:B------:R-:W-:Y:S01]  /*7cd0*/  LOP3.LUT R52, R52, 0xffff0000, RZ, 0xc0, !PT ;  /* 0xffff000034347812 */ /* 0x000fe200078ec0ff */
[----:B------:R-:W-:-:S02]  /*7ce0*/  IMAD.U32 R54, R66, 0x10000, RZ ;  /* 0x0001000042367824 */ /* 0x000fc400078e00ff */
[----:B------:R-:W-:Y:S01]  /*7cf0*/  FMUL.FTZ R55, R64, R51 ;  /* 0x0000003340377220 */ /* 0x000fe20000410000 */
[C---:B------:R-:W-:Y:S01]  /*7d00*/  IMAD.U32 R53, R167.reuse, 0x10000, RZ ;  /* 0x00010000a7357824 */ /* 0x040fe200078e00ff */
[----:B------:R-:W-:Y:S01]  /*7d10*/  LOP3.LUT R66, R66, 0xffff0000, RZ, 0xc0, !PT ;  /* 0xffff000042427812 */ /* 0x000fe200078ec0ff */
[-C--:B------:R-:W-:Y:S01]  /*7d20*/  FMUL.FTZ R64, R64, R95.reuse ;  /* 0x0000005f40407220 */ /* 0x080fe20000410000 */
[----:B------:R-:W-:Y:S01]  /*7d30*/  LOP3.LUT R167, R167, 0xffff0000, RZ, 0xc0, !PT ;  /* 0xffff0000a7a77812 */ /* 0x000fe200078ec0ff */
[----:B------:R-:W-:Y:S02]  /*7d40*/  IMAD.U32 R60, R50, 0x10000, RZ ;  /* 0x00010000323c7824 */ /* 0x000fe400078e00ff */
[----:B------:R-:W-:Y:S01]  /*7d50*/  FFMA.FTZ R55, R52, R95, -R55 ;  /* 0x0000005f34377223 */ /* 0x000fe20000010837 */
[----:B------:R-:W-:Y:S01]  /*7d60*/  LOP3.LUT R50, R50, 0xffff0000, RZ, 0xc0, !PT ;  /* 0xffff000032327812 */ /* 0x000fe200078ec0ff */
[----:B------:R-:W-:Y:S01]  /*7d70*/  FFMA.FTZ R64, R52, R51, R64 ;  /* 0x0000003334407223 */ /* 0x000fe20000010040 */
[----:B------:R-:W-:Y:S01]  /*7d80*/  FMUL.FTZ R51, R54, R53 ;  /* 0x0000003536337220 */ /* 0x000fe20000410000 */
[----:B------:R-:W-:Y:S01]  /*7d90*/  FMUL.FTZ R52, R66, R167 ;  /* 0x000000a742347220 */ /* 0x000fe20000410000 */
[----:B------:R-:W-:Y:S01]  /*7da0*/  FMUL.FTZ R54, R54, R60 ;  /* 0x0000003c36367220 */ /* 0x000fe20000410000 */
[----:B------:R-:W-:Y:S01]  /*7db0*/  FMUL.FTZ R66, R66, R50 ;  /* 0x0000003242427220 */ /* 0x000fe20000410000 */
[----:B------:R-:W-:Y:S01]  /*7dc0*/  FFMA.FTZ R51, R99, R60, -R51 ;  /* 0x0000003c63337223 */ /* 0x000fe20000010833 */
[----:B------:R-:W-:Y:S01]  /*7dd0*/  FFMA.FTZ R52, R163, R50, -R52 ;  /* 0x00000032a3347223 */ /* 0x000fe20000010834 */
[----:B------:R-:W-:Y:S01]  /*7de0*/  FFMA.FTZ R54, R99, R53, R54 ;  /* 0x0000003563367223 */ /* 0x000fe20000010036 */
        /* <DEDUP_REMOVED lines=8> */
[----:B------:R-:W-:Y:S02]  /*7e70*/  F2FP.BF16.F32.PACK_AB R51, R52, R51 ;  /* 0x000000333433723e */ /* 0x000fe400000010ff */
[----:B------:R-:W-:Y:S01]  /*7e80*/  F2FP.BF16.F32.PACK_AB R64, R64, R65 ;  /* 0x000000414040723e */ /* 0x000fe200000010ff */
[----:B------:R-:W-:Y:S01]  /*7e90*/  IMAD.MOV.U32 R52, RZ, RZ, R48 ;  /* 0x000000ffff347224 */ /* 0x000fe200078e0030 */
[----:B------:R-:W-:Y:S01]  /*7ea0*/  F2FP.BF16.F32.PACK_AB R66, R66, R54 ;  /* 0x000000364242723e */ /* 0x000fe200000010ff */
[----:B------:R-:W-:Y:S01]  /*7eb0*/  IMAD.MOV.U32 R65, RZ, RZ, R97 ;  /* 0x000000ffff417224 */ /* 0x000fe200078e0061 */
[----:B------:R-:W-:Y:S01]  /*7ec0*/  F2FP.BF16.F32.PACK_AB R67, R67, R164 ;  /* 0x000000a44343723e */ /* 0x000fe200000010ff */
[----:B------:R-:W-:-:S07]  /*7ed0*/  IMAD.MOV.U32 R54, RZ, RZ, R51 ;  /* 0x000000ffff367224 */ /* 0x000fce00078e0033 */
.L_x_530:
[----:B------:R-:W-:Y:S05]  /*7ee0*/  BSYNC B3 ;  /* 0x0000000000037941 */ /* 0x000fea0003800000 */
.L_x_529:
        /* <DEDUP_REMOVED lines=10> */
.L_x_528:
[----:B------:R-:W-:Y:S05]  /*7f90*/  BSYNC B2 ;  /* 0x0000000000027941 */ /* 0x000fea0003800000 */
.L_x_527:
[----:B------:R-:W-:-:S13]  /*7fa0*/  ISETP.NE.AND P4, PT, R35, RZ, PT ;  /* 0x000000ff2300720c */ /* 0x000fda0003f85270 */
[----:B------:R-:W-:Y:S05]  /*7fb0*/  @!P4 BRA `(.L_x_522) ;  /* 0x000000080004c947 */ /* 0x000fea0003800000 */
[----:B---3--:R-:W2:Y:S01]  /*7fc0*/  LDL R48, [R1] ;  /* 0x0000000001307983 */ /* 0x008ea20000100800 */
[----:B------:R-:W-:Y:S01]  /*7fd0*/  IADD3 R60, P4, P5, R118, R130, R29 ;  /* 0x00000082763c7210 */ /* 0x000fe20007d9e01d */
[----:B------:R-:W-:Y:S03]  /*7fe0*/  BSSY B2, `(.L_x_531) ;  /* 0x0000074000027945 */ /* 0x000fe60003800000 */
[----:B------:R-:W-:Y:S02]  /*7ff0*/  IADD3.X R61, R4, R156, R33, P4, P5 ;  /* 0x0000009c043d7210 */ /* 0x000fe400027ea421 */
[----:B------:R-:W-:Y:S02]  /*8000*/  ISETP.GE.AND P4, PT, R206, R101, PT ;  /* 0x00000065ce00720c */ /* 0x000fe40003f86270 */
[----:B--2---:R-:W-:-:S04]  /*8010*/  LOP3.LUT P6, RZ, R48, 0x1, RZ, 0xc0, !PT ;  /* 0x0000000130ff7812 */ /* 0x004fc800078cc0ff */
[----:B------:R-:W-:-:S04]  /*8020*/  SEL R48, R124, R149, !P6 ;  /* 0x000000957c307207 */ /* 0x000fc80007000000 */
[----:B------:R-:W-:-:S04]  /*8030*/  SHF.R.S32.HI R49, RZ, 0x1f, R48 ;  /* 0x0000001fff317819 */ /* 0x000fc80000011430 */
[----:B------:R-:W-:-:S04]  /*8040*/  LEA.HI R49, R49, R48, RZ, 0x4 ;  /* 0x0000003031317211 */ /* 0x000fc800078f20ff */
[----:B------:R-:W-:-:S04]  /*8050*/  LEA.HI.SX32 R49, R49, R28, 0x1c ;  /* 0x0000001c31317211 */ /* 0x000fc800078fe2ff */
[----:B------:R-:W-:Y:S01]  /*8060*/  SHF.R.S32.HI R48, RZ, 0x1f, R49 ;  /* 0x0000001fff307819 */ /* 0x000fe20000011431 */
[----:B------:R-:W-:-:S03]  /*8070*/  IMAD.SHL.U32 R62, R49, 0x8, RZ ;  /* 0x00000008313e7824 */ /* 0x000fc600078e00ff */
[----:B------:R-:W-:Y:S02]  /*8080*/  LEA.HI R48, R48, R49, RZ, 0x3 ;  /* 0x0000003130307211 */ /* 0x000fe400078f18ff */
[----:B------:R-:W-:Y:S02]  /*8090*/  LOP3.LUT R49, R209, 0x38, R62, 0xf8, !PT ;  /* 0x00000038d1317812 */ /* 0x000fe400078ef83e */
[----:B------:R-:W-:Y:S02]  /*80a0*/  SHF.R.S32.HI R48, RZ, 0x3, R48 ;  /* 0x00000003ff307819 */ /* 0x000fe40000011430 */
[----:B------:R-:W-:-:S03]  /*80b0*/  LOP3.LUT R49, R49, R210, RZ, 0x3c, !PT ;  /* 0x000000d231317212 */ /* 0x000fc600078e3cff */
[----:B------:R-:W-:-:S04]  /*80c0*/  IMAD R48, R48, 0x1c00, R211 ;  /* 0x00001c0030307824 */ /* 0x000fc800078e02d3 */
[----:B------:R-:W-:Y:S02]  /*80d0*/  IMAD.IADD R48, R48, 0x1, R49 ;  /* 0x0000000130307824 */ /* 0x000fe400078e0231 */
[C---:B------:R-:W-:Y:S02]  /*80e0*/  IMAD R49, R19.reuse, 0x5400, R140 ;  /* 0x0000540013317824 */ /* 0x040fe400078e028c */
[----:B------:R-:W-:Y:S02]  /*80f0*/  IMAD R51, R19, 0x5400, R48 ;  /* 0x0000540013337824 */ /* 0x000fe400078e0230 */
[--C-:B------:R-:W-:Y:S02]  /*8100*/  IMAD R49, R49, 0x2, R18.reuse ;  /* 0x0000000231317824 */ /* 0x100fe400078e0212 */
[----:B0-----:R-:W-:-:S04]  /*8110*/  IMAD R52, R51, 0x2, R18 ;  /* 0x0000000233347824 */ /* 0x001fc800078e0212 */
[----:B------:R-:W0:Y:S04]  /*8120*/  LDS.128 R48, [R49+0x21400] ;  /* 0x0214000031307984 */ /* 0x000e280000000c00 */
[----:B------:R-:W2:Y:S01]  /*8130*/  LDS.128 R52, [R52+0x21400] ;  /* 0x0214000034347984 */ /* 0x000ea20000000c00 */
[----:B------:R-:W-:Y:S05]  /*8140*/  @P4 BRA `(.L_x_532) ;  /* 0x0000000400744947 */ /* 0x000fea0003800000 */
[--C-:B------:R-:W-:Y:S01]  /*8150*/  SHF.R.U64 R46, R46, 0x10, R47.reuse ;  /* 0x000000102e2e7819 */ /* 0x100fe2000000122f */
[----:B--2---:R-:W-:Y:S01]  /*8160*/  IMAD.U32 R65, R53, 0x10000, RZ ;  /* 0x0001000035417824 */ /* 0x004fe200078e00ff */
[----:B------:R-:W-:Y:S01]  /*8170*/  SHF.R.U32.HI R63, RZ, 0x10, R47 ;  /* 0x00000010ff3f7819 */ /* 0x000fe2000001162f */
[----:B------:R-:W-:Y:S01]  /*8180*/  IMAD.U32 R93, R55, 0x10000, RZ ;  /* 0x00010000375d7824 */ /* 0x000fe200078e00ff */
[----:B------:R-:W-:Y:S01]  /*8190*/  SHF.R.U64 R44, R44, 0x10, R45 ;  /* 0x000000102c2c7819 */ /* 0x000fe2000000122d */
[----:B0-----:R-:W-:Y:S01]  /*81a0*/  IMAD.U32 R92, R51, 0x10000, RZ ;  /* 0x00010000335c7824 */ /* 0x001fe200078e00ff */
[----:B------:R-:W-:Y:S01]  /*81b0*/  SHF.R.U64 R47, R56, 0x10, R57 ;  /* 0x00000010382f7819 */ /* 0x000fe20000001239 */
[----:B------:R-:W-:Y:S01]  /*81c0*/  IMAD.U32 R94, R54, 0x10000, RZ ;  /* 0x00010000365e7824 */ /* 0x000fe200078e00ff */
[----:B------:R-:W-:Y:S01]  /*81d0*/  SHF.R.U32.HI R45, RZ, 0x10, R45 ;  /* 0x00000010ff2d7819 */ /* 0x000fe2000001162d */
[----:B------:R-:W-:Y:S01]  /*81e0*/  IMAD.U32 R67, R50, 0x10000, RZ ;  /* 0x0001000032437824 */ /* 0x000fe200078e00ff */
[----:B------:R-:W-:-:S02]  /*81f0*/  SHF.R.U32.HI R56, RZ, 0x10, R57 ;  /* 0x00000010ff387819 */ /* 0x000fc40000011639 */
[----:B------:R-:W-:Y:S02]  /*8200*/  PRMT R45, R182, 0x5410, R45 ;  /* 0x00005410b62d7816 */ /* 0x000fe4000000002d */
[----:B------:R-:W-:Y:S02]  /*8210*/  PRMT R56, R180, 0x5432, R56 ;  /* 0x00005432b4387816 */ /* 0x000fe40000000038 */
[--C-:B------:R-:W-:Y:S01]  /*8220*/  SHF.R.U64 R57, R58, 0x10, R59.reuse ;  /* 0x000000103a397819 */ /* 0x100fe2000000123b */
[----:B------:R-:W-:Y:S01]  /*8230*/  IMAD.U32 R96, R45, 0x10000, RZ ;  /* 0x000100002d607824 */ /* 0x000fe200078e00ff */
[----:B------:R-:W-:Y:S01]  /*8240*/  SHF.R.U32.HI R58, RZ, 0x10, R59 ;  /* 0x00000010ff3a7819 */ /* 0x000fe2000001163b */
[C---:B------:R-:W-:Y:S01]  /*8250*/  IMAD.U32 R95, R56.reuse, 0x10000, RZ ;  /* 0x00010000385f7824 */ /* 0x040fe200078e00ff */
[----:B------:R-:W-:Y:S01]  /*8260*/  LOP3.LUT R66, R53, 0xffff0000, RZ, 0xc0, !PT ;  /* 0xffff000035427812 */ /* 0x000fe200078ec0ff */
[----:B------:R-:W-:Y:S01]  /*8270*/  IMAD.U32 R59, R49, 0x10000, RZ ;  /* 0x00010000313b7824 */ /* 0x000fe200078e00ff */
[----:B------:R-:W-:Y:S01]  /*8280*/  LOP3.LUT R97, R56, 0xffff0000, RZ, 0xc0, !PT ;  /* 0xffff000038617812 */ /* 0x000fe200078ec0ff */
[C---:B------:R-:W-:Y:S01]  /*8290*/  FMUL.FTZ R98, R65.reuse, R95 ;  /* 0x0000005f41627220 */ /* 0x040fe20000410000 */
[----:B------:R-:W-:Y:S01]  /*82a0*/  PRMT R180, R180, 0x5410, R58 ;  /* 0x00005410b4b47816 */ /* 0x000fe2000000003a */
[-C--:B------:R-:W-:Y:S01]  /*82b0*/  FMUL.FTZ R56, R65, R96.reuse ;  /* 0x0000006041387220 */ /* 0x080fe20000410000 */
[----:B------:R-:W-:Y:S01]  /*82c0*/  PRMT R63, R179, 0x5410, R63 ;  /* 0x00005410b33f7816 */ /* 0x000fe2000000003f */
[----:B------:R-:W-:Y:S01]  /*82d0*/  FFMA.FTZ R98, R59, R96, -R98 ;  /* 0x000000603b627223 */ /* 0x000fe20000010862 */
[----:B------:R-:W-:Y:S01]  /*82e0*/  LOP3.LUT R65, R45, 0xffff0000, RZ, 0xc0, !PT ;  /* 0xffff00002d417812 */ /* 0x000fe200078ec0ff */
[----:B------:R-:W-:Y:S01]  /*82f0*/  FMUL.FTZ R45, R66, R97 ;  /* 0x00000061422d7220 */ /* 0x000fe20000410000 */
[----:B------:R-:W-:Y:S01]  /*8300*/  LOP3.LUT R64, R49, 0xffff0000, RZ, 0xc0, !PT ;  /* 0xffff000031407812 */ /* 0x000fe200078ec0ff */
[----:B------:R-:W-:-:S02]  /*8310*/  IMAD.U32 R58, R180, 0x10000, RZ ;  /* 0x00010000b43a7824 */ /* 0x000fc400078e00ff */
[----:B------:R-:W-:Y:S01]  /*8320*/  FFMA.FTZ R56, R59, R95, R56 ;  /* 0x0000005f3b387223 */ /* 0x000fe20000010038 */
[----:B------:R-:W-:Y:S02]  /*8330*/  IMAD.U32 R59, R63, 0x10000, RZ ;  /* 0x000100003f3b7824 */ /* 0x000fe400078e00ff */
[-C--:B------:R-:W-:Y:S01]  /*8340*/  FMUL.FTZ R95, R66, R65.reuse ;  /* 0x00000041425f7220 */ /* 0x080fe20000410000 */
[----:B------:R-:W-:Y:S01]  /*8350*/  FFMA.FTZ R65, R64, R65, -R45 ;  /* 0x0000004140417223 */ /* 0x000fe2000001082d */
[CC--:B------:R-:W-:Y:S01]  /*8360*/  FMUL.FTZ R45, R93.reuse, R58.reuse ;  /* 0x0000003a5d2d7220 */ /* 0x0c0fe20000410000 */
[----:B------:R-:W-:Y:S01]  /*8370*/  PRMT R47, R182, 0x5432, R47 ;  /* 0x00005432b62f7816 */ /* 0x000fe2000000002f */
[----:B------:R-:W-:Y:S01]  /*8380*/  FMUL.FTZ R93, R93, R59 ;  /* 0x0000003b5d5d7220 */ /* 0x000fe20000410000 */
[----:B------:R-:W-:Y:S01]  /*8390*/  PRMT R44, R181, 0x5410, R44 ;  /* 0x00005410b52c7816 */ /* 0x000fe2000000002c */
[----:B------:R-:W-:Y:S01]  /*83a0*/  FFMA.FTZ R95, R64, R97, R95 ;  /* 0x00000061405f7223 */ /* 0x000fe2000001005f */
[----:B------:R-:W-:Y:S01]  /*83b0*/  LOP3.LUT R55, R55, 0xffff0000, RZ, 0xc0, !PT ;  /* 0xffff000037377812 */ /* 0x000fe200078ec0ff */
[----:B------:R-:W-:Y:S01]  /*83c0*/  FFMA.FTZ R93, R92, R58, R93 ;  /* 0x0000003a5c5d7223 */ /* 0x000fe2000001005d */
[----:B------:R-:W-:Y:S01]  /*83d0*/  LOP3.LUT R180, R180, 0xffff0000, RZ, 0xc0, !PT ;  /* 0xffff0000b4b47812 */ /* 0x000fe200078ec0ff */
[----:B------:R-:W-:Y:S01]  /*83e0*/  IMAD.U32 R53, R52, 0x10000, RZ ;  /* 0x0001000034357824 */ /* 0x000fe200078e00ff */
[----:B------:R-:W-:Y:S01]  /*83f0*/  LOP3.LUT R64, R63, 0xffff0000, RZ, 0xc0, !PT ;  /* 0xffff00003f407812 */ /* 0x000fe200078ec0ff */
[----:B------:R-:W-:Y:S01]  /*8400*/  IMAD.U32 R58, R47, 0x10000, RZ ;  /* 0x000100002f3a7824 */ /* 0x000fe200078e00ff */
[----:B------:R-:W-:Y:S01]  /*8410*/  LOP3.LUT R51, R51, 0xffff0000, RZ, 0xc0, !PT ;  /* 0xffff000033337812 */ /* 0x000fe200078ec0ff */
[----:B------:R-:W-:Y:S01]  /*8420*/  FFMA.FTZ R45, R92, R59, -R45 ;  /* 0x0000003b5c2d7223 */ /* 0x000fe2000001082d */
[----:B------:R-:W-:Y:S01]  /*8430*/  IMAD.U32 R66, R44, 0x10000, RZ ;  /* 0x000100002c427824 */ /* 0x000fe200078e00ff */
[----:B------:R-:W-:Y:S01]  /*8440*/  LOP3.LUT R52, R52, 0xffff0000, RZ, 0xc0, !PT ;  /* 0xffff000034347812 */ /* 0x000fe200078ec0ff */
[C---:B------:R-:W-:Y:S01]  /*8450*/  FMUL.FTZ R96, R55.reuse, R180 ;  /* 0x000000b437607220 */ /* 0x040fe20000410000 */
[----:B------:R-:W-:Y:S01]  /*8460*/  FMUL.FTZ R92, R55, R64 ;  /* 0x00000040375c7220 */ /* 0x000fe20000410000 */
[----:B------:R-:W-:Y:S01]  /*8470*/  LOP3.LUT R47, R47, 0xffff0000, RZ, 0xc0, !PT ;  /* 0xffff00002f2f7812 */ /* 0x000fe200078ec0ff */
[----:B------:R-:W-:Y:S01]  /*8480*/  IMAD.U32 R49, R48, 0x10000, RZ ;  /* 0x0001000030317824 */ /* 0x000fe200078e00ff */
[----:B------:R-:W-:Y:S01]  /*8490*/  LOP3.LUT R55, R44, 0xffff0000, RZ, 0xc0, !PT ;  /* 0xffff00002c377812 */ /* 0x000fe200078ec0ff */
[----:B------:R-:W-:Y:S01]  /*84a0*/  FMUL.FTZ R44, R53, R58 ;  /* 0x0000003a352c7220 */ /* 0x000fe20000410000 */
[----:B------:R-:W-:Y:S01]  /*84b0*/  PRMT R57, R179, 0x5432, R57 ;  /* 0x00005432b3397816 */ /* 0x000fe20000000039 */
[----:B------:R-:W-:Y:S01]  /*84c0*/  FMUL.FTZ R53, R53, R66 ;  /* 0x0000004235357220 */ /* 0x000fe20000410000 */
[----:B------:R-:W-:Y:S01]  /*84d0*/  LOP3.LUT R48, R48, 0xffff0000, RZ, 0xc0, !PT ;  /* 0xffff000030307812 */ /* 0x000fe200078ec0ff */
[C---:B------:R-:W-:Y:S01]  /*84e0*/  FFMA.FTZ R64, R51.reuse, R64, -R96 ;  /* 0x0000004033407223 */ /* 0x040fe20000010860 */
[----:B------:R-:W-:Y:S01]  /*84f0*/  FFMA.FTZ R180, R51, R180, R92 ;  /* 0x000000b433b47223 */ /* 0x000fe2000001005c */
[----:B------:R-:W-:Y:S01]  /*8500*/  FMUL.FTZ R51, R52, R47 ;  /* 0x0000002f34337220 */ /* 0x000fe20000410000 */
[----:B------:R-:W-:Y:S01]  /*8510*/  PRMT R46, R181, 0x5432, R46 ;  /* 0x00005432b52e7816 */ /* 0x000fe2000000002e */
[C---:B------:R-:W-:Y:S01]  /*8520*/  FFMA.FTZ R66, R49.reuse, R66, -R44 ;  /* 0x0000004231427223 */ /* 0x040fe2000001082c */
[----:B------:R-:W-:Y:S01]  /*8530*/  FFMA.FTZ R49, R49, R58, R53 ;  /* 0x0000003a31317223 */ /* 0x000fe20000010035 */
[C---:B------:R-:W-:Y:S01]  /*8540*/  IMAD.U32 R44, R57.reuse, 0x10000, RZ ;  /* 0x00010000392c7824 */ /* 0x040fe200078e00ff */
[----:B------:R-:W-:Y:S01]  /*8550*/  LOP3.LUT R54, R54, 0xffff0000, RZ, 0xc0, !PT ;  /* 0xffff000036367812 */ /* 0x000fe200078ec0ff */
[-C--:B------:R-:W-:Y:S01]  /*8560*/  FMUL.FTZ R53, R52, R55.reuse ;  /* 0x0000003734357220 */ /* 0x080fe20000410000 */
[----:B------:R-:W-:Y:S01]  /*8570*/  LOP3.LUT R57, R57, 0xffff0000, RZ, 0xc0, !PT ;  /* 0xffff000039397812 */ /* 0x000fe200078ec0ff */
[----:B------:R-:W-:Y:S01]  /*8580*/  FFMA.FTZ R55, R48, R55, -R51 ;  /* 0x0000003730377223 */ /* 0x000fe20000010833 */
[C---:B------:R-:W-:Y:S01]  /*8590*/  LOP3.LUT R51, R46.reuse, 0xffff0000, RZ, 0xc0, !PT ;  /* 0xffff00002e337812 */ /* 0x040fe200078ec0ff */
[----:B------:R-:W-:Y:S01]  /*85a0*/  IMAD.U32 R52, R46, 0x10000, RZ ;  /* 0x000100002e347824 */ /* 0x000fe200078e00ff */
[----:B------:R-:W-:Y:S01]  /*85b0*/  LOP3.LUT R50, R50, 0xffff0000, RZ, 0xc0, !PT ;  /* 0xffff000032327812 */ /* 0x000fe200078ec0ff */
[----:B------:R-:W-:Y:S01]  /*85c0*/  FFMA.FTZ R48, R48, R47, R53 ;  /* 0x0000002f30307223 */ /* 0x000fe20000010035 */
[----:B------:R-:W-:Y:S01]  /*85d0*/  FMUL.FTZ R53, R54, R57 ;  /* 0x0000003936357220 */ /* 0x000fe20000410000 */
[C---:B------:R-:W-:Y:S01]  /*85e0*/  FMUL.FTZ R46, R94.reuse, R44 ;  /* 0x0000002c5e2e7220 */ /* 0x040fe20000410000 */
[-C--:B------:R-:W-:Y:S01]  /*85f0*/  FMUL.FTZ R47, R94, R52.reuse ;  /* 0x000000345e2f7220 */ /* 0x080fe20000410000 */
[-C--:B------:R-:W-:Y:S01]  /*8600*/  FMUL.FTZ R54, R54, R51.reuse ;  /* 0x0000003336367220 */ /* 0x080fe20000410000 */
[----:B------:R-:W-:Y:S01]  /*8610*/  FFMA.FTZ R53, R50, R51, -R53 ;  /* 0x0000003332357223 */ /* 0x000fe20000010835 */
[C---:B------:R-:W-:Y:S01]  /*8620*/  FFMA.FTZ R52, R67.reuse, R52, -R46 ;  /* 0x0000003443347223 */ /* 0x040fe2000001082e */
[----:B------:R-:W-:Y:S01]  /*8630*/  F2FP.BF16.F32.PACK_AB R51, R64, R45 ;  /* 0x0000002d4033723e */ /* 0x000fe200000010ff */
[----:B------:R-:W-:Y:S01]  /*8640*/  FFMA.FTZ R47, R67, R44, R47 ;  /* 0x0000002c432f7223 */ /* 0x000fe2000001002f */
[----:B------:R-:W-:Y:S01]  /*8650*/  FFMA.FTZ R54, R50, R57, R54 ;  /* 0x0000003932367223 */ /* 0x000fe20000010036 */
[----:B------:R-:W-:-:S02]  /*8660*/  F2FP.BF16.F32.PACK_AB R65, R65, R98 ;  /* 0x000000624141723e */ /* 0x000fc400000010ff */
[----:B------:R-:W-:Y:S02]  /*8670*/  F2FP.BF16.F32.PACK_AB R56, R95, R56 ;  /* 0x000000385f38723e */ /* 0x000fe400000010ff */
[----:B------:R-:W-:Y:S02]  /*8680*/  F2FP.BF16.F32.PACK_AB R93, R180, R93 ;  /* 0x0000005db45d723e */ /* 0x000fe400000010ff */
[----:B------:R-:W-:Y:S02]  /*8690*/  F2FP.BF16.F32.PACK_AB R64, R55, R66 ;  /* 0x000000423740723e */ /* 0x000fe400000010ff */
[----:B------:R-:W-:Y:S01]  /*86a0*/  F2FP.BF16.F32.PACK_AB R45, R48, R49 ;  /* 0x00000031302d723e */ /* 0x000fe200000010ff */
[----:B------:R-:W-:Y:S01]  /*86b0*/  IMAD.MOV.U32 R49, RZ, RZ, R65 ;  /* 0x000000ffff317224 */ /* 0x000fe200078e0041 */
[----:B------:R-:W-:Y:S01]  /*86c0*/  F2FP.BF16.F32.PACK_AB R50, R53, R52 ;  /* 0x000000343532723e */ /* 0x000fe200000010ff */
[----:B------:R-:W-:Y:S01]  /*86d0*/  IMAD.MOV.U32 R48, RZ, RZ, R64 ;  /* 0x000000ffff307224 */ /* 0x000fe200078e0040 */
[----:B------:R-:W-:Y:S01]  /*86e0*/  F2FP.BF16.F32.PACK_AB R54, R54, R47 ;  /* 0x0000002f3636723e */ /* 0x000fe200000010ff */
[----:B------:R-:W-:-:S02]  /*86f0*/  IMAD.MOV.U32 R52, RZ, RZ, R45 ;  /* 0x000000ffff347224 */ /* 0x000fc400078e002d */
[----:B------:R-:W-:Y:S02]  /*8700*/  IMAD.MOV.U32 R53, RZ, RZ, R56 ;  /* 0x000000ffff357224 */ /* 0x000fe400078e0038 */
[----:B------:R-:W-:-:S07]  /*8710*/  IMAD.MOV.U32 R55, RZ, RZ, R93 ;  /* 0x000000ffff377224 */ /* 0x000fce00078e005d */
.L_x_532:
[----:B------:R-:W-:Y:S05]  /*8720*/  BSYNC B2 ;  /* 0x0000000000027941 */ /* 0x000fea0003800000 */
.L_x_531:
        /* <DEDUP_REMOVED lines=10> */
.L_x_522:
[----:B------:R-:W-:Y:S05]  /*87d0*/  BSYNC B1 ;  /* 0x0000000000017941 */ /* 0x000fea0003800000 */
.L_x_521:
[-C--:B--2-4-:R-:W-:Y:S02]  /*87e0*/  IMAD R44, R148, R126.reuse, RZ ;  /* 0x0000007e942c7224 */ /* 0x094fe400078e02ff */
[----:B------:R-:W-:-:S04]  /*87f0*/  IMAD.WIDE.U32 R128, R224, R126, R128 ;  /* 0x0000007ee0807225 */ /* 0x000fc800078e0080 */
[----:B------:R-:W-:Y:S01]  /*8800*/  IMAD R57, R224, R127, R44 ;  /* 0x0000007fe0397224 */ /* 0x000fe200078e022c */
[----:B------:R-:W-:Y:S06]  /*8810*/  @P3 BRA `(.L_x_491) ;  /* 0x0000001800ec3947 */ /* 0x000fec0003800000 */
[----:B------:R-:W-:Y:S01]  /*8820*/  ISETP.NE.AND P3, PT, R30, RZ, PT ;  /* 0x000000ff1e00720c */ /* 0x000fe20003f65270 */
[----:B------:R-:W-:Y:S01]  /*8830*/  BSSY B1, `(.L_x_533) ;  /* 0x000007f000017945 */ /* 0x000fe20003800000 */
[----:B------:R-:W-:-:S11]  /*8840*/  IMAD.IADD R57, R129, 0x1, R57 ;  /* 0x0000000181397824 */ /* 0x000fd600078e0239 */
[----:B------:R-:W-:Y:S05]  /*8850*/  @!P3 BRA `(.L_x_534) ;  /* 0x0000000400f0b947 */ /* 0x000fea0003800000 */
[----:B------:R-:W-:Y:S01]  /*8860*/  SEL R44, R124, R149, !P0 ;  /* 0x000000957c2c7207 */ /* 0x000fe20004000000 */
[----:B------:R-:W-:Y:S01]  /*8870*/  BSSY B2, `(.L_x_535) ;  /* 0x0000078000027945 */ /* 0x000fe20003800000 */
[----:B------:R-:W-:Y:S02]  /*8880*/  IADD3 R46, P3, P4, R118, R128, R21 ;  /* 0x00000080762e7210 */ /* 0x000fe40007c7e015 */
[----:B------:R-:W-:Y:S02]  /*8890*/  SHF.R.S32.HI R45, RZ, 0x1f, R44 ;  /* 0x0000001fff2d7819 */ /* 0x000fe4000001142c */
[----:B------:R-:W-:Y:S02]  /*88a0*/  IADD3.X R47, R4, R57, R31, P3, P4 ;  /* 0x00000039042f7210 */ /* 0x000fe40001fe841f */
[----:B------:R-:W-:-:S04]  /*88b0*/  LEA.HI R45, R45, R44, RZ, 0x4 ;  /* 0x0000002c2d2d7211 */ /* 0x000fc800078f20ff */
[----:B---3--:R-:W-:-:S05]  /*88c0*/  LEA.HI.SX32 R48, R45, R20, 0x1c ;  /* 0x000000142d307211 */ /* 0x008fca00078fe2ff */
[----:B------:R-:W-:-:S05]  /*88d0*/  IMAD.SHL.U32 R49, R48, 0x8, RZ ;  /* 0x0000000830317824 */ /* 0x000fca00078e00ff */
[----:B------:R-:W-:-:S13]  /*88e0*/  ISETP.GE.AND P3, PT, R49, R146, PT ;  /* 0x000000923100720c */ /* 0x000fda0003f66270 */
[--C-:B------:R-:W-:Y:S02]  /*88f0*/  @!P3 SHF.R.S32.HI R45, RZ, 0x1f, R49.reuse ;  /* 0x0000001fff2db819 */ /* 0x100fe40000011431 */
[----:B------:R-:W-:-:S04]  /*8900*/  @!P3 IADD3 R44, P4, P5, R118, R128, R49 ;  /* 0x00000080762cb210 */ /* 0x000fc80007d9e031 */
[----:B------:R-:W-:Y:S02]  /*8910*/  @!P3 IADD3.X R45, R4, R57, R45, P4, P5 ;  /* 0x00000039042db210 */ /* 0x000fe400027ea42d */
[----:B0-----:R-:W-:-:S04]  /*8920*/  LEA R52, P4, R46, R122, 0x1 ;  /* 0x0000007a2e347211 */ /* 0x001fc800078808ff */
[----:B------:R-:W-:Y:S02]  /*8930*/  LEA.HI.X R53, R46, R123, R47, 0x1, P4 ;  /* 0x0000007b2e357211 */ /* 0x000fe400020f0c2f */
[----:B------:R-:W-:-:S04]  /*8940*/  @!P3 LEA R54, P4, R44, R122, 0x1 ;  /* 0x0000007a2c36b211 */ /* 0x000fc800078808ff */
[----:B------:R-:W-:Y:S02]  /*8950*/  @!P3 LEA.HI.X R55, R44, R123, R45, 0x1, P4 ;  /* 0x0000007b2c37b211 */ /* 0x000fe400020f0c2d */
[----:B------:R-:W-:Y:S02]  /*8960*/  SHF.R.S32.HI R45, RZ, 0x1f, R48 ;  /* 0x0000001fff2d7819 */ /* 0x000fe40000011430 */
[----:B------:R-:W-:Y:S02]  /*8970*/  LOP3.LUT R44, R208, 0x38, R49, 0xf8, !PT ;  /* 0x00000038d02c7812 */ /* 0x000fe400078ef831 */
[----:B------:R-:W-:Y:S02]  /*8980*/  LEA.HI R45, R45, R48, RZ, 0x3 ;  /* 0x000000302d2d7211 */ /* 0x000fe400078f18ff */
[----:B------:R-:W-:Y:S02]  /*8990*/  LOP3.LUT R44, R44, R237, RZ, 0x3c, !PT ;  /* 0x000000ed2c2c7212 */ /* 0x000fe400078e3cff */
[----:B------:R-:W-:-:S02]  /*89a0*/  SHF.R.S32.HI R46, RZ, 0x3, R45 ;  /* 0x00000003ff2e7819 */ /* 0x000fc4000001142d */
[----:B------:R-:W-:-:S03]  /*89b0*/  ISETP.GE.AND P4, PT, R22, R101, PT ;  /* 0x000000651600720c */ /* 0x000fc60003f86270 */
[----:B------:R-:W-:-:S04]  /*89c0*/  IMAD R45, R46, 0x1c00, R213 ;  /* 0x00001c002e2d7824 */ /* 0x000fc800078e02d5 */
        /* <DEDUP_REMOVED lines=11> */
[----:B0-----:R-:W-:Y:S01]  /*8a80*/  IMAD.U32 R62, R45, 0x10000, RZ ;  /* 0x000100002d3e7824 */ /* 0x001fe200078e00ff */
[----:B------:R-:W-:Y:S01]  /*8a90*/  SHF.R.U32.HI R77, RZ, 0x10, R89 ;  /* 0x00000010ff4d7819 */ /* 0x000fe20000011659 */
[----:B------:R-:W-:Y:S01]  /*8aa0*/  IMAD.U32 R67, R51, 0x10000, RZ ;  /* 0x0001000033437824 */ /* 0x000fe200078e00ff */
[----:B------:R-:W-:Y:S01]  /*8ab0*/  PRMT R61, R176, 0x5410, R61 ;  /* 0x00005410b03d7816 */ /* 0x000fe2000000003d */
[----:B------:R-:W-:Y:S01]  /*8ac0*/  IMAD.U32 R60, R47, 0x10000, RZ ;  /* 0x000100002f3c7824 */ /* 0x000fe200078e00ff */
[----:B------:R-:W-:Y:S02]  /*8ad0*/  PRMT R77, R178, 0x5432, R77 ;  /* 0x00005432b24d7816 */ /* 0x000fe4000000004d */
[----:B------:R-:W-:-:S02]  /*8ae0*/  SHF.R.U64 R65, R88, 0x10, R89 ;  /* 0x0000001058417819 */ /* 0x000fc40000001259 */
[----:B------:R-:W-:Y:S02]  /*8af0*/  SHF.R.U64 R66, R90, 0x10, R91 ;  /* 0x000000105a427819 */ /* 0x000fe4000000125b */
[----:B------:R-:W-:Y:S02]  /*8b00*/  PRMT R176, R176, 0x5432, R63 ;  /* 0x00005432b0b07816 */ /* 0x000fe4000000003f */
[----:B------:R-:W-:Y:S02]  /*8b10*/  SHF.R.U32.HI R90, RZ, 0x10, R91 ;  /* 0x00000010ff5a7819 */ /* 0x000fe4000001165b */
[--C-:B------:R-:W-:Y:S02]  /*8b20*/  SHF.R.U64 R92, R78, 0x10, R79.reuse ;  /* 0x000000104e5c7819 */ /* 0x100fe4000000124f */
[----:B------:R-:W-:Y:S01]  /*8b30*/  SHF.R.U32.HI R78, RZ, 0x10, R79 ;  /* 0x00000010ff4e7819 */ /* 0x000fe2000001164f */
[----:B------:R-:W-:Y:S01]  /*8b40*/  IMAD.U32 R79, R77, 0x10000, RZ ;  /* 0x000100004d4f7824 */ /* 0x000fe200078e00ff */
[----:B------:R-:W-:Y:S01]  /*8b50*/  PRMT R178, R178, 0x5410, R65 ;  /* 0x00005410b2b27816 */ /* 0x000fe20000000041 */
[----:B------:R-:W-:Y:S01]  /*8b60*/  IMAD.U32 R65, R176, 0x10000, RZ ;  /* 0x00010000b0417824 */ /* 0x000fe200078e00ff */
[----:B------:R-:W-:Y:S01]  /*8b70*/  PRMT R90, R177, 0x5432, R90 ;  /* 0x00005432b15a7816 */ /* 0x000fe2000000005a */
[C---:B------:R-:W-:Y:S01]  /*8b80*/  FMUL.FTZ R89, R76.reuse, R79 ;  /* 0x0000004f4c597220 */ /* 0x040fe20000410000 */
[C---:B------:R-:W-:Y:S01]  /*8b90*/  PRMT R63, R175.reuse, 0x5410, R92 ;  /* 0x00005410af3f7816 */ /* 0x040fe2000000005c */
[-C--:B------:R-:W-:Y:S01]  /*8ba0*/  FMUL.FTZ R91, R76, R65.reuse ;  /* 0x000000414c5b7220 */ /* 0x080fe20000410000 */
[----:B------:R-:W-:Y:S01]  /*8bb0*/  PRMT R175, R175, 0x5432, R78 ;  /* 0x00005432afaf7816 */ /* 0x000fe2000000004e */
[----:B------:R-:W-:Y:S01]  /*8bc0*/  IMAD.U32 R78, R90, 0x10000, RZ ;  /* 0x000100005a4e7824 */ /* 0x000fe200078e00ff */
[----:B------:R-:W-:Y:S01]  /*8bd0*/  LOP3.LUT R64, R49, 0xffff0000, RZ, 0xc0, !PT ;  /* 0xffff000031407812 */ /* 0x000fe200078ec0ff */
[----:B------:R-:W-:Y:S01]  /*8be0*/  FFMA.FTZ R65, R62, R65, -R89 ;  /* 0x000000413e417223 */ /* 0x000fe20000010859 */
[----:B------:R-:W-:Y:S01]  /*8bf0*/  LOP3.LUT R77, R77, 0xffff0000, RZ, 0xc0, !PT ;  /* 0xffff00004d4d7812 */ /* 0x000fe200078ec0ff */
[----:B------:R-:W-:Y:S01]  /*8c00*/  IMAD.U32 R76, R175, 0x10000, RZ ;  /* 0x00010000af4c7824 */ /* 0x000fe200078e00ff */
[----:B------:R-:W-:Y:S01]  /*8c10*/  LOP3.LUT R176, R176, 0xffff0000, RZ, 0xc0, !PT ;  /* 0xffff0000b0b07812 */ /* 0x000fe200078ec0ff */
[----:B------:R-:W-:Y:S01]  /*8c20*/  FFMA.FTZ R62, R62, R79, R91 ;  /* 0x0000004f3e3e7223 */ /* 0x000fe2000001005b */
[----:B------:R-:W-:Y:S01]  /*8c30*/  LOP3.LUT R59, R45, 0xffff0000, RZ, 0xc0, !PT ;  /* 0xffff00002d3b7812 */ /* 0x000fe200078ec0ff */
[CC--:B------:R-:W-:Y:S01]  /*8c40*/  FMUL.FTZ R88, R64.reuse, R77.reuse ;  /* 0x0000004d40587220 */ /* 0x0c0fe20000410000 */
[C---:B------:R-:W-:Y:S01]  /*8c50*/  FMUL.FTZ R79, R67.reuse, R78 ;  /* 0x0000004e434f7220 */ /* 0x040fe20000410000 */
[----:B------:R-:W-:Y:S01]  /*8c60*/  FMUL.FTZ R89, R67, R76 ;  /* 0x0000004c43597220 */ /* 0x000fe20000410000 */
[-C--:B------:R-:W-:Y:S01]  /*8c70*/  FMUL.FTZ R92, R64, R176.reuse ;  /* 0x000000b0405c7220 */ /* 0x080fe20000410000 */
[----:B------:R-:W-:Y:S01]  /*8c80*/  FFMA.FTZ R64, R59, R176, -R88 ;  /* 0x000000b03b407223 */ /* 0x000fe20000010858 */
[----:B------:R-:W-:Y:S01]  /*8c90*/  FFMA.FTZ R67, R60, R76, -R79 ;  /* 0x0000004c3c437223 */ /* 0x000fe2000001084f */
[----:B------:R-:W-:Y:S01]  /*8ca0*/  LOP3.LUT R51, R51, 0xffff0000, RZ, 0xc0, !PT ;  /* 0xffff000033337812 */ /* 0x000fe200078ec0ff */
[----:B------:R-:W-:Y:S01]  /*8cb0*/  IMAD.U32 R49, R48, 0x10000, RZ ;  /* 0x0001000030317824 */ /* 0x000fe200078e00ff */
[----:B------:R-:W-:Y:S01]  /*8cc0*/  LOP3.LUT R90, R90, 0xffff0000, RZ, 0xc0, !PT ;  /* 0xffff00005a5a7812 */ /* 0x000fe200078ec0ff */
[----:B------:R-:W-:Y:S01]  /*8cd0*/  FFMA.FTZ R60, R60, R78, R89 ;  /* 0x0000004e3c3c7223 */ /* 0x000fe20000010059 */
[----:B------:R-:W-:Y:S01]  /*8ce0*/  LOP3.LUT R76, R175, 0xffff0000, RZ, 0xc0, !PT ;  /* 0xffff0000af4c7812 */ /* 0x000fe200078ec0ff */
[----:B------:R-:W-:Y:S01]  /*8cf0*/  IMAD.U32 R78, R61, 0x10000, RZ ;  /* 0x000100003d4e7824 */ /* 0x000fe200078e00ff */
[----:B------:R-:W-:Y:S01]  /*8d00*/  SHF.L.U32 R88, R178, 0x10, RZ ;  /* 0x00000010b2587819 */ /* 0x000fe200000006ff */
[----:B------:R-:W-:Y:S01]  /*8d10*/  FFMA.FTZ R59, R59, R77, R92 ;  /* 0x0000004d3b3b7223 */ /* 0x000fe2000001005c */
[----:B------:R-:W-:Y:S01]  /*8d20*/  LOP3.LUT R56, R47, 0xffff0000, RZ, 0xc0, !PT ;  /* 0xffff00002f387812 */ /* 0x000fe200078ec0ff */
[C---:B------:R-:W-:Y:S01]  /*8d30*/  FMUL.FTZ R77, R51.reuse, R90 ;  /* 0x0000005a334d7220 */ /* 0x040fe20000410000 */
[----:B------:R-:W-:Y:S01]  /*8d40*/  FMUL.FTZ R79, R51, R76 ;  /* 0x0000004c334f7220 */ /* 0x000fe20000410000 */
[C---:B------:R-:W-:Y:S01]  /*8d50*/  FMUL.FTZ R92, R49.reuse, R88 ;  /* 0x00000058315c7220 */ /* 0x040fe20000410000 */
[----:B------:R-:W-:Y:S01]  /*8d60*/  IMAD.U32 R45, R44, 0x10000, RZ ;  /* 0x000100002c2d7824 */ /* 0x000fe200078e00ff */
[----:B------:R-:W-:Y:S01]  /*8d70*/  LOP3.LUT R48, R48, 0xffff0000, RZ, 0xc0, !PT ;  /* 0xffff000030307812 */ /* 0x000fe200078ec0ff */
[----:B------:R-:W-:Y:S01]  /*8d80*/  FMUL.FTZ R49, R49, R78 ;  /* 0x0000004e31317220 */ /* 0x000fe20000410000 */
[----:B------:R-:W-:Y:S01]  /*8d90*/  LOP3.LUT R51, R178, 0xffff0000, RZ, 0xc0, !PT ;  /* 0xffff0000b2337812 */ /* 0x000fe200078ec0ff */
[----:B------:R-:W-:Y:S01]  /*8da0*/  IMAD.U32 R47, R46, 0x10000, RZ ;  /* 0x000100002e2f7824 */ /* 0x000fe200078e00ff */
[----:B------:R-:W-:Y:S01]  /*8db0*/  PRMT R66, R177, 0x5410, R66 ;  /* 0x00005410b1427816 */ /* 0x000fe20000000042 */
[----:B------:R-:W-:Y:S01]  /*8dc0*/  FFMA.FTZ R76, R56, R76, -R77 ;  /* 0x0000004c384c7223 */ /* 0x000fe2000001084d */
[----:B------:R-:W-:Y:S01]  /*8dd0*/  LOP3.LUT R61, R61, 0xffff0000, RZ, 0xc0, !PT ;  /* 0xffff00003d3d7812 */ /* 0x000fe200078ec0ff */
[C---:B------:R-:W-:Y:S01]  /*8de0*/  FFMA.FTZ R92, R45.reuse, R78, -R92 ;  /* 0x0000004e2d5c7223 */ /* 0x040fe2000001085c */
[----:B------:R-:W-:Y:S01]  /*8df0*/  LOP3.LUT R58, R46, 0xffff0000, RZ, 0xc0, !PT ;  /* 0xffff00002e3a7812 */ /* 0x000fe200078ec0ff */
[----:B------:R-:W-:Y:S01]  /*8e00*/  IMAD.U32 R46, R50, 0x10000, RZ ;  /* 0x00010000322e7824 */ /* 0x000fe200078e00ff */
[----:B------:R-:W-:Y:S01]  /*8e10*/  LOP3.LUT R44, R44, 0xffff0000, RZ, 0xc0, !PT ;  /* 0xffff00002c2c7812 */ /* 0x000fe200078ec0ff */
[----:B------:R-:W-:Y:S01]  /*8e20*/  FFMA.FTZ R88, R45, R88, R49 ;  /* 0x000000582d587223 */ /* 0x000fe20000010031 */
[----:B------:R-:W-:Y:S01]  /*8e30*/  LOP3.LUT R50, R50, 0xffff0000, RZ, 0xc0, !PT ;  /* 0xffff000032327812 */ /* 0x000fe200078ec0ff */
[----:B------:R-:W-:Y:S01]  /*8e40*/  FFMA.FTZ R89, R56, R90, R79 ;  /* 0x0000005a38597223 */ /* 0x000fe2000001004f */
[----:B------:R-:W-:Y:S01]  /*8e50*/  FMUL.FTZ R77, R48, R51 ;  /* 0x00000033304d7220 */ /* 0x000fe20000410000 */
[C---:B------:R-:W-:Y:S01]  /*8e60*/  IMAD.U32 R45, R63.reuse, 0x10000, RZ ;  /* 0x000100003f2d7824 */ /* 0x040fe200078e00ff */
[----:B------:R-:W-:Y:S01]  /*8e70*/  LOP3.LUT R49, R66, 0xffff0000, RZ, 0xc0, !PT ;  /* 0xffff000042317812 */ /* 0x000fe200078ec0ff */
[----:B------:R-:W-:Y:S01]  /*8e80*/  FMUL.FTZ R79, R48, R61 ;  /* 0x0000003d304f7220 */ /* 0x000fe20000410000 */
[----:B------:R-:W-:Y:S01]  /*8e90*/  LOP3.LUT R63, R63, 0xffff0000, RZ, 0xc0, !PT ;  /* 0xffff00003f3f7812 */ /* 0x000fe200078ec0ff */
[----:B------:R-:W-:-:S02]  /*8ea0*/  IMAD.U32 R48, R66, 0x10000, RZ ;  /* 0x0001000042307824 */ /* 0x000fc400078e00ff */
        /* <DEDUP_REMOVED lines=13> */
[----:B------:R-:W-:Y:S01]  /*8f80*/  F2FP.BF16.F32.PACK_AB R50, R50, R51 ;  /* 0x000000333232723e */ /* 0x000fe200000010ff */
[----:B------:R-:W-:Y:S01]  /*8f90*/  IMAD.MOV.U32 R44, RZ, RZ, R92 ;  /* 0x000000ffff2c7224 */ /* 0x000fe200078e005c */
[----:B------:R-:W-:Y:S01]  /*8fa0*/  F2FP.BF16.F32.PACK_AB R45, R64, R65 ;  /* 0x00000041402d723e */ /* 0x000fe200000010ff */
[----:B------:R-:W-:Y:S01]  /*8fb0*/  IMAD.MOV.U32 R51, RZ, RZ, R60 ;  /* 0x000000ffff337224 */ /* 0x000fe200078e003c */
[----:B------:R-:W-:Y:S02]  /*8fc0*/  F2FP.BF16.F32.PACK_AB R47, R76, R67 ;  /* 0x000000434c2f723e */ /* 0x000fe400000010ff */
[----:B------:R-:W-:-:S02]  /*8fd0*/  F2FP.BF16.F32.PACK_AB R49, R59, R62 ;  /* 0x0000003e3b31723e */ /* 0x000fc400000010ff */
[----:B------:R-:W-:-:S07]  /*8fe0*/  F2FP.BF16.F32.PACK_AB R48, R79, R88 ;  /* 0x000000584f30723e */ /* 0x000fce00000010ff */
.L_x_536:
[----:B------:R-:W-:Y:S05]  /*8ff0*/  BSYNC B2 ;  /* 0x0000000000027941 */ /* 0x000fea0003800000 */
.L_x_535:
[----:B0-----:R4:W-:Y:S04]  /*9000*/  STG.E.128 desc[UR60][R52.64], R44 ;  /* 0x0000002c34007986 */ /* 0x0019e8000c101d3c */
[----:B--2---:R4:W-:Y:S02]  /*9010*/  @!P3 STG.E.128 desc[UR60][R54.64], R48 ;  /* 0x000000303600b986 */ /* 0x0049e4000c101d3c */
.L_x_534:
[----:B------:R-:W-:Y:S05]  /*9020*/  BSYNC B1 ;  /* 0x0000000000017941 */ /* 0x000fea0003800000 */
.L_x_533:
[----:B------:R-:W-:Y:S01]  /*9030*/  ISETP.NE.AND P3, PT, R34, RZ, PT ;  /* 0x000000ff2200720c */ /* 0x000fe20003f65270 */
[----:B------:R-:W-:-:S12]  /*9040*/  BSSY B1, `(.L_x_537) ;  /* 0x000007e000017945 */ /* 0x000fd80003800000 */
[----:B------:R-:W-:Y:S05]  /*9050*/  @!P3 BRA `(.L_x_538) ;  /* 0x0000000400f0b947 */ /* 0x000fea0003800000 */
[----:B----4-:R-:W-:Y:S01]  /*9060*/  SEL R44, R124, R149, !P1 ;  /* 0x000000957c2c7207 */ /* 0x010fe20004800000 */
        /* <DEDUP_REMOVED lines=30> */
[----:B------:R-:W-:Y:S01]  /*9250*/  SHF.R.U64 R77, R72, 0x10, R73 ;  /* 0x00000010484d7819 */ /* 0x000fe20000001249 */
[----:B--2---:R-:W-:Y:S01]  /*9260*/  IMAD.U32 R67, R51, 0x10000, RZ ;  /* 0x0001000033437824 */ /* 0x004fe200078e00ff */
[--C-:B------:R-:W-:Y:S01]  /*9270*/  SHF.R.U64 R72, R74, 0x10, R75.reuse ;  /* 0x000000104a487819 */ /* 0x100fe2000000124b */
[----:B------:R-:W-:Y:S01]  /*9280*/  IMAD.U32 R65, R49, 0x10000, RZ ;  /* 0x0001000031417824 */ /* 0x000fe200078e00ff */
[----:B------:R-:W-:Y:S01]  /*9290*/  SHF.R.U32.HI R76, RZ, 0x10, R75 ;  /* 0x00000010ff4c7819 */ /* 0x000fe2000001164b */
[----:B0-----:R-:W-:Y:S01]  /*92a0*/  IMAD.U32 R60, R45, 0x10000, RZ ;  /* 0x000100002d3c7824 */ /* 0x001fe200078e00ff */
[--C-:B------:R-:W-:Y:S01]  /*92b0*/  SHF.R.U64 R75, R84, 0x10, R85.reuse ;  /* 0x00000010544b7819 */ /* 0x100fe20000001255 */
[----:B------:R-:W-:Y:S01]  /*92c0*/  IMAD.U32 R64, R47, 0x10000, RZ ;  /* 0x000100002f407824 */ /* 0x000fe200078e00ff */
[----:B------:R-:W-:Y:S01]  /*92d0*/  SHF.R.U32.HI R85, RZ, 0x10, R85 ;  /* 0x00000010ff557819 */ /* 0x000fe20000011655 */
[----:B------:R-:W-:Y:S01]  /*92e0*/  IMAD.U32 R58, R48, 0x10000, RZ ;  /* 0x00010000303a7824 */ /* 0x000fe200078e00ff */
[----:B------:R-:W-:Y:S01]  /*92f0*/  LOP3.LUT R61, R51, 0xffff0000, RZ, 0xc0, !PT ;  /* 0xffff0000333d7812 */ /* 0x000fe200078ec0ff */
[----:B------:R-:W-:Y:S01]  /*9300*/  IMAD.U32 R56, R44, 0x10000, RZ ;  /* 0x000100002c387824 */ /* 0x000fe200078e00ff */
[----:B------:R-:W-:-:S02]  /*9310*/  SHF.R.U32.HI R73, RZ, 0x10, R73 ;  /* 0x00000010ff497819 */ /* 0x000fc40000011649 */
[----:B------:R-:W-:Y:S02]  /*9320*/  PRMT R51, R159, 0x5410, R72 ;  /* 0x000054109f337816 */ /* 0x000fe40000000048 */
[----:B------:R-:W-:Y:S02]  /*9330*/  PRMT R72, R174, 0x5432, R85 ;  /* 0x00005432ae487816 */ /* 0x000fe40000000055 */
[C---:B------:R-:W-:Y:S02]  /*9340*/  PRMT R62, R160.reuse, 0x5410, R77 ;  /* 0x00005410a03e7816 */ /* 0x040fe4000000004d */
[----:B------:R-:W-:Y:S01]  /*9350*/  PRMT R160, R160, 0x5432, R73 ;  /* 0x00005432a0a07816 */ /* 0x000fe20000000049 */
[----:B------:R-:W-:Y:S01]  /*9360*/  IMAD.U32 R73, R72, 0x10000, RZ ;  /* 0x0001000048497824 */ /* 0x000fe200078e00ff */
[--C-:B------:R-:W-:Y:S02]  /*9370*/  SHF.R.U64 R74, R86, 0x10, R87.reuse ;  /* 0x00000010564a7819 */ /* 0x100fe40000001257 */
[----:B------:R-:W-:-:S02]  /*9380*/  SHF.R.U32.HI R86, RZ, 0x10, R87 ;  /* 0x00000010ff567819 */ /* 0x000fc40000011657 */
[----:B------:R-:W-:Y:S01]  /*9390*/  LOP3.LUT R66, R49, 0xffff0000, RZ, 0xc0, !PT ;  /* 0xffff000031427812 */ /* 0x000fe200078ec0ff */
[----:B------:R-:W-:Y:S01]  /*93a0*/  IMAD.U32 R49, R160, 0x10000, RZ ;  /* 0x00010000a0317824 */ /* 0x000fe200078e00ff */
[----:B------:R-:W-:Y:S01]  /*93b0*/  PRMT R174, R174, 0x5410, R75 ;  /* 0x00005410aeae7816 */ /* 0x000fe2000000004b */
[----:B------:R-:W-:Y:S01]  /*93c0*/  FMUL.FTZ R75, R65, R73 ;  /* 0x00000049414b7220 */ /* 0x000fe20000410000 */
[----:B------:R-:W-:Y:S01]  /*93d0*/  PRMT R74, R161, 0x5410, R74 ;  /* 0x00005410a14a7816 */ /* 0x000fe2000000004a */
[-C--:B------:R-:W-:Y:S01]  /*93e0*/  FMUL.FTZ R65, R65, R49.reuse ;  /* 0x0000003141417220 */ /* 0x080fe20000410000 */
[----:B------:R-:W-:Y:S01]  /*93f0*/  PRMT R161, R161, 0x5432, R86 ;  /* 0x00005432a1a17816 */ /* 0x000fe20000000056 */
[----:B------:R-:W-:Y:S01]  /*9400*/  FFMA.FTZ R49, R60, R49, -R75 ;  /* 0x000000313c317223 */ /* 0x000fe2000001084b */
[----:B------:R-:W-:Y:S01]  /*9410*/  LOP3.LUT R72, R72, 0xffff0000, RZ, 0xc0, !PT ;  /* 0xffff000048487812 */ /* 0x000fe200078ec0ff */
[----:B------:R-:W-:Y:S01]  /*9420*/  FFMA.FTZ R60, R60, R73, R65 ;  /* 0x000000493c3c7223 */ /* 0x000fe20000010041 */
[----:B------:R-:W-:Y:S01]  /*9430*/  LOP3.LUT R160, R160, 0xffff0000, RZ, 0xc0, !PT ;  /* 0xffff0000a0a07812 */ /* 0x000fe200078ec0ff */
[----:B------:R-:W-:Y:S01]  /*9440*/  IMAD.U32 R75, R161, 0x10000, RZ ;  /* 0x00010000a14b7824 */ /* 0x000fe200078e00ff */
[----:B------:R-:W-:Y:S01]  /*9450*/  PRMT R159, R159, 0x5432, R76 ;  /* 0x000054329f9f7816 */ /* 0x000fe2000000004c */
[C---:B------:R-:W-:Y:S01]  /*9460*/  FMUL.FTZ R76, R66.reuse, R72 ;  /* 0x00000048424c7220 */ /* 0x040fe20000410000 */
[----:B------:R-:W-:Y:S01]  /*9470*/  LOP3.LUT R63, R45, 0xffff0000, RZ, 0xc0, !PT ;  /* 0xffff00002d3f7812 */ /* 0x000fe200078ec0ff */
[-C--:B------:R-:W-:Y:S01]  /*9480*/  FMUL.FTZ R66, R66, R160.reuse ;  /* 0x000000a042427220 */ /* 0x080fe20000410000 */
[----:B------:R-:W-:Y:S01]  /*9490*/  FMUL.FTZ R73, R67, R75 ;  /* 0x0000004b43497220 */ /* 0x000fe20000410000 */
[----:B------:R-:W-:Y:S01]  /*94a0*/  IMAD.U32 R65, R159, 0x10000, RZ ;  /* 0x000100009f417824 */ /* 0x000fe200078e00ff */
[----:B------:R-:W-:Y:S01]  /*94b0*/  LOP3.LUT R59, R47, 0xffff0000, RZ, 0xc0, !PT ;  /* 0xffff00002f3b7812 */ /* 0x000fe200078ec0ff */
[C---:B------:R-:W-:Y:S01]  /*94c0*/  FFMA.FTZ R160, R63.reuse, R160, -R76 ;  /* 0x000000a03fa07223 */ /* 0x040fe2000001084c */
[----:B------:R-:W-:Y:S01]  /*94d0*/  FFMA.FTZ R77, R63, R72, R66 ;  /* 0x000000483f4d7223 */ /* 0x000fe20000010042 */
[----:B------:R-:W-:Y:S01]  /*94e0*/  LOP3.LUT R76, R161, 0xffff0000, RZ, 0xc0, !PT ;  /* 0xffff0000a14c7812 */ /* 0x000fe200078ec0ff */
[-C--:B------:R-:W-:Y:S01]  /*94f0*/  FMUL.FTZ R78, R67, R65.reuse ;  /* 0x00000041434e7220 */ /* 0x080fe20000410000 */
[----:B------:R-:W-:Y:S01]  /*9500*/  FFMA.FTZ R72, R64, R65, -R73 ;  /* 0x0000004140487223 */ /* 0x000fe20000010849 */
[----:B------:R-:W-:Y:S01]  /*9510*/  LOP3.LUT R66, R159, 0xffff0000, RZ, 0xc0, !PT ;  /* 0xffff00009f427812 */ /* 0x000fe200078ec0ff */
[----:B------:R-:W-:-:S02]  /*9520*/  IMAD.U32 R65, R174, 0x10000, RZ ;  /* 0x00010000ae417824 */ /* 0x000fc400078e00ff */
[----:B------:R-:W-:Y:S01]  /*9530*/  FFMA.FTZ R78, R64, R75, R78 ;  /* 0x0000004b404e7223 */ /* 0x000fe2000001004e */
[----:B------:R-:W-:Y:S02]  /*9540*/  IMAD.U32 R63, R62, 0x10000, RZ ;  /* 0x000100003e3f7824 */ /* 0x000fe400078e00ff */
[C---:B------:R-:W-:Y:S01]  /*9550*/  FMUL.FTZ R64, R61.reuse, R76 ;  /* 0x0000004c3d407220 */ /* 0x040fe20000410000 */
[-C--:B------:R-:W-:Y:S01]  /*9560*/  FMUL.FTZ R84, R61, R66.reuse ;  /* 0x000000423d547220 */ /* 0x080fe20000410000 */
[----:B------:R-:W-:Y:S01]  /*9570*/  FMUL.FTZ R73, R58, R65 ;  /* 0x000000413a497220 */ /* 0x000fe20000410000 */
[----:B------:R-:W-:Y:S01]  /*9580*/  LOP3.LUT R48, R48, 0xffff0000, RZ, 0xc0, !PT ;  /* 0xffff000030307812 */ /* 0x000fe200078ec0ff */
[-C--:B------:R-:W-:Y:S01]  /*9590*/  FMUL.FTZ R58, R58, R63.reuse ;  /* 0x0000003f3a3a7220 */ /* 0x080fe20000410000 */
[----:B------:R-:W-:Y:S01]  /*95a0*/  LOP3.LUT R67, R174, 0xffff0000, RZ, 0xc0, !PT ;  /* 0xffff0000ae437812 */ /* 0x000fe200078ec0ff */
[----:B------:R-:W-:Y:S01]  /*95b0*/  IMAD.U32 R45, R46, 0x10000, RZ ;  /* 0x000100002e2d7824 */ /* 0x000fe200078e00ff */
[----:B------:R-:W-:Y:S01]  /*95c0*/  LOP3.LUT R61, R62, 0xffff0000, RZ, 0xc0, !PT ;  /* 0xffff00003e3d7812 */ /* 0x000fe200078ec0ff */
[C---:B------:R-:W-:Y:S01]  /*95d0*/  FFMA.FTZ R75, R59.reuse, R66, -R64 ;  /* 0x000000423b4b7223 */ /* 0x040fe20000010840 */
[----:B------:R-:W-:Y:S01]  /*95e0*/  LOP3.LUT R44, R44, 0xffff0000, RZ, 0xc0, !PT ;  /* 0xffff00002c2c7812 */ /* 0x000fe200078ec0ff */
[----:B------:R-:W-:Y:S01]  /*95f0*/  FFMA.FTZ R79, R59, R76, R84 ;  /* 0x0000004c3b4f7223 */ /* 0x000fe20000010054 */
[----:B------:R-:W-:Y:S01]  /*9600*/  LOP3.LUT R47, R46, 0xffff0000, RZ, 0xc0, !PT ;  /* 0xffff00002e2f7812 */ /* 0x000fe200078ec0ff */
[C---:B------:R-:W-:Y:S01]  /*9610*/  FFMA.FTZ R73, R56.reuse, R63, -R73 ;  /* 0x0000003f38497223 */ /* 0x040fe20000010849 */
[----:B------:R-:W-:Y:S01]  /*9620*/  FFMA.FTZ R58, R56, R65, R58 ;  /* 0x00000041383a7223 */ /* 0x000fe2000001003a */
[----:B------:R-:W-:-:S02]  /*9630*/  IMAD.U32 R46, R50, 0x10000, RZ ;  /* 0x00010000322e7824 */ /* 0x000fc400078e00ff */
[C---:B------:R-:W-:Y:S01]  /*9640*/  FMUL.FTZ R59, R48.reuse, R67 ;  /* 0x00000043303b7220 */ /* 0x040fe20000410000 */
[-C--:B------:R-:W-:Y:S01]  /*9650*/  FMUL.FTZ R63, R48, R61.reuse ;  /* 0x0000003d303f7220 */ /* 0x080fe20000410000 */
[----:B------:R-:W-:Y:S01]  /*9660*/  IMAD.U32 R56, R74, 0x10000, RZ ;  /* 0x000100004a387824 */ /* 0x000fe200078e00ff */
[----:B------:R-:W-:Y:S01]  /*9670*/  LOP3.LUT R50, R50, 0xffff0000, RZ, 0xc0, !PT ;  /* 0xffff000032327812 */ /* 0x000fe200078ec0ff */
[C---:B------:R-:W-:Y:S01]  /*9680*/  IMAD.U32 R48, R51.reuse, 0x10000, RZ ;  /* 0x0001000033307824 */ /* 0x040fe200078e00ff */
[----:B------:R-:W-:Y:S01]  /*9690*/  LOP3.LUT R74, R74, 0xffff0000, RZ, 0xc0, !PT ;  /* 0xffff00004a4a7812 */ /* 0x000fe200078ec0ff */
[C---:B------:R-:W-:Y:S01]  /*96a0*/  FFMA.FTZ R62, R44.reuse, R61, -R59 ;  /* 0x0000003d2c3e7223 */ /* 0x040fe2000001083b */
[----:B------:R-:W-:Y:S01]  /*96b0*/  LOP3.LUT R51, R51, 0xffff0000, RZ, 0xc0, !PT ;  /* 0xffff000033337812 */ /* 0x000fe200078ec0ff */
[----:B------:R-:W-:Y:S01]  /*96c0*/  FFMA.FTZ R63, R44, R67, R63 ;  /* 0x000000432c3f7223 */ /* 0x000fe2000001003f */
[C---:B------:R-:W-:Y:S01]  /*96d0*/  FMUL.FTZ R44, R46.reuse, R56 ;  /* 0x000000382e2c7220 */ /* 0x040fe20000410000 */
[----:B------:R-:W-:Y:S01]  /*96e0*/  FMUL.FTZ R59, R46, R48 ;  /* 0x000000302e3b7220 */ /* 0x000fe20000410000 */
        /* <DEDUP_REMOVED lines=16> */
.L_x_540:
[----:B------:R-:W-:Y:S05]  /*97f0*/  BSYNC B2 ;  /* 0x0000000000027941 */ /* 0x000fea0003800000 */
.L_x_539:
[----:B0-----:R0:W-:Y:S04]  /*9800*/  STG.E.128 desc[UR60][R52.64], R44 ;  /* 0x0000002c34007986 */ /* 0x0011e8000c101d3c */
[----:B--2---:R0:W-:Y:S02]  /*9810*/  @!P3 STG.E.128 desc[UR60][R54.64], R48 ;  /* 0x000000303600b986 */ /* 0x0041e4000c101d3c */
.L_x_538:
[----:B------:R-:W-:Y:S05]  /*9820*/  BSYNC B1 ;  /* 0x0000000000017941 */ /* 0x000fea0003800000 */
.L_x_537:
[----:B------:R-:W-:-:S13]  /*9830*/  ISETP.NE.AND P3, PT, R35, RZ, PT ;  /* 0x000000ff2300720c */ /* 0x000fda0003f65270 */
[----:B------:R-:W-:Y:S05]  /*9840*/  @!P3 BRA `(.L_x_491) ;  /* 0x0000000800e0b947 */ /* 0x000fea0003800000 */
[----:B0---4-:R-:W2:Y:S01]  /*9850*/  LDL R44, [R1] ;  /* 0x00000000012c7983 */ /* 0x011ea20000100800 */
[----:B------:R-:W-:Y:S01]  /*9860*/  IADD3 R46, P3, P4, R118, R128, R29 ;  /* 0x00000080762e7210 */ /* 0x000fe20007c7e01d */
[----:B------:R-:W-:Y:S03]  /*9870*/  BSSY B1, `(.L_x_541) ;  /* 0x0000073000017945 */ /* 0x000fe60003800000 */
[----:B---3--:R-:W-:Y:S02]  /*9880*/  IADD3.X R49, R4, R57, R33, P3, P4 ;  /* 0x0000003904317210 */ /* 0x008fe40001fe8421 */
[----:B------:R-:W-:-:S04]  /*9890*/  LEA R52, P3, R46, R122, 0x1 ;  /* 0x0000007a2e347211 */ /* 0x000fc800078608ff */
[----:B------:R-:W-:Y:S02]  /*98a0*/  LEA.HI.X R53, R46, R123, R49, 0x1, P3 ;  /* 0x0000007b2e357211 */ /* 0x000fe400018f0c31 */
        /* <DEDUP_REMOVED lines=8> */
[----:B------:R-:W-:-:S04]  /*9930*/  LEA.HI R44, R44, R149, RZ, 0x3 ;  /* 0x000000952c2c7211 */ /* 0x000fc800078f18ff */
        /* <DEDUP_REMOVED lines=14> */
[--C-:B------:R-:W-:Y:S01]  /*9a20*/  SHF.R.U64 R64, R68, 0x10, R69.reuse ;  /* 0x0000001044407819 */ /* 0x100fe20000001245 */
[----:B0-----:R-:W-:Y:S01]  /*9a30*/  IMAD.U32 R56, R45, 0x10000, RZ ;  /* 0x000100002d387824 */ /* 0x001fe200078e00ff */
[----:B------:R-:W-:Y:S01]  /*9a40*/  SHF.R.U32.HI R68, RZ, 0x10, R69 ;  /* 0x00000010ff447819 */ /* 0x000fe20000011645 */
[----:B------:R-:W-:Y:S01]  /*9a50*/  IMAD.U32 R63, R51, 0x10000, RZ ;  /* 0x00010000333f7824 */ /* 0x000fe200078e00ff */
[----:B------:R-:W-:Y:S01]  /*9a60*/  PRMT R67, R158, 0x5432, R67 ;  /* 0x000054329e437816 */ /* 0x000fe20000000043 */
[----:B------:R-:W-:Y:S01]  /*9a70*/  IMAD.U32 R59, R48, 0x10000, RZ ;  /* 0x00010000303b7824 */ /* 0x000fe200078e00ff */
[----:B------:R-:W-:Y:S01]  /*9a80*/  SHF.R.U64 R69, R70, 0x10, R71 ;  /* 0x0000001046457819 */ /* 0x000fe20000001247 */
[----:B------:R-:W-:Y:S01]  /*9a90*/  IMAD.U32 R54, R44, 0x10000, RZ ;  /* 0x000100002c367824 */ /* 0x000fe200078e00ff */
[----:B------:R-:W-:-:S02]  /*9aa0*/  PRMT R64, R155, 0x5410, R64 ;  /* 0x000054109b407816 */ /* 0x000fc40000000040 */
[----:B------:R-:W-:Y:S02]  /*9ab0*/  SHF.R.U32.HI R71, RZ, 0x10, R71 ;  /* 0x00000010ff477819 */ /* 0x000fe40000011647 */
[----:B------:R-:W-:Y:S02]  /*9ac0*/  SHF.R.U64 R65, R80, 0x10, R81 ;  /* 0x0000001050417819 */ /* 0x000fe40000001251 */
[----:B------:R-:W-:Y:S01]  /*9ad0*/  PRMT R155, R155, 0x5432, R68 ;  /* 0x000054329b9b7816 */ /* 0x000fe20000000044 */
[----:B------:R-:W-:Y:S01]  /*9ae0*/  IMAD.U32 R68, R67, 0x10000, RZ ;  /* 0x0001000043447824 */ /* 0x000fe200078e00ff */
[--C-:B------:R-:W-:Y:S02]  /*9af0*/  SHF.R.U64 R70, R82, 0x10, R83.reuse ;  /* 0x0000001052467819 */ /* 0x100fe40000001253 */
[----:B------:R-:W-:Y:S02]  /*9b00*/  SHF.R.U32.HI R82, RZ, 0x10, R83 ;  /* 0x00000010ff527819 */ /* 0x000fe40000011653 */
[----:B------:R-:W-:-:S02]  /*9b10*/  PRMT R66, R154, 0x5410, R69 ;  /* 0x000054109a427816 */ /* 0x000fc40000000045 */
[----:B------:R-:W-:Y:S01]  /*9b20*/  PRMT R154, R154, 0x5432, R71 ;  /* 0x000054329a9a7816 */ /* 0x000fe20000000047 */
[-C--:B------:R-:W-:Y:S01]  /*9b30*/  FMUL.FTZ R71, R61, R68.reuse ;  /* 0x000000443d477220 */ /* 0x080fe20000410000 */
[----:B------:R-:W-:Y:S01]  /*9b40*/  PRMT R158, R158, 0x5410, R65 ;  /* 0x000054109e9e7816 */ /* 0x000fe20000000041 */
[----:B------:R-:W-:Y:S01]  /*9b50*/  IMAD.U32 R65, R155, 0x10000, RZ ;  /* 0x000100009b417824 */ /* 0x000fe200078e00ff */
[----:B------:R-:W-:Y:S02]  /*9b60*/  LOP3.LUT R62, R49, 0xffff0000, RZ, 0xc0, !PT ;  /* 0xffff0000313e7812 */ /* 0x000fe400078ec0ff */
[----:B------:R-:W-:Y:S01]  /*9b70*/  PRMT R69, R157, 0x5410, R70 ;  /* 0x000054109d457816 */ /* 0x000fe20000000046 */
[-C--:B------:R-:W-:Y:S01]  /*9b80*/  FMUL.FTZ R73, R61, R65.reuse ;  /* 0x000000413d497220 */ /* 0x080fe20000410000 */
[----:B------:R-:W-:Y:S01]  /*9b90*/  LOP3.LUT R67, R67, 0xffff0000, RZ, 0xc0, !PT ;  /* 0xffff000043437812 */ /* 0x000fe200078ec0ff */
[C---:B------:R-:W-:Y:S01]  /*9ba0*/  FFMA.FTZ R71, R56.reuse, R65, -R71 ;  /* 0x0000004138477223 */ /* 0x040fe20000010847 */
[----:B------:R-:W-:Y:S01]  /*9bb0*/  PRMT R157, R157, 0x5432, R82 ;  /* 0x000054329d9d7816 */ /* 0x000fe20000000052 */
[----:B------:R-:W-:Y:S01]  /*9bc0*/  FFMA.FTZ R73, R56, R68, R73 ;  /* 0x0000004438497223 */ /* 0x000fe20000010049 */
[----:B------:R-:W-:Y:S01]  /*9bd0*/  LOP3.LUT R58, R45, 0xffff0000, RZ, 0xc0, !PT ;  /* 0xffff00002d3a7812 */ /* 0x000fe200078ec0ff */
[----:B------:R-:W-:Y:S01]  /*9be0*/  FMUL.FTZ R65, R62, R67 ;  /* 0x000000433e417220 */ /* 0x000fe20000410000 */
[----:B------:R-:W-:Y:S01]  /*9bf0*/  LOP3.LUT R155, R155, 0xffff0000, RZ, 0xc0, !PT ;  /* 0xffff00009b9b7812 */ /* 0x000fe200078ec0ff */
[----:B------:R-:W-:Y:S01]  /*9c00*/  IMAD.U32 R61, R157, 0x10000, RZ ;  /* 0x000100009d3d7824 */ /* 0x000fe200078e00ff */
[----:B------:R-:W-:Y:S01]  /*9c10*/  LOP3.LUT R60, R48, 0xffff0000, RZ, 0xc0, !PT ;  /* 0xffff0000303c7812 */ /* 0x000fe200078ec0ff */
[----:B------:R-:W-:Y:S01]  /*9c20*/  IMAD.U32 R56, R154, 0x10000, RZ ;  /* 0x000100009a387824 */ /* 0x000fe200078e00ff */
[----:B------:R-:W-:Y:S01]  /*9c30*/  LOP3.LUT R51, R51, 0xffff0000, RZ, 0xc0, !PT ;  /* 0xffff000033337812 */ /* 0x000fe200078ec0ff */
[----:B------:R-:W-:Y:S01]  /*9c40*/  FFMA.FTZ R68, R58, R155, -R65 ;  /* 0x0000009b3a447223 */ /* 0x000fe20000010841 */
[----:B------:R-:W-:-:S02]  /*9c50*/  IMAD.U32 R48, R47, 0x10000, RZ ;  /* 0x000100002f307824 */ /* 0x000fc400078e00ff */
[----:B------:R-:W-:Y:S01]  /*9c60*/  FMUL.FTZ R65, R63, R61 ;  /* 0x0000003d3f417220 */ /* 0x000fe20000410000 */
[----:B------:R-:W-:Y:S01]  /*9c70*/  FMUL.FTZ R75, R62, R155 ;  /* 0x0000009b3e4b7220 */ /* 0x000fe20000410000 */
[----:B------:R-:W-:Y:S01]  /*9c80*/  LOP3.LUT R62, R157, 0xffff0000, RZ, 0xc0, !PT ;  /* 0xffff00009d3e7812 */ /* 0x000fe200078ec0ff */
[-C--:B------:R-:W-:Y:S01]  /*9c90*/  FMUL.FTZ R72, R63, R56.reuse ;  /* 0x000000383f487220 */ /* 0x080fe20000410000 */
[----:B------:R-:W-:Y:S01]  /*9ca0*/  LOP3.LUT R154, R154, 0xffff0000, RZ, 0xc0, !PT ;  /* 0xffff00009a9a7812 */ /* 0x000fe200078ec0ff */
[----:B------:R-:W-:Y:S01]  /*9cb0*/  FFMA.FTZ R65, R48, R56, -R65 ;  /* 0x0000003830417223 */ /* 0x000fe20000010841 */
[----:B------:R-:W-:Y:S01]  /*9cc0*/  IMAD.U32 R56, R158, 0x10000, RZ ;  /* 0x000100009e387824 */ /* 0x000fe200078e00ff */
[----:B------:R-:W-:Y:S01]  /*9cd0*/  LOP3.LUT R49, R47, 0xffff0000, RZ, 0xc0, !PT ;  /* 0xffff00002f317812 */ /* 0x000fe200078ec0ff */
[----:B------:R-:W-:Y:S01]  /*9ce0*/  FFMA.FTZ R70, R58, R67, R75 ;  /* 0x000000433a467223 */ /* 0x000fe2000001004b */
[----:B------:R-:W-:Y:S01]  /*9cf0*/  FFMA.FTZ R72, R48, R61, R72 ;  /* 0x0000003d30487223 */ /* 0x000fe20000010048 */
[----:B------:R-:W-:Y:S01]  /*9d00*/  FMUL.FTZ R58, R51, R62 ;  /* 0x0000003e333a7220 */ /* 0x000fe20000410000 */
[----:B------:R-:W-:-:S02]  /*9d10*/  IMAD.U32 R48, R64, 0x10000, RZ ;  /* 0x0001000040307824 */ /* 0x000fc400078e00ff */
[----:B------:R-:W-:Y:S01]  /*9d20*/  FMUL.FTZ R74, R51, R154 ;  /* 0x0000009a334a7220 */ /* 0x000fe20000410000 */
[----:B------:R-:W-:Y:S01]  /*9d30*/  LOP3.LUT R158, R158, 0xffff0000, RZ, 0xc0, !PT ;  /* 0xffff00009e9e7812 */ /* 0x000fe200078ec0ff */
[----:B------:R-:W-:Y:S01]  /*9d40*/  FMUL.FTZ R51, R59, R56 ;  /* 0x000000383b337220 */ /* 0x000fe20000410000 */
[----:B------:R-:W-:Y:S01]  /*9d50*/  LOP3.LUT R64, R64, 0xffff0000, RZ, 0xc0, !PT ;  /* 0xffff000040407812 */ /* 0x000fe200078ec0ff */
[C---:B------:R-:W-:Y:S01]  /*9d60*/  FFMA.FTZ R154, R49.reuse, R154, -R58 ;  /* 0x0000009a319a7223 */ /* 0x040fe2000001083a */
[----:B------:R-:W-:Y:S01]  /*9d70*/  FFMA.FTZ R63, R49, R62, R74 ;  /* 0x0000003e313f7223 */ /* 0x000fe2000001004a */
[----:B------:R-:W-:Y:S01]  /*9d80*/  LOP3.LUT R45, R44, 0xffff0000, RZ, 0xc0, !PT ;  /* 0xffff00002c2d7812 */ /* 0x000fe200078ec0ff */
[----:B------:R-:W-:Y:S01]  /*9d90*/  FMUL.FTZ R62, R60, R158 ;  /* 0x0000009e3c3e7220 */ /* 0x000fe20000410000 */
[-C--:B------:R-:W-:Y:S01]  /*9da0*/  FFMA.FTZ R58, R54, R48.reuse, -R51 ;  /* 0x00000030363a7223 */ /* 0x080fe20000010833 */
[----:B------:R-:W-:Y:S02]  /*9db0*/  IMAD.U32 R47, R50, 0x10000, RZ ;  /* 0x00010000322f7824 */ /* 0x000fe400078e00ff */
[----:B------:R-:W-:Y:S01]  /*9dc0*/  FMUL.FTZ R59, R59, R48 ;  /* 0x000000303b3b7220 */ /* 0x000fe20000410000 */
[----:B------:R-:W-:Y:S01]  /*9dd0*/  FMUL.FTZ R60, R60, R64 ;  /* 0x000000403c3c7220 */ /* 0x000fe20000410000 */
[C---:B------:R-:W-:Y:S01]  /*9de0*/  IMAD.U32 R51, R69.reuse, 0x10000, RZ ;  /* 0x0001000045337824 */ /* 0x040fe200078e00ff */
[----:B------:R-:W-:Y:S01]  /*9df0*/  LOP3.LUT R50, R50, 0xffff0000, RZ, 0xc0, !PT ;  /* 0xffff000032327812 */ /* 0x000fe200078ec0ff */
[----:B------:R-:W-:Y:S01]  /*9e00*/  IMAD.U32 R48, R66, 0x10000, RZ ;  /* 0x0001000042307824 */ /* 0x000fe200078e00ff */
[----:B------:R-:W-:Y:S01]  /*9e10*/  LOP3.LUT R69, R69, 0xffff0000, RZ, 0xc0, !PT ;  /* 0xffff000045457812 */ /* 0x000fe200078ec0ff */
[----:B------:R-:W-:Y:S01]  /*9e20*/  IMAD.U32 R44, R46, 0x10000, RZ ;  /* 0x000100002e2c7824 */ /* 0x000fe200078e00ff */
[----:B------:R-:W-:Y:S01]  /*9e30*/  LOP3.LUT R49, R66, 0xffff0000, RZ, 0xc0, !PT ;  /* 0xffff000042317812 */ /* 0x000fe200078ec0ff */
[----:B------:R-:W-:Y:S01]  /*9e40*/  FFMA.FTZ R59, R54, R56, R59 ;  /* 0x00000038363b7223 */ /* 0x000fe2000001003b */
[C---:B------:R-:W-:Y:S01]  /*9e50*/  FFMA.FTZ R61, R45.reuse, R64, -R62 ;  /* 0x000000402d3d7223 */ /* 0x040fe2000001083e */
[----:B------:R-:W-:Y:S01]  /*9e60*/  FFMA.FTZ R60, R45, R158, R60 ;  /* 0x0000009e2d3c7223 */ /* 0x000fe2000001003c */
[----:B------:R-:W-:Y:S01]  /*9e70*/  LOP3.LUT R46, R46, 0xffff0000, RZ, 0xc0, !PT ;  /* 0xffff00002e2e7812 */ /* 0x000fe200078ec0ff */
[C---:B------:R-:W-:Y:S01]  /*9e80*/  FMUL.FTZ R45, R47.reuse, R51 ;  /* 0x000000332f2d7220 */ /* 0x040fe20000410000 */
        /* <DEDUP_REMOVED lines=14> */
[----:B------:R-:W-:Y:S02]  /*9f70*/  F2FP.BF16.F32.PACK_AB R51, R63, R72 ;  /* 0x000000483f33723e */ /* 0x000fe400000010ff */
[----:B------:R-:W-:-:S02]  /*9f80*/  F2FP.BF16.F32.PACK_AB R48, R60, R59 ;  /* 0x0000003b3c30723e */ /* 0x000fc400000010ff */
[----:B------:R-:W-:-:S07]  /*9f90*/  F2FP.BF16.F32.PACK_AB R50, R69, R54 ;  /* 0x000000364532723e */ /* 0x000fce00000010ff */
.L_x_542:
[----:B------:R-:W-:Y:S05]  /*9fa0*/  BSYNC B1 ;  /* 0x0000000000017941 */ /* 0x000fea0003800000 */
.L_x_541:
[----:B0-----:R0:W-:Y:S01]  /*9fb0*/  STG.E.128 desc[UR60][R52.64], R44 ;  /* 0x0000002c34007986 */ /* 0x0011e2000c101d3c */
[----:B------:R-:W-:-:S13]  /*9fc0*/  ISETP.GE.AND P3, PT, R55, R146, PT ;  /* 0x000000923700720c */ /* 0x000fda0003f66270 */
[----:B------:R-:W-:Y:S05]  /*9fd0*/  @P3 BRA `(.L_x_491) ;  /* 0x0000000000fc3947 */ /* 0x000fea0003800000 */
[--C-:B0-----:R-:W-:Y:S02]  /*9fe0*/  SHF.R.S32.HI R44, RZ, 0x1f, R55.reuse ;  /* 0x0000001fff2c7819 */ /* 0x101fe40000011437 */
[----:B------:R-:W-:-:S04]  /*9ff0*/  IADD3 R55, P3, P4, R118, R128, R55 ;  /* 0x0000008076377210 */ /* 0x000fc80007c7e037 */
[----:B------:R-:W-:Y:S02]  /*a000*/  IADD3.X R44, R4, R57, R44, P3, P4 ;  /* 0x00000039042c7210 */ /* 0x000fe40001fe842c */
[----:B------:R-:W-:-:S04]  /*a010*/  LEA R122, P3, R55, R122, 0x1 ;  /* 0x0000007a377a7211 */ /* 0x000fc800078608ff */
[----:B------:R-:W-:-:S05]  /*a020*/  LEA.HI.X R123, R55, R123, R44, 0x1, P3 ;  /* 0x0000007b377b7211 */ /* 0x000fca00018f0c2c */
[----:B--2---:R0:W-:Y:S01]  /*a030*/  STG.E.128 desc[UR60][R122.64], R48 ;  /* 0x000000307a007986 */ /* 0x0041e2000c101d3c */
[----:B------:R-:W-:Y:S05]  /*a040*/  BRA `(.L_x_491) ;  /* 0x0000000000e07947 */ /* 0x000fea0003800000 */
.L_x_458:
[----:B------:R-:W2:Y:S02]  /*a050*/  LDL R44, [R1+0x1c] ;  /* 0x00001c00012c7983 */ /* 0x000ea40000100800 */
[----:B--2---:R-:W-:-:S13]  /*a060*/  R2UR UR4, R44 ;  /* 0x000000002c0472ca */ /* 0x004fda00000e0000 */
[----:B------:R-:W-:-:S06]  /*a070*/  UISETP.NE.AND UP0, UPT, UR4, 0x3, UPT ;  /* 0x000000030400788c */ /* 0x000fcc000bf05270 */
[----:B------:R-:W-:-:S13]  /*a080*/  PLOP3.LUT P2, PT, PT, PT, UP0, 0x80, 0x0 ;  /* 0x000000000000781c */ /* 0x000fda0003f4f008 */
[----:B------:R-:W-:Y:S05]  /*a090*/  @!P2 BRA `(.L_x_543) ;  /* 0x000000000004a947 */ /* 0x000fea0003800000 */
[----:B------:R-:W-:Y:S01]  /*a0a0*/  BPT.TRAP 0x1 ;  /* 0x000000040000795c */ /* 0x000fe20000300000 */
.L_x_543:
[----:B------:R-:W-:Y:S01]  /*a0b0*/  IMAD R43, R19, 0x8, R18 ;  /* 0x00000008132b7824 */ /* 0x000fe200078e0212 */
[----:B------:R-:W-:Y:S01]  /*a0c0*/  SHF.L.U32 R100, R207, 0x1f, RZ ;  /* 0x0000001fcf647819 */ /* 0x000fe200000006ff */
[----:B------:R-:W-:Y:S01]  /*a0d0*/  IMAD R42, R24, -0x70, R2 ;  /* 0xffffff90182a7824 */ /* 0x000fe200078e0202 */
[----:B------:R-:W-:Y:S02]  /*a0e0*/  BSSY B1, `(.L_x_544) ;  /* 0x0000004000017945 */ /* 0x000fe40003800000 */
[----:B------:R-:W1:Y:S02]  /*a0f0*/  SYNCS.PHASECHK.TRANS64.TRYWAIT P3, [R43+URZ+0x36890], R100 ;  /* 0x036890642b0075a7 */ /* 0x000e64000806017f */
[----:B------:R-:W-:Y:S01]  /*a100*/  VIMNMX R42, R42, 0x70, PT ;  /* 0x000000702a2a7848 */ /* 0x000fe20003fe0100 */
[----:B-1----:R-:W-:Y:S06]  /*a110*/  @!P3 BRA `(.L_x_545) ;  /* 0x0000019c00e0b947 */ /* 0x002fec0003800000 */
.L_x_764:
[----:B------:R-:W-:Y:S05]  /*a120*/  BSYNC B1 ;  /* 0x0000000000017941 */ /* 0x000fea0003800000 */
.L_x_544:
[----:B------:R-:W-:Y:S01]  /*a130*/  ISETP.GE.AND P3, PT, R204, R42, PT ;  /* 0x0000002acc00720c */ /* 0x000fe20003f66270 */
[----:B------:R-:W-:-:S12]  /*a140*/  BSSY B1, `(.L_x_546) ;  /* 0x0000014000017945 */ /* 0x000fd80003800000 */
[----:B------:R-:W-:Y:S05]  /*a150*/  @P3 BRA `(.L_x_547) ;  /* 0x0000000000483947 */ /* 0x000fea0003800000 */
[----:B------:R-:W-:-:S13]  /*a160*/  ISETP.NE.AND P3, PT, R30, RZ, PT ;  /* 0x000000ff1e00720c */ /* 0x000fda0003f65270 */
[----:B0-----:R-:W0:Y:S04]  /*a170*/  @P3 LDS.128 R44, [R40+0x21000] ;  /* 0x02100000282c3984 */ /* 0x001e280000000c00 */
[----:B0-----:R-:W-:Y:S01]  /*a180*/  @P3 STG.E.128 desc[UR60][R50.64], R44 ;  /* 0x0000002c32003986 */ /* 0x001fe2000c101d3c */
[----:B------:R-:W-:-:S13]  /*a190*/  ISETP.NE.AND P3, PT, R34, RZ, PT ;  /* 0x000000ff2200720c */ /* 0x000fda0003f65270 */
[----:B------:R-:W0:Y:S04]  /*a1a0*/  @P3 LDS.128 R44, [R41+0x21000] ;  /* 0x02100000292c3984 */ /* 0x000e280000000c00 */
        /* <DEDUP_REMOVED lines=12> */
[----:B0-----:R2:W-:Y:S02]  /*a270*/  @P3 STG.E.128 desc[UR60][R50.64+0x140], R44 ;  /* 0x0001402c32003986 */ /* 0x0015e4000c101d3c */
.L_x_547:
[----:B------:R-:W-:Y:S05]  /*a280*/  BSYNC B1 ;  /* 0x0000000000017941 */ /* 0x000fea0003800000 */
.L_x_546:
[----:B------:R-:W-:-:S13]  /*a290*/  ISETP.GE.AND P3, PT, R224, R42, PT ;  /* 0x0000002ae000720c */ /* 0x000fda0003f66270 */
[----:B------:R-:W-:Y:S05]  /*a2a0*/  @P3 BRA `(.L_x_491) ;  /* 0x0000000000483947 */ /* 0x000fea0003800000 */
[----:B------:R-:W-:-:S13]  /*a2b0*/  ISETP.NE.AND P3, PT, R30, RZ, PT ;  /* 0x000000ff1e00720c */ /* 0x000fda0003f65270 */
[----:B0-2---:R-:W0:Y:S04]  /*a2c0*/  @P3 LDS.128 R44, [R40+0x23000] ;  /* 0x02300000282c3984 */ /* 0x005e280000000c00 */
        /* <DEDUP_REMOVED lines=16> */
.L_x_491:
[----:B------:R-:W-:Y:S05]  /*a3d0*/  BSYNC B0 ;  /* 0x0000000000007941 */ /* 0x000fea0003800000 */
.L_x_457:
[----:B01234-:R-:W0:Y:S01]  /*a3e0*/  S2R R44, SR_TID.X ;  /* 0x00000000002c7919 */ /* 0x01fe220000002100 */
[----:B------:R-:W-:Y:S01]  /*a3f0*/  @!PT LDS RZ, [RZ] ;  /* 0x00000000fffff984 */ /* 0x000fe20000000800 */
[----:B------:R-:W-:Y:S01]  /*a400*/  @!PT LDS RZ, [RZ] ;  /* 0x00000000fffff984 */ /* 0x000fe20000000800 */
[----:B------:R-:W-:Y:S01]  /*a410*/  @!PT LDS RZ, [RZ] ;  /* 0x00000000fffff984 */ /* 0x000fe20000000800 */
[----:B------:R-:W-:Y:S01]  /*a420*/  @!PT LDS RZ, [RZ] ;  /* 0x00000000fffff984 */ /* 0x000fe20000000800 */
[----:B------:R1:W-:Y:S06]  /*a430*/  MEMBAR.ALL.CTA ;  /* 0x0000000000007992 */ /* 0x0003ec0000008000 */
[----:B-1----:R-:W1:Y:S01]  /*a440*/  FENCE.VIEW.ASYNC.S ;  /* 0x00000000000073c6 */ /* 0x002e620000000000 */
[----:B------:R-:W-:Y:S05]  /*a450*/  WARPSYNC.ALL ;  /* 0x0000000000007948 */ /* 0x000fea0003800000 */
[----:B------:R-:W-:Y:S01]  /*a460*/  BSSY B0, `(.L_x_548) ;  /* 0x0000009000007945 */ /* 0x000fe20003800000 */
[----:B0-----:R-:W-:Y:S01]  /*a470*/  LOP3.LUT R44, R44, 0x7f, RZ, 0xc0, !PT ;  /* 0x0000007f2c2c7812 */ /* 0x001fe200078ec0ff */
[----:B-1----:R0:W-:Y:S03]  /*a480*/  BAR.SYNC.DEFER_BLOCKING R153, 0x80 ;  /* 0x000200990000751d */ /* 0x0021e60000010000 */
[----:B------:R-:W-:-:S13]  /*a490*/  ISETP.NE.AND P3, PT, R44, RZ, PT ;  /* 0x000000ff2c00720c */ /* 0x000fda0003f65270 */
[----:B------:R-:W-:-:S05]  /*a4a0*/  @!P3 VIADD R44, R43, 0x368a0 ;  /* 0x000368a02b2cb836 */ /* 0x000fca0000000000 */
[----:B------:R-:W-:-:S04]  /*a4b0*/  @!P3 PRMT R44, RZ, 0x654, R44 ;  /* 0x00000654ff2cb816 */ /* 0x000fc8000000002c */
[----:B------:R0:W-:Y:S01]  /*a4c0*/  @!P3 SYNCS.ARRIVE.TRANS64.RED.A1T0 RZ, [R44+URZ], RZ ;  /* 0x000000ff2cffb9a7 */ /* 0x0001e2000810043f */
[----:B------:R-:W-:Y:S05]  /*a4d0*/  @!P2 BRA `(.L_x_549) ;  /* 0x000000000004a947 */ /* 0x000fea0003800000 */
[----:B------:R-:W-:Y:S01]  /*a4e0*/  BPT.TRAP 0x1 ;  /* 0x000000040000795c */ /* 0x000fe20000300000 */
.L_x_549:
[----:B------:R-:W-:Y:S05]  /*a4f0*/  BSYNC B0 ;  /* 0x0000000000007941 */ /* 0x000fea0003800000 */
.L_x_548:
[----:B------:R-:W1:Y:S01]  /*a500*/  SYNCS.PHASECHK.TRANS64.TRYWAIT P2, [R43+URZ+0x368b0], R100 ;  /* 0x0368b0642b0075a7 */ /* 0x000e62000804017f */
[----:B------:R-:W-:Y:S01]  /*a510*/  ULDC.64 UR4, c[0x0][0x308] ;  /* 0x0000c20000047ab9 */ /* 0x000fe20000000a00 */
[----:B------:R-:W-:Y:S01]  /*a520*/  ULDC.64 UR6, c[0x0][0x318] ;  /* 0x0000c60000067ab9 */ /* 0x000fe20000000a00 */
[----:B0-----:R-:W-:Y:S01]  /*a530*/  MOV R44, UR4 ;  /* 0x00000004002c7c02 */ /* 0x001fe20008000f00 */
[----:B------:R-:W-:Y:S01]  /*a540*/  IMAD.U32 R46, RZ, RZ, UR6 ;  /* 0x00000006ff2e7e24 */ /* 0x000fe2000f8e00ff */
[----:B------:R-:W-:Y:S01]  /*a550*/  BSSY B0, `(.L_x_550) ;  /* 0x0000008000007945 */ /* 0x000fe20003800000 */
[----:B------:R-:W-:Y:S02]  /*a560*/  IMAD.U32 R45, RZ, RZ, UR7 ;  /* 0x00000007ff2d7e24 */ /* 0x000fe4000f8e00ff */
[----:B------:R0:W-:Y:S04]  /*a570*/  STL [R1+0x10], R44 ;  /* 0x0000102c01007387 */ /* 0x0001e80000100800 */
[----:B------:R2:W-:Y:S01]  /*a580*/  STL [R1+0x18], R46 ;  /* 0x0000182e01007387 */ /* 0x0005e20000100800 */
[----:B0-----:R-:W-:-:S05]  /*a590*/  IMAD.U32 R44, RZ, RZ, UR5 ;  /* 0x00000005ff2c7e24 */ /* 0x001fca000f8e00ff */
[----:B------:R2:W-:Y:S04]  /*a5a0*/  STL [R1+0x4], R44 ;  /* 0x0000042c01007387 */ /* 0x0005e80000100800 */
[----:B------:R2:W-:Y:S02]  /*a5b0*/  STL [R1+0x14], R45 ;  /* 0x0000142d01007387 */ /* 0x0005e40000100800 */
[----:B-12---:R-:W-:Y:S05]  /*a5c0*/  @!P2 BRA `(.L_x_551) ;  /* 0x0000019800c8a947 */ /* 0x006fea0003800000 */
.L_x_765:
[----:B------:R-:W-:Y:S05]  /*a5d0*/  BSYNC B0 ;  /* 0x0000000000007941 */ /* 0x000fea0003800000 */
.L_x_550:
[----:B------:R1:W5:Y:S04]  /*a5e0*/  LDL R55, [R1+0x18] ;  /* 0x0000180001377983 */ /* 0x0003680000100800 */
[----:B------:R1:W5:Y:S04]  /*a5f0*/  LDL R54, [R1+0x14] ;  /* 0x0000140001367983 */ /* 0x0003680000100800 */
[----:B------:R1:W5:Y:S04]  /*a600*/  LDL R53, [R1+0x10] ;  /* 0x0000100001357983 */ /* 0x0003680000100800 */
[----:B------:R1:W5:Y:S01]  /*a610*/  LDL R52, [R1+0x4] ;  /* 0x0000040001347983 */ /* 0x0003620000100800 */
[----:B------:R-:W-:Y:S01]  /*a620*/  ISETP.GE.AND P2, PT, R204, R42, PT ;  /* 0x0000002acc00720c */ /* 0x000fe20003f46270 */
[----:B------:R-:W-:Y:S01]  /*a630*/  BSSY B0, `(.L_x_552) ;  /* 0x0000022000007945 */ /* 0x000fe20003800000 */
[----:B------:R-:W-:-:S11]  /*a640*/  IMAD.WIDE R48, R24, 0x70, R120 ;  /* 0x0000007018307825 */ /* 0x000fd600078e0278 */
[----:B-1----:R-:W-:Y:S05]  /*a650*/  @P2 BRA `(.L_x_553) ;  /* 0x00000000007c2947 */ /* 0x002fea0003800000 */
[----:B-----5:R-:W-:Y:S01]  /*a660*/  R2UR UR7, R55 ;  /* 0x00000000370772ca */ /* 0x020fe200000e0000 */
[----:B------:R-:W-:Y:S01]  /*a670*/  IMAD.MOV.U32 R44, RZ, RZ, R116 ;  /* 0x000000ffff2c7224 */ /* 0x000fe200078e0074 */
[----:B------:R-:W-:Y:S01]  /*a680*/  R2UR UR4, R54 ;  /* 0x00000000360472ca */ /* 0x000fe200000e0000 */
[----:B------:R-:W-:Y:S01]  /*a690*/  IMAD.MOV.U32 R45, RZ, RZ, R39 ;  /* 0x000000ffff2d7224 */ /* 0x000fe200078e0027 */
[----:B------:R-:W-:Y:S02]  /*a6a0*/  R2UR UR6, R53 ;  /* 0x00000000350672ca */ /* 0x000fe400000e0000 */
[----:B------:R-:W-:-:S07]  /*a6b0*/  R2UR UR5, R52 ;  /* 0x00000000340572ca */ /* 0x000fce00000e0000 */
[----:B------:R-:W-:Y:S02]  /*a6c0*/  IMAD R47, R49, UR7, RZ ;  /* 0x00000007312f7c24 */ /* 0x000fe4000f8e02ff */
[----:B------:R-:W-:-:S04]  /*a6d0*/  IMAD.WIDE.U32 R44, R48, UR7, R44 ;  /* 0x00000007302c7c25 */ /* 0x000fc8000f8e002c */
[----:B------:R-:W-:Y:S01]  /*a6e0*/  IMAD R47, R48, UR4, R47 ;  /* 0x00000004302f7c24 */ /* 0x000fe2000f8e022f */
[----:B------:R-:W-:Y:S01]  /*a6f0*/  LEA R50, P2, R44, UR6, 0x1 ;  /* 0x000000062c327c11 */ /* 0x000fe2000f8408ff */
[----:B------:R-:W-:Y:S02]  /*a700*/  ULDC UR4, c[0x0][0x2e4] ;  /* 0x0000b90000047ab9 */ /* 0x000fe40000000800 */
[----:B------:R-:W-:-:S05]  /*a710*/  IMAD.IADD R45, R45, 0x1, R47 ;  /* 0x000000012d2d7824 */ /* 0x000fca00078e022f */
[----:B------:R-:W-:Y:S02]  /*a720*/  LEA.HI.X R51, R44, UR5, R45, 0x1, P2 ;  /* 0x000000052c337c11 */ /* 0x000fe400090f0c2d */
[----:B------:R-:W-:-:S13]  /*a730*/  ISETP.GE.AND P2, PT, R22, UR4, PT ;  /* 0x0000000416007c0c */ /* 0x000fda000bf46270 */
[----:B------:R-:W1:Y:S04]  /*a740*/  @!P2 LDS.128 R44, [R40] ;  /* 0x00000000282ca984 */ /* 0x000e680000000c00 */
[----:B-1----:R-:W-:Y:S01]  /*a750*/  @!P2 STG.E.128 desc[UR60][R50.64], R44 ;  /* 0x0000002c3200a986 */ /* 0x002fe2000c101d3c */
[----:B------:R-:W-:-:S13]  /*a760*/  ISETP.GE.AND P2, PT, R205, UR4, PT ;  /* 0x00000004cd007c0c */ /* 0x000fda000bf46270 */
[----:B------:R-:W1:Y:S04]  /*a770*/  @!P2 LDS.128 R44, [R41] ;  /* 0x00000000292ca984 */ /* 0x000e680000000c00 */
[----:B-1----:R-:W-:Y:S01]  /*a780*/  @!P2 STG.E.128 desc[UR60][R50.64+0x40], R44 ;  /* 0x0000402c3200a986 */ /* 0x002fe2000c101d3c */
[----:B------:R-:W-:-:S13]  /*a790*/  ISETP.GE.AND P2, PT, R206, UR4, PT ;  /* 0x00000004ce007c0c */ /* 0x000fda000bf46270 */
[----:B------:R-:W1:Y:S04]  /*a7a0*/  @!P2 LDS.128 R44, [R40+0x3800] ;  /* 0x00380000282ca984 */ /* 0x000e680000000c00 */
        /* <DEDUP_REMOVED lines=9> */
[----:B-1----:R1:W-:Y:S02]  /*a840*/  @!P2 STG.E.128 desc[UR60][R50.64+0x140], R44 ;  /* 0x0001402c3200a986 */ /* 0x0023e4000c101d3c */
.L_x_553:
[----:B------:R-:W-:Y:S05]  /*a850*/  BSYNC B0 ;  /* 0x0000000000007941 */ /* 0x000fea0003800000 */
.L_x_552:
[----:B------:R-:W-:Y:S01]  /*a860*/  ISETP.GE.AND P2, PT, R224, R42, PT ;  /* 0x0000002ae000720c */ /* 0x000fe20003f46270 */
[----:B------:R-:W-:-:S12]  /*a870*/  BSSY B0, `(.L_x_554) ;  /* 0x0000023000007945 */ /* 0x000fd80003800000 */
[----:B------:R-:W-:Y:S05]  /*a880*/  @P2 BRA `(.L_x_555) ;  /* 0x0000000000842947 */ /* 0x000fea0003800000 */
[----:B-----5:R-:W-:Y:S01]  /*a890*/  R2UR UR7, R55 ;  /* 0x00000000370772ca */ /* 0x020fe200000e0000 */
[----:B-1----:R-:W-:Y:S01]  /*a8a0*/  IMAD.MOV.U32 R44, RZ, RZ, R116 ;  /* 0x000000ffff2c7224 */ /* 0x002fe200078e0074 */
[----:B------:R-:W-:Y:S01]  /*a8b0*/  R2UR UR4, R54 ;  /* 0x00000000360472ca */ /* 0x000fe200000e0000 */
[----:B------:R-:W-:Y:S01]  /*a8c0*/  IMAD.MOV.U32 R45, RZ, RZ, R39 ;  /* 0x000000ffff2d7224 */ /* 0x000fe200078e0027 */
[----:B------:R-:W-:Y:S02]  /*a8d0*/  IADD3 R47, P2, R48, 0x40, RZ ;  /* 0x00000040302f7810 */ /* 0x000fe40007f5e0ff */
[----:B------:R-:W-:Y:S02]  /*a8e0*/  R2UR UR6, R53 ;  /* 0x00000000350672ca */ /* 0x000fe400000e0000 */
[----:B------:R-:W-:Y:S01]  /*a8f0*/  R2UR UR5, R52 ;  /* 0x00000000340572ca */ /* 0x000fe200000e0000 */
[----:B------:R-:W-:-:S04]  /*a900*/  IMAD.X R48, RZ, RZ, R49, P2 ;  /* 0x000000ffff307224 */ /* 0x000fc800010e0631 */
        /* <DEDUP_REMOVED lines=25> */
.L_x_555:
[----:B------:R-:W-:Y:S05]  /*aaa0*/  BSYNC B0 ;  /* 0x0000000000007941 */ /* 0x000fea0003800000 */
.L_x_554:
[----:B------:R-:W3:Y:S01]  /*aab0*/  LDL R40, [R1] ;  /* 0x0000000001287983 */ /* 0x000ee20000100800 */
[----:B0-----:R-:W-:Y:S01]  /*aac0*/  @!P3 VIADD R43, R43, 0x368c0 ;  /* 0x000368c02b2bb836 */ /* 0x001fe20000000000 */
[----:B------:R-:W-:Y:S01]  /*aad0*/  PLOP3.LUT P2, PT, PT, PT, PT, 0x8, 0x0 ;  /* 0x000000000000781c */ /* 0x000fe20003f4e170 */
[----:B------:R-:W-:Y:S01]  /*aae0*/  VIADD R19, R19, 0x1 ;  /* 0x0000000113137836 */ /* 0x000fe20000000000 */
[----:B------:R-:W-:Y:S01]  /*aaf0*/  @!PT LDS RZ, [RZ] ;  /* 0x00000000fffff984 */ /* 0x000fe20000000800 */
[----:B------:R-:W-:Y:S01]  /*ab00*/  @!PT LDS RZ, [RZ] ;  /* 0x00000000fffff984 */ /* 0x000fe20000000800 */
[----:B------:R-:W-:Y:S01]  /*ab10*/  @!PT LDS RZ, [RZ] ;  /* 0x00000000fffff984 */ /* 0x000fe20000000800 */
[----:B------:R-:W-:Y:S01]  /*ab20*/  @!PT LDS RZ, [RZ] ;  /* 0x00000000fffff984 */ /* 0x000fe20000000800 */
[----:B------:R0:W-:Y:S06]  /*ab30*/  MEMBAR.ALL.CTA ;  /* 0x0000000000007992 */ /* 0x0001ec0000008000 */
[----:B0-----:R-:W0:Y:S01]  /*ab40*/  FENCE.VIEW.ASYNC.S ;  /* 0x00000000000073c6 */ /* 0x001e220000000000 */
[----:B------:R-:W-:Y:S01]  /*ab50*/  @!P3 PRMT R43, RZ, 0x654, R43 ;  /* 0x00000654ff2bb816 */ /* 0x000fe2000000002b */
[----:B0-----:R0:W-:Y:S06]  /*ab60*/  BAR.SYNC.DEFER_BLOCKING R153, 0x80 ;  /* 0x000200990000751d */ /* 0x0011ec0000010000 */
[----:B------:R0:W-:Y:S01]  /*ab70*/  @!P3 SYNCS.ARRIVE.TRANS64.RED.A1T0 RZ, [R43+URZ], RZ ;  /* 0x000000ff2bffb9a7 */ /* 0x0001e2000810043f */
[----:B------:R-:W-:-:S04]  /*ab80*/  ISETP.NE.AND P3, PT, R19, 0x2, PT ;  /* 0x000000021300780c */ /* 0x000fc80003f65270 */
[----:B------:R-:W-:Y:S02]  /*ab90*/  SEL R19, R19, RZ, P3 ;  /* 0x000000ff13137207 */ /* 0x000fe40001800000 */
[----:B---3--:R-:W-:Y:S02]  /*aba0*/  LOP3.LUT P4, RZ, R40, 0x2, RZ, 0xc0, !PT ;  /* 0x0000000228ff7812 */ /* 0x008fe4000788c0ff */
[----:B------:R-:W-:-:S04]  /*abb0*/  SEL R40, RZ, 0x1, P3 ;  /* 0x00000001ff287807 */ /* 0x000fc80001800000 */
[----:B------:R-:W-:-:S07]  /*abc0*/  LOP3.LUT R207, R207, R40, RZ, 0x3c, !PT ;  /* 0x00000028cfcf7212 */ /* 0x000fce00078e3cff */
[----:B0-----:R-:W-:Y:S05]  /*abd0*/  @P4 BRA `(.L_x_556) ;  /* 0xffffff7800e04947 */ /* 0x001fea000383ffff */
.L_x_452:
[----:B------:R-:W-:Y:S01]  /*abe0*/  BSSY B0, `(.L_x_557) ;  /* 0x0000039000007945 */ /* 0x000fe20003800000 */
[----:B------:R-:W-:Y:S02]  /*abf0*/  ISETP.GE.AND P1, PT, R150, 0x1, PT ;  /* 0x000000019600780c */ /* 0x000fe40003f26270 */
[----:B------:R-:W-:Y:S02]  /*ac00*/  CS2R R2, SRZ ;  /* 0x0000000000027805 */ /* 0x000fe4000001ff00 */
[----:B------:R-:W-:Y:S02]  /*ac10*/  PLOP3.LUT P0, PT, PT, PT, PT, 0x80, 0x0 ;  /* 0x000000000000781c */ /* 0x000fe40003f0f070 */
[----:B------:R-:W-:Y:S02]  /*ac20*/  CS2R R118, SRZ ;  /* 0x0000000000767805 */ /* 0x000fe4000001ff00 */
[----:B------:R-:W-:Y:S02]  /*ac30*/  CS2R R116, SRZ ;  /* 0x0000000000747805 */ /* 0x000fe4000001ff00 */
[----:B------:R-:W-:-:S02]  /*ac40*/  CS2R R114, SRZ ;  /* 0x0000000000727805 */ /* 0x000fc4000001ff00 */
[----:B------:R-:W-:Y:S02]  /*ac50*/  CS2R R112, SRZ ;  /* 0x0000000000707805 */ /* 0x000fe4000001ff00 */
[----:B------:R-:W-:Y:S01]  /*ac60*/  CS2R R106, SRZ ;  /* 0x00000000006a7805 */ /* 0x000fe2000001ff00 */
[----:B------:R-:W-:Y:S01]  /*ac70*/  IMAD.MOV.U32 R110, RZ, RZ, RZ ;  /* 0x000000ffff6e7224 */ /* 0x000fe200078e00ff */
[----:B------:R-:W-:Y:S02]  /*ac80*/  CS2R R108, SRZ ;  /* 0x00000000006c7805 */ /* 0x000fe4000001ff00 */
[----:B-----5:R-:W-:Y:S02]  /*ac90*/  CS2R R54, SRZ ;  /* 0x0000000000367805 */ /* 0x020fe4000001ff00 */
[----:B------:R-:W-:Y:S01]  /*aca0*/  CS2R R104, SRZ ;  /* 0x0000000000687805 */ /* 0x000fe2000001ff00 */
[----:B------:R-:W-:Y:S01]  /*acb0*/  IMAD.MOV.U32 R103, RZ, RZ, RZ ;  /* 0x000000ffff677224 */ /* 0x000fe200078e00ff */
[----:B------:R-:W-:-:S02]  /*acc0*/  CS2R R98, SRZ ;  /* 0x0000000000627805 */ /* 0x000fc4000001ff00 */
[----:B------:R-:W-:Y:S02]  /*acd0*/  CS2R R100, SRZ ;  /* 0x0000000000647805 */ /* 0x000fe4000001ff00 */
[----:B------:R-:W-:Y:S01]  /*ace0*/  CS2R R96, SRZ ;  /* 0x0000000000607805 */ /* 0x000fe2000001ff00 */
[----:B------:R-:W-:Y:S01]  /*acf0*/  IMAD.MOV.U32 R95, RZ, RZ, RZ ;  /* 0x000000ffff5f7224 */ /* 0x000fe200078e00ff */
[----:B------:R-:W-:Y:S02]  /*ad00*/  CS2R R90, SRZ ;  /* 0x00000000005a7805 */ /* 0x000fe4000001ff00 */
[----:B------:R-:W-:Y:S02]  /*ad10*/  CS2R R92, SRZ ;  /* 0x00000000005c7805 */ /* 0x000fe4000001ff00 */
[----:B------:R-:W-:Y:S02]  /*ad20*/  CS2R R62, SRZ ;  /* 0x00000000003e7805 */ /* 0x000fe4000001ff00 */
        /* <DEDUP_REMOVED lines=19> */
[----:B-1----:R-:W-:Y:S02]  /*ae60*/  CS2R R50, SRZ ;  /* 0x0000000000327805 */ /* 0x002fe4000001ff00 */
[----:B------:R-:W-:Y:S02]  /*ae70*/  CS2R R52, SRZ ;  /* 0x0000000000347805 */ /* 0x000fe4000001ff00 */
[----:B--2---:R-:W-:-:S02]  /*ae80*/  CS2R R48, SRZ ;  /* 0x0000000000307805 */ /* 0x004fc4000001ff00 */
        /* <DEDUP_REMOVED lines=10> */
[----:B------:R-:W-:Y:S01]  /*af30*/  CS2R R28, SRZ ;  /* 0x00000000001c7805 */ /* 0x000fe2000001ff00 */
[----:B------:R-:W-:Y:S06]  /*af40*/  @P2 BRA `(.L_x_558) ;  /* 0x0000000000082947 */ /* 0x000fec0003800000 */
[----:B------:R-:W0:Y:S02]  /*af50*/  FENCE.VIEW.ASYNC.G ;  /* 0x00000000000073c6 */ /* 0x000e240000000100 */
[----:B0-----:R-:W-:Y:S06]  /*af60*/  BAR.ARV 0xc, 0x120 ;  /* 0x0304800000007b1d */ /* 0x001fec0000002000 */
.L_x_558:
[----:B------:R-:W-:Y:S05]  /*af70*/  BSYNC B0 ;  /* 0x0000000000007941 */ /* 0x000fea0003800000 */
.L_x_557:
[----:B------:R-:W-:Y:S01]  /*af80*/  CS2R R24, SRZ ;  /* 0x0000000000187805 */ /* 0x000fe2000001ff00 */
[----:B------:R-:W-:Y:S06]  /*af90*/  @!P1 BRA `(.L_x_559) ;  /* 0x0000010c00b09947 */ /* 0x000fec0003800000 */
[----:B------:R-:W2:Y:S04]  /*afa0*/  LDL R4, [R1+0x54] ;  /* 0x0000540001047983 */ /* 0x000ea80000100800 */
[----:B------:R-:W3:Y:S04]  /*afb0*/  LDL R5, [R1+0x50] ;  /* 0x0000500001057983 */ /* 0x000ee80000100800 */
[----:B--2---:R-:W0:Y:S01]  /*afc0*/  SHFL.IDX PT, R0, R4, RZ, 0x1f ;  /* 0x00001fff04007589 */ /* 0x004e2200000e0000 */
[----:B---3--:R-:W-:-:S13]  /*afd0*/  R2UR UR4, R5 ;  /* 0x00000000050472ca */ /* 0x008fda00000e0000 */
[----:B------:R-:W-:Y:S01]  /*afe0*/  ULOP3.LUT UP0, URZ, UR4, 0x9f, URZ, 0xc0, !UPT ;  /* 0x0000009f043f7892 */ /* 0x000fe2000f80c03f */
[----:B0-----:R-:W-:-:S04]  /*aff0*/  LEA.HI R2, R0, R0, RZ, 0x1 ;  /* 0x0000000000027211 */ /* 0x001fc800078f08ff */
[----:B------:R-:W-:Y:S02]  /*b000*/  LOP3.LUT R3, R2, 0x1e, RZ, 0xc0, !PT ;  /* 0x0000001e02037812 */ /* 0x000fe400078ec0ff */
[----:B------:R-:W-:-:S03]  /*b010*/  PLOP3.LUT P0, PT, PT, PT, UP0, 0x80, 0x0 ;  /* 0x000000000000781c */ /* 0x000fc60003f0f008 */
[----:B------:R-:W-:-:S05]  /*b020*/  IMAD.IADD R3, R0, 0x1, -R3 ;  /* 0x0000000100037824 */ /* 0x000fca00078e0a03 */
[----:B------:R-:W-:-:S04]  /*b030*/  LEA R3, R3, UR4, 0xd ;  /* 0x0000000403037c11 */ /* 0x000fc8000f8e68ff */
[----:B------:R-:W-:-:S04]  /*b040*/  SHF.R.U32.HI R2, RZ, 0x4, R3 ;  /* 0x00000004ff027819 */ /* 0x000fc80000011603 */
[----:B------:R-:W-:Y:S01]  /*b050*/  LOP3.LUT R2, R2, 0x3fff, RZ, 0xc0, !PT ;  /* 0x00003fff02027812 */ /* 0x000fe200078ec0ff */
[----:B------:R-:W-:Y:S06]  /*b060*/  @!P0 BRA `(.L_x_560) ;  /* 0x0000000000408947 */ /* 0x000fec0003800000 */
        /* <DEDUP_REMOVED lines=16> */
.L_x_560:
[----:B------:R-:W-:Y:S02]  /*b170*/  ULDC UR4, c[0x0][0x3d4] ;  /* 0x0000f50000047ab9 */ /* 0x000fe40000000800 */
[----:B------:R-:W-:-:S13]  /*b180*/  ISETP.LT.AND P0, PT, RZ, UR4, PT ;  /* 0x00000004ff007c0c */ /* 0x000fda000bf01270 */
[----:B------:R-:W-:Y:S05]  /*b190*/  @P0 BRA `(.L_x_561) ;  /* 0x00000000003c0947 */ /* 0x000fea0003800000 */
[----:B------:R-:W-:-:S04]  /*b1a0*/  LEA.HI R0, R225, R225, RZ, 0x1 ;  /* 0x000000e1e1007211 */ /* 0x000fc800078f08ff */
[----:B------:R-:W-:-:S05]  /*b1b0*/  LOP3.LUT R0, R0, 0xfffffffe, RZ, 0xc0, !PT ;  /* 0xfffffffe00007812 */ /* 0x000fca00078ec0ff */
[----:B------:R-:W-:-:S05]  /*b1c0*/  IMAD.IADD R0, R225, 0x1, -R0 ;  /* 0x00000001e1007824 */ /* 0x000fca00078e0a00 */
[----:B------:R-:W-:-:S04]  /*b1d0*/  SHF.L.U32 R3, R0, 0x1f, RZ ;  /* 0x0000001f00037819 */ /* 0x000fc800000006ff */
[----:B------:R0:W1:Y:S03]  /*b1e0*/  SYNCS.PHASECHK.TRANS64.TRYWAIT P0, [R18+URZ+0x36800], R3 ;  /* 0x03680003120075a7 */ /* 0x000066000800017f */
[----:B-1----:R-:W-:Y:S05]  /*b1f0*/  @!P0 NANOSLEEP.SYNCS 0x989680 ;  /* 0x009896800000895d */ /* 0x002fea0003900000 */
[----:B------:R-:W1:Y:S01]  /*b200*/  @!P0 SYNCS.PHASECHK.TRANS64 P0, [R18+URZ+0x36800], R3 ;  /* 0x03680003120085a7 */ /* 0x000e62000800007f */
[----:B------:R-:W-:Y:S04]  /*b210*/  BSSY B0, `(.L_x_562) ;  /* 0x0000006000007945 */ /* 0x000fe80003800000 */
[----:B-1----:R-:W-:Y:S05]  /*b220*/  @P0 BRA `(.L_x_563) ;  /* 0x0000000000100947 */ /* 0x002fea0003800000 */
.L_x_564:
[----:B-1----:R1:W2:Y:S02]  /*b230*/  SYNCS.PHASECHK.TRANS64.TRYWAIT P0, [R18+URZ+0x36800], R3 ;  /* 0x03680003120075a7 */ /* 0x0022a4000800017f */
[----:B--2---:R-:W-:Y:S05]  /*b240*/  @!P0 NANOSLEEP.SYNCS 0x989680 ;  /* 0x009896800000895d */ /* 0x004fea0003900000 */
[----:B------:R-:W2:Y:S02]  /*b250*/  @!P0 SYNCS.PHASECHK.TRANS64 P0, [R18+URZ+0x36800], R3 ;  /* 0x03680003120085a7 */ /* 0x000ea4000800007f */
[----:B--2---:R-:W-:Y:S05]  /*b260*/  @!P0 BRA `(.L_x_564) ;  /* 0xfffffffc00f08947 */ /* 0x004fea000383ffff */
.L_x_563:
[----:B------:R-:W-:Y:S05]  /*b270*/  BSYNC B0 ;  /* 0x0000000000007941 */ /* 0x000fea0003800000 */
.L_x_562:
[----:B------:R-:W-:Y:S05]  /*b280*/  BRA `(.L_x_565) ;  /* 0x0000005800287947 */ /* 0x000fea0003800000 */
.L_x_561:
[----:B------:R-:W2:Y:S01]  /*b290*/  LDL R0, [R1+0x50] ;  /* 0x0000500001007983 */ /* 0x000ea20000100800 */
[----:B------:R-:W-:Y:S01]  /*b2a0*/  ULDC.64 UR4, c[0x0][0x3d8] ;  /* 0x0000f60000047ab9 */ /* 0x000fe20000000a00 */
[----:B------:R-:W-:Y:S01]  /*b2b0*/  ULDC.64 UR6, c[0x0][0x3e8] ;  /* 0x0000fa0000067ab9 */ /* 0x000fe20000000a00 */
[----:B------:R-:W-:Y:S01]  /*b2c0*/  IMAD.WIDE.U32 R38, R144, UR4, RZ ;  /* 0x0000000490267c25 */ /* 0x000fe2000f8e00ff */
[----:B------:R-:W-:Y:S02]  /*b2d0*/  SHF.R.S32.HI R8, RZ, 0x1f, R16 ;  /* 0x0000001fff087819 */ /* 0x000fe40000011410 */
[----:B------:R-:W-:Y:S02]  /*b2e0*/  SHF.R.S32.HI R10, RZ, 0x1f, R22 ;  /* 0x0000001fff0a7819 */ /* 0x000fe40000011416 */
[----:B--2---:R-:W-:Y:S02]  /*b2f0*/  R2UR UR8, R0 ;  /* 0x00000000000872ca */ /* 0x004fe400000e0000 */
[----:B------:R-:W-:-:S05]  /*b300*/  SHF.R.S32.HI R0, RZ, 0x1f, R144 ;  /* 0x0000001fff007819 */ /* 0x000fca0000011490 */
[C---:B------:R-:W-:Y:S02]  /*b310*/  IMAD R3, R0.reuse, UR4, RZ ;  /* 0x0000000400037c24 */ /* 0x040fe4000f8e02ff */
[----:B------:R-:W-:Y:S01]  /*b320*/  IMAD R5, R0, UR6, RZ ;  /* 0x0000000600057c24 */ /* 0x000fe2000f8e02ff */
[----:B------:R-:W-:Y:S01]  /*b330*/  IADD3 R0, P0, R16, R38, RZ ;  /* 0x0000002610007210 */ /* 0x000fe20007f1e0ff */
[----:B------:R-:W-:Y:S01]  /*b340*/  IMAD R3, R144, UR5, R3 ;  /* 0x0000000590037c24 */ /* 0x000fe2000f8e0203 */
[----:B------:R-:W-:Y:S01]  /*b350*/  ULDC.64 UR4, c[0x0][0x3c8] ;  /* 0x0000f20000047ab9 */ /* 0x000fe20000000a00 */
[----:B------:R-:W-:Y:S01]  /*b360*/  ULOP3.LUT UP0, URZ, UR8, 0x3ff, URZ, 0xc0, !UPT ;  /* 0x000003ff083f7892 */ /* 0x000fe2000f80c03f */
[----:B------:R-:W-:Y:S01]  /*b370*/  LEA R36, P1, R38, UR4, 0x1 ;  /* 0x0000000426247c11 */ /* 0x000fe2000f8208ff */
[----:B------:R-:W-:Y:S01]  /*b380*/  IMAD.IADD R9, R3, 0x1, R39 ;  /* 0x0000000103097824 */ /* 0x000fe200078e0227 */
[----:B------:R-:W-:Y:S01]  /*b390*/  LEA R24, P2, R0, UR4, 0x1 ;  /* 0x0000000400187c11 */ /* 0x000fe2000f8408ff */
[----:B------:R-:W-:-:S02]  /*b3a0*/  IMAD R11, R144, UR7, R5 ;  /* 0x00000007900b7c24 */ /* 0x000fc4000f8e0205 */
[--C-:B------:R-:W-:Y:S01]  /*b3b0*/  IMAD.X R3, R8, 0x1, R9.reuse, P0 ;  /* 0x0000000108037824 */ /* 0x100fe200000e0609 */
[----:B------:R-:W-:Y:S01]  /*b3c0*/  IADD3 R6, P0, R22, R38, RZ ;  /* 0x0000002616067210 */ /* 0x000fe20007f1e0ff */
[----:B------:R-:W-:Y:S01]  /*b3d0*/  IMAD.WIDE.U32 R4, R144, UR6, RZ ;  /* 0x0000000690047c25 */ /* 0x000fe2000f8e00ff */
[----:B------:R-:W-:Y:S01]  /*b3e0*/  LEA.HI.X R38, R38, UR5, R9, 0x1, P1 ;  /* 0x0000000526267c11 */ /* 0x000fe200088f0c09 */
[----:B------:R-:W-:Y:S01]  /*b3f0*/  ULDC.64 UR6, c[0x0][0x3e0] ;  /* 0x0000f80000067ab9 */ /* 0x000fe20000000a00 */
[----:B------:R-:W-:Y:S01]  /*b400*/  PLOP3.LUT P1, PT, PT, PT, UP0, 0x80, 0x0 ;  /* 0x000000000000781c */ /* 0x000fe20003f2f008 */
[----:B------:R-:W-:Y:S01]  /*b410*/  IMAD.IADD R39, R11, 0x1, R5 ;  /* 0x000000010b277824 */ /* 0x000fe200078e0205 */
[----:B------:R-:W-:Y:S01]  /*b420*/  LEA.HI.X R25, R0, UR5, R3, 0x1, P2 ;  /* 0x0000000500197c11 */ /* 0x000fe200090f0c03 */
[----:B------:R-:W-:Y:S01]  /*b430*/  IMAD.X R5, R10, 0x1, R9, P0 ;  /* 0x000000010a057824 */ /* 0x000fe200000e0609 */
[-C--:B------:R-:W-:Y:S02]  /*b440*/  IADD3 R7, P4, R16, R4.reuse, RZ ;  /* 0x0000000410077210 */ /* 0x080fe40007f9e0ff */
[----:B------:R-:W-:-:S02]  /*b450*/  IADD3 R0, P5, R22, R4, RZ ;  /* 0x0000000416007210 */ /* 0x000fc40007fbe0ff */
[C---:B------:R-:W-:Y:S01]  /*b460*/  LEA R40, P2, R7.reuse, UR6, 0x1 ;  /* 0x0000000607287c11 */ /* 0x040fe2000f8408ff */
[--C-:B------:R-:W-:Y:S01]  /*b470*/  IMAD.X R8, R8, 0x1, R39.reuse, P4 ;  /* 0x0000000108087824 */ /* 0x100fe200020e0627 */
[----:B------:R-:W-:Y:S01]  /*b480*/  LEA R42, P3, R6, UR4, 0x1 ;  /* 0x00000004062a7c11 */ /* 0x000fe2000f8608ff */
[----:B------:R-:W-:Y:S01]  /*b490*/  IMAD.X R3, R10, 0x1, R39, P5 ;  /* 0x000000010a037824 */ /* 0x000fe200028e0627 */
[----:B------:R-:W-:Y:S02]  /*b4a0*/  LEA R44, P4, R0, UR6, 0x1 ;  /* 0x00000006002c7c11 */ /* 0x000fe4000f8808ff */
[----:B------:R-:W-:Y:S02]  /*b4b0*/  LEA R37, P0, R4, UR6, 0x1 ;  /* 0x0000000604257c11 */ /* 0x000fe4000f8008ff */
[----:B------:R-:W-:Y:S02]  /*b4c0*/  LEA.HI.X R41, R7, UR7, R8, 0x1, P2 ;  /* 0x0000000707297c11 */ /* 0x000fe400090f0c08 */
[----:B------:R-:W-:-:S02]  /*b4d0*/  LEA.HI.X R43, R6, UR5, R5, 0x1, P3 ;  /* 0x00000005062b7c11 */ /* 0x000fc400098f0c05 */
[----:B------:R-:W-:Y:S02]  /*b4e0*/  LEA.HI.X R45, R0, UR7, R3, 0x1, P4 ;  /* 0x00000007002d7c11 */ /* 0x000fe4000a0f0c03 */
[----:B------:R-:W-:Y:S01]  /*b4f0*/  LEA.HI.X R39, R4, UR7, R39, 0x1, P0 ;  /* 0x0000000704277c11 */ /* 0x000fe200080f0c27 */
        /* <DEDUP_REMOVED lines=17> */
.L_x_566:
[----:B------:R-:W-:Y:S01]  /*b610*/  ULDC.U8 UR4, c[0x0][0x3f0] ;  /* 0x0000fc0000047ab9 */ /* 0x000fe20000000000 */
[----:B------:R-:W-:Y:S01]  /*b620*/  IMAD R3, R145, -0x80, R151 ;  /* 0xffffff8091037824 */ /* 0x000fe200078e0297 */
[----:B------:R-:W-:Y:S01]  /*b630*/  ISETP.NE.AND P0, PT, RZ, UR4, PT ;  /* 0x00000004ff007c0c */ /* 0x000fe2000bf05270 */
[----:B------:R-:W-:Y:S03]  /*b640*/  BSSY B0, `(.L_x_567) ;  /* 0x0000546000007945 */ /* 0x000fe60003800000 */
[----:B------:R-:W-:-:S09]  /*b650*/  VIMNMX R3, R3, 0x80, PT ;  /* 0x0000008003037848 */ /* 0x000fd20003fe0100 */
[----:B------:R-:W-:Y:S05]  /*b660*/  @!P0 BRA `(.L_x_568) ;  /* 0x0000002800788947 */ /* 0x000fea0003800000 */
        /* <DEDUP_REMOVED lines=13> */
[----:B------:R-:W-:Y:S01]  /*b740*/  CS2R R34, SRZ ;  /* 0x0000000000227805 */ /* 0x000fe2000001ff00 */
[----:B------:R-:W-:Y:S06]  /*b750*/  @P0 BRA `(.L_x_570) ;  /* 0x0000000000900947 */ /* 0x000fec0003800000 */
[C---:B------:R-:W-:Y:S01]  /*b760*/  VIADD R0, R16.reuse, 0x10 ;  /* 0x0000001010007836 */ /* 0x040fe20000000000 */
[----:B------:R-:W-:Y:S01]  /*b770*/  ULDC UR4, c[0x0][0x3d4] ;  /* 0x0000f50000047ab9 */ /* 0x000fe20000000800 */
[C---:B------:R-:W-:Y:S01]  /*b780*/  VIADD R4, R16.reuse, 0x20 ;  /* 0x0000002010047836 */ /* 0x040fe20000000000 */
[C---:B------:R-:W-:Y:S01]  /*b790*/  ISETP.GE.AND P1, PT, R16.reuse, UR4, PT ;  /* 0x0000000410007c0c */ /* 0x040fe2000bf26270 */
[----:B------:R-:W-:Y:S01]  /*b7a0*/  VIADD R5, R16, 0x30 ;  /* 0x0000003010057836 */ /* 0x000fe20000000000 */
[----:B------:R-:W-:Y:S01]  /*b7b0*/  ISETP.GE.AND P2, PT, R0, UR4, PT ;  /* 0x0000000400007c0c */ /* 0x000fe2000bf46270 */
[----:B------:R-:W-:Y:S01]  /*b7c0*/  VIADD R0, R16, 0x40 ;  /* 0x0000004010007836 */ /* 0x000fe20000000000 */
[----:B------:R-:W-:Y:S01]  /*b7d0*/  ISETP.GE.AND P3, PT, R4, UR4, PT ;  /* 0x0000000404007c0c */ /* 0x000fe2000bf66270 */
[----:B------:R-:W-:Y:S01]  /*b7e0*/  VIADD R6, R16, 0x50 ;  /* 0x0000005010067836 */ /* 0x000fe20000000000 */
[----:B------:R-:W-:Y:S02]  /*b7f0*/  ISETP.GE.AND P4, PT, R5, UR4, PT ;  /* 0x0000000405007c0c */ /* 0x000fe4000bf86270 */
[----:B------:R-:W-:-:S02]  /*b800*/  CS2R R20, SRZ ;  /* 0x0000000000147805 */ /* 0x000fc4000001ff00 */
[----:B------:R-:W-:Y:S02]  /*b810*/  ISETP.GE.AND P5, PT, R0, UR4, PT ;  /* 0x0000000400007c0c */ /* 0x000fe4000bfa6270 */
[----:B------:R-:W-:Y:S02]  /*b820*/  CS2R R26, SRZ ;  /* 0x00000000001a7805 */ /* 0x000fe4000001ff00 */
[----:B------:R-:W-:Y:S02]  /*b830*/  ISETP.GE.AND P6, PT, R6, UR4, PT ;  /* 0x0000000406007c0c */ /* 0x000fe4000bfc6270 */
        /* <DEDUP_REMOVED lines=10> */
[----:B------:R0:W5:Y:S04]  /*b8e0*/  @!P1 LDG.E.64 R20, desc[UR60][R24.64] ;  /* 0x0000003c18149981 */ /* 0x000168000c1e1b00 */
        /* <DEDUP_REMOVED lines=10> */
[----:B------:R0:W5:Y:S02]  /*b990*/  @!P6 LDG.E.64 R4, desc[UR60][R40.64+0xa0] ;  /* 0x0000a03c2804e981 */ /* 0x000164000c1e1b00 */
.L_x_570:
[----:B------:R-:W-:Y:S05]  /*b9a0*/  BSYNC B1 ;  /* 0x0000000000017941 */ /* 0x000fea0003800000 */
.L_x_569:
[--C-:B0----5:R-:W-:Y:S01]  /*b9b0*/  IMAD.MOV.U32 R25, RZ, RZ, R11.reuse ;  /* 0x000000ffff197224 */ /* 0x121fe200078e000b */
[--C-:B------:R-:W-:Y:S01]  /*b9c0*/  SHF.R.U64 R65, R10, 0x10, R11.reuse ;  /* 0x000000100a417819 */ /* 0x100fe2000000120b */
[----:B------:R-:W-:Y:S01]  /*b9d0*/  IMAD.MOV.U32 R24, RZ, RZ, R20 ;  /* 0x000000ffff187224 */ /* 0x000fe200078e0014 */
[----:B------:R-:W-:Y:S01]  /*b9e0*/  SHF.R.U32.HI R66, RZ, 0x10, R11 ;  /* 0x00000010ff427819 */ /* 0x000fe2000001160b */
[----:B------:R-:W-:Y:S01]  /*b9f0*/  IMAD.MOV.U32 R45, RZ, RZ, R27 ;  /* 0x000000ffff2d7224 */ /* 0x000fe200078e001b */
[----:B------:R-:W-:Y:S01]  /*ba00*/  LOP3.LUT R11, R209, 0x18, R22, 0xf8, !PT ;  /* 0x00000018d10b7812 */ /* 0x000fe200078ef816 */
[----:B------:R-:W-:Y:S01]  /*ba10*/  IMAD.MOV.U32 R41, RZ, RZ, R6 ;  /* 0x000000ffff297224 */ /* 0x000fe200078e0006 */
[----:B------:R-:W-:Y:S01]  /*ba20*/  LOP3.LUT P1, RZ, R217, 0x4, RZ, 0xc0, !PT ;  /* 0x00000004d9ff7812 */ /* 0x000fe2000782c0ff */
[----:B------:R-:W-:Y:S01]  /*ba30*/  IMAD.MOV.U32 R46, RZ, RZ, R29 ;  /* 0x000000ffff2e7224 */ /* 0x000fe200078e001d */
[----:B------:R-:W-:Y:S01]  /*ba40*/  LOP3.LUT R0, R11, R210, RZ, 0x3c, !PT ;  /* 0x000000d20b007212 */ /* 0x000fe200078e3cff */
[----:B------:R-:W-:Y:S01]  /*ba50*/  IMAD.MOV.U32 R47, RZ, RZ, R30 ;  /* 0x000000ffff2f7224 */ /* 0x000fe200078e001e */
[----:B------:R-:W-:Y:S01]  /*ba60*/  MOV R44, R21 ;  /* 0x00000015002c7202 */ /* 0x000fe20000000f00 */
[----:B------:R-:W-:Y:S01]  /*ba70*/  IMAD.MOV.U32 R48, RZ, RZ, R31 ;  /* 0x000000ffff307224 */ /* 0x000fe200078e001f */
[--C-:B------:R-:W-:Y:S01]  /*ba80*/  SHF.R.U64 R53, R20, 0x10, R21.reuse ;  /* 0x0000001014357819 */ /* 0x100fe20000001215 */
[----:B------:R-:W-:Y:S01]  /*ba90*/  IMAD.IADD R11, R211, 0x1, R0 ;  /* 0x00000001d30b7824 */ /* 0x000fe200078e0200 */
[----:B------:R-:W-:Y:S01]  /*baa0*/  SHF.R.U32.HI R54, RZ, 0x10, R21 ;  /* 0x00000010ff367819 */ /* 0x000fe20000011615 */
[----:B------:R-:W-:Y:S01]  /*bab0*/  IMAD.MOV.U32 R21, RZ, RZ, R26 ;  /* 0x000000ffff157224 */ /* 0x000fe200078e001a */
[----:B------:R-:W-:Y:S01]  /*bac0*/  SHF.R.U64 R55, R26, 0x10, R27 ;  /* 0x000000101a377819 */ /* 0x000fe2000000121b */
[----:B------:R-:W-:Y:S01]  /*bad0*/  IMAD.MOV.U32 R26, RZ, RZ, R8 ;  /* 0x000000ffff1a7224 */ /* 0x000fe200078e0008 */
[----:B------:R-:W-:Y:S01]  /*bae0*/  SHF.R.U64 R71, R8, 0x10, R9 ;  /* 0x0000001008477819 */ /* 0x000fe20000001209 */
[----:B------:R-:W-:Y:S01]  /*baf0*/  IMAD R8, R11, 0x2, R18 ;  /* 0x000000020b087824 */ /* 0x000fe200078e0212 */
[----:B------:R-:W-:Y:S01]  /*bb00*/  SHF.R.U32.HI R56, RZ, 0x10, R27 ;  /* 0x00000010ff387819 */ /* 0x000fe2000001161b */
[----:B------:R-:W-:Y:S01]  /*bb10*/  IMAD.MOV.U32 R27, RZ, RZ, R28 ;  /* 0x000000ffff1b7224 */ /* 0x000fe200078e001c */
[----:B------:R-:W-:Y:S01]  /*bb20*/  SHF.R.U64 R73, R6, 0x10, R7 ;  /* 0x0000001006497819 */ /* 0x000fe20000001207 */
[----:B------:R-:W-:Y:S01]  /*bb30*/  VIADD R6, R8, 0x15400 ;  /* 0x0001540008067836 */ /* 0x000fe20000000000 */
[----:B------:R-:W-:Y:S01]  /*bb40*/  UMOV UR4, 0xffffffff ;  /* 0xffffffff00047882 */ /* 0x000fe20000000000 */
[----:B------:R-:W-:Y:S01]  /*bb50*/  SHF.R.U64 R57, R28, 0x10, R29 ;  /* 0x000000101c397819 */ /* 0x000fe2000000121d */
[----:B------:R-:W-:Y:S01]  /*bb60*/  IMAD.MOV.U32 R52, RZ, RZ, R35 ;  /* 0x000000ffff347224 */ /* 0x000fe200078e0023 */
[----:B------:R-:W-:Y:S01]  /*bb70*/  SHF.R.U32.HI R58, RZ, 0x10, R29 ;  /* 0x00000010ff3a7819 */ /* 0x000fe2000001161d */
[----:B------:R-:W-:Y:S01]  /*bb80*/  IMAD.MOV.U32 R42, RZ, RZ, R7 ;  /* 0x000000ffff2a7224 */ /* 0x000fe200078e0007 */
[--C-:B------:R-:W-:Y:S01]  /*bb90*/  SHF.R.U64 R59, R30, 0x10, R31.reuse ;  /* 0x000000101e3b7819 */ /* 0x100fe2000000121f */
[----:B------:R-:W-:Y:S01]  /*bba0*/  VIADD R0, R8, 0x15440 ;  /* 0x0001544008007836 */ /* 0x000fe20000000000 */
[----:B------:R-:W-:Y:S01]  /*bbb0*/  SHF.R.U32.HI R60, RZ, 0x10, R31 ;  /* 0x00000010ff3c7819 */ /* 0x000fe2000001161f */
[----:B------:R-:W-:Y:S01]  /*bbc0*/  IMAD.MOV.U32 R49, RZ, RZ, R32 ;  /* 0x000000ffff317224 */ /* 0x000fe200078e0020 */
[----:B------:R-:W-:Y:S01]  /*bbd0*/  SHF.R.U64 R63, R34, 0x10, R35 ;  /* 0x00000010223f7819 */ /* 0x000fe20000001223 */
[----:B------:R-:W-:Y:S01]  /*bbe0*/  IMAD.MOV.U32 R50, RZ, RZ, R33 ;  /* 0x000000ffff327224 */ /* 0x000fe200078e0021 */
[----:B------:R-:W-:Y:S01]  /*bbf0*/  SHF.R.U32.HI R64, RZ, 0x10, R35 ;  /* 0x00000010ff407819 */ /* 0x000fe20000011623 */
[----:B------:R-:W-:Y:S01]  /*bc00*/  IMAD.MOV.U32 R51, RZ, RZ, R34 ;  /* 0x000000ffff337224 */ /* 0x000fe200078e0022 */
[----:B------:R-:W-:Y:S01]  /*bc10*/  SHF.R.U32.HI R74, RZ, 0x10, R7 ;  /* 0x00000010ff4a7819 */ /* 0x000fe20000011607 */
[----:B------:R-:W-:Y:S01]  /*bc20*/  IMAD.MOV.U32 R7, RZ, RZ, R4 ;  /* 0x000000ffff077224 */ /* 0x000fe200078e0004 */
[--C-:B------:R-:W-:Y:S01]  /*bc30*/  SHF.R.U64 R61, R32, 0x10, R33.reuse ;  /* 0x00000010203d7819 */ /* 0x100fe20000001221 */
[----:B------:R-:W-:Y:S01]  /*bc40*/  @P1 VIADD R0, R6, 0xffffffc0 ;  /* 0xffffffc006001836 */ /* 0x000fe20000000000 */
[----:B------:R-:W-:Y:S01]  /*bc50*/  SHF.R.U32.HI R62, RZ, 0x10, R33 ;  /* 0x00000010ff3e7819 */ /* 0x000fe20000011621 */
[----:B------:R-:W-:Y:S01]  /*bc60*/  IMAD.MOV.U32 R20, RZ, RZ, R10 ;  /* 0x000000ffff147224 */ /* 0x000fe200078e000a */
[----:B------:R-:W-:Y:S01]  /*bc70*/  SHF.R.U64 R75, R4, 0x10, R5 ;  /* 0x00000010044b7819 */ /* 0x000fe20000001205 */
[----:B------:R-:W-:Y:S01]  /*bc80*/  IMAD.MOV.U32 R33, RZ, RZ, R12 ;  /* 0x000000ffff217224 */ /* 0x000fe200078e000c */
[----:B------:R-:W-:Y:S01]  /*bc90*/  PRMT R35, R24, 0x5410, R53 ;  /* 0x0000541018237816 */ /* 0x000fe20000000035 */
[----:B------:R-:W-:Y:S01]  /*bca0*/  IMAD.MOV.U32 R34, RZ, RZ, R13 ;  /* 0x000000ffff227224 */ /* 0x000fe200078e000d */
[----:B------:R-:W-:Y:S01]  /*bcb0*/  PRMT R31, R21, 0x5410, R55 ;  /* 0x00005410151f7816 */ /* 0x000fe20000000037 */
[----:B------:R-:W-:Y:S01]  /*bcc0*/  IMAD.MOV.U32 R29, RZ, RZ, R14 ;  /* 0x000000ffff1d7224 */ /* 0x000fe200078e000e */
[----:B------:R-:W-:Y:S01]  /*bcd0*/  SHF.R.U64 R67, R12, 0x10, R13 ;  /* 0x000000100c437819 */ /* 0x000fe2000000120d */
[----:B------:R-:W-:Y:S01]  /*bce0*/  IMAD.MOV.U32 R30, RZ, RZ, R15 ;  /* 0x000000ffff1e7224 */ /* 0x000fe200078e000f */
[----:B------:R-:W-:Y:S01]  /*bcf0*/  SHF.R.U32.HI R68, RZ, 0x10, R13 ;  /* 0x00000010ff447819 */ /* 0x000fe2000001160d */
[----:B------:R-:W-:Y:S01]  /*bd00*/  IMAD.MOV.U32 R40, RZ, RZ, R9 ;  /* 0x000000ffff287224 */ /* 0x000fe200078e0009 */
[----:B------:R-:W-:Y:S01]  /*bd10*/  SHF.R.U64 R69, R14, 0x10, R15 ;  /* 0x000000100e457819 */ /* 0x000fe2000000120f */
[----:B------:R-:W-:Y:S01]  /*bd20*/  IMAD.MOV.U32 R43, RZ, RZ, R5 ;  /* 0x000000ffff2b7224 */ /* 0x000fe200078e0005 */
[----:B------:R-:W-:-:S02]  /*bd30*/  SHF.R.U32.HI R70, RZ, 0x10, R15 ;  /* 0x00000010ff467819 */ /* 0x000fc4000001160f */
[----:B------:R-:W-:Y:S02]  /*bd40*/  SHF.R.U32.HI R72, RZ, 0x10, R9 ;  /* 0x00000010ff487819 */ /* 0x000fe40000011609 */
[----:B------:R-:W-:Y:S02]  /*bd50*/  SHF.R.U32.HI R76, RZ, 0x10, R5 ;  /* 0x00000010ff4c7819 */ /* 0x000fe40000011605 */
[----:B------:R-:W-:Y:S02]  /*bd60*/  PRMT R6, R44, 0x5410, R54 ;  /* 0x000054102c067816 */ /* 0x000fe40000000036 */
[----:B------:R-:W-:Y:S02]  /*bd70*/  PRMT R32, R45, 0x5410, R56 ;  /* 0x000054102d207816 */ /* 0x000fe40000000038 */
[----:B------:R-:W-:Y:S02]  /*bd80*/  PRMT R28, R46, 0x5410, R58 ;  /* 0x000054102e1c7816 */ /* 0x000fe4000000003a */
[----:B------:R-:W-:-:S02]  /*bd90*/  PRMT R27, R27, 0x5410, R57 ;  /* 0x000054101b1b7816 */ /* 0x000fc40000000039 */
[----:B------:R-:W-:Y:S02]  /*bda0*/  PRMT R21, R47, 0x7610, R21 ;  /* 0x000076102f157816 */ /* 0x000fe40000000015 */
[----:B------:R-:W-:Y:S02]  /*bdb0*/  PRMT R24, R48, 0x7610, R24 ;  /* 0x0000761030187816 */ /* 0x000fe40000000018 */
[----:B------:R-:W-:Y:S01]  /*bdc0*/  LEA.HI R4, R225, R225, RZ, 0x1 ;  /* 0x000000e1e1047211 */ /* 0x000fe200078f08ff */
[----:B------:R-:W-:Y:S06]  /*bdd0*/  BRA.DIV UR4, `(.L_x_571) ;  /* 0x0000018204d87947 */ /* 0x000fec000b800000 */
.L_x_768:
[----:B------:R-:W-:Y:S01]  /*bde0*/  UMOV UR4, 0xffffffff ;  /* 0xffffffff00047882 */ /* 0x000fe20000000000 */
[----:B------:R-:W-:Y:S02]  /*bdf0*/  LOP3.LUT R4, R4, 0xfffffffe, RZ, 0xc0, !PT ;  /* 0xfffffffe04047812 */ /* 0x000fe400078ec0ff */
[----:B------:R-:W-:Y:S05]  /*be00*/  BRA.DIV UR4, `(.L_x_572) ;  /* 0x0000018204f47947 */ /* 0x000fea000b800000 */
.L_x_771:
[----:B------:R-:W-:Y:S01]  /*be10*/  UMOV UR4, 0xffffffff ;  /* 0xffffffff00047882 */ /* 0x000fe20000000000 */
[----:B------:R-:W-:Y:S02]  /*be20*/  IMAD.IADD R4, R225, 0x1, -R4 ;  /* 0x00000001e1047824 */ /* 0x000fe400078e0a04 */
[----:B------:R-:W-:Y:S05]  /*be30*/  BRA.DIV UR4, `(.L_x_573) ;  /* 0x0000018604107947 */ /* 0x000fea000b800000 */
.L_x_774:
[----:B------:R-:W-:Y:S01]  /*be40*/  UMOV UR4, 0xffffffff ;  /* 0xffffffff00047882 */ /* 0x000fe20000000000 */
[----:B------:R-:W-:Y:S02]  /*be50*/  SHF.L.U32 R5, R4, 0x1f, RZ ;  /* 0x0000001f04057819 */ /* 0x000fe400000006ff */
[----:B------:R-:W-:Y:S05]  /*be60*/  BRA.DIV UR4, `(.L_x_574) ;  /* 0x00000186042c7947 */ /* 0x000fea000b800000 */
.L_x_777:
[----:B------:R-:W0:Y:S01]  /*be70*/  SYNCS.PHASECHK.TRANS64.TRYWAIT P1, [R18+URZ+0x36800], R5 ;  /* 0x03680005120075a7 */ /* 0x000e22000802017f */
[----:B------:R-:W-:Y:S01]  /*be80*/  PRMT R38, R25, 0x5410, R66 ;  /* 0x0000541019267816 */ /* 0x000fe20000000042 */
[----:B------:R-:W-:Y:S01]  /*be90*/  BSSY B1, `(.L_x_575) ;  /* 0x0000014000017945 */ /* 0x000fe20003800000 */
[----:B------:R-:W-:Y:S02]  /*bea0*/  PRMT R25, R26, 0x5410, R71 ;  /* 0x000054101a197816 */ /* 0x000fe40000000047 */
[----:B------:R-:W-:Y:S02]  /*beb0*/  PRMT R26, R40, 0x7610, R26 ;  /* 0x00007610281a7816 */ /* 0x000fe4000000001a */
[----:B------:R-:W-:Y:S02]  /*bec0*/  PRMT R37, R20, 0x5410, R65 ;  /* 0x0000541014257816 */ /* 0x000fe40000000041 */
[----:B------:R-:W-:Y:S02]  /*bed0*/  PRMT R21, R21, 0x5410, R59 ;  /* 0x0000541015157816 */ /* 0x000fe4000000003b */
[----:B------:R-:W-:-:S02]  /*bee0*/  PRMT R24, R24, 0x5410, R60 ;  /* 0x0000541018187816 */ /* 0x000fc4000000003c */
[----:B------:R-:W-:Y:S02]  /*bef0*/  PRMT R13, R49, 0x5410, R61 ;  /* 0x00005410310d7816 */ /* 0x000fe4000000003d */
        /* <DEDUP_REMOVED lines=11> */
[----:B------:R-:W-:Y:S01]  /*bfb0*/  PRMT R12, R43, 0x5410, R76 ;  /* 0x000054102b0c7816 */ /* 0x000fe2000000004c */
[----:B0-----:R-:W-:Y:S06]  /*bfc0*/  @!P1 BRA `(.L_x_576) ;  /* 0x0000018000fc9947 */ /* 0x001fec0003800000 */
.L_x_778:
[----:B------:R-:W-:Y:S05]  /*bfd0*/  BSYNC B1 ;  /* 0x0000000000017941 */ /* 0x000fea0003800000 */
.L_x_575:
[----:B------:R-:W-:Y:S01]  /*bfe0*/  BSSY B1, `(.L_x_577) ;  /* 0x0000103000017945 */ /* 0x000fe20003800000 */
[----:B------:R-:W-:-:S03]  /*bff0*/  IMAD.MOV.U32 R36, RZ, RZ, R6 ;  /* 0x000000ffff247224 */ /* 0x000fc600078e0006 */
[----:B------:R-:W-:Y:S05]  /*c000*/  @P0 BRA `(.L_x_578) ;  /* 0x0000001000000947 */ /* 0x000fea0003800000 */
[----:B0-----:R-:W0:Y:S01]  /*c010*/  LDC R5, c[0x0][0x3d4] ;  /* 0x0000f500ff057b82 */ /* 0x001e220000000800 */
[C---:B------:R-:W-:Y:S01]  /*c020*/  VIADD R4, R16.reuse, 0x10 ;  /* 0x0000001010047836 */ /* 0x040fe20000000000 */
[----:B------:R-:W-:Y:S01]  /*c030*/  BSSY B2, `(.L_x_579) ;  /* 0x0000032000027945 */ /* 0x000fe20003800000 */
[C---:B------:R-:W-:Y:S02]  /*c040*/  VIADD R6, R16.reuse, 0x20 ;  /* 0x0000002010067836 */ /* 0x040fe40000000000 */
[C---:B------:R-:W-:Y:S01]  /*c050*/  VIADD R40, R16.reuse, 0x30 ;  /* 0x0000003010287836 */ /* 0x040fe20000000000 */
[-C--:B0-----:R-:W-:Y:S02]  /*c060*/  ISETP.GE.AND P0, PT, R16, R5.reuse, PT ;  /* 0x000000051000720c */ /* 0x081fe40003f06270 */
[-C--:B------:R-:W-:Y:S01]  /*c070*/  ISETP.GE.AND P1, PT, R4, R5.reuse, PT ;  /* 0x000000050400720c */ /* 0x080fe20003f26270 */
[----:B------:R-:W-:Y:S01]  /*c080*/  VIADD R4, R16, 0x40 ;  /* 0x0000004010047836 */ /* 0x000fe20000000000 */
[-C--:B------:R-:W-:Y:S01]  /*c090*/  ISETP.GE.AND P2, PT, R6, R5.reuse, PT ;  /* 0x000000050600720c */ /* 0x080fe20003f46270 */
[----:B------:R-:W-:Y:S01]  /*c0a0*/  VIADD R6, R16, 0x50 ;  /* 0x0000005010067836 */ /* 0x000fe20000000000 */
[----:B------:R-:W-:-:S02]  /*c0b0*/  ISETP.GE.AND P3, PT, R40, R5, PT ;  /* 0x000000052800720c */ /* 0x000fc40003f66270 */
[-C--:B------:R-:W-:Y:S02]  /*c0c0*/  ISETP.GE.AND P4, PT, R4, R5.reuse, PT ;  /* 0x000000050400720c */ /* 0x080fe40003f86270 */
[----:B------:R-:W-:-:S03]  /*c0d0*/  ISETP.GE.AND P5, PT, R6, R5, PT ;  /* 0x000000050600720c */ /* 0x000fc60003fa6270 */
[----:B------:R-:W-:Y:S10]  /*c0e0*/  @P0 BRA `(.L_x_580) ;  /* 0x0000000000980947 */ /* 0x000ff40003800000 */
[----:B------:R-:W0:Y:S01]  /*c0f0*/  LDS.128 R4, [R8+0x15400] ;  /* 0x0154000008047984 */ /* 0x000e220000000c00 */
[----:B------:R-:W-:Y:S01]  /*c100*/  IMAD.U32 R45, R37, 0x10000, RZ ;  /* 0x00010000252d7824 */ /* 0x000fe200078e00ff */
[C---:B------:R-:W-:Y:S01]  /*c110*/  LOP3.LUT R44, R35.reuse, 0xffff0000, RZ, 0xc0, !PT ;  /* 0xffff0000232c7812 */ /* 0x040fe200078ec0ff */
[----:B------:R-:W-:Y:S01]  /*c120*/  IMAD.U32 R43, R35, 0x10000, RZ ;  /* 0x00010000232b7824 */ /* 0x000fe200078e00ff */
[----:B------:R-:W-:Y:S01]  /*c130*/  LOP3.LUT R46, R37, 0xffff0000, RZ, 0xc0, !PT ;  /* 0xffff0000252e7812 */ /* 0x000fe200078ec0ff */
[C---:B0-----:R-:W-:Y:S01]  /*c140*/  IMAD.U32 R39, R4.reuse, 0x10000, RZ ;  /* 0x0001000004277824 */ /* 0x041fe200078e00ff */
[----:B------:R-:W-:Y:S01]  /*c150*/  LOP3.LUT R4, R4, 0xffff0000, RZ, 0xc0, !PT ;  /* 0xffff000004047812 */ /* 0x000fe200078ec0ff */
[C---:B------:R-:W-:Y:S01]  /*c160*/  IMAD.U32 R40, R5.reuse, 0x10000, RZ ;  /* 0x0001000005287824 */ /* 0x040fe200078e00ff */
[----:B------:R-:W-:Y:S01]  /*c170*/  LOP3.LUT R5, R5, 0xffff0000, RZ, 0xc0, !PT ;  /* 0xffff000005057812 */ /* 0x000fe200078ec0ff */
[C---:B------:R-:W-:Y:S01]  /*c180*/  IMAD.U32 R41, R6.reuse, 0x10000, RZ ;  /* 0x0001000006297824 */ /* 0x040fe200078e00ff */
[----:B------:R-:W-:Y:S01]  /*c190*/  LOP3.LUT R6, R6, 0xffff0000, RZ, 0xc0, !PT ;  /* 0xffff000006067812 */ /* 0x000fe200078ec0ff */
[C---:B------:R-:W-:Y:S01]  /*c1a0*/  FMUL.FTZ R48, R4.reuse, R45 ;  /* 0x0000002d04307220 */ /* 0x040fe20000410000 */
[----:B------:R-:W-:Y:S01]  /*c1b0*/  FMUL.FTZ R4, R4, R43 ;  /* 0x0000002b04047220 */ /* 0x000fe20000410000 */
[----:B------:R-:W-:-:S02]  /*c1c0*/  IMAD.U32 R42, R7, 0x10000, RZ ;  /* 0x00010000072a7824 */ /* 0x000fc400078e00ff */
[----:B------:R-:W-:Y:S01]  /*c1d0*/  FMUL.FTZ R47, R5, R46 ;  /* 0x0000002e052f7220 */ /* 0x000fe20000410000 */
[----:B------:R-:W-:Y:S01]  /*c1e0*/  FFMA.FTZ R48, R39, R43, -R48 ;  /* 0x0000002b27307223 */ /* 0x000fe20000010830 */
[-C--:B------:R-:W-:Y:S01]  /*c1f0*/  FMUL.FTZ R49, R5, R44.reuse ;  /* 0x0000002c05317220 */ /* 0x080fe20000410000 */
[----:B------:R-:W-:Y:S01]  /*c200*/  LOP3.LUT R7, R7, 0xffff0000, RZ, 0xc0, !PT ;  /* 0xffff000007077812 */ /* 0x000fe200078ec0ff */
[----:B------:R-:W-:Y:S01]  /*c210*/  FFMA.FTZ R45, R39, R45, R4 ;  /* 0x0000002d272d7223 */ /* 0x000fe20000010004 */
[C---:B------:R-:W-:Y:S01]  /*c220*/  LOP3.LUT R43, R38.reuse, 0xffff0000, RZ, 0xc0, !PT ;  /* 0xffff0000262b7812 */ /* 0x040fe200078ec0ff */
[----:B------:R-:W-:Y:S01]  /*c230*/  IMAD.U32 R39, R38, 0x10000, RZ ;  /* 0x0001000026277824 */ /* 0x000fe200078e00ff */
[C---:B------:R-:W-:Y:S01]  /*c240*/  LOP3.LUT R5, R36.reuse, 0xffff0000, RZ, 0xc0, !PT ;  /* 0xffff000024057812 */ /* 0x040fe200078ec0ff */
[----:B------:R-:W-:Y:S02]  /*c250*/  IMAD.U32 R4, R36, 0x10000, RZ ;  /* 0x0001000024047824 */ /* 0x000fe400078e00ff */
[C---:B------:R-:W-:Y:S01]  /*c260*/  FFMA.FTZ R47, R40.reuse, R44, -R47 ;  /* 0x0000002c282f7223 */ /* 0x040fe2000001082f */
[----:B------:R-:W-:Y:S01]  /*c270*/  FFMA.FTZ R40, R40, R46, R49 ;  /* 0x0000002e28287223 */ /* 0x000fe20000010031 */
        /* <DEDUP_REMOVED lines=10> */
[----:B------:R-:W-:Y:S02]  /*c320*/  F2FP.BF16.F32.PACK_AB R6, R39, R6 ;  /* 0x000000062706723e */ /* 0x000fe400000010ff */
[----:B------:R-:W-:-:S05]  /*c330*/  F2FP.BF16.F32.PACK_AB R7, R50, R7 ;  /* 0x000000073207723e */ /* 0x000fca00000010ff */
[----:B------:R0:W-:Y:S02]  /*c340*/  STS.128 [R8+0x15400], R4 ;  /* 0x0154000408007388 */ /* 0x0001e40000000c00 */
.L_x_580:
[----:B------:R-:W-:Y:S05]  /*c350*/  BSYNC B2 ;  /* 0x0000000000027941 */ /* 0x000fea0003800000 */
.L_x_579:
[----:B------:R-:W-:Y:S04]  /*c360*/  BSSY B2, `(.L_x_581) ;  /* 0x0000028000027945 */ /* 0x000fe80003800000 */
[----:B------:R-:W-:Y:S05]  /*c370*/  @P1 BRA `(.L_x_582) ;  /* 0x0000000000981947 */ /* 0x000fea0003800000 */
[----:B0-----:R-:W0:Y:S01]  /*c380*/  LDS.128 R4, [R0] ;  /* 0x0000000000047984 */ /* 0x001e220000000c00 */
        /* <DEDUP_REMOVED lines=36> */
[----:B------:R1:W-:Y:S02]  /*c5d0*/  STS.128 [R0], R4 ;  /* 0x0000000400007388 */ /* 0x0003e40000000c00 */
.L_x_582:
[----:B------:R-:W-:Y:S05]  /*c5e0*/  BSYNC B2 ;  /* 0x0000000000027941 */ /* 0x000fea0003800000 */
.L_x_581:
[----:B------:R-:W-:Y:S04]  /*c5f0*/  BSSY B2, `(.L_x_583) ;  /* 0x0000028000027945 */ /* 0x000fe80003800000 */
[----:B------:R-:W-:Y:S05]  /*c600*/  @P2 BRA `(.L_x_584) ;  /* 0x0000000000982947 */ /* 0x000fea0003800000 */
[----:B01----:R-:W0:Y:S01]  /*c610*/  LDS.128 R4, [R8+0x19400] ;  /* 0x0194000008047984 */ /* 0x003e220000000c00 */
[----:B------:R-:W-:Y:S01]  /*c620*/  IMAD.U32 R45, R29, 0x10000, RZ ;  /* 0x000100001d2d7824 */ /* 0x000fe200078e00ff */
[C---:B------:R-:W-:Y:S01]  /*c630*/  LOP3.LUT R44, R27.reuse, 0xffff0000, RZ, 0xc0, !PT ;  /* 0xffff00001b2c7812 */ /* 0x040fe200078ec0ff */
[----:B------:R-:W-:Y:S01]  /*c640*/  IMAD.U32 R43, R27, 0x10000, RZ ;  /* 0x000100001b2b7824 */ /* 0x000fe200078e00ff */
[----:B------:R-:W-:Y:S02]  /*c650*/  LOP3.LUT R46, R29, 0xffff0000, RZ, 0xc0, !PT ;  /* 0xffff00001d2e7812 */ /* 0x000fe400078ec0ff */
[C---:B0-----:R-:W-:Y:S01]  /*c660*/  SHF.L.U32 R39, R4.reuse, 0x10, RZ ;  /* 0x0000001004277819 */ /* 0x041fe200000006ff */
[C---:B------:R-:W-:Y:S01]  /*c670*/  IMAD.U32 R40, R5.reuse, 0x10000, RZ ;  /* 0x0001000005287824 */ /* 0x040fe200078e00ff */
[----:B------:R-:W-:Y:S01]  /*c680*/  LOP3.LUT R4, R4, 0xffff0000, RZ, 0xc0, !PT ;  /* 0xffff000004047812 */ /* 0x000fe200078ec0ff */
[C---:B------:R-:W-:Y:S01]  /*c690*/  IMAD.U32 R41, R6.reuse, 0x10000, RZ ;  /* 0x0001000006297824 */ /* 0x040fe200078e00ff */
[----:B------:R-:W-:Y:S01]  /*c6a0*/  LOP3.LUT R5, R5, 0xffff0000, RZ, 0xc0, !PT ;  /* 0xffff000005057812 */ /* 0x000fe200078ec0ff */
[----:B------:R-:W-:Y:S01]  /*c6b0*/  IMAD.U32 R42, R7, 0x10000, RZ ;  /* 0x00010000072a7824 */ /* 0x000fe200078e00ff */
[----:B------:R-:W-:Y:S01]  /*c6c0*/  LOP3.LUT R6, R6, 0xffff0000, RZ, 0xc0, !PT ;  /* 0xffff000006067812 */ /* 0x000fe200078ec0ff */
[C---:B------:R-:W-:Y:S01]  /*c6d0*/  FMUL.FTZ R48, R4.reuse, R45 ;  /* 0x0000002d04307220 */ /* 0x040fe20000410000 */
[-C--:B------:R-:W-:Y:S01]  /*c6e0*/  FMUL.FTZ R4, R4, R43.reuse ;  /* 0x0000002b04047220 */ /* 0x080fe20000410000 */
[C---:B------:R-:W-:Y:S01]  /*c6f0*/  FMUL.FTZ R47, R5.reuse, R46 ;  /* 0x0000002e052f7220 */ /* 0x040fe20000410000 */
[----:B------:R-:W-:Y:S01]  /*c700*/  FMUL.FTZ R49, R5, R44 ;  /* 0x0000002c05317220 */ /* 0x000fe20000410000 */
[----:B------:R-:W-:Y:S01]  /*c710*/  FFMA.FTZ R48, R39, R43, -R48 ;  /* 0x0000002b27307223 */ /* 0x000fe20000010830 */
[----:B------:R-:W-:Y:S01]  /*c720*/  LOP3.LUT R7, R7, 0xffff0000, RZ, 0xc0, !PT ;  /* 0xffff000007077812 */ /* 0x000fe200078ec0ff */
[----:B------:R-:W-:Y:S01]  /*c730*/  FFMA.FTZ R45, R39, R45, R4 ;  /* 0x0000002d272d7223 */ /* 0x000fe20000010004 */
[C---:B------:R-:W-:Y:S01]  /*c740*/  LOP3.LUT R43, R30.reuse, 0xffff0000, RZ, 0xc0, !PT ;  /* 0xffff00001e2b7812 */ /* 0x040fe200078ec0ff */
[----:B------:R-:W-:Y:S01]  /*c750*/  IMAD.U32 R39, R30, 0x10000, RZ ;  /* 0x000100001e277824 */ /* 0x000fe200078e00ff */
[C---:B------:R-:W-:Y:S01]  /*c760*/  LOP3.LUT R5, R28.reuse, 0xffff0000, RZ, 0xc0, !PT ;  /* 0xffff00001c057812 */ /* 0x040fe200078ec0ff */
[----:B------:R-:W-:-:S02]  /*c770*/  IMAD.U32 R4, R28, 0x10000, RZ ;  /* 0x000100001c047824 */ /* 0x000fc400078e00ff */
        /* <DEDUP_REMOVED lines=15> */
.L_x_584:
[----:B------:R-:W-:Y:S05]  /*c870*/  BSYNC B2 ;  /* 0x0000000000027941 */ /* 0x000fea0003800000 */
.L_x_583:
[----:B------:R-:W-:Y:S04]  /*c880*/  BSSY B2, `(.L_x_585) ;  /* 0x0000028000027945 */ /* 0x000fe80003800000 */
[----:B------:R-:W-:Y:S05]  /*c890*/  @P3 BRA `(.L_x_586) ;  /* 0x0000000000983947 */ /* 0x000fea0003800000 */
[----:B012---:R-:W0:Y:S01]  /*c8a0*/  LDS.128 R4, [R0+0x4000] ;  /* 0x0040000000047984 */ /* 0x007e220000000c00 */
        /* <DEDUP_REMOVED lines=37> */
.L_x_586:
[----:B------:R-:W-:Y:S05]  /*cb00*/  BSYNC B2 ;  /* 0x0000000000027941 */ /* 0x000fea0003800000 */
.L_x_585:
[----:B------:R-:W-:Y:S04]  /*cb10*/  BSSY B2, `(.L_x_587) ;  /* 0x0000028000027945 */ /* 0x000fe80003800000 */
[----:B------:R-:W-:Y:S05]  /*cb20*/  @P4 BRA `(.L_x_588) ;  /* 0x0000000000984947 */ /* 0x000fea0003800000 */
[----:B0123--:R-:W0:Y:S01]  /*cb30*/  LDS.128 R4, [R8+0x1d400] ;  /* 0x01d4000008047984 */ /* 0x00fe220000000c00 */
        /* <DEDUP_REMOVED lines=37> */
.L_x_588:
[----:B------:R-:W-:Y:S05]  /*cd90*/  BSYNC B2 ;  /* 0x0000000000027941 */ /* 0x000fea0003800000 */
.L_x_587:
[----:B------:R-:W-:Y:S05]  /*cda0*/  @P5 BRA `(.L_x_578) ;  /* 0x0000000000985947 */ /* 0x000fea0003800000 */
[----:B01234-:R-:W0:Y:S01]  /*cdb0*/  LDS.128 R4, [R0+0x8000] ;  /* 0x0080000000047984 */ /* 0x01fe220000000c00 */
        /* <DEDUP_REMOVED lines=37> */
.L_x_578:
[----:B------:R-:W-:Y:S05]  /*d010*/  BSYNC B1 ;  /* 0x0000000000017941 */ /* 0x000fea0003800000 */
.L_x_577:
[----:B------:R-:W-:-:S13]  /*d020*/  ISETP.GE.AND P0, PT, R224, R3, PT ;  /* 0x00000003e000720c */ /* 0x000fda0003f06270 */
[----:B------:R-:W-:Y:S05]  /*d030*/  @P0 BRA `(.L_x_589) ;  /* 0x0000003800980947 */ /* 0x000fea0003800000 */
[----:B------:R-:W5:Y:S01]  /*d040*/  LDC R3, c[0x0][0x3d4] ;  /* 0x0000f500ff037b82 */ /* 0x000f620000000800 */
[C---:B01234-:R-:W-:Y:S01]  /*d050*/  VIADD R4, R16.reuse, 0x10 ;  /* 0x0000001010047836 */ /* 0x05ffe20000000000 */
[----:B------:R-:W-:Y:S01]  /*d060*/  BSSY B1, `(.L_x_590) ;  /* 0x0000032000017945 */ /* 0x000fe20003800000 */
[C---:B------:R-:W-:Y:S02]  /*d070*/  VIADD R6, R16.reuse, 0x20 ;  /* 0x0000002010067836 */ /* 0x040fe40000000000 */
[C---:B------:R-:W-:Y:S01]  /*d080*/  VIADD R40, R16.reuse, 0x30 ;  /* 0x0000003010287836 */ /* 0x040fe20000000000 */
[-C--:B-----5:R-:W-:Y:S02]  /*d090*/  ISETP.GE.AND P0, PT, R16, R3.reuse, PT ;  /* 0x000000031000720c */ /* 0x0a0fe40003f06270 */
        /* <DEDUP_REMOVED lines=9> */
[C---:B------:R-:W-:Y:S01]  /*d130*/  IMAD.U32 R45, R37.reuse, 0x10000, RZ ;  /* 0x00010000252d7824 */ /* 0x040fe200078e00ff */
[----:B------:R-:W-:Y:S01]  /*d140*/  LOP3.LUT R47, R37, 0xffff0000, RZ, 0xc0, !PT ;  /* 0xffff0000252f7812 */ /* 0x000fe200078ec0ff */
[C---:B------:R-:W-:Y:S01]  /*d150*/  IMAD.U32 R41, R35.reuse, 0x10000, RZ ;  /* 0x0001000023297824 */ /* 0x040fe200078e00ff */
[----:B------:R-:W-:Y:S02]  /*d160*/  LOP3.LUT R43, R35, 0xffff0000, RZ, 0xc0, !PT ;  /* 0xffff0000232b7812 */ /* 0x000fe400078ec0ff */
[----:B------:R-:W-:Y:S01]  /*d170*/  LOP3.LUT R49, R38, 0xffff0000, RZ, 0xc0, !PT ;  /* 0xffff000026317812 */ /* 0x000fe200078ec0ff */
[C---:B0-----:R-:W-:Y:S01]  /*d180*/  IMAD.U32 R3, R4.reuse, 0x10000, RZ ;  /* 0x0001000004037824 */ /* 0x041fe200078e00ff */
[----:B------:R-:W-:Y:S01]  /*d190*/  LOP3.LUT R4, R4, 0xffff0000, RZ, 0xc0, !PT ;  /* 0xffff000004047812 */ /* 0x000fe200078ec0ff */
[C---:B------:R-:W-:Y:S01]  /*d1a0*/  IMAD.U32 R39, R5.reuse, 0x10000, RZ ;  /* 0x0001000005277824 */ /* 0x040fe200078e00ff */
[----:B------:R-:W-:Y:S01]  /*d1b0*/  LOP3.LUT R5, R5, 0xffff0000, RZ, 0xc0, !PT ;  /* 0xffff000005057812 */ /* 0x000fe200078ec0ff */
[C---:B------:R-:W-:Y:S01]  /*d1c0*/  IMAD.U32 R35, R6.reuse, 0x10000, RZ ;  /* 0x0001000006237824 */ /* 0x040fe200078e00ff */
[----:B------:R-:W-:Y:S01]  /*d1d0*/  LOP3.LUT R6, R6, 0xffff0000, RZ, 0xc0, !PT ;  /* 0xffff000006067812 */ /* 0x000fe200078ec0ff */
[-C--:B------:R-:W-:Y:S01]  /*d1e0*/  FMUL.FTZ R40, R45, R4.reuse ;  /* 0x000000042d287220 */ /* 0x080fe20000410000 */
[----:B------:R-:W-:Y:S01]  /*d1f0*/  FMUL.FTZ R42, R41, R4 ;  /* 0x00000004292a7220 */ /* 0x000fe20000410000 */
[----:B------:R-:W-:Y:S01]  /*d200*/  FMUL.FTZ R44, R47, R5 ;  /* 0x000000052f2c7220 */ /* 0x000fe20000410000 */
[----:B------:R-:W-:-:S02]  /*d210*/  IMAD.U32 R37, R7, 0x10000, RZ ;  /* 0x0001000007257824 */ /* 0x000fc400078e00ff */
[----:B------:R-:W-:Y:S01]  /*d220*/  FFMA.FTZ R4, R41, R3, -R40 ;  /* 0x0000000329047223 */ /* 0x000fe20000010828 */
[----:B------:R-:W-:Y:S01]  /*d230*/  FMUL.FTZ R40, R43, R5 ;  /* 0x000000052b287220 */ /* 0x000fe20000410000 */
[----:B------:R-:W-:Y:S01]  /*d240*/  FFMA.FTZ R3, R45, R3, R42 ;  /* 0x000000032d037223 */ /* 0x000fe2000001002a */
[-C--:B------:R-:W-:Y:S01]  /*d250*/  FFMA.FTZ R5, R43, R39.reuse, -R44 ;  /* 0x000000272b057223 */ /* 0x080fe2000001082c */
[----:B------:R-:W-:Y:S01]  /*d260*/  LOP3.LUT R7, R7, 0xffff0000, RZ, 0xc0, !PT ;  /* 0xffff000007077812 */ /* 0x000fe200078ec0ff */
[----:B------:R-:W-:Y:S01]  /*d270*/  IMAD.U32 R45, R38, 0x10000, RZ ;  /* 0x00010000262d7824 */ /* 0x000fe200078e00ff */
[C---:B------:R-:W-:Y:S01]  /*d280*/  LOP3.LUT R43, R36.reuse, 0xffff0000, RZ, 0xc0, !PT ;  /* 0xffff0000242b7812 */ /* 0x040fe200078ec0ff */
[----:B------:R-:W-:Y:S02]  /*d290*/  IMAD.U32 R41, R36, 0x10000, RZ ;  /* 0x0001000024297824 */ /* 0x000fe400078e00ff */
[----:B------:R-:W-:Y:S01]  /*d2a0*/  FFMA.FTZ R40, R47, R39, R40 ;  /* 0x000000272f287223 */ /* 0x000fe20000010028 */
[-C--:B------:R-:W-:Y:S01]  /*d2b0*/  FMUL.FTZ R36, R45, R6.reuse ;  /* 0x000000062d247220 */ /* 0x080fe20000410000 */
[-C--:B------:R-:W-:Y:S01]  /*d2c0*/  FMUL.FTZ R42, R49, R7.reuse ;  /* 0x00000007312a7220 */ /* 0x080fe20000410000 */
[----:B------:R-:W-:Y:S01]  /*d2d0*/  FMUL.FTZ R38, R41, R6 ;  /* 0x0000000629267220 */ /* 0x000fe20000410000 */
[----:B------:R-:W-:Y:S01]  /*d2e0*/  FMUL.FTZ R44, R43, R7 ;  /* 0x000000072b2c7220 */ /* 0x000fe20000410000 */
[----:B------:R-:W-:Y:S01]  /*d2f0*/  FFMA.FTZ R6, R41, R35, -R36 ;  /* 0x0000002329067223 */ /* 0x000fe20000010824 */
[----:B------:R-:W-:Y:S01]  /*d300*/  FFMA.FTZ R7, R43, R37, -R42 ;  /* 0x000000252b077223 */ /* 0x000fe2000001082a */
[----:B------:R-:W-:Y:S01]  /*d310*/  FFMA.FTZ R35, R45, R35, R38 ;  /* 0x000000232d237223 */ /* 0x000fe20000010026 */
[----:B------:R-:W-:Y:S01]  /*d320*/  FFMA.FTZ R44, R49, R37, R44 ;  /* 0x00000025312c7223 */ /* 0x000fe2000001002c */
[----:B------:R-:W-:-:S02]  /*d330*/  F2FP.BF16.F32.PACK_AB R4, R3, R4 ;  /* 0x000000040304723e */ /* 0x000fc400000010ff */
[----:B------:R-:W-:Y:S02]  /*d340*/  F2FP.BF16.F32.PACK_AB R5, R40, R5 ;  /* 0x000000052805723e */ /* 0x000fe400000010ff */
[----:B------:R-:W-:Y:S02]  /*d350*/  F2FP.BF16.F32.PACK_AB R6, R35, R6 ;  /* 0x000000062306723e */ /* 0x000fe400000010ff */
[----:B------:R-:W-:-:S05]  /*d360*/  F2FP.BF16.F32.PACK_AB R7, R44, R7 ;  /* 0x000000072c07723e */ /* 0x000fca00000010ff */
[----:B------:R0:W-:Y:S02]  /*d370*/  STS.128 [R8+0x17400], R4 ;  /* 0x0174000408007388 */ /* 0x0001e40000000c00 */
.L_x_591:
[----:B------:R-:W-:Y:S05]  /*d380*/  BSYNC B1 ;  /* 0x0000000000017941 */ /* 0x000fea0003800000 */
.L_x_590:
[----:B------:R-:W-:Y:S04]  /*d390*/  BSSY B1, `(.L_x_592) ;  /* 0x0000028000017945 */ /* 0x000fe80003800000 */
[----:B------:R-:W-:Y:S05]  /*d3a0*/  @P1 BRA `(.L_x_593) ;  /* 0x0000000000981947 */ /* 0x000fea0003800000 */
[----:B0-----:R-:W0:Y:S01]  /*d3b0*/  LDS.128 R4, [R0+0x2000] ;  /* 0x0020000000047984 */ /* 0x001e220000000c00 */
        /* <DEDUP_REMOVED lines=15> */
[-C--:B------:R-:W-:Y:S01]  /*d4b0*/  FFMA.FTZ R4, R37, R3.reuse, -R36 ;  /* 0x0000000325047223 */ /* 0x080fe20000010824 */
[----:B------:R-:W-:Y:S01]  /*d4c0*/  FFMA.FTZ R3, R41, R3, R38 ;  /* 0x0000000329037223 */ /* 0x000fe20000010026 */
[C---:B------:R-:W-:Y:S01]  /*d4d0*/  FMUL.FTZ R36, R39.reuse, R5 ;  /* 0x0000000527247220 */ /* 0x040fe20000410000 */
[-C--:B------:R-:W-:Y:S01]  /*d4e0*/  FFMA.FTZ R5, R39, R35.reuse, -R40 ;  /* 0x0000002327057223 */ /* 0x080fe20000010828 */
[----:B------:R-:W-:Y:S01]  /*d4f0*/  SHF.L.U32 R41, R34, 0x10, RZ ;  /* 0x0000001022297819 */ /* 0x000fe200000006ff */
[C---:B------:R-:W-:Y:S01]  /*d500*/  IMAD.U32 R37, R32.reuse, 0x10000, RZ ;  /* 0x0001000020257824 */ /* 0x040fe200078e00ff */
[----:B------:R-:W-:Y:S01]  /*d510*/  LOP3.LUT R7, R7, 0xffff0000, RZ, 0xc0, !PT ;  /* 0xffff000007077812 */ /* 0x000fe200078ec0ff */
[----:B------:R-:W-:Y:S01]  /*d520*/  FFMA.FTZ R36, R43, R35, R36 ;  /* 0x000000232b247223 */ /* 0x000fe20000010024 */
[----:B------:R-:W-:Y:S01]  /*d530*/  LOP3.LUT R39, R32, 0xffff0000, RZ, 0xc0, !PT ;  /* 0xffff000020277812 */ /* 0x000fe200078ec0ff */
[-C--:B------:R-:W-:Y:S01]  /*d540*/  FMUL.FTZ R32, R41, R6.reuse ;  /* 0x0000000629207220 */ /* 0x080fe20000410000 */
[----:B------:R-:W-:Y:S01]  /*d550*/  FMUL.FTZ R34, R37, R6 ;  /* 0x0000000625227220 */ /* 0x000fe20000410000 */
[-C--:B------:R-:W-:Y:S01]  /*d560*/  FMUL.FTZ R38, R45, R7.reuse ;  /* 0x000000072d267220 */ /* 0x080fe20000410000 */
[----:B------:R-:W-:Y:S01]  /*d570*/  F2FP.BF16.F32.PACK_AB R4, R3, R4 ;  /* 0x000000040304723e */ /* 0x000fe200000010ff */
[----:B------:R-:W-:Y:S01]  /*d580*/  FMUL.FTZ R40, R39, R7 ;  /* 0x0000000727287220 */ /* 0x000fe20000410000 */
[-C--:B------:R-:W-:Y:S01]  /*d590*/  FFMA.FTZ R6, R37, R31.reuse, -R32 ;  /* 0x0000001f25067223 */ /* 0x080fe20000010820 */
[----:B------:R-:W-:Y:S01]  /*d5a0*/  FFMA.FTZ R31, R41, R31, R34 ;  /* 0x0000001f291f7223 */ /* 0x000fe20000010022 */
[-C--:B------:R-:W-:Y:S01]  /*d5b0*/  FFMA.FTZ R7, R39, R33.reuse, -R38 ;  /* 0x0000002127077223 */ /* 0x080fe20000010826 */
[----:B------:R-:W-:Y:S01]  /*d5c0*/  FFMA.FTZ R40, R45, R33, R40 ;  /* 0x000000212d287223 */ /* 0x000fe20000010028 */
[----:B------:R-:W-:-:S02]  /*d5d0*/  F2FP.BF16.F32.PACK_AB R5, R36, R5 ;  /* 0x000000052405723e */ /* 0x000fc400000010ff */
[----:B------:R-:W-:Y:S02]  /*d5e0*/  F2FP.BF16.F32.PACK_AB R6, R31, R6 ;  /* 0x000000061f06723e */ /* 0x000fe400000010ff */
[----:B------:R-:W-:-:S05]  /*d5f0*/  F2FP.BF16.F32.PACK_AB R7, R40, R7 ;  /* 0x000000072807723e */ /* 0x000fca00000010ff */
[----:B------:R1:W-:Y:S02]  /*d600*/  STS.128 [R0+0x2000], R4 ;  /* 0x0020000400007388 */ /* 0x0003e40000000c00 */
.L_x_593:
[----:B------:R-:W-:Y:S05]  /*d610*/  BSYNC B1 ;  /* 0x0000000000017941 */ /* 0x000fea0003800000 */
.L_x_592:
[----:B------:R-:W-:Y:S04]  /*d620*/  BSSY B1, `(.L_x_594) ;  /* 0x0000028000017945 */ /* 0x000fe80003800000 */
[----:B------:R-:W-:Y:S05]  /*d630*/  @P2 BRA `(.L_x_595) ;  /* 0x0000000000982947 */ /* 0x000fea0003800000 */
[----:B01----:R-:W0:Y:S01]  /*d640*/  LDS.128 R4, [R8+0x1b400] ;  /* 0x01b4000008047984 */ /* 0x003e220000000c00 */
        /* <DEDUP_REMOVED lines=37> */
.L_x_595:
[----:B------:R-:W-:Y:S05]  /*d8a0*/  BSYNC B1 ;  /* 0x0000000000017941 */ /* 0x000fea0003800000 */
.L_x_594:
[----:B------:R-:W-:Y:S04]  /*d8b0*/  BSSY B1, `(.L_x_596) ;  /* 0x0000028000017945 */ /* 0x000fe80003800000 */
[----:B------:R-:W-:Y:S05]  /*d8c0*/  @P3 BRA `(.L_x_597) ;  /* 0x0000000000983947 */ /* 0x000fea0003800000 */
[----:B012---:R-:W0:Y:S01]  /*d8d0*/  LDS.128 R4, [R0+0x6000] ;  /* 0x0060000000047984 */ /* 0x007e220000000c00 */
        /* <DEDUP_REMOVED lines=37> */
.L_x_597:
[----:B------:R-:W-:Y:S05]  /*db30*/  BSYNC B1 ;  /* 0x0000000000017941 */ /* 0x000fea0003800000 */
.L_x_596:
[----:B------:R-:W-:Y:S04]  /*db40*/  BSSY B1, `(.L_x_598) ;  /* 0x0000028000017945 */ /* 0x000fe80003800000 */
[----:B------:R-:W-:Y:S05]  /*db50*/  @P4 BRA `(.L_x_599) ;  /* 0x0000000000984947 */ /* 0x000fea0003800000 */
[----:B0123--:R-:W0:Y:S01]  /*db60*/  LDS.128 R4, [R8+0x1f400] ;  /* 0x01f4000008047984 */ /* 0x00fe220000000c00 */
        /* <DEDUP_REMOVED lines=37> */
.L_x_599:
[----:B------:R-:W-:Y:S05]  /*ddc0*/  BSYNC B1 ;  /* 0x0000000000017941 */ /* 0x000fea0003800000 */
.L_x_598:
[----:B------:R-:W-:Y:S05]  /*ddd0*/  @P5 BRA `(.L_x_589) ;  /* 0x0000002c00305947 */ /* 0x000fea0003800000 */
[----:B01234-:R-:W0:Y:S01]  /*dde0*/  LDS.128 R4, [R0+0xa000] ;  /* 0x00a0000000047984 */ /* 0x01fe220000000c00 */
[C---:B------:R-:W-:Y:S01]  /*ddf0*/  IMAD.U32 R21, R11.reuse, 0x10000, RZ ;  /* 0x000100000b157824 */ /* 0x040fe200078e00ff */
[----:B------:R-:W-:Y:S01]  /*de00*/  LOP3.LUT R26, R11, 0xffff0000, RZ, 0xc0, !PT ;  /* 0xffff00000b1a7812 */ /* 0x000fe200078ec0ff */
[C---:B------:R-:W-:Y:S01]  /*de10*/  IMAD.U32 R15, R9.reuse, 0x10000, RZ ;  /* 0x00010000090f7824 */ /* 0x040fe200078e00ff */
[----:B------:R-:W-:Y:S01]  /*de20*/  LOP3.LUT R24, R9, 0xffff0000, RZ, 0xc0, !PT ;  /* 0xffff000009187812 */ /* 0x000fe200078ec0ff */
[C---:B------:R-:W-:Y:S01]  /*de30*/  IMAD.U32 R25, R12.reuse, 0x10000, RZ ;  /* 0x000100000c197824 */ /* 0x040fe200078e00ff */
        /* <DEDUP_REMOVED lines=14> */
[----:B------:R-:W-:Y:S01]  /*df20*/  LOP3.LUT R7, R7, 0xffff0000, RZ, 0xc0, !PT ;  /* 0xffff000007077812 */ /* 0x000fe200078ec0ff */
[----:B------:R-:W-:Y:S01]  /*df30*/  FFMA.FTZ R5, R24, R8, -R13 ;  /* 0x0000000818057223 */ /* 0x000fe2000001080d */
[C---:B------:R-:W-:Y:S01]  /*df40*/  LOP3.LUT R21, R10.reuse, 0xffff0000, RZ, 0xc0, !PT ;  /* 0xffff00000a157812 */ /* 0x040fe200078ec0ff */
[----:B------:R-:W-:Y:S02]  /*df50*/  IMAD.U32 R13, R10, 0x10000, RZ ;  /* 0x000100000a0d7824 */ /* 0x000fe400078e00ff */
[----:B------:R-:W-:Y:S01]  /*df60*/  FMUL.FTZ R10, R25, R6 ;  /* 0x00000006190a7220 */ /* 0x000fe20000410000 */
[-C--:B------:R-:W-:Y:S01]  /*df70*/  FMUL.FTZ R14, R27, R7.reuse ;  /* 0x000000071b0e7220 */ /* 0x080fe20000410000 */
[----:B------:R-:W-:Y:S01]  /*df80*/  FFMA.FTZ R8, R26, R8, R15 ;  /* 0x000000081a087223 */ /* 0x000fe2000001000f */
        /* <DEDUP_REMOVED lines=10> */
[----:B------:R0:W-:Y:S01]  /*e030*/  STS.128 [R0+0xa000], R4 ;  /* 0x00a0000400007388 */ /* 0x0001e20000000c00 */
[----:B------:R-:W-:Y:S05]  /*e040*/  BRA `(.L_x_589) ;  /* 0x0000002800947947 */ /* 0x000fea0003800000 */
.L_x_568:
        /* <DEDUP_REMOVED lines=15> */
[----:B------:R-:W-:Y:S01]  /*e140*/  ULDC UR4, c[0x0][0x3d4] ;  /* 0x0000f50000047ab9 */ /* 0x000fe20000000800 */
[----:B------:R-:W-:Y:S02]  /*e150*/  CS2R R24, SRZ ;  /* 0x0000000000187805 */ /* 0x000fe4000001ff00 */
[----:B------:R-:W-:Y:S02]  /*e160*/  ISETP.GE.AND P0, PT, R22, UR4, PT ;  /* 0x0000000416007c0c */ /* 0x000fe4000bf06270 */
[----:B------:R-:W-:Y:S02]  /*e170*/  CS2R R26, SRZ ;  /* 0x00000000001a7805 */ /* 0x000fe4000001ff00 */
[----:B------:R-:W-:Y:S02]  /*e180*/  ISETP.GE.AND P2, PT, R205, UR4, PT ;  /* 0x00000004cd007c0c */ /* 0x000fe4000bf46270 */
[----:B------:R-:W-:Y:S02]  /*e190*/  CS2R R28, SRZ ;  /* 0x00000000001c7805 */ /* 0x000fe4000001ff00 */
[----:B------:R-:W-:-:S02]  /*e1a0*/  ISETP.GE.AND P3, PT, R206, UR4, PT ;  /* 0x00000004ce007c0c */ /* 0x000fc4000bf66270 */
        /* <DEDUP_REMOVED lines=8> */
[----:B------:R-:W-:Y:S01]  /*e230*/  CS2R R14, SRZ ;  /* 0x00000000000e7805 */ /* 0x000fe2000001ff00 */
[----:B------:R0:W5:Y:S04]  /*e240*/  @!P0 LDG.E.128 R24, desc[UR60][R42.64] ;  /* 0x0000003c2a188981 */ /* 0x000168000c1e1d00 */
[----:B------:R0:W5:Y:S04]  /*e250*/  @!P2 LDG.E.128 R28, desc[UR60][R42.64+0x40] ;  /* 0x0000403c2a1ca981 */ /* 0x000168000c1e1d00 */
[----:B------:R0:W5:Y:S04]  /*e260*/  @!P3 LDG.E.128 R32, desc[UR60][R42.64+0x80] ;  /* 0x0000803c2a20b981 */ /* 0x000168000c1e1d00 */
[----:B------:R0:W5:Y:S04]  /*e270*/  @!P0 LDG.E.128 R4, desc[UR60][R44.64] ;  /* 0x0000003c2c048981 */ /* 0x000168000c1e1d00 */
[----:B------:R0:W5:Y:S04]  /*e280*/  @!P2 LDG.E.128 R8, desc[UR60][R44.64+0x40] ;  /* 0x0000403c2c08a981 */ /* 0x000168000c1e1d00 */
[----:B------:R0:W5:Y:S02]  /*e290*/  @!P3 LDG.E.128 R12, desc[UR60][R44.64+0x80] ;  /* 0x0000803c2c0cb981 */ /* 0x000164000c1e1d00 */
.L_x_601:
[----:B------:R-:W-:Y:S05]  /*e2a0*/  BSYNC B1 ;  /* 0x0000000000017941 */ /* 0x000fea0003800000 */
.L_x_600:
[--C-:B-----5:R-:W-:Y:S01]  /*e2b0*/  IMAD.MOV.U32 R41, RZ, RZ, R25.reuse ;  /* 0x000000ffff297224 */ /* 0x120fe200078e0019 */
[----:B------:R-:W-:Y:S01]  /*e2c0*/  SHF.R.U64 R48, R24, 0x10, R25 ;  /* 0x0000001018307819 */ /* 0x000fe20000001219 */
[----:B0-----:R-:W-:Y:S01]  /*e2d0*/  IMAD.MOV.U32 R42, RZ, RZ, R27 ;  /* 0x000000ffff2a7224 */ /* 0x001fe200078e001b */
[----:B------:R-:W-:Y:S01]  /*e2e0*/  SHF.R.U32.HI R49, RZ, 0x10, R25 ;  /* 0x00000010ff317819 */ /* 0x000fe20000011619 */
[----:B------:R-:W-:Y:S01]  /*e2f0*/  IMAD.MOV.U32 R25, RZ, RZ, R26 ;  /* 0x000000ffff197224 */ /* 0x000fe200078e001a */
[--C-:B------:R-:W-:Y:S01]  /*e300*/  SHF.R.U64 R50, R26, 0x10, R27.reuse ;  /* 0x000000101a327819 */ /* 0x100fe2000000121b */
[----:B------:R-:W-:Y:S01]  /*e310*/  IMAD.MOV.U32 R26, RZ, RZ, R28 ;  /* 0x000000ffff1a7224 */ /* 0x000fe200078e001c */
[----:B------:R-:W-:Y:S01]  /*e320*/  SHF.R.U32.HI R51, RZ, 0x10, R27 ;  /* 0x00000010ff337819 */ /* 0x000fe2000001161b */
[--C-:B------:R-:W-:Y:S01]  /*e330*/  IMAD.MOV.U32 R27, RZ, RZ, R29.reuse ;  /* 0x000000ffff1b7224 */ /* 0x100fe200078e001d */
[----:B------:R-:W-:Y:S01]  /*e340*/  SHF.R.U64 R52, R28, 0x10, R29 ;  /* 0x000000101c347819 */ /* 0x000fe2000000121d */
[--C-:B------:R-:W-:Y:S01]  /*e350*/  IMAD.MOV.U32 R47, RZ, RZ, R35.reuse ;  /* 0x000000ffff2f7224 */ /* 0x100fe200078e0023 */
[--C-:B------:R-:W-:Y:S01]  /*e360*/  SHF.R.U64 R58, R34, 0x10, R35.reuse ;  /* 0x00000010223a7819 */ /* 0x100fe20000001223 */
[----:B------:R-:W-:Y:S01]  /*e370*/  IMAD.MOV.U32 R0, RZ, RZ, R24 ;  /* 0x000000ffff007224 */ /* 0x000fe200078e0018 */
[----:B------:R-:W-:Y:S01]  /*e380*/  SHF.R.U32.HI R59, RZ, 0x10, R35 ;  /* 0x00000010ff3b7819 */ /* 0x000fe20000011623 */
[----:B------:R-:W-:Y:S01]  /*e390*/  IMAD.MOV.U32 R28, RZ, RZ, R30 ;  /* 0x000000ffff1c7224 */ /* 0x000fe200078e001e */
[----:B------:R-:W-:Y:S01]  /*e3a0*/  PRMT R35, R25, 0x5410, R50 ;  /* 0x0000541019237816 */ /* 0x000fe20000000032 */
[----:B------:R-:W-:Y:S01]  /*e3b0*/  IMAD.MOV.U32 R43, RZ, RZ, R31 ;  /* 0x000000ffff2b7224 */ /* 0x000fe200078e001f */
[----:B------:R-:W-:Y:S01]  /*e3c0*/  PRMT R25, R26, 0x5410, R52 ;  /* 0x000054101a197816 */ /* 0x000fe20000000034 */
[----:B------:R-:W-:Y:S01]  /*e3d0*/  UMOV UR4, 0xffffffff ;  /* 0xffffffff00047882 */ /* 0x000fe20000000000 */
[----:B------:R-:W-:Y:S01]  /*e3e0*/  SHF.R.U32.HI R53, RZ, 0x10, R29 ;  /* 0x00000010ff357819 */ /* 0x000fe2000001161d */
[----:B------:R-:W-:Y:S01]  /*e3f0*/  IMAD.MOV.U32 R45, RZ, RZ, R33 ;  /* 0x000000ffff2d7224 */ /* 0x000fe200078e0021 */
[----:B------:R-:W-:Y:S01]  /*e400*/  PRMT R26, R27, 0x7610, R26 ;  /* 0x000076101b1a7816 */ /* 0x000fe2000000001a */
[----:B------:R-:W-:Y:S01]  /*e410*/  IMAD.MOV.U32 R44, RZ, RZ, R32 ;  /* 0x000000ffff2c7224 */ /* 0x000fe200078e0020 */
[--C-:B------:R-:W-:Y:S01]  /*e420*/  SHF.R.U64 R54, R30, 0x10, R31.reuse ;  /* 0x000000101e367819 */ /* 0x100fe2000000121f */
[----:B------:R-:W-:Y:S01]  /*e430*/  IMAD.MOV.U32 R46, RZ, RZ, R34 ;  /* 0x000000ffff2e7224 */ /* 0x000fe200078e0022 */
[----:B------:R-:W-:Y:S01]  /*e440*/  SHF.R.U32.HI R55, RZ, 0x10, R31 ;  /* 0x00000010ff377819 */ /* 0x000fe2000001161f */
[----:B------:R-:W-:Y:S01]  /*e450*/  IMAD.MOV.U32 R20, RZ, RZ, R4 ;  /* 0x000000ffff147224 */ /* 0x000fe200078e0004 */
[--C-:B------:R-:W-:Y:S01]  /*e460*/  SHF.R.U64 R56, R32, 0x10, R33.reuse ;  /* 0x0000001020387819 */ /* 0x100fe20000001221 */
[----:B------:R-:W-:Y:S01]  /*e470*/  IMAD.MOV.U32 R24, RZ, RZ, R6 ;  /* 0x000000ffff187224 */ /* 0x000fe200078e0006 */
[----:B------:R-:W-:Y:S01]  /*e480*/  SHF.R.U32.HI R57, RZ, 0x10, R33 ;  /* 0x00000010ff397819 */ /* 0x000fe20000011621 */
[----:B------:R-:W-:Y:S01]  /*e490*/  IMAD.MOV.U32 R40, RZ, RZ, R7 ;  /* 0x000000ffff287224 */ /* 0x000fe200078e0007 */
[----:B------:R-:W-:Y:S01]  /*e4a0*/  SHF.R.U64 R60, R4, 0x10, R5 ;  /* 0x00000010043c7819 */ /* 0x000fe20000001205 */
[----:B------:R-:W-:Y:S01]  /*e4b0*/  IMAD.MOV.U32 R29, RZ, RZ, R8 ;  /* 0x000000ffff1d7224 */ /* 0x000fe200078e0008 */
[--C-:B------:R-:W-:Y:S01]  /*e4c0*/  SHF.R.U64 R62, R6, 0x10, R7.reuse ;  /* 0x00000010063e7819 */ /* 0x100fe20000001207 */
[----:B------:R-:W-:Y:S01]  /*e4d0*/  IMAD.MOV.U32 R31, RZ, RZ, R10 ;  /* 0x000000ffff1f7224 */ /* 0x000fe200078e000a */
[----:B------:R-:W-:Y:S01]  /*e4e0*/  SHF.R.U32.HI R63, RZ, 0x10, R7 ;  /* 0x00000010ff3f7819 */ /* 0x000fe20000011607 */
[----:B------:R-:W-:Y:S01]  /*e4f0*/  IMAD.MOV.U32 R21, RZ, RZ, R5 ;  /* 0x000000ffff157224 */ /* 0x000fe200078e0005 */
[----:B------:R-:W-:Y:S01]  /*e500*/  MOV R30, R9 ;  /* 0x00000009001e7202 */ /* 0x000fe20000000f00 */
[----:B------:R-:W-:Y:S01]  /*e510*/  IMAD.MOV.U32 R32, RZ, RZ, R11 ;  /* 0x000000ffff207224 */ /* 0x000fe200078e000b */
[--C-:B------:R-:W-:Y:S01]  /*e520*/  SHF.R.U64 R64, R8, 0x10, R9.reuse ;  /* 0x0000001008407819 */ /* 0x100fe20000001209 */
[----:B------:R-:W-:Y:S01]  /*e530*/  IMAD.MOV.U32 R6, RZ, RZ, R12 ;  /* 0x000000ffff067224 */ /* 0x000fe200078e000c */
[----:B------:R-:W-:Y:S01]  /*e540*/  SHF.R.U32.HI R65, RZ, 0x10, R9 ;  /* 0x00000010ff417819 */ /* 0x000fe20000011609 */
[----:B------:R-:W-:Y:S01]  /*e550*/  IMAD.MOV.U32 R7, RZ, RZ, R13 ;  /* 0x000000ffff077224 */ /* 0x000fe200078e000d */
[----:B------:R-:W-:Y:S01]  /*e560*/  PRMT R33, R0, 0x5410, R48 ;  /* 0x0000541000217816 */ /* 0x000fe20000000030 */
[----:B------:R-:W-:Y:S01]  /*e570*/  IMAD.MOV.U32 R8, RZ, RZ, R14 ;  /* 0x000000ffff087224 */ /* 0x000fe200078e000e */
[----:B------:R-:W-:Y:S01]  /*e580*/  PRMT R27, R28, 0x7610, R27 ;  /* 0x000076101c1b7816 */ /* 0x000fe2000000001b */
[----:B------:R-:W-:Y:S01]  /*e590*/  IMAD.MOV.U32 R9, RZ, RZ, R15 ;  /* 0x000000ffff097224 */ /* 0x000fe200078e000f */
[----:B------:R-:W-:-:S02]  /*e5a0*/  SHF.R.U32.HI R61, RZ, 0x10, R5 ;  /* 0x00000010ff3d7819 */ /* 0x000fc40000011605 */
[--C-:B------:R-:W-:Y:S02]  /*e5b0*/  SHF.R.U64 R10, R10, 0x10, R11.reuse ;  /* 0x000000100a0a7819 */ /* 0x100fe4000000120b */
[----:B------:R-:W-:Y:S02]  /*e5c0*/  SHF.R.U32.HI R66, RZ, 0x10, R11 ;  /* 0x00000010ff427819 */ /* 0x000fe4000001160b */
[--C-:B------:R-:W-:Y:S02]  /*e5d0*/  SHF.R.U64 R67, R12, 0x10, R13.reuse ;  /* 0x000000100c437819 */ /* 0x100fe4000000120d */
[----:B------:R-:W-:Y:S02]  /*e5e0*/  SHF.R.U32.HI R68, RZ, 0x10, R13 ;  /* 0x00000010ff447819 */ /* 0x000fe4000001160d */
[--C-:B------:R-:W-:Y:S02]  /*e5f0*/  SHF.R.U64 R69, R14, 0x10, R15.reuse ;  /* 0x000000100e457819 */ /* 0x100fe4000000120f */
[----:B------:R-:W-:-:S02]  /*e600*/  SHF.R.U32.HI R70, RZ, 0x10, R15 ;  /* 0x00000010ff467819 */ /* 0x000fc4000001160f */
[----:B------:R-:W-:Y:S02]  /*e610*/  PRMT R34, R41, 0x5410, R49 ;  /* 0x0000541029227816 */ /* 0x000fe40000000031 */
[----:B------:R-:W-:Y:S02]  /*e620*/  PRMT R4, R42, 0x5410, R51 ;  /* 0x000054102a047816 */ /* 0x000fe40000000033 */
[----:B------:R-:W-:Y:S02]  /*e630*/  PRMT R26, R26, 0x5410, R53 ;  /* 0x000054101a1a7816 */ /* 0x000fe40000000035 */
[----:B------:R-:W-:Y:S02]  /*e640*/  PRMT R28, R43, 0x7610, R28 ;  /* 0x000076102b1c7816 */ /* 0x000fe4000000001c */
[----:B------:R-:W-:Y:S01]  /*e650*/  LEA.HI R0, R225, R225, RZ, 0x1 ;  /* 0x000000e1e1007211 */ /* 0x000fe200078f08ff */
[----:B------:R-:W-:Y:S06]  /*e660*/  BRA.DIV UR4, `(.L_x_602) ;  /* 0x0000015e04687947 */ /* 0x000fec000b800000 */
.L_x_781:
[----:B------:R-:W-:Y:S01]  /*e670*/  UMOV UR4, 0xffffffff ;  /* 0xffffffff00047882 */ /* 0x000fe20000000000 */
[----:B------:R-:W-:Y:S02]  /*e680*/  LOP3.LUT R0, R0, 0xfffffffe, RZ, 0xc0, !PT ;  /* 0xfffffffe00007812 */ /* 0x000fe400078ec0ff */
[----:B------:R-:W-:Y:S05]  /*e690*/  BRA.DIV UR4, `(.L_x_603) ;  /* 0x0000015e04847947 */ /* 0x000fea000b800000 */
.L_x_784:
[----:B------:R-:W-:Y:S01]  /*e6a0*/  UMOV UR4, 0xffffffff ;  /* 0xffffffff00047882 */ /* 0x000fe20000000000 */
[----:B------:R-:W-:Y:S02]  /*e6b0*/  IMAD.IADD R0, R225, 0x1, -R0 ;  /* 0x00000001e1007824 */ /* 0x000fe400078e0a00 */
[----:B------:R-:W-:Y:S05]  /*e6c0*/  BRA.DIV UR4, `(.L_x_604) ;  /* 0x0000015e04a07947 */ /* 0x000fea000b800000 */
.L_x_787:
[----:B------:R-:W-:Y:S01]  /*e6d0*/  UMOV UR4, 0xffffffff ;  /* 0xffffffff00047882 */ /* 0x000fe20000000000 */
[----:B------:R-:W-:Y:S02]  /*e6e0*/  SHF.L.U32 R5, R0, 0x1f, RZ ;  /* 0x0000001f00057819 */ /* 0x000fe400000006ff */
[----:B------:R-:W-:Y:S05]  /*e6f0*/  BRA.DIV UR4, `(.L_x_605) ;  /* 0x0000015e04bc7947 */ /* 0x000fea000b800000 */
.L_x_790:
[----:B------:R-:W0:Y:S01]  /*e700*/  SYNCS.PHASECHK.TRANS64.TRYWAIT P0, [R18+URZ+0x36800], R5 ;  /* 0x03680005120075a7 */ /* 0x000e22000800017f */
        /* <DEDUP_REMOVED lines=20> */
.L_x_791:
[----:B------:R-:W-:Y:S05]  /*e850*/  BSYNC B1 ;  /* 0x0000000000017941 */ /* 0x000fea0003800000 */
.L_x_606:
[----:B------:R-:W-:Y:S01]  /*e860*/  BSSY B1, `(.L_x_608) ;  /* 0x0000114000017945 */ /* 0x000fe20003800000 */
[----:B------:R-:W-:-:S03]  /*e870*/  IMAD.MOV.U32 R36, RZ, RZ, R4 ;  /* 0x000000ffff247224 */ /* 0x000fc600078e0004 */
[----:B------:R-:W-:Y:S05]  /*e880*/  @P1 BRA `(.L_x_609) ;  /* 0x0000001000441947 */ /* 0x000fea0003800000 */
[----:B------:R-:W1:Y:S01]  /*e890*/  LDC R41, c[0x0][0x3d4] ;  /* 0x0000f500ff297b82 */ /* 0x000e620000000800 */
[----:B------:R-:W-:Y:S01]  /*e8a0*/  BSSY B2, `(.L_x_610) ;  /* 0x000005f000027945 */ /* 0x000fe20003800000 */
[-C--:B-1----:R-:W-:Y:S02]  /*e8b0*/  ISETP.GE.AND P0, PT, R22, R41.reuse, PT ;  /* 0x000000291600720c */ /* 0x082fe40003f06270 */
[-C--:B------:R-:W-:Y:S02]  /*e8c0*/  ISETP.GE.AND P1, PT, R205, R41.reuse, PT ;  /* 0x00000029cd00720c */ /* 0x080fe40003f26270 */
[----:B------:R-:W-:-:S09]  /*e8d0*/  ISETP.GE.AND P2, PT, R206, R41, PT ;  /* 0x00000029ce00720c */ /* 0x000fd20003f46270 */
[----:B------:R-:W-:Y:S05]  /*e8e0*/  @P0 BRA `(.L_x_611) ;  /* 0x0000000400680947 */ /* 0x000fea0003800000 */
[----:B------:R-:W-:Y:S01]  /*e8f0*/  LEA.HI R6, R41, R228, RZ, 0x1d ;  /* 0x000000e429067211 */ /* 0x000fe200078fe8ff */
[----:B------:R-:W-:Y:S01]  /*e900*/  IMAD.U32 R53, R37, 0x10000, RZ ;  /* 0x0001000025357824 */ /* 0x000fe200078e00ff */
[----:B0-----:R-:W-:Y:S01]  /*e910*/  LOP3.LUT R5, R209, 0x38, R22, 0xf8, !PT ;  /* 0x00000038d1057812 */ /* 0x001fe200078ef816 */
[----:B------:R-:W-:Y:S01]  /*e920*/  IMAD.U32 R51, R33, 0x10000, RZ ;  /* 0x0001000021337824 */ /* 0x000fe200078e00ff */
[----:B------:R-:W-:Y:S01]  /*e930*/  SHF.R.S32.HI R7, RZ, 0x1f, R6 ;  /* 0x0000001fff077819 */ /* 0x000fe20000011406 */
[----:B------:R-:W-:Y:S01]  /*e940*/  IMAD.SHL.U32 R8, R6, 0x8, RZ ;  /* 0x0000000806087824 */ /* 0x000fe200078e00ff */
[----:B------:R-:W-:Y:S02]  /*e950*/  LOP3.LUT R4, R5, R210, RZ, 0x3c, !PT ;  /* 0x000000d205047212 */ /* 0x000fe400078e3cff */
[----:B------:R-:W-:Y:S02]  /*e960*/  LEA.HI R6, R7, R6, RZ, 0x3 ;  /* 0x0000000607067211 */ /* 0x000fe400078f18ff */
[----:B------:R-:W-:Y:S01]  /*e970*/  LOP3.LUT R7, R209, 0x38, R8, 0xf8, !PT ;  /* 0x00000038d1077812 */ /* 0x000fe200078ef808 */
[----:B------:R-:W-:Y:S01]  /*e980*/  IMAD.IADD R5, R211, 0x1, R4 ;  /* 0x00000001d3057824 */ /* 0x000fe200078e0204 */
[----:B------:R-:W-:Y:S01]  /*e990*/  LOP3.LUT R55, R37, 0xffff0000, RZ, 0xc0, !PT ;  /* 0xffff000025377812 */ /* 0x000fe200078ec0ff */
[----:B------:R-:W-:Y:S01]  /*e9a0*/  IMAD.SHL.U32 R6, R6, 0x400, RZ ;  /* 0x0000040006067824 */ /* 0x000fe200078e00ff */
[----:B------:R-:W-:Y:S01]  /*e9b0*/  LOP3.LUT R7, R7, R210, RZ, 0x3c, !PT ;  /* 0x000000d207077212 */ /* 0x000fe200078e3cff */
[----:B------:R-:W-:-:S03]  /*e9c0*/  IMAD R58, R5, 0x2, R18 ;  /* 0x00000002053a7824 */ /* 0x000fc600078e0212 */
[----:B------:R-:W-:-:S04]  /*e9d0*/  LOP3.LUT R6, R6, 0x7fffe000, RZ, 0xc0, !PT ;  /* 0x7fffe00006067812 */ /* 0x000fc800078ec0ff */
[----:B------:R-:W-:Y:S02]  /*e9e0*/  IADD3 R9, R7, R6, R211 ;  /* 0x0000000607097210 */ /* 0x000fe40007ffe0d3 */
[----:B------:R-:W0:Y:S03]  /*e9f0*/  LDS.128 R4, [R58+0x15400] ;  /* 0x015400003a047984 */ /* 0x000e260000000c00 */
[----:B------:R-:W-:-:S05]  /*ea00*/  IMAD R60, R9, 0x2, R18 ;  /* 0x00000002093c7824 */ /* 0x000fca00078e0212 */
[----:B------:R-:W1:Y:S01]  /*ea10*/  LDS.128 R8, [R60+0x15400] ;  /* 0x015400003c087984 */ /* 0x000e620000000c00 */
[C---:B0-----:R-:W-:Y:S01]  /*ea20*/  IMAD.U32 R42, R4.reuse, 0x10000, RZ ;  /* 0x00010000042a7824 */ /* 0x041fe200078e00ff */
[----:B------:R-:W-:Y:S01]  /*ea30*/  LOP3.LUT R4, R4, 0xffff0000, RZ, 0xc0, !PT ;  /* 0xffff000004047812 */ /* 0x000fe200078ec0ff */
[C---:B------:R-:W-:Y:S01]  /*ea40*/  IMAD.U32 R43, R5.reuse, 0x10000, RZ ;  /* 0x00010000052b7824 */ /* 0x040fe200078e00ff */
[----:B------:R-:W-:Y:S01]  /*ea50*/  LOP3.LUT R5, R5, 0xffff0000, RZ, 0xc0, !PT ;  /* 0xffff000005057812 */ /* 0x000fe200078ec0ff */
[C---:B------:R-:W-:Y:S01]  /*ea60*/  IMAD.U32 R44, R6.reuse, 0x10000, RZ ;  /* 0x00010000062c7824 */ /* 0x040fe200078e00ff */
[----:B------:R-:W-:Y:S01]  /*ea70*/  LOP3.LUT R6, R6, 0xffff0000, RZ, 0xc0, !PT ;  /* 0xffff000006067812 */ /* 0x000fe200078ec0ff */
[C---:B------:R-:W-:Y:S01]  /*ea80*/  IMAD.U32 R45, R7.reuse, 0x10000, RZ ;  /* 0x00010000072d7824 */ /* 0x040fe200078e00ff */
[----:B------:R-:W-:Y:S01]  /*ea90*/  LOP3.LUT R7, R7, 0xffff0000, RZ, 0xc0, !PT ;  /* 0xffff000007077812 */ /* 0x000fe200078ec0ff */
[C---:B-1----:R-:W-:Y:S01]  /*eaa0*/  IMAD.U32 R46, R8.reuse, 0x10000, RZ ;  /* 0x00010000082e7824 */ /* 0x042fe200078e00ff */
[----:B------:R-:W-:Y:S01]  /*eab0*/  LOP3.LUT R8, R8, 0xffff0000, RZ, 0xc0, !PT ;  /* 0xffff000008087812 */ /* 0x000fe200078ec0ff */
[C---:B------:R-:W-:Y:S01]  /*eac0*/  IMAD.U32 R47, R9.reuse, 0x10000, RZ ;  /* 0x00010000092f7824 */ /* 0x040fe200078e00ff */
[----:B------:R-:W-:Y:S01]  /*ead0*/  LOP3.LUT R9, R9, 0xffff0000, RZ, 0xc0, !PT ;  /* 0xffff000009097812 */ /* 0x000fe200078ec0ff */
[C---:B------:R-:W-:Y:S01]  /*eae0*/  FMUL.FTZ R57, R46.reuse, R53 ;  /* 0x000000352e397220 */ /* 0x040fe20000410000 */
[----:B------:R-:W-:Y:S01]  /*eaf0*/  FMUL.FTZ R59, R46, R51 ;  /* 0x000000332e3b7220 */ /* 0x000fe20000410000 */
[----:B------:R-:W-:Y:S01]  /*eb00*/  FMUL.FTZ R61, R8, R55 ;  /* 0x00000037083d7220 */ /* 0x000fe20000410000 */
[----:B------:R-:W-:-:S02]  /*eb10*/  IMAD.U32 R46, R38, 0x10000, RZ ;  /* 0x00010000262e7824 */ /* 0x000fc400078e00ff */
[C---:B------:R-:W-:Y:S01]  /*eb20*/  FFMA.FTZ R57, R42.reuse, R51, -R57 ;  /* 0x000000332a397223 */ /* 0x040fe20000010839 */
[----:B------:R-:W-:Y:S01]  /*eb30*/  LOP3.LUT R51, R33, 0xffff0000, RZ, 0xc0, !PT ;  /* 0xffff000021337812 */ /* 0x000fe200078ec0ff */
[----:B------:R-:W-:Y:S01]  /*eb40*/  FFMA.FTZ R59, R42, R53, R59 ;  /* 0x000000352a3b7223 */ /* 0x000fe2000001003b */
[----:B------:R-:W-:Y:S02]  /*eb50*/  IMAD.U32 R42, R34, 0x10000, RZ ;  /* 0x00010000222a7824 */ /* 0x000fe400078e00ff */
[----:B------:R-:W-:Y:S02]  /*eb60*/  IMAD.U32 R48, R10, 0x10000, RZ ;  /* 0x000100000a307824 */ /* 0x000fe400078e00ff */
[-C--:B------:R-:W-:Y:S01]  /*eb70*/  FMUL.FTZ R53, R8, R51.reuse ;  /* 0x0000003308357220 */ /* 0x080fe20000410000 */
[----:B------:R-:W-:Y:S01]  /*eb80*/  FFMA.FTZ R50, R4, R51, -R61 ;  /* 0x0000003304327223 */ /* 0x000fe2000001083d */
[----:B------:R-:W-:Y:S01]  /*eb90*/  FMUL.FTZ R8, R47, R46 ;  /* 0x0000002e2f087220 */ /* 0x000fe20000410000 */
[----:B------:R-:W-:-:S02]  /*eba0*/  IMAD.U32 R51, R39, 0x10000, RZ ;  /* 0x0001000027337824 */ /* 0x000fc400078e00ff */
[-C--:B------:R-:W-:Y:S01]  /*ebb0*/  FMUL.FTZ R61, R47, R42.reuse ;  /* 0x0000002a2f3d7220 */ /* 0x080fe20000410000 */
[----:B------:R-:W-:Y:S01]  /*ebc0*/  FFMA.FTZ R52, R4, R55, R53 ;  /* 0x0000003704347223 */ /* 0x000fe20000010035 */
[----:B------:R-:W-:Y:S01]  /*ebd0*/  LOP3.LUT R10, R10, 0xffff0000, RZ, 0xc0, !PT ;  /* 0xffff00000a0a7812 */ /* 0x000fe200078ec0ff */
[----:B------:R-:W-:Y:S01]  /*ebe0*/  FFMA.FTZ R54, R43, R42, -R8 ;  /* 0x0000002a2b367223 */ /* 0x000fe20000010808 */
[----:B------:R-:W-:Y:S02]  /*ebf0*/  IMAD.U32 R47, R35, 0x10000, RZ ;  /* 0x00010000232f7824 */ /* 0x000fe400078e00ff */
[----:B------:R-:W-:Y:S01]  /*ec00*/  FFMA.FTZ R61, R43, R46, R61 ;  /* 0x0000002e2b3d7223 */ /* 0x000fe2000001003d */
[----:B------:R-:W-:Y:S01]  /*ec10*/  FMUL.FTZ R55, R48, R51 ;  /* 0x0000003330377220 */ /* 0x000fe20000410000 */
[----:B------:R-:W-:Y:S01]  /*ec20*/  LOP3.LUT R53, R39, 0xffff0000, RZ, 0xc0, !PT ;  /* 0xffff000027357812 */ /* 0x000fe200078ec0ff */
[----:B------:R-:W-:Y:S01]  /*ec30*/  IMAD.U32 R49, R11, 0x10000, RZ ;  /* 0x000100000b317824 */ /* 0x000fe200078e00ff */
[----:B------:R-:W-:Y:S01]  /*ec40*/  LOP3.LUT R43, R35, 0xffff0000, RZ, 0xc0, !PT ;  /* 0xffff0000232b7812 */ /* 0x000fe200078ec0ff */
[----:B------:R-:W-:-:S02]  /*ec50*/  IMAD.U32 R42, R40, 0x10000, RZ ;  /* 0x00010000282a7824 */ /* 0x000fc400078e00ff */
[-C--:B------:R-:W-:Y:S01]  /*ec60*/  FMUL.FTZ R63, R48, R47.reuse ;  /* 0x0000002f303f7220 */ /* 0x080fe20000410000 */
[----:B------:R-:W-:Y:S01]  /*ec70*/  FFMA.FTZ R55, R44, R47, -R55 ;  /* 0x0000002f2c377223 */ /* 0x000fe20000010837 */
[----:B------:R-:W-:Y:S01]  /*ec80*/  FMUL.FTZ R47, R10, R53 ;  /* 0x000000350a2f7220 */ /* 0x000fe20000410000 */
[----:B------:R-:W-:Y:S02]  /*ec90*/  IMAD.U32 R4, R36, 0x10000, RZ ;  /* 0x0001000024047824 */ /* 0x000fe400078e00ff */
[----:B------:R-:W-:Y:S01]  /*eca0*/  FMUL.FTZ R10, R10, R43 ;  /* 0x0000002b0a0a7220 */ /* 0x000fe20000410000 */
[----:B------:R-:W-:Y:S01]  /*ecb0*/  FMUL.FTZ R8, R49, R42 ;  /* 0x0000002a31087220 */ /* 0x000fe20000410000 */
[----:B------:R-:W-:Y:S01]  /*ecc0*/  FFMA.FTZ R63, R44, R51, R63 ;  /* 0x000000332c3f7223 */ /* 0x000fe2000001003f */
[C---:B------:R-:W-:Y:S01]  /*ecd0*/  FFMA.FTZ R44, R6.reuse, R43, -R47 ;  /* 0x0000002b062c7223 */ /* 0x040fe2000001082f */
[----:B------:R-:W-:Y:S01]  /*ece0*/  FFMA.FTZ R46, R6, R53, R10 ;  /* 0x00000035062e7223 */ /* 0x000fe2000001000a */
[-C--:B------:R-:W-:Y:S01]  /*ecf0*/  FFMA.FTZ R47, R45, R4.reuse, -R8 ;  /* 0x000000042d2f7223 */ /* 0x080fe20000010808 */
[----:B------:R-:W-:Y:S01]  /*ed00*/  LOP3.LUT R11, R11, 0xffff0000, RZ, 0xc0, !PT ;  /* 0xffff00000b0b7812 */ /* 0x000fe200078ec0ff */
[----:B------:R-:W-:Y:S01]  /*ed10*/  FMUL.FTZ R48, R49, R4 ;  /* 0x0000000431307220 */ /* 0x000fe20000410000 */
[----:B------:R-:W-:-:S02]  /*ed20*/  LOP3.LUT R8, R38, 0xffff0000, RZ, 0xc0, !PT ;  /* 0xffff000026087812 */ /* 0x000fc400078ec0ff */
[----:B------:R-:W-:Y:S01]  /*ed30*/  LOP3.LUT R10, R40, 0xffff0000, RZ, 0xc0, !PT ;  /* 0xffff0000280a7812 */ /* 0x000fe200078ec0ff */
[----:B------:R-:W-:Y:S01]  /*ed40*/  FFMA.FTZ R48, R45, R42, R48 ;  /* 0x0000002a2d307223 */ /* 0x000fe20000010030 */
[----:B------:R-:W-:Y:S01]  /*ed50*/  LOP3.LUT R4, R34, 0xffff0000, RZ, 0xc0, !PT ;  /* 0xffff000022047812 */ /* 0x000fe200078ec0ff */
[----:B------:R-:W-:Y:S01]  /*ed60*/  FMUL.FTZ R42, R9, R8 ;  /* 0x00000008092a7220 */ /* 0x000fe20000410000 */
[----:B------:R-:W-:Y:S01]  /*ed70*/  LOP3.LUT R6, R36, 0xffff0000, RZ, 0xc0, !PT ;  /* 0xffff000024067812 */ /* 0x000fe200078ec0ff */
[----:B------:R-:W-:Y:S02]  /*ed80*/  FMUL.FTZ R56, R11, R10 ;  /* 0x0000000a0b387220 */ /* 0x000fe40000410000 */
[-C--:B------:R-:W-:Y:S01]  /*ed90*/  FMUL.FTZ R43, R9, R4.reuse ;  /* 0x00000004092b7220 */ /* 0x080fe20000410000 */
[----:B------:R-:W-:Y:S01]  /*eda0*/  FFMA.FTZ R9, R5, R4, -R42 ;  /* 0x0000000405097223 */ /* 0x000fe2000001082a */
[-C--:B------:R-:W-:Y:S01]  /*edb0*/  FMUL.FTZ R11, R11, R6.reuse ;  /* 0x000000060b0b7220 */ /* 0x080fe20000410000 */
[----:B------:R-:W-:Y:S01]  /*edc0*/  FFMA.FTZ R56, R7, R6, -R56 ;  /* 0x0000000607387223 */ /* 0x000fe20000010838 */
[----:B------:R-:W-:Y:S01]  /*edd0*/  FFMA.FTZ R42, R5, R8, R43 ;  /* 0x00000008052a7223 */ /* 0x000fe2000001002b */
[----:B------:R-:W-:Y:S01]  /*ede0*/  F2FP.BF16.F32.PACK_AB R6, R44, R55 ;  /* 0x000000372c06723e */ /* 0x000fe200000010ff */
[----:B------:R-:W-:Y:S01]  /*edf0*/  FFMA.FTZ R11, R7, R10, R11 ;  /* 0x0000000a070b7223 */ /* 0x000fe2000001000b */
[----:B------:R-:W-:-:S02]  /*ee00*/  F2FP.BF16.F32.PACK_AB R4, R50, R57 ;  /* 0x000000393204723e */ /* 0x000fc400000010ff */
[----:B------:R-:W-:Y:S02]  /*ee10*/  F2FP.BF16.F32.PACK_AB R5, R9, R54 ;  /* 0x000000360905723e */ /* 0x000fe400000010ff */
[----:B------:R-:W-:Y:S02]  /*ee20*/  F2FP.BF16.F32.PACK_AB R7, R56, R47 ;  /* 0x0000002f3807723e */ /* 0x000fe400000010ff */
[----:B------:R-:W-:Y:S02]  /*ee30*/  F2FP.BF16.F32.PACK_AB R10, R46, R63 ;  /* 0x0000003f2e0a723e */ /* 0x000fe400000010ff */
[----:B------:R-:W-:Y:S01]  /*ee40*/  F2FP.BF16.F32.PACK_AB R8, R52, R59 ;  /* 0x0000003b3408723e */ /* 0x000fe200000010ff */
[----:B------:R1:W-:Y:S01]  /*ee50*/  STS.128 [R58+0x15400], R4 ;  /* 0x015400043a007388 */ /* 0x0003e20000000c00 */
[----:B------:R-:W-:Y:S02]  /*ee60*/  F2FP.BF16.F32.PACK_AB R9, R42, R61 ;  /* 0x0000003d2a09723e */ /* 0x000fe400000010ff */
[----:B------:R-:W-:-:S05]  /*ee70*/  F2FP.BF16.F32.PACK_AB R11, R11, R48 ;  /* 0x000000300b0b723e */ /* 0x000fca00000010ff */
[----:B------:R1:W-:Y:S02]  /*ee80*/  STS.128 [R60+0x15400], R8 ;  /* 0x015400083c007388 */ /* 0x0003e40000000c00 */
.L_x_611:
[----:B------:R-:W-:Y:S05]  /*ee90*/  BSYNC B2 ;  /* 0x0000000000027941 */ /* 0x000fea0003800000 */
.L_x_610:
[----:B------:R-:W-:Y:S04]  /*eea0*/  BSSY B2, `(.L_x_612) ;  /* 0x0000058000027945 */ /* 0x000fe80003800000 */
[----:B------:R-:W-:Y:S05]  /*eeb0*/  @P1 BRA `(.L_x_613) ;  /* 0x0000000400581947 */ /* 0x000fea0003800000 */
[----:B-1----:R-:W-:Y:S01]  /*eec0*/  LEA.HI R4, R41, R229, RZ, 0x1d ;  /* 0x000000e529047211 */ /* 0x002fe200078fe8ff */
[C---:B------:R-:W-:Y:S01]  /*eed0*/  IMAD.U32 R54, R29.reuse, 0x10000, RZ ;  /* 0x000100001d367824 */ /* 0x040fe200078e00ff */
[----:B------:R-:W-:Y:S01]  /*eee0*/  LOP3.LUT R51, R29, 0xffff0000, RZ, 0xc0, !PT ;  /* 0xffff00001d337812 */ /* 0x000fe200078ec0ff */
[----:B------:R-:W-:Y:S01]  /*eef0*/  IMAD.U32 R52, R25, 0x10000, RZ ;  /* 0x0001000019347824 */ /* 0x000fe200078e00ff */
[----:B0-----:R-:W-:Y:S01]  /*ef00*/  SHF.R.S32.HI R5, RZ, 0x1f, R4 ;  /* 0x0000001fff057819 */ /* 0x001fe20000011404 */
[----:B------:R-:W-:Y:S02]  /*ef10*/  IMAD.SHL.U32 R6, R4, 0x8, RZ ;  /* 0x0000000804067824 */ /* 0x000fe400078e00ff */
[----:B------:R-:W-:Y:S01]  /*ef20*/  IMAD.U32 R53, R30, 0x10000, RZ ;  /* 0x000100001e357824 */ /* 0x000fe200078e00ff */
[----:B------:R-:W-:Y:S02]  /*ef30*/  LEA.HI R4, R5, R4, RZ, 0x3 ;  /* 0x0000000405047211 */ /* 0x000fe400078f18ff */
[----:B------:R-:W-:-:S03]  /*ef40*/  LOP3.LUT R5, R209, 0x38, R6, 0xf8, !PT ;  /* 0x00000038d1057812 */ /* 0x000fc600078ef806 */
[----:B------:R-:W-:Y:S01]  /*ef50*/  IMAD.SHL.U32 R4, R4, 0x400, RZ ;  /* 0x0000040004047824 */ /* 0x000fe200078e00ff */
[----:B------:R-:W-:-:S04]  /*ef60*/  LOP3.LUT R5, R5, R210, RZ, 0x3c, !PT ;  /* 0x000000d205057212 */ /* 0x000fc800078e3cff */
[----:B------:R-:W-:-:S04]  /*ef70*/  LOP3.LUT R4, R4, 0x7fffe000, RZ, 0xc0, !PT ;  /* 0x7fffe00004047812 */ /* 0x000fc800078ec0ff */
[----:B------:R-:W-:Y:S02]  /*ef80*/  IADD3 R9, R5, R4, R211 ;  /* 0x0000000405097210 */ /* 0x000fe40007ffe0d3 */
[----:B------:R-:W0:Y:S03]  /*ef90*/  LDS.128 R4, [R236] ;  /* 0x00000000ec047984 */ /* 0x000e260000000c00 */
        /* <DEDUP_REMOVED lines=15> */
[-C--:B------:R-:W-:Y:S01]  /*f090*/  FMUL.FTZ R58, R47, R52.reuse ;  /* 0x000000342f3a7220 */ /* 0x080fe20000410000 */
[----:B------:R-:W-:Y:S01]  /*f0a0*/  LOP3.LUT R47, R25, 0xffff0000, RZ, 0xc0, !PT ;  /* 0xffff0000192f7812 */ /* 0x000fe200078ec0ff */
[----:B------:R-:W-:Y:S01]  /*f0b0*/  FMUL.FTZ R55, R8, R51 ;  /* 0x0000003308377220 */ /* 0x000fe20000410000 */
[C---:B------:R-:W-:Y:S01]  /*f0c0*/  FFMA.FTZ R56, R43.reuse, R52, -R56 ;  /* 0x000000342b387223 */ /* 0x040fe20000010838 */
[----:B------:R-:W-:Y:S01]  /*f0d0*/  FFMA.FTZ R58, R43, R54, R58 ;  /* 0x000000362b3a7223 */ /* 0x000fe2000001003a */
[----:B------:R-:W-:-:S02]  /*f0e0*/  IMAD.U32 R43, R26, 0x10000, RZ ;  /* 0x000100001a2b7824 */ /* 0x000fc400078e00ff */
[-C--:B------:R-:W-:Y:S01]  /*f0f0*/  FMUL.FTZ R57, R8, R47.reuse ;  /* 0x0000002f08397220 */ /* 0x080fe20000410000 */
[----:B------:R-:W-:Y:S01]  /*f100*/  FFMA.FTZ R55, R4, R47, -R55 ;  /* 0x0000002f04377223 */ /* 0x000fe20000010837 */
[----:B------:R-:W-:Y:S01]  /*f110*/  FMUL.FTZ R47, R48, R53 ;  /* 0x00000035302f7220 */ /* 0x000fe20000410000 */
[----:B------:R-:W-:Y:S02]  /*f120*/  IMAD.U32 R49, R10, 0x10000, RZ ;  /* 0x000100000a317824 */ /* 0x000fe400078e00ff */
[----:B------:R-:W-:Y:S01]  /*f130*/  FMUL.FTZ R52, R48, R43 ;  /* 0x0000002b30347220 */ /* 0x000fe20000410000 */
[----:B------:R-:W-:Y:S01]  /*f140*/  FFMA.FTZ R57, R4, R51, R57 ;  /* 0x0000003304397223 */ /* 0x000fe20000010039 */
[----:B------:R-:W-:Y:S01]  /*f150*/  LOP3.LUT R10, R10, 0xffff0000, RZ, 0xc0, !PT ;  /* 0xffff00000a0a7812 */ /* 0x000fe200078ec0ff */
[----:B------:R-:W-:Y:S01]  /*f160*/  FFMA.FTZ R48, R44, R43, -R47 ;  /* 0x0000002b2c307223 */ /* 0x000fe2000001082f */
[C---:B------:R-:W-:Y:S01]  /*f170*/  LOP3.LUT R51, R31.reuse, 0xffff0000, RZ, 0xc0, !PT ;  /* 0xffff00001f337812 */ /* 0x040fe200078ec0ff */
[----:B------:R-:W-:Y:S01]  /*f180*/  IMAD.U32 R8, R31, 0x10000, RZ ;  /* 0x000100001f087824 */ /* 0x000fe200078e00ff */
[C---:B------:R-:W-:Y:S01]  /*f190*/  LOP3.LUT R43, R27.reuse, 0xffff0000, RZ, 0xc0, !PT ;  /* 0xffff00001b2b7812 */ /* 0x040fe200078ec0ff */
[----:B------:R-:W-:-:S02]  /*f1a0*/  IMAD.U32 R4, R27, 0x10000, RZ ;  /* 0x000100001b047824 */ /* 0x000fc400078e00ff */
[----:B------:R-:W-:Y:S01]  /*f1b0*/  FFMA.FTZ R52, R44, R53, R52 ;  /* 0x000000352c347223 */ /* 0x000fe20000010034 */
[C---:B------:R-:W-:Y:S01]  /*f1c0*/  FMUL.FTZ R59, R10.reuse, R51 ;  /* 0x000000330a3b7220 */ /* 0x040fe20000410000 */
[C---:B------:R-:W-:Y:S01]  /*f1d0*/  FMUL.FTZ R44, R49.reuse, R8 ;  /* 0x00000008312c7220 */ /* 0x040fe20000410000 */
[-C--:B------:R-:W-:Y:S01]  /*f1e0*/  FMUL.FTZ R54, R49, R4.reuse ;  /* 0x0000000431367220 */ /* 0x080fe20000410000 */
[----:B------:R-:W-:Y:S01]  /*f1f0*/  FMUL.FTZ R10, R10, R43 ;  /* 0x0000002b0a0a7220 */ /* 0x000fe20000410000 */
[----:B------:R-:W-:Y:S02]  /*f200*/  IMAD.U32 R50, R11, 0x10000, RZ ;  /* 0x000100000b327824 */ /* 0x000fe400078e00ff */
[C---:B------:R-:W-:Y:S01]  /*f210*/  FFMA.FTZ R53, R45.reuse, R4, -R44 ;  /* 0x000000042d357223 */ /* 0x040fe2000001082c */
[----:B------:R-:W-:Y:S02]  /*f220*/  IMAD.U32 R49, R32, 0x10000, RZ ;  /* 0x0001000020317824 */ /* 0x000fe400078e00ff */
[----:B------:R-:W-:Y:S01]  /*f230*/  FFMA.FTZ R54, R45, R8, R54 ;  /* 0x000000082d367223 */ /* 0x000fe20000010036 */
[----:B------:R-:W-:-:S02]  /*f240*/  IMAD.U32 R47, R28, 0x10000, RZ ;  /* 0x000100001c2f7824 */ /* 0x000fc400078e00ff */
[----:B------:R-:W-:Y:S01]  /*f250*/  FFMA.FTZ R51, R6, R51, R10 ;  /* 0x0000003306337223 */ /* 0x000fe2000001000a */
[----:B------:R-:W-:Y:S01]  /*f260*/  LOP3.LUT R11, R11, 0xffff0000, RZ, 0xc0, !PT ;  /* 0xffff00000b0b7812 */ /* 0x000fe200078ec0ff */
[----:B------:R-:W-:Y:S01]  /*f270*/  FMUL.FTZ R45, R50, R49 ;  /* 0x00000031322d7220 */ /* 0x000fe20000410000 */
[----:B------:R-:W-:Y:S01]  /*f280*/  FFMA.FTZ R60, R6, R43, -R59 ;  /* 0x0000002b063c7223 */ /* 0x000fe2000001083b */
[----:B------:R-:W-:Y:S01]  /*f290*/  LOP3.LUT R8, R30, 0xffff0000, RZ, 0xc0, !PT ;  /* 0xffff00001e087812 */ /* 0x000fe200078ec0ff */
[-C--:B------:R-:W-:Y:S01]  /*f2a0*/  FMUL.FTZ R43, R50, R47.reuse ;  /* 0x0000002f322b7220 */ /* 0x080fe20000410000 */
[----:B------:R-:W-:Y:S01]  /*f2b0*/  LOP3.LUT R10, R32, 0xffff0000, RZ, 0xc0, !PT ;  /* 0xffff0000200a7812 */ /* 0x000fe200078ec0ff */
[----:B------:R-:W-:Y:S01]  /*f2c0*/  FFMA.FTZ R45, R46, R47, -R45 ;  /* 0x0000002f2e2d7223 */ /* 0x000fe2000001082d */
[----:B------:R-:W-:Y:S01]  /*f2d0*/  LOP3.LUT R4, R26, 0xffff0000, RZ, 0xc0, !PT ;  /* 0xffff00001a047812 */ /* 0x000fe200078ec0ff */
[----:B------:R-:W-:Y:S01]  /*f2e0*/  FFMA.FTZ R46, R46, R49, R43 ;  /* 0x000000312e2e7223 */ /* 0x000fe2000001002b */
[----:B------:R-:W-:Y:S01]  /*f2f0*/  LOP3.LUT R6, R28, 0xffff0000, RZ, 0xc0, !PT ;  /* 0xffff00001c067812 */ /* 0x000fe200078ec0ff */
[----:B------:R-:W-:Y:S01]  /*f300*/  FMUL.FTZ R44, R9, R8 ;  /* 0x00000008092c7220 */ /* 0x000fe20000410000 */
[----:B------:R-:W-:Y:S01]  /*f310*/  FMUL.FTZ R50, R11, R10 ;  /* 0x0000000a0b327220 */ /* 0x000fe20000410000 */
[----:B------:R-:W-:-:S02]  /*f320*/  FMUL.FTZ R43, R9, R4 ;  /* 0x00000004092b7220 */ /* 0x000fc40000410000 */
[----:B------:R-:W-:Y:S01]  /*f330*/  FMUL.FTZ R11, R11, R6 ;  /* 0x000000060b0b7220 */ /* 0x000fe20000410000 */
[----:B------:R-:W-:Y:S01]  /*f340*/  FFMA.FTZ R9, R5, R4, -R44 ;  /* 0x0000000405097223 */ /* 0x000fe2000001082c */
[----:B------:R-:W-:Y:S01]  /*f350*/  FFMA.FTZ R50, R7, R6, -R50 ;  /* 0x0000000607327223 */ /* 0x000fe20000010832 */
[----:B------:R-:W-:Y:S01]  /*f360*/  FFMA.FTZ R43, R5, R8, R43 ;  /* 0x00000008052b7223 */ /* 0x000fe2000001002b */
[----:B------:R-:W-:Y:S01]  /*f370*/  FFMA.FTZ R11, R7, R10, R11 ;  /* 0x0000000a070b7223 */ /* 0x000fe2000001000b */
[----:B------:R-:W-:Y:S02]  /*f380*/  F2FP.BF16.F32.PACK_AB R6, R60, R53 ;  /* 0x000000353c06723e */ /* 0x000fe400000010ff */
[----:B------:R-:W-:Y:S02]  /*f390*/  F2FP.BF16.F32.PACK_AB R4, R55, R56 ;  /* 0x000000383704723e */ /* 0x000fe400000010ff */
[----:B------:R-:W-:Y:S02]  /*f3a0*/  F2FP.BF16.F32.PACK_AB R5, R9, R48 ;  /* 0x000000300905723e */ /* 0x000fe400000010ff */
[----:B------:R-:W-:-:S02]  /*f3b0*/  F2FP.BF16.F32.PACK_AB R7, R50, R45 ;  /* 0x0000002d3207723e */ /* 0x000fc400000010ff */
[----:B------:R-:W-:Y:S02]  /*f3c0*/  F2FP.BF16.F32.PACK_AB R10, R51, R54 ;  /* 0x00000036330a723e */ /* 0x000fe400000010ff */
[----:B------:R-:W-:Y:S01]  /*f3d0*/  F2FP.BF16.F32.PACK_AB R8, R57, R58 ;  /* 0x0000003a3908723e */ /* 0x000fe200000010ff */
[----:B------:R2:W-:Y:S01]  /*f3e0*/  STS.128 [R236], R4 ;  /* 0x00000004ec007388 */ /* 0x0005e20000000c00 */
[----:B------:R-:W-:Y:S02]  /*f3f0*/  F2FP.BF16.F32.PACK_AB R9, R43, R52 ;  /* 0x000000342b09723e */ /* 0x000fe400000010ff */
[----:B------:R-:W-:-:S05]  /*f400*/  F2FP.BF16.F32.PACK_AB R11, R11, R46 ;  /* 0x0000002e0b0b723e */ /* 0x000fca00000010ff */
[----:B------:R2:W-:Y:S02]  /*f410*/  STS.128 [R42+0x15400], R8 ;  /* 0x015400082a007388 */ /* 0x0005e40000000c00 */
.L_x_613:
[----:B------:R-:W-:Y:S05]  /*f420*/  BSYNC B2 ;  /* 0x0000000000027941 */ /* 0x000fea0003800000 */
.L_x_612:
[----:B------:R-:W-:Y:S05]  /*f430*/  @P2 BRA `(.L_x_609) ;  /* 0x0000000400582947 */ /* 0x000fea0003800000 */
[----:B------:R-:W-:Y:S01]  /*f440*/  LEA.HI R41, R41, R234, RZ, 0x1d ;  /* 0x000000ea29297211 */ /* 0x000fe200078fe8ff */
[C---:B------:R-:W-:Y:S01]  /*f450*/  IMAD.U32 R53, R15.reuse, 0x10000, RZ ;  /* 0x000100000f357824 */ /* 0x040fe200078e00ff */
[----:B------:R-:W-:Y:S01]  /*f460*/  LOP3.LUT R55, R15, 0xffff0000, RZ, 0xc0, !PT ;  /* 0xffff00000f377812 */ /* 0x000fe200078ec0ff */
[----:B------:R-:W-:Y:S01]  /*f470*/  IMAD.U32 R51, R0, 0x10000, RZ ;  /* 0x0001000000337824 */ /* 0x000fe200078e00ff */
[----:B-12---:R-:W-:Y:S01]  /*f480*/  SHF.R.S32.HI R6, RZ, 0x1f, R41 ;  /* 0x0000001fff067819 */ /* 0x006fe20000011429 */
[----:B------:R-:W-:-:S03]  /*f490*/  IMAD.SHL.U32 R4, R41, 0x8, RZ ;  /* 0x0000000829047824 */ /* 0x000fc600078e00ff */
[----:B------:R-:W-:Y:S02]  /*f4a0*/  LEA.HI R6, R6, R41, RZ, 0x3 ;  /* 0x0000002906067211 */ /* 0x000fe400078f18ff */
[----:B0-----:R-:W-:-:S03]  /*f4b0*/  LOP3.LUT R5, R209, 0x38, R4, 0xf8, !PT ;  /* 0x00000038d1057812 */ /* 0x001fc600078ef804 */
[----:B------:R-:W-:Y:S01]  /*f4c0*/  IMAD.SHL.U32 R6, R6, 0x400, RZ ;  /* 0x0000040006067824 */ /* 0x000fe200078e00ff */
[----:B------:R-:W-:-:S04]  /*f4d0*/  LOP3.LUT R5, R5, R210, RZ, 0x3c, !PT ;  /* 0x000000d205057212 */ /* 0x000fc800078e3cff */
[----:B------:R-:W-:-:S04]  /*f4e0*/  LOP3.LUT R6, R6, 0x7fffe000, RZ, 0xc0, !PT ;  /* 0x7fffe00006067812 */ /* 0x000fc800078ec0ff */
[----:B------:R-:W-:Y:S02]  /*f4f0*/  IADD3 R9, R5, R6, R211 ;  /* 0x0000000605097210 */ /* 0x000fe40007ffe0d3 */
[----:B------:R-:W0:Y:S02]  /*f500*/  LDS.128 R4, [R233] ;  /* 0x00000000e9047984 */ /* 0x000e240000000c00 */
[----:B------:R-:W-:-:S05]  /*f510*/  LEA R41, R9, R18, 0x1 ;  /* 0x0000001209297211 */ /* 0x000fca00078e08ff */
        /* <DEDUP_REMOVED lines=17> */
[----:B------:R-:W-:Y:S01]  /*f630*/  FFMA.FTZ R57, R42, R51, -R57 ;  /* 0x000000332a397223 */ /* 0x000fe20000010839 */
        /* <DEDUP_REMOVED lines=50> */
[----:B------:R3:W-:Y:S01]  /*f960*/  STS.128 [R233], R4 ;  /* 0x00000004e9007388 */ /* 0x0007e20000000c00 */
[----:B------:R-:W-:Y:S02]  /*f970*/  F2FP.BF16.F32.PACK_AB R9, R42, R61 ;  /* 0x0000003d2a09723e */ /* 0x000fe400000010ff */
[----:B------:R-:W-:-:S05]  /*f980*/  F2FP.BF16.F32.PACK_AB R11, R11, R48 ;  /* 0x000000300b0b723e */ /* 0x000fca00000010ff */
[----:B------:R3:W-:Y:S02]  /*f990*/  STS.128 [R41+0x15400], R8 ;  /* 0x0154000829007388 */ /* 0x0007e40000000c00 */
.L_x_609:
[----:B------:R-:W-:Y:S05]  /*f9a0*/  BSYNC B1 ;  /* 0x0000000000017941 */ /* 0x000fea0003800000 */
.L_x_608:
[----:B------:R-:W-:-:S13]  /*f9b0*/  ISETP.GE.AND P0, PT, R224, R3, PT ;  /* 0x00000003e000720c */ /* 0x000fda0003f06270 */
[----:B------:R-:W-:Y:S05]  /*f9c0*/  @P0 BRA `(.L_x_589) ;  /* 0x0000001000340947 */ /* 0x000fea0003800000 */
[----:B------:R-:W4:Y:S01]  /*f9d0*/  LDC R3, c[0x0][0x3d4] ;  /* 0x0000f500ff037b82 */ /* 0x000f220000000800 */
[----:B------:R-:W-:Y:S01]  /*f9e0*/  BSSY B1, `(.L_x_614) ;  /* 0x000005b000017945 */ /* 0x000fe20003800000 */
[-C--:B----4-:R-:W-:Y:S02]  /*f9f0*/  ISETP.GE.AND P0, PT, R22, R3.reuse, PT ;  /* 0x000000031600720c */ /* 0x090fe40003f06270 */
[-C--:B------:R-:W-:Y:S02]  /*fa00*/  ISETP.GE.AND P1, PT, R205, R3.reuse, PT ;  /* 0x00000003cd00720c */ /* 0x080fe40003f26270 */
[----:B------:R-:W-:-:S09]  /*fa10*/  ISETP.GE.AND P2, PT, R206, R3, PT ;  /* 0x00000003ce00720c */ /* 0x000fd20003f46270 */
[----:B------:R-:W-:Y:S05]  /*fa20*/  @P0 BRA `(.L_x_615) ;  /* 0x0000000400580947 */ /* 0x000fea0003800000 */
[----:B-123--:R-:W-:Y:S01]  /*fa30*/  LEA.HI R4, R3, R228, RZ, 0x1d ;  /* 0x000000e403047211 */ /* 0x00efe200078fe8ff */
[C---:B------:R-:W-:Y:S01]  /*fa40*/  IMAD.U32 R52, R37.reuse, 0x10000, RZ ;  /* 0x0001000025347824 */ /* 0x040fe200078e00ff */
[----:B------:R-:W-:Y:S01]  /*fa50*/  LOP3.LUT R54, R37, 0xffff0000, RZ, 0xc0, !PT ;  /* 0xffff000025367812 */ /* 0x000fe200078ec0ff */
[----:B------:R-:W-:Y:S01]  /*fa60*/  IMAD.U32 R50, R33, 0x10000, RZ ;  /* 0x0001000021327824 */ /* 0x000fe200078e00ff */
[----:B------:R-:W-:Y:S01]  /*fa70*/  SHF.R.S32.HI R7, RZ, 0x1f, R4 ;  /* 0x0000001fff077819 */ /* 0x000fe20000011404 */
[----:B0-----:R-:W-:Y:S02]  /*fa80*/  IMAD.SHL.U32 R5, R4, 0x8, RZ ;  /* 0x0000000804057824 */ /* 0x001fe400078e00ff */
[----:B------:R-:W-:Y:S01]  /*fa90*/  IMAD.U32 R57, R38, 0x10000, RZ ;  /* 0x0001000026397824 */ /* 0x000fe200078e00ff */
[----:B------:R-:W-:Y:S01]  /*faa0*/  LEA.HI R7, R7, R4, RZ, 0x3 ;  /* 0x0000000407077211 */ /* 0x000fe200078f18ff */
[----:B------:R-:W-:Y:S01]  /*fab0*/  IMAD.U32 R55, R34, 0x10000, RZ ;  /* 0x0001000022377824 */ /* 0x000fe200078e00ff */
[----:B------:R-:W-:Y:S01]  /*fac0*/  LOP3.LUT R4, R208, 0x38, R5, 0xf8, !PT ;  /* 0x00000038d0047812 */ /* 0x000fe200078ef805 */
[----:B------:R-:W-:-:S02]  /*fad0*/  IMAD.U32 R56, R39, 0x10000, RZ ;  /* 0x0001000027387824 */ /* 0x000fc400078e00ff */
        /* <DEDUP_REMOVED lines=19> */
[-C--:B------:R-:W-:Y:S01]  /*fc10*/  FMUL.FTZ R51, R52, R46.reuse ;  /* 0x0000002e34337220 */ /* 0x080fe20000410000 */
[----:B------:R-:W-:Y:S01]  /*fc20*/  FMUL.FTZ R37, R50, R46 ;  /* 0x0000002e32257220 */ /* 0x000fe20000410000 */
[----:B------:R-:W-:Y:S01]  /*fc30*/  LOP3.LUT R46, R33, 0xffff0000, RZ, 0xc0, !PT ;  /* 0xffff0000212e7812 */ /* 0x000fe200078ec0ff */
[----:B------:R-:W-:Y:S01]  /*fc40*/  FMUL.FTZ R33, R54, R8 ;  /* 0x0000000836217220 */ /* 0x000fe20000410000 */
[-C--:B------:R-:W-:Y:S01]  /*fc50*/  FFMA.FTZ R51, R50, R42.reuse, -R51 ;  /* 0x0000002a32337223 */ /* 0x080fe20000010833 */
[----:B------:R-:W-:Y:S01]  /*fc60*/  FFMA.FTZ R37, R52, R42, R37 ;  /* 0x0000002a34257223 */ /* 0x000fe20000010025 */
[----:B------:R-:W-:-:S02]  /*fc70*/  IMAD.U32 R48, R10, 0x10000, RZ ;  /* 0x000100000a307824 */ /* 0x000fc400078e00ff */
[C---:B------:R-:W-:Y:S01]  /*fc80*/  FMUL.FTZ R53, R46.reuse, R8 ;  /* 0x000000082e357220 */ /* 0x040fe20000410000 */
[-C--:B------:R-:W-:Y:S01]  /*fc90*/  FFMA.FTZ R8, R46, R4.reuse, -R33 ;  /* 0x000000042e087223 */ /* 0x080fe20000010821 */
[----:B------:R-:W-:Y:S01]  /*fca0*/  LOP3.LUT R10, R10, 0xffff0000, RZ, 0xc0, !PT ;  /* 0xffff00000a0a7812 */ /* 0x000fe200078ec0ff */
[-C--:B------:R-:W-:Y:S01]  /*fcb0*/  FMUL.FTZ R46, R57, R47.reuse ;  /* 0x0000002f392e7220 */ /* 0x080fe20000410000 */
[----:B------:R-:W-:Y:S01]  /*fcc0*/  FFMA.FTZ R42, R54, R4, R53 ;  /* 0x00000004362a7223 */ /* 0x000fe20000010035 */
[----:B------:R-:W-:Y:S01]  /*fcd0*/  FMUL.FTZ R50, R55, R47 ;  /* 0x0000002f37327220 */ /* 0x000fe20000410000 */
[C---:B------:R-:W-:Y:S01]  /*fce0*/  IMAD.U32 R4, R35.reuse, 0x10000, RZ ;  /* 0x0001000023047824 */ /* 0x040fe200078e00ff */
[----:B------:R-:W-:Y:S01]  /*fcf0*/  LOP3.LUT R52, R35, 0xffff0000, RZ, 0xc0, !PT ;  /* 0xffff000023347812 */ /* 0x000fe200078ec0ff */
[----:B------:R-:W-:Y:S01]  /*fd00*/  FMUL.FTZ R33, R56, R48 ;  /* 0x0000003038217220 */ /* 0x000fe20000410000 */
[----:B------:R-:W-:Y:S01]  /*fd10*/  LOP3.LUT R54, R39, 0xffff0000, RZ, 0xc0, !PT ;  /* 0xffff000027367812 */ /* 0x000fe200078ec0ff */
[----:B------:R-:W-:-:S02]  /*fd20*/  IMAD.U32 R49, R11, 0x10000, RZ ;  /* 0x000100000b317824 */ /* 0x000fc400078e00ff */
[-C--:B------:R-:W-:Y:S01]  /*fd30*/  FFMA.FTZ R46, R55, R43.reuse, -R46 ;  /* 0x0000002b372e7223 */ /* 0x080fe2000001082e */
[----:B------:R-:W-:Y:S01]  /*fd40*/  FFMA.FTZ R50, R57, R43, R50 ;  /* 0x0000002b39327223 */ /* 0x000fe20000010032 */
[----:B------:R-:W-:Y:S01]  /*fd50*/  FMUL.FTZ R35, R4, R48 ;  /* 0x0000003004237220 */ /* 0x000fe20000410000 */
[----:B------:R-:W-:Y:S02]  /*fd60*/  IMAD.U32 R53, R40, 0x10000, RZ ;  /* 0x0001000028357824 */ /* 0x000fe400078e00ff */
[-C--:B------:R-:W-:Y:S01]  /*fd70*/  FMUL.FTZ R39, R54, R10.reuse ;  /* 0x0000000a36277220 */ /* 0x080fe20000410000 */
[----:B------:R-:W-:Y:S01]  /*fd80*/  FMUL.FTZ R43, R52, R10 ;  /* 0x0000000a342b7220 */ /* 0x000fe20000410000 */
[----:B------:R-:W-:Y:S02]  /*fd90*/  IMAD.U32 R47, R36, 0x10000, RZ ;  /* 0x00010000242f7824 */ /* 0x000fe400078e00ff */
[-C--:B------:R-:W-:Y:S01]  /*fda0*/  FFMA.FTZ R33, R4, R44.reuse, -R33 ;  /* 0x0000002c04217223 */ /* 0x080fe20000010821 */
[----:B------:R-:W-:Y:S01]  /*fdb0*/  FFMA.FTZ R10, R56, R44, R35 ;  /* 0x0000002c380a7223 */ /* 0x000fe20000010023 */
[-C--:B------:R-:W-:Y:S01]  /*fdc0*/  FMUL.FTZ R4, R53, R49.reuse ;  /* 0x0000003135047220 */ /* 0x080fe20000410000 */
[-C--:B------:R-:W-:Y:S01]  /*fdd0*/  FFMA.FTZ R44, R52, R6.reuse, -R39 ;  /* 0x00000006342c7223 */ /* 0x080fe20000010827 */
[----:B------:R-:W-:Y:S01]  /*fde0*/  FFMA.FTZ R43, R54, R6, R43 ;  /* 0x00000006362b7223 */ /* 0x000fe2000001002b */
[C---:B------:R-:W-:Y:S01]  /*fdf0*/  FMUL.FTZ R6, R47.reuse, R49 ;  /* 0x000000312f067220 */ /* 0x040fe20000410000 */
[----:B------:R-:W-:Y:S01]  /*fe00*/  LOP3.LUT R49, R38, 0xffff0000, RZ, 0xc0, !PT ;  /* 0xffff000026317812 */ /* 0x000fe200078ec0ff */
[-C--:B------:R-:W-:Y:S01]  /*fe10*/  FFMA.FTZ R35, R47, R45.reuse, -R4 ;  /* 0x0000002d2f237223 */ /* 0x080fe20000010804 */
[----:B------:R-:W-:Y:S01]  /*fe20*/  LOP3.LUT R11, R11, 0xffff0000, RZ, 0xc0, !PT ;  /* 0xffff00000b0b7812 */ /* 0x000fe200078ec0ff */
[----:B------:R-:W-:Y:S01]  /*fe30*/  FFMA.FTZ R45, R53, R45, R6 ;  /* 0x0000002d352d7223 */ /* 0x000fe20000010006 */
[----:B------:R-:W-:Y:S01]  /*fe40*/  LOP3.LUT R39, R34, 0xffff0000, RZ, 0xc0, !PT ;  /* 0xffff000022277812 */ /* 0x000fe200078ec0ff */
[----:B------:R-:W-:Y:S01]  /*fe50*/  FMUL.FTZ R4, R49, R9 ;  /* 0x0000000931047220 */ /* 0x000fe20000410000 */
[----:B------:R-:W-:-:S02]  /*fe60*/  LOP3.LUT R55, R40, 0xffff0000, RZ, 0xc0, !PT ;  /* 0xffff000028377812 */ /* 0x000fc400078ec0ff */
[----:B------:R-:W-:Y:S01]  /*fe70*/  LOP3.LUT R47, R36, 0xffff0000, RZ, 0xc0, !PT ;  /* 0xffff0000242f7812 */ /* 0x000fe200078ec0ff */
[C---:B------:R-:W-:Y:S01]  /*fe80*/  FMUL.FTZ R6, R39.reuse, R9 ;  /* 0x0000000927067220 */ /* 0x040fe20000410000 */
[----:B------:R-:W-:Y:S01]  /*fe90*/  FFMA.FTZ R9, R39, R5, -R4 ;  /* 0x0000000527097223 */ /* 0x000fe20000010804 */
[----:B------:R-:W-:Y:S01]  /*fea0*/  FMUL.FTZ R34, R55, R11 ;  /* 0x0000000b37227220 */ /* 0x000fe20000410000 */
[----:B------:R-:W-:Y:S01]  /*feb0*/  F2FP.BF16.F32.PACK_AB R4, R8, R51 ;  /* 0x000000330804723e */ /* 0x000fe200000010ff */
[----:B------:R-:W-:Y:S01]  /*fec0*/  FMUL.FTZ R36, R47, R11 ;  /* 0x0000000b2f247220 */ /* 0x000fe20000410000 */
[----:B------:R-:W-:Y:S01]  /*fed0*/  FFMA.FTZ R11, R49, R5, R6 ;  /* 0x00000005310b7223 */ /* 0x000fe20000010006 */
[-C--:B------:R-:W-:Y:S01]  /*fee0*/  FFMA.FTZ R34, R47, R7.reuse, -R34 ;  /* 0x000000072f227223 */ /* 0x080fe20000010822 */
        /* <DEDUP_REMOVED lines=8> */
[----:B------:R-:W-:-:S05]  /*ff70*/  F2FP.BF16.F32.PACK_AB R11, R36, R45 ;  /* 0x0000002d240b723e */ /* 0x000fca00000010ff */
[----:B------:R4:W-:Y:S02]  /*ff80*/  STS.128 [R41+0x15400], R8 ;  /* 0x0154000829007388 */ /* 0x0009e40000000c00 */
.L_x_615:
[----:B------:R-:W-:Y:S05]  /*ff90*/  BSYNC B1 ;  /* 0x0000000000017941 */ /* 0x000fea0003800000 */
.L_x_614:
[----:B------:R-:W-:Y:S04]  /*ffa0*/  BSSY B1, `(.L_x_616) ;  /* 0x0000058000017945 */ /* 0x000fe80003800000 */
[----:B------:R-:W-:Y:S05]  /*ffb0*/  @P1 BRA `(.L_x_617) ;  /* 0x0000000400581947 */ /* 0x000fea0003800000 */
[----:B-1234-:R-:W-:Y:S01]  /*ffc0*/  LEA.HI R4, R3, R229, RZ, 0x1d ;  /* 0x000000e503047211 */ /* 0x01efe200078fe8ff */
[C---:B------:R-:W-:Y:S01]  /*ffd0*/  IMAD.U32 R44, R29.reuse, 0x10000, RZ ;  /* 0x000100001d2c7824 */ /* 0x040fe200078e00ff */
[----:B------:R-:W-:Y:S01]  /*ffe0*/  LOP3.LUT R46, R29, 0xffff0000, RZ, 0xc0, !PT ;  /* 0xffff00001d2e7812 */ /* 0x000fe200078ec0ff */
[----:B------:R-:W-:Y:S01]  /*fff0*/  IMAD.U32 R42, R25, 0x10000, RZ ;  /* 0x00010000192a7824 */ /* 0x000fe200078e00ff */
[----:B------:R-:W-:Y:S01]  /*10000*/  SHF.R.S32.HI R7, RZ, 0x1f, R4 ;  /* 0x0000001fff077819 */ /* 0x000fe20000011404 */
[----:B0-----:R-:W-:Y:S01]  /*10010*/  IMAD.SHL.U32 R5, R4, 0x8, RZ ;  /* 0x0000000804057824 */ /* 0x001fe200078e00ff */
[----:B------:R-:W-:Y:S01]  /*10020*/  SHF.L.U32 R48, R31, 0x10, RZ ;  /* 0x000000101f307819 */ /* 0x000fe200000006ff */
[----:B------:R-:W-:Y:S01]  /*10030*/  IMAD.U32 R49, R30, 0x10000, RZ ;  /* 0x000100001e317824 */ /* 0x000fe200078e00ff */
[----:B------:R-:W-:Y:S01]  /*10040*/  LEA.HI R7, R7, R4, RZ, 0x3 ;  /* 0x0000000407077211 */ /* 0x000fe200078f18ff */
[----:B------:R-:W-:Y:S01]  /*10050*/  IMAD.U32 R47, R26, 0x10000, RZ ;  /* 0x000100001a2f7824 */ /* 0x000fe200078e00ff */
        /* <DEDUP_REMOVED lines=76> */
.L_x_617:
[----:B------:R-:W-:Y:S05]  /*10520*/  BSYNC B1 ;  /* 0x0000000000017941 */ /* 0x000fea0003800000 */
.L_x_616:
[----:B------:R-:W-:Y:S05]  /*10530*/  @P2 BRA `(.L_x_589) ;  /* 0x0000000400582947 */ /* 0x000fea0003800000 */
[----:B------:R-:W-:Y:S01]  /*10540*/  LEA.HI R3, R3, R234, RZ, 0x1d ;  /* 0x000000ea03037211 */ /* 0x000fe200078fe8ff */
[C---:B------:R-:W-:Y:S01]  /*10550*/  IMAD.U32 R35, R15.reuse, 0x10000, RZ ;  /* 0x000100000f237824 */ /* 0x040fe200078e00ff */
[----:B------:R-:W-:Y:S01]  /*10560*/  LOP3.LUT R40, R15, 0xffff0000, RZ, 0xc0, !PT ;  /* 0xffff00000f287812 */ /* 0x000fe200078ec0ff */
[C---:B0-----:R-:W-:Y:S01]  /*10570*/  IMAD.U32 R33, R0.reuse, 0x10000, RZ ;  /* 0x0001000000217824 */ /* 0x041fe200078e00ff */
[----:B-1234-:R-:W-:Y:S01]  /*10580*/  SHF.R.S32.HI R4, RZ, 0x1f, R3 ;  /* 0x0000001fff047819 */ /* 0x01efe20000011403 */
[----:B------:R-:W-:Y:S01]  /*10590*/  IMAD.SHL.U32 R5, R3, 0x8, RZ ;  /* 0x0000000803057824 */ /* 0x000fe200078e00ff */
[----:B------:R-:W-:Y:S01]  /*105a0*/  LOP3.LUT R0, R0, 0xffff0000, RZ, 0xc0, !PT ;  /* 0xffff000000007812 */ /* 0x000fe200078ec0ff */
[----:B------:R-:W-:Y:S01]  /*105b0*/  IMAD.U32 R42, R20, 0x10000, RZ ;  /* 0x00010000142a7824 */ /* 0x000fe200078e00ff */
[----:B------:R-:W-:Y:S01]  /*105c0*/  LEA.HI R3, R4, R3, RZ, 0x3 ;  /* 0x0000000304037211 */ /* 0x000fe200078f18ff */
[----:B------:R-:W-:Y:S01]  /*105d0*/  IMAD.U32 R38, R12, 0x10000, RZ ;  /* 0x000100000c267824 */ /* 0x000fe200078e00ff */
[----:B------:R-:W-:Y:S01]  /*105e0*/  LOP3.LUT R4, R208, 0x38, R5, 0xf8, !PT ;  /* 0x00000038d0047812 */ /* 0x000fe200078ef805 */
[----:B------:R-:W-:Y:S01]  /*105f0*/  IMAD.U32 R37, R21, 0x10000, RZ ;  /* 0x0001000015257824 */ /* 0x000fe200078e00ff */
[----:B------:R-:W-:Y:S01]  /*10600*/  LOP3.LUT R39, R20, 0xffff0000, RZ, 0xc0, !PT ;  /* 0xffff000014277812 */ /* 0x000fe200078ec0ff */
[----:B------:R-:W-:Y:S01]  /*10610*/  IMAD.SHL.U32 R3, R3, 0x400, RZ ;  /* 0x0000040003037824 */ /* 0x000fe200078e00ff */
[----:B------:R-:W-:-:S02]  /*10620*/  LOP3.LUT R4, R4, R237, RZ, 0x3c, !PT ;  /* 0x000000ed04047212 */ /* 0x000fc400078e3cff */
[----:B------:R-:W-:Y:S02]  /*10630*/  LOP3.LUT R41, R24, 0xffff0000, RZ, 0xc0, !PT ;  /* 0xffff000018297812 */ /* 0x000fe400078ec0ff */
        /* <DEDUP_REMOVED lines=18> */
[C---:B------:R-:W-:Y:S01]  /*10760*/  FMUL.FTZ R36, R33.reuse, R29 ;  /* 0x0000001d21247220 */ /* 0x040fe20000410000 */
[----:B------:R-:W-:Y:S01]  /*10770*/  FMUL.FTZ R29, R42, R30 ;  /* 0x0000001e2a1d7220 */ /* 0x000fe20000410000 */
[----:B------:R-:W-:Y:S01]  /*10780*/  FMUL.FTZ R15, R40, R8 ;  /* 0x00000008280f7220 */ /* 0x000fe20000410000 */
[-C--:B------:R-:W-:Y:S01]  /*10790*/  FFMA.FTZ R34, R33, R25.reuse, -R34 ;  /* 0x0000001921227223 */ /* 0x080fe20000010822 */
[----:B------:R-:W-:Y:S01]  /*107a0*/  FMUL.FTZ R33, R38, R30 ;  /* 0x0000001e26217220 */ /* 0x000fe20000410000 */
[----:B------:R-:W-:Y:S01]  /*107b0*/  FFMA.FTZ R36, R35, R25, R36 ;  /* 0x0000001923247223 */ /* 0x000fe20000010024 */
[----:B------:R-:W-:Y:S01]  /*107c0*/  FMUL.FTZ R25, R0, R8 ;  /* 0x0000000800197220 */ /* 0x000fe20000410000 */
[----:B------:R-:W-:-:S02]  /*107d0*/  IMAD.U32 R31, R10, 0x10000, RZ ;  /* 0x000100000a1f7824 */ /* 0x000fc400078e00ff */
[-C--:B------:R-:W-:Y:S01]  /*107e0*/  FFMA.FTZ R29, R38, R26.reuse, -R29 ;  /* 0x0000001a261d7223 */ /* 0x080fe2000001081d */
[C---:B------:R-:W-:Y:S02]  /*107f0*/  IMAD.U32 R35, R13.reuse, 0x10000, RZ ;  /* 0x000100000d237824 */ /* 0x040fe400078e00ff */
[----:B------:R-:W-:Y:S01]  /*10800*/  FFMA.FTZ R33, R42, R26, R33 ;  /* 0x0000001a2a217223 */ /* 0x000fe20000010021 */
[----:B------:R-:W-:Y:S01]  /*10810*/  LOP3.LUT R10, R10, 0xffff0000, RZ, 0xc0, !PT ;  /* 0xffff00000a0a7812 */ /* 0x000fe200078ec0ff */
[-C--:B------:R-:W-:Y:S01]  /*10820*/  FFMA.FTZ R15, R0, R4.reuse, -R15 ;  /* 0x00000004000f7223 */ /* 0x080fe2000001080f */
[----:B------:R-:W-:Y:S01]  /*10830*/  LOP3.LUT R26, R13, 0xffff0000, RZ, 0xc0, !PT ;  /* 0xffff00000d1a7812 */ /* 0x000fe200078ec0ff */
[----:B------:R-:W-:Y:S01]  /*10840*/  FFMA.FTZ R25, R40, R4, R25 ;  /* 0x0000000428197223 */ /* 0x000fe20000010019 */
[----:B------:R-:W-:Y:S01]  /*10850*/  LOP3.LUT R30, R21, 0xffff0000, RZ, 0xc0, !PT ;  /* 0xffff0000151e7812 */ /* 0x000fe200078ec0ff */
[-C--:B------:R-:W-:Y:S01]  /*10860*/  FMUL.FTZ R0, R37, R31.reuse ;  /* 0x0000001f25007220 */ /* 0x080fe20000410000 */
[----:B------:R-:W-:Y:S01]  /*10870*/  FMUL.FTZ R4, R35, R31 ;  /* 0x0000001f23047220 */ /* 0x000fe20000410000 */
[----:B------:R-:W-:-:S02]  /*10880*/  IMAD.U32 R32, R11, 0x10000, RZ ;  /* 0x000100000b207824 */ /* 0x000fc400078e00ff */
[-C--:B------:R-:W-:Y:S01]  /*10890*/  FMUL.FTZ R21, R26, R10.reuse ;  /* 0x0000000a1a157220 */ /* 0x080fe20000410000 */
[----:B------:R-:W-:Y:S02]  /*108a0*/  IMAD.U32 R38, R24, 0x10000, RZ ;  /* 0x0001000018267824 */ /* 0x000fe400078e00ff */
[----:B------:R-:W-:Y:S01]  /*108b0*/  FMUL.FTZ R13, R30, R10 ;  /* 0x0000000a1e0d7220 */ /* 0x000fe20000410000 */
[-C--:B------:R-:W-:Y:S01]  /*108c0*/  FFMA.FTZ R8, R35, R27.reuse, -R0 ;  /* 0x0000001b23087223 */ /* 0x080fe20000010800 */
[----:B------:R-:W-:Y:S01]  /*108d0*/  FFMA.FTZ R10, R37, R27, R4 ;  /* 0x0000001b250a7223 */ /* 0x000fe20000010004 */
[----:B------:R-:W-:Y:S01]  /*108e0*/  LOP3.LUT R11, R11, 0xffff0000, RZ, 0xc0, !PT ;  /* 0xffff00000b0b7812 */ /* 0x000fe200078ec0ff */
[----:B------:R-:W-:Y:S02]  /*108f0*/  IMAD.U32 R0, R14, 0x10000, RZ ;  /* 0x000100000e007824 */ /* 0x000fe400078e00ff */
[----:B------:R-:W-:Y:S01]  /*10900*/  FMUL.FTZ R27, R38, R32 ;  /* 0x00000020261b7220 */ /* 0x000fe20000410000 */
[----:B------:R-:W-:Y:S01]  /*10910*/  LOP3.LUT R35, R12, 0xffff0000, RZ, 0xc0, !PT ;  /* 0xffff00000c237812 */ /* 0x000fe200078ec0ff */
[-C--:B------:R-:W-:Y:S01]  /*10920*/  FFMA.FTZ R13, R26, R6.reuse, -R13 ;  /* 0x000000061a0d7223 */ /* 0x080fe2000001080d */
[----:B------:R-:W-:Y:S01]  /*10930*/  LOP3.LUT R37, R14, 0xffff0000, RZ, 0xc0, !PT ;  /* 0xffff00000e257812 */ /* 0x000fe200078ec0ff */
[----:B------:R-:W-:Y:S01]  /*10940*/  FFMA.FTZ R21, R30, R6, R21 ;  /* 0x000000061e157223 */ /* 0x000fe20000010015 */
[C---:B------:R-:W-:Y:S01]  /*10950*/  FMUL.FTZ R31, R0.reuse, R32 ;  /* 0x00000020001f7220 */ /* 0x040fe20000410000 */
[-C--:B------:R-:W-:Y:S01]  /*10960*/  FFMA.FTZ R27, R0, R28.reuse, -R27 ;  /* 0x0000001c001b7223 */ /* 0x080fe2000001081b */
        /* <DEDUP_REMOVED lines=11> */
[----:B------:R-:W-:Y:S02]  /*10a20*/  F2FP.BF16.F32.PACK_AB R5, R0, R29 ;  /* 0x0000001d0005723e */ /* 0x000fe400000010ff */
[----:B------:R-:W-:Y:S02]  /*10a30*/  F2FP.BF16.F32.PACK_AB R7, R14, R27 ;  /* 0x0000001b0e07723e */ /* 0x000fe400000010ff */
[----:B------:R-:W-:Y:S02]  /*10a40*/  F2FP.BF16.F32.PACK_AB R10, R21, R10 ;  /* 0x0000000a150a723e */ /* 0x000fe400000010ff */
[----:B------:R-:W-:Y:S01]  /*10a50*/  F2FP.BF16.F32.PACK_AB R8, R25, R36 ;  /* 0x000000241908723e */ /* 0x000fe200000010ff */
[----:B------:R0:W-:Y:S01]  /*10a60*/  STS.128 [R231], R4 ;  /* 0x00000004e7007388 */ /* 0x0001e20000000c00 */
[----:B------:R-:W-:-:S02]  /*10a70*/  F2FP.BF16.F32.PACK_AB R9, R12, R33 ;  /* 0x000000210c09723e */ /* 0x000fc400000010ff */
[----:B------:R-:W-:-:S05]  /*10a80*/  F2FP.BF16.F32.PACK_AB R11, R20, R31 ;  /* 0x0000001f140b723e */ /* 0x000fca00000010ff */
[----:B------:R0:W-:Y:S02]  /*10a90*/  STS.128 [R3+0x15400], R8 ;  /* 0x0154000803007388 */ /* 0x0001e40000000c00 */
.L_x_589:
[----:B------:R-:W-:Y:S05]  /*10aa0*/  BSYNC B0 ;  /* 0x0000000000007941 */ /* 0x000fea0003800000 */
.L_x_567:
[----:B------:R-:W-:Y:S01]  /*10ab0*/  @!PT LDS RZ, [RZ] ;  /* 0x00000000fffff984 */ /* 0x000fe20000000800 */
[----:B------:R-:W-:Y:S01]  /*10ac0*/  @!PT LDS RZ, [RZ] ;  /* 0x00000000fffff984 */ /* 0x000fe20000000800 */
[----:B------:R-:W-:Y:S01]  /*10ad0*/  @!PT LDS RZ, [RZ] ;  /* 0x00000000fffff984 */ /* 0x000fe20000000800 */
[----:B------:R-:W-:Y:S01]  /*10ae0*/  @!PT LDS RZ, [RZ] ;  /* 0x00000000fffff984 */ /* 0x000fe20000000800 */
[----:B------:R5:W-:Y:S06]  /*10af0*/  MEMBAR.ALL.CTA ;  /* 0x0000000000007992 */ /* 0x000bec0000008000 */
[----:B-----5:R-:W5:Y:S01]  /*10b00*/  FENCE.VIEW.ASYNC.S ;  /* 0x00000000000073c6 */ /* 0x020f620000000000 */
[----:B------:R-:W-:Y:S05]  /*10b10*/  WARPSYNC.ALL ;  /* 0x0000000000007948 */ /* 0x000fea0003800000 */
[----:B-----5:R-:W-:Y:S06]  /*10b20*/  BAR.SYNC.DEFER_BLOCKING 0xd, 0x100 ;  /* 0x0344000000007b1d */ /* 0x020fec0000010000 */
.L_x_565:
[----:B01-3--:R-:W3:Y:S02]  /*10b30*/  LDL R0, [R1+0x1c] ;  /* 0x00001c0001007983 */ /* 0x00bee40000100800 */
[----:B---3--:R-:W-:-:S13]  /*10b40*/  R2UR UR4, R0 ;  /* 0x00000000000472ca */ /* 0x008fda00000e0000 */
[----:B------:R-:W-:-:S05]  /*10b50*/  IMAD.U32 R0, RZ, RZ, UR4 ;  /* 0x00000004ff007e24 */ /* 0x000fca000f8e00ff */
[----:B------:R-:W-:-:S13]  /*10b60*/  ISETP.NE.AND P0, PT, R0, 0x3, PT ;  /* 0x000000030000780c */ /* 0x000fda0003f05270 */
[----:B------:R-:W-:Y:S05]  /*10b70*/  @!P0 BRA `(.L_x_618) ;  /* 0x0000000000048947 */ /* 0x000fea0003800000 */
[----:B------:R-:W-:Y:S01]  /*10b80*/  BPT.TRAP 0x1 ;  /* 0x000000040000795c */ /* 0x000fe20000300000 */
.L_x_618:
[----:B------:R-:W-:Y:S01]  /*10b90*/  IMAD R3, R212, 0x8, R18 ;  /* 0x00000008d4037824 */ /* 0x000fe200078e0212 */
[----:B------:R-:W-:-:S04]  /*10ba0*/  SHF.L.U32 R0, R214, 0x1f, RZ ;  /* 0x0000001fd6007819 */ /* 0x000fc800000006ff */
[----:B------:R0:W1:Y:S01]  /*10bb0*/  SYNCS.PHASECHK.TRANS64.TRYWAIT P2, [R3+URZ+0x36830], R0 ;  /* 0x03683000030075a7 */ /* 0x000062000804017f */
[----:B------:R-:W-:Y:S05]  /*10bc0*/  @!P0 BRA `(.L_x_619) ;  /* 0x0000000000048947 */ /* 0x000fea0003800000 */
[----:B------:R-:W-:Y:S01]  /*10bd0*/  BPT.TRAP 0x1 ;  /* 0x000000040000795c */ /* 0x000fe20000300000 */
.L_x_619:
[----:B--2-4-:R-:W2:Y:S01]  /*10be0*/  S2R R4, SR_TID.X ;  /* 0x0000000000047919 */ /* 0x014ea20000002100 */
[----:B------:R-:W-:Y:S01]  /*10bf0*/  IMAD.MOV.U32 R119, RZ, RZ, RZ ;  /* 0x000000ffff777224 */ /* 0x000fe200078e00ff */
[----:B--2---:R-:W-:-:S04]  /*10c00*/  LOP3.LUT R4, R4, 0x7f, RZ, 0xc0, !PT ;  /* 0x0000007f04047812 */ /* 0x004fc800078ec0ff */
[----:B------:R-:W-:Y:S01]  /*10c10*/  ISETP.NE.AND P1, PT, R4, RZ, PT ;  /* 0x000000ff0400720c */ /* 0x000fe20003f25270 */
[----:B-1----:R-:W-:-:S12]  /*10c20*/  @P2 BRA `(.L_x_620) ;  /* 0x0000000000082947 */ /* 0x002fd80003800000 */
[----:B------:R-:W1:Y:S02]  /*10c30*/  SYNCS.PHASECHK.TRANS64.TRYWAIT P2, [R3+URZ+0x36830], R0 ;  /* 0x03683000030075a7 */ /* 0x000e64000804017f */
[----:B-1----:R-:W-:Y:S05]  /*10c40*/  @!P2 BRA `(.L_x_621) ;  /* 0x0000013800a4a947 */ /* 0x002fea0003800000 */
.L_x_620:
[----:B------:R-:W-:Y:S05]  /*10c50*/  WARPSYNC.ALL ;  /* 0x0000000000007948 */ /* 0x000fea0003800000 */
[----:B01----:R-:W-:Y:S01]  /*10c60*/  VIADD R0, R18, 0x21400 ;  /* 0x0002140012007836 */ /* 0x003fe20000000000 */
[----:B------:R-:W-:Y:S01]  /*10c70*/  R2UR UR20, R2 ;  /* 0x00000000021472ca */ /* 0x000fe200000e0000 */
[----:B------:R-:W-:Y:S01]  /*10c80*/  IMAD.MOV.U32 R5, RZ, RZ, 0x40000040 ;  /* 0x40000040ff057424 */ /* 0x000fe200078e00ff */
[----:B------:R-:W-:Y:S01]  /*10c90*/  WARPGROUP.ARRIVE ;  /* 0x00000000000079c5 */ /* 0x000fe20000000000 */
[----:B------:R-:W-:Y:S01]  /*10ca0*/  UMOV UR5, 0x40000040 ;  /* 0x4000004000057882 */ /* 0x000fe20000000000 */
[----:B------:R-:W-:Y:S01]  /*10cb0*/  SHF.R.U32.HI R0, RZ, 0x4, R0 ;  /* 0x00000004ff007819 */ /* 0x000fe20000011600 */
[----:B------:R-:W-:Y:S01]  /*10cc0*/  IMAD.MOV.U32 R7, RZ, RZ, 0x40000040 ;  /* 0x40000040ff077424 */ /* 0x000fe200078e00ff */
[----:B------:R-:W-:Y:S01]  /*10cd0*/  R2UR UR7, R5 ;  /* 0x00000000050772ca */ /* 0x000fe200000e0000 */
[----:B------:R-:W-:Y:S01]  /*10ce0*/  UMOV UR23, UR5 ;  /* 0x0000000500177c82 */ /* 0x000fe20008000000 */
[----:B------:R-:W-:Y:S01]  /*10cf0*/  LOP3.LUT R0, R0, 0x3fff, RZ, 0xc0, !PT ;  /* 0x00003fff00007812 */ /* 0x000fe200078ec0ff */
[----:B------:R-:W-:Y:S01]  /*10d00*/  IMAD.U32 R21, RZ, RZ, UR5 ;  /* 0x00000005ff157e24 */ /* 0x000fe2000f8e00ff */
[----:B------:R-:W-:Y:S01]  /*10d10*/  UMOV UR9, UR23 ;  /* 0x0000001700097c82 */ /* 0x000fe20008000000 */
[----:B------:R-:W-:Y:S01]  /*10d20*/  IMAD.MOV.U32 R9, RZ, RZ, 0x40000040 ;  /* 0x40000040ff097424 */ /* 0x000fe200078e00ff */
[----:B------:R-:W-:Y:S01]  /*10d30*/  LOP3.LUT R216, R0, 0x10000, RZ, 0xfc, !PT ;  /* 0x0001000000d87812 */ /* 0x000fe200078efcff */
[----:B------:R-:W-:Y:S01]  /*10d40*/  ULOP3.LUT UR20, UR20, 0x10000, URZ, 0xfc, !UPT ;  /* 0x0001000014147892 */ /* 0x000fe2000f8efc3f */
[----:B------:R-:W-:Y:S01]  /*10d50*/  IMAD.MOV.U32 R15, RZ, RZ, 0x40000040 ;  /* 0x40000040ff0f7424 */ /* 0x000fe200078e00ff */
[----:B------:R-:W-:Y:S01]  /*10d60*/  UMOV UR13, UR23 ;  /* 0x00000017000d7c82 */ /* 0x000fe20008000000 */
[----:B------:R-:W-:Y:S01]  /*10d70*/  R2UR UR15, R9 ;  /* 0x00000000090f72ca */ /* 0x000fe200000e0000 */
[----:B------:R-:W-:Y:S01]  /*10d80*/  IMAD R4, R212, 0xa80, R216 ;  /* 0x00000a80d4047824 */ /* 0x000fe200078e02d8 */
[----:B------:R-:W-:Y:S01]  /*10d90*/  UMOV UR17, UR23 ;  /* 0x0000001700117c82 */ /* 0x000fe20008000000 */
[----:B------:R-:W-:Y:S01]  /*10da0*/  IMAD.MOV.U32 R9, RZ, RZ, 0x40000040 ;  /* 0x40000040ff097424 */ /* 0x000fe200078e00ff */
[----:B------:R-:W-:Y:S01]  /*10db0*/  UMOV UR4, UR20 ;  /* 0x0000001400047c82 */ /* 0x000fe20008000000 */
[C---:B------:R-:W-:Y:S01]  /*10dc0*/  VIADD R6, R4.reuse, 0x80 ;  /* 0x0000008004067836 */ /* 0x040fe20000000000 */
[C---:B------:R-:W-:Y:S01]  /*10dd0*/  R2UR UR6, R4.reuse ;  /* 0x00000000040672ca */ /* 0x040fe200000e0000 */
[----:B------:R-:W-:Y:S01]  /*10de0*/  UMOV UR22, UR4 ;  /* 0x0000000400167c82 */ /* 0x000fe20008000000 */
[----:B------:R-:W-:Y:S01]  /*10df0*/  IMAD.U32 R20, RZ, RZ, UR4 ;  /* 0x00000004ff147e24 */ /* 0x000fe2000f8e00ff */
[----:B------:R-:W-:Y:S01]  /*10e00*/  UMOV UR8, UR22 ;  /* 0x0000001600087c82 */ /* 0x000fe20008000000 */
[C---:B------:R-:W-:Y:S01]  /*10e10*/  VIADD R8, R4.reuse, 0x180 ;  /* 0x0000018004087836 */ /* 0x040fe20000000000 */
[----:B------:R-:W-:Y:S01]  /*10e20*/  UMOV UR12, UR22 ;  /* 0x00000016000c7c82 */ /* 0x000fe20008000000 */
[----:B------:R-:W-:Y:S01]  /*10e30*/  UMOV UR16, UR22 ;  /* 0x0000001600107c82 */ /* 0x000fe20008000000 */
[----:B------:R-:W-:Y:S01]  /*10e40*/  VIADD R14, R4, 0x280 ;  /* 0x00000280040e7836 */ /* 0x000fe20000000000 */
[----:B------:R-:W-:Y:S01]  /*10e50*/  R2UR UR27, R9 ;  /* 0x00000000091b72ca */ /* 0x000fe200000e0000 */
[----:B------:R-:W-:Y:S01]  /*10e60*/  UMOV UR25, 0x40000040 ;  /* 0x4000004000197882 */ /* 0x000fe20000000000 */
[----:B------:R-:W-:Y:S01]  /*10e70*/  R2UR UR14, R8 ;  /* 0x00000000080e72ca */ /* 0x000fe200000e0000 */
[----:B------:R-:W-:Y:S01]  /*10e80*/  VIADD R8, R4, 0x2 ;  /* 0x0000000204087836 */ /* 0x000fe20000000000 */
[----:B------:R0:W-:Y:S01]  /*10e90*/  STL.64 [R1+0x8], R20 ;  /* 0x0000081401007387 */ /* 0x0001e20000100a00 */
[----:B------:R-:W-:Y:S01]  /*10ea0*/  HGMMA.64x16x16.F32.BF16 R72, gdesc[UR4], RZ, !UPT, gsb0 ;  /* 0x00200000044879f0 */ /* 0x000fe2000c0018ff */
[----:B------:R-:W-:Y:S01]  /*10eb0*/  R2UR UR6, R6 ;  /* 0x00000000060672ca */ /* 0x000fe200000e0000 */
[----:B------:R-:W-:Y:S01]  /*10ec0*/  UMOV UR4, UR22 ;  /* 0x0000001600047c82 */ /* 0x000fe20008000000 */
[----:B------:R-:W-:Y:S01]  /*10ed0*/  R2UR UR7, R7 ;  /* 0x00000000070772ca */ /* 0x000fe200000e0000 */
[----:B------:R-:W-:Y:S01]  /*10ee0*/  UMOV UR5, UR23 ;  /* 0x0000001700057c82 */ /* 0x000fe20008000000 */
[----:B------:R-:W-:Y:S01]  /*10ef0*/  VIADD R6, R4, 0x100 ;  /* 0x0000010004067836 */ /* 0x000fe20000000000 */
[----:B------:R-:W-:Y:S01]  /*10f00*/  R2UR UR26, R8 ;  /* 0x00000000081a72ca */ /* 0x000fe200000e0000 */
[----:B------:R-:W-:Y:S01]  /*10f10*/  IMAD.MOV.U32 R7, RZ, RZ, 0x40000040 ;  /* 0x40000040ff077424 */ /* 0x000fe200078e00ff */
[----:B------:R-:W-:Y:S01]  /*10f20*/  P2R R10, PR, RZ, 0x2 ;  /* 0x00000002ff0a7803 */ /* 0x000fe20000000000 */
[----:B------:R-:W-:Y:S01]  /*10f30*/  VIADD R8, R4, 0x182 ;  /* 0x0000018204087836 */ /* 0x000fe20000000000 */
[----:B------:R-:W-:Y:S01]  /*10f40*/  R2UR UR10, R6 ;  /* 0x00000000060a72ca */ /* 0x000fe200000e0000 */
[----:B------:R-:W-:Y:S01]  /*10f50*/  VIADD R6, R4, 0x200 ;  /* 0x0000020004067836 */ /* 0x000fe20000000000 */
[----:B------:R-:W-:Y:S01]  /*10f60*/  R2UR UR11, R7 ;  /* 0x00000000070b72ca */ /* 0x000fe200000e0000 */
[----:B------:R-:W-:Y:S01]  /*10f70*/  IMAD.MOV.U32 R7, RZ, RZ, 0x40000040 ;  /* 0x40000040ff077424 */ /* 0x000fe200078e00ff */
[----:B------:R-:W-:Y:S01]  /*10f80*/  P2R R12, PR, RZ, 0x1 ;  /* 0x00000001ff0c7803 */ /* 0x000fe20000000000 */
[----:B------:R-:W-:Y:S01]  /*10f90*/  IMAD.MOV.U32 R9, RZ, RZ, 0x40000040 ;  /* 0x40000040ff097424 */ /* 0x000fe200078e00ff */
[----:B------:R-:W-:Y:S01]  /*10fa0*/  R2UR UR18, R6 ;  /* 0x00000000061272ca */ /* 0x000fe200000e0000 */
[----:B------:R-:W-:Y:S01]  /*10fb0*/  VIADD R6, R4, 0x300 ;  /* 0x0000030004067836 */ /* 0x000fe20000000000 */
[----:B------:R-:W-:Y:S01]  /*10fc0*/  R2UR UR19, R7 ;  /* 0x00000000071372ca */ /* 0x000fe200000e0000 */
[----:B------:R-:W-:-:S02]  /*10fd0*/  IMAD.MOV.U32 R7, RZ, RZ, 0x40000040 ;  /* 0x40000040ff077424 */ /* 0x000fc400078e00ff */
[----:B0-----:R-:W-:Y:S01]  /*10fe0*/  IMAD.U32 R21, RZ, RZ, UR25 ;  /* 0x00000019ff157e24 */ /* 0x001fe2000f8e00ff */
[----:B------:R-:W-:Y:S02]  /*10ff0*/  WARPGROUP.DEPBAR.LE gsb0, 0x0 ;  /* 0x00008000000079c5 */ /* 0x000fe40000010000 */
[----:B------:R-:W-:-:S06]  /*11000*/  WARPGROUP.ARRIVE ;  /* 0x00000000000079c5 */ /* 0x000fcc0000000000 */
[----:B------:R-:W-:Y:S01]  /*11010*/  HGMMA.64x16x16.F32.BF16 R64, gdesc[UR4], RZ, !UPT, gsb0 ;  /* 0x00200000044079f0 */ /* 0x000fe2000c0018ff */
[----:B------:R-:W-:Y:S01]  /*11020*/  R2UR UR6, R14 ;  /* 0x000000000e0672ca */ /* 0x000fe200000e0000 */
[----:B------:R-:W-:Y:S01]  /*11030*/  UMOV UR4, UR22 ;  /* 0x0000001600047c82 */ /* 0x000fe20008000000 */
[----:B------:R-:W-:Y:S01]  /*11040*/  R2UR UR7, R15 ;  /* 0x000000000f0772ca */ /* 0x000fe200000e0000 */
[----:B------:R-:W-:Y:S01]  /*11050*/  UMOV UR5, UR23 ;  /* 0x0000001700057c82 */ /* 0x000fe20008000000 */
[----:B------:R-:W-:Y:S02]  /*11060*/  VIADD R14, R4, 0x282 ;  /* 0x00000282040e7836 */ /* 0x000fe40000000000 */
[----:B------:R-:W-:Y:S01]  /*11070*/  IMAD.MOV.U32 R15, RZ, RZ, 0x40000040 ;  /* 0x40000040ff0f7424 */ /* 0x000fe200078e00ff */
[----:B------:R-:W-:Y:S02]  /*11080*/  WARPGROUP.DEPBAR.LE gsb0, 0x0 ;  /* 0x00008000000079c5 */ /* 0x000fe40000010000 */
[----:B------:R-:W-:-:S06]  /*11090*/  WARPGROUP.ARRIVE ;  /* 0x00000000000079c5 */ /* 0x000fcc0000000000 */
[----:B------:R-:W-:Y:S01]  /*110a0*/  HGMMA.64x16x16.F32.BF16 R56, gdesc[UR8], RZ, !UPT, gsb0 ;  /* 0x00200000083879f0 */ /* 0x000fe2000c0018ff */
[----:B------:R-:W-:Y:S01]  /*110b0*/  R2UR UR10, R6 ;  /* 0x00000000060a72ca */ /* 0x000fe200000e0000 */
[----:B------:R-:W-:Y:S01]  /*110c0*/  UMOV UR8, UR22 ;  /* 0x0000001600087c82 */ /* 0x000fe20008000000 */
[----:B------:R-:W-:Y:S01]  /*110d0*/  R2UR UR11, R7 ;  /* 0x00000000070b72ca */ /* 0x000fe200000e0000 */
[----:B------:R-:W-:Y:S01]  /*110e0*/  UMOV UR9, UR23 ;  /* 0x0000001700097c82 */ /* 0x000fe20008000000 */
[----:B------:R-:W-:Y:S01]  /*110f0*/  VIADD R6, R4, 0x82 ;  /* 0x0000008204067836 */ /* 0x000fe20000000000 */
[----:B------:R-:W-:Y:S01]  /*11100*/  UMOV UR23, UR25 ;  /* 0x0000001900177c82 */ /* 0x000fe20008000000 */
[----:B------:R-:W-:Y:S01]  /*11110*/  IMAD.MOV.U32 R7, RZ, RZ, 0x40000040 ;  /* 0x40000040ff077424 */ /* 0x000fe200078e00ff */
[----:B------:R-:W-:Y:S02]  /*11120*/  WARPGROUP.DEPBAR.LE gsb0, 0x0 ;  /* 0x00008000000079c5 */ /* 0x000fe40000010000 */
[----:B------:R-:W-:-:S06]  /*11130*/  WARPGROUP.ARRIVE ;  /* 0x00000000000079c5 */ /* 0x000fcc0000000000 */
[----:B------:R-:W-:Y:S01]  /*11140*/  HGMMA.64x16x16.F32.BF16 R48, gdesc[UR12], RZ, !UPT, gsb0 ;  /* 0x002000000c3079f0 */ /* 0x000fe2000c0018ff */
[----:B------:R-:W-:Y:S01]  /*11150*/  UIADD3 UR12, UR20, 0x2, URZ ;  /* 0x00000002140c7890 */ /* 0x000fe2000fffe03f */
[----:B------:R-:W-:-:S06]  /*11160*/  UMOV UR13, UR23 ;  /* 0x00000017000d7c82 */ /* 0x000fcc0008000000 */
[----:B------:R-:W-:Y:S02]  /*11170*/  UMOV UR24, UR12 ;  /* 0x0000000c00187c82 */ /* 0x000fe40008000000 */
[----:B------:R-:W-:Y:S01]  /*11180*/  UMOV UR22, UR24 ;  /* 0x0000001800167c82 */ /* 0x000fe20008000000 */
[----:B------:R-:W-:Y:S01]  /*11190*/  IMAD.U32 R20, RZ, RZ, UR24 ;  /* 0x00000018ff147e24 */ /* 0x000fe2000f8e00ff */
[----:B------:R-:W-:-:S04]  /*111a0*/  UMOV UR12, UR22 ;  /* 0x00000016000c7c82 */ /* 0x000fc80008000000 */
[----:B------:R0:W-:Y:S01]  /*111b0*/  STL.64 [R1+0x48], R20 ;  /* 0x0000481401007387 */ /* 0x0001e20000100a00 */
        /* <DEDUP_REMOVED lines=17> */
[----:B------:R-:W-:-:S03]  /*112d0*/  IMAD.MOV.U32 R7, RZ, RZ, 0x40000040 ;  /* 0x40000040ff077424 */ /* 0x000fc600078e00ff */
[----:B------:R-:W-:Y:S02]  /*112e0*/  R2UR UR14, R6 ;  /* 0x00000000060e72ca */ /* 0x000fe400000e0000 */
[----:B------:R-:W-:Y:S01]  /*112f0*/  R2UR UR15, R7 ;  /* 0x00000000070f72ca */ /* 0x000fe200000e0000 */
[----:B------:R-:W-:Y:S01]  /*11300*/  IMAD.MOV.U32 R7, RZ, RZ, 0x40000040 ;  /* 0x40000040ff077424 */ /* 0x000fe200078e00ff */
[----:B------:R-:W-:Y:S01]  /*11310*/  IADD3 R6, R4, 0x202, RZ ;  /* 0x0000020204067810 */ /* 0x000fe20007ffe0ff */
        /* <DEDUP_REMOVED lines=11> */
[----:B------:R-:W-:Y:S01]  /*113d0*/  HGMMA.64x16x16.F32.BF16 R72, gdesc[UR24], R72, gsb0 ;  /* 0x00200000184879f0 */ /* 0x000fe20008001848 */
[----:B------:R-:W-:Y:S01]  /*113e0*/  R2UR UR26, R8 ;  /* 0x00000000081a72ca */ /* 0x000fe200000e0000 */
[----:B------:R-:W-:Y:S01]  /*113f0*/  UMOV UR25, 0x40000040 ;  /* 0x4000004000197882 */ /* 0x000fe20000000000 */
[----:B------:R-:W-:Y:S01]  /*11400*/  R2UR UR27, R9 ;  /* 0x00000000091b72ca */ /* 0x000fe200000e0000 */
[----:B------:R-:W-:Y:S02]  /*11410*/  VIADD R8, R4, 0x184 ;  /* 0x0000018404087836 */ /* 0x000fe40000000000 */
[----:B------:R-:W-:Y:S02]  /*11420*/  IMAD.MOV.U32 R9, RZ, RZ, 0x40000040 ;  /* 0x40000040ff097424 */ /* 0x000fe400078e00ff */
[----:B0-----:R-:W-:Y:S01]  /*11430*/  IMAD.U32 R21, RZ, RZ, UR25 ;  /* 0x00000019ff157e24 */ /* 0x001fe2000f8e00ff */
[----:B------:R-:W-:Y:S02]  /*11440*/  WARPGROUP.DEPBAR.LE gsb0, 0x0 ;  /* 0x00008000000079c5 */ /* 0x000fe40000010000 */
[----:B------:R-:W-:-:S06]  /*11450*/  WARPGROUP.ARRIVE ;  /* 0x00000000000079c5 */ /* 0x000fcc0000000000 */
[----:B------:R-:W-:Y:S01]  /*11460*/  HGMMA.64x16x16.F32.BF16 R64, gdesc[UR4], R64, gsb0 ;  /* 0x00200000044079f0 */ /* 0x000fe20008001840 */
        /* <DEDUP_REMOVED lines=18> */
[----:B------:R-:W-:Y:S01]  /*11590*/  HGMMA.64x16x16.F32.BF16 R48, gdesc[UR16], R48, gsb0 ;  /* 0x00200000103079f0 */ /* 0x000fe20008001830 */
[----:B------:R-:W-:Y:S01]  /*115a0*/  R2UR UR18, R8 ;  /* 0x00000000081272ca */ /* 0x000fe200000e0000 */
[----:B------:R-:W-:Y:S01]  /*115b0*/  UMOV UR17, UR23 ;  /* 0x0000001700117c82 */ /* 0x000fe20008000000 */
[----:B------:R-:W-:Y:S01]  /*115c0*/  R2UR UR19, R9 ;  /* 0x00000000091372ca */ /* 0x000fe200000e0000 */
[----:B------:R-:W-:Y:S02]  /*115d0*/  VIADD R8, R4, 0x6 ;  /* 0x0000000604087836 */ /* 0x000fe40000000000 */
[----:B------:R-:W-:Y:S01]  /*115e0*/  IMAD.MOV.U32 R9, RZ, RZ, 0x40000040 ;  /* 0x40000040ff097424 */ /* 0x000fe200078e00ff */
[----:B------:R-:W-:Y:S02]  /*115f0*/  WARPGROUP.DEPBAR.LE gsb0, 0x0 ;  /* 0x00008000000079c5 */ /* 0x000fe40000010000 */
[----:B------:R-:W-:-:S06]  /*11600*/  WARPGROUP.ARRIVE ;  /* 0x00000000000079c5 */ /* 0x000fcc0000000000 */
[----:B------:R-:W-:Y:S01]  /*11610*/  HGMMA.64x16x16.F32.BF16 R40, gdesc[UR4], R40, gsb0 ;  /* 0x00200000042879f0 */ /* 0x000fe20008001828 */
[----:B------:R-:W-:Y:S01]  /*11620*/  UIADD3 UR4, UR20, 0x4, URZ ;  /* 0x0000000414047890 */ /* 0x000fe2000fffe03f */
[----:B------:R-:W-:Y:S01]  /*11630*/  R2UR UR6, R6 ;  /* 0x00000000060672ca */ /* 0x000fe200000e0000 */
[----:B------:R-:W-:Y:S01]  /*11640*/  UMOV UR5, UR23 ;  /* 0x0000001700057c82 */ /* 0x000fe20008000000 */
[----:B------:R-:W-:Y:S01]  /*11650*/  R2UR UR7, R7 ;  /* 0x00000000070772ca */ /* 0x000fe200000e0000 */
[----:B------:R-:W-:Y:S02]  /*11660*/  VIADD R6, R4, 0x104 ;  /* 0x0000010404067836 */ /* 0x000fe40000000000 */
[----:B------:R-:W-:Y:S01]  /*11670*/  IMAD.MOV.U32 R7, RZ, RZ, 0x40000040 ;  /* 0x40000040ff077424 */ /* 0x000fe200078e00ff */
[----:B------:R-:W-:Y:S02]  /*11680*/  UMOV UR24, UR4 ;  /* 0x0000000400187c82 */ /* 0x000fe40008000000 */
[----:B------:R-:W-:Y:S01]  /*11690*/  UMOV UR22, UR24 ;  /* 0x0000001800167c82 */ /* 0x000fe20008000000 */
[----:B------:R-:W-:Y:S01]  /*116a0*/  IMAD.U32 R20, RZ, RZ, UR24 ;  /* 0x00000018ff147e24 */ /* 0x000fe2000f8e00ff */
[----:B------:R-:W-:Y:S01]  /*116b0*/  UMOV UR4, UR22 ;  /* 0x0000001600047c82 */ /* 0x000fe20008000000 */
[----:B------:R-:W-:-:S03]  /*116c0*/  UMOV UR16, UR22 ;  /* 0x0000001600107c82 */ /* 0x000fc60008000000 */
[----:B------:R0:W-:Y:S01]  /*116d0*/  STL.64 [R1+0x40], R20 ;  /* 0x0000401401007387 */ /* 0x0001e20000100a00 */
        /* <DEDUP_REMOVED lines=155> */
[----:B------:R-:W-:Y:S01]  /*12090*/  MOV R7, 0x40000040 ;  /* 0x4000004000077802 */ /* 0x000fe20000000f00 */
        /* <DEDUP_REMOVED lines=49> */
[----:B------:R-:W-:Y:S01]  /*123b0*/  UMOV UR16, UR22 ;  /* 0x0000001600107c82 */ /* 0x000fe20008000000 */
[----:B------:R-:W-:Y:S01]  /*123c0*/  UIADD3 UR52, UR20, 0x406, URZ ;  /* 0x0000040614347890 */ /* 0x000fe2000fffe03f */
[----:B------:R-:W-:Y:S01]  /*123d0*/  UMOV UR53, 0x40000040 ;  /* 0x4000004000357882 */ /* 0x000fe20000000000 */
[----:B------:R-:W-:Y:S01]  /*123e0*/  UIADD3 UR48, UR20, 0x800, URZ ;  /* 0x0000080014307890 */ /* 0x000fe2000fffe03f */
[----:B------:R0:W-:Y:S01]  /*123f0*/  STL.64 [R1+0x28], R20 ;  /* 0x0000281401007387 */ /* 0x0001e20000100a00 */
[----:B------:R-:W-:Y:S01]  /*12400*/  UMOV UR49, 0x40000040 ;  /* 0x4000004000317882 */ /* 0x000fe20000000000 */
[----:B------:R-:W-:Y:S01]  /*12410*/  UIADD3 UR44, UR20, 0x802, URZ ;  /* 0x00000802142c7890 */ /* 0x000fe2000fffe03f */
[----:B------:R-:W-:Y:S01]  /*12420*/  UMOV UR45, 0x40000040 ;  /* 0x40000040002d7882 */ /* 0x000fe20000000000 */
[----:B------:R-:W-:Y:S01]  /*12430*/  UIADD3 UR40, UR20, 0x804, URZ ;  /* 0x0000080414287890 */ /* 0x000fe2000fffe03f */
[----:B------:R-:W2:Y:S01]  /*12440*/  LDL R0, [R1+0x58] ;  /* 0x0000580001007983 */ /* 0x000ea20000100800 */
[----:B------:R-:W-:-:S02]  /*12450*/  WARPGROUP.DEPBAR.LE gsb0, 0x0 ;  /* 0x00008000000079c5 */ /* 0x000fc40000010000 */
[----:B------:R-:W-:-:S06]  /*12460*/  WARPGROUP.ARRIVE ;  /* 0x00000000000079c5 */ /* 0x000fcc0000000000 */
[----:B------:R-:W-:Y:S01]  /*12470*/  HGMMA.64x16x16.F32.BF16 R32, gdesc[UR8], R32, gsb0 ;  /* 0x00200000082079f0 */ /* 0x000fe20008001820 */
[----:B------:R-:W-:Y:S01]  /*12480*/  R2UR UR10, R14 ;  /* 0x000000000e0a72ca */ /* 0x000fe200000e0000 */
[----:B------:R-:W-:Y:S01]  /*12490*/  UMOV UR8, UR22 ;  /* 0x0000001600087c82 */ /* 0x000fe20008000000 */
[----:B------:R-:W-:Y:S01]  /*124a0*/  R2UR UR11, R15 ;  /* 0x000000000f0b72ca */ /* 0x000fe200000e0000 */
[----:B------:R-:W-:Y:S01]  /*124b0*/  UMOV UR9, UR23 ;  /* 0x0000001700097c82 */ /* 0x000fe20008000000 */
        /* <DEDUP_REMOVED lines=15> */
[----:B------:R-:W-:Y:S02]  /*125b0*/  WARPGROUP.DEPBAR.LE gsb0, 0x0 ;  /* 0x00008000000079c5 */ /* 0x000fe40000010000 */
[----:B------:R-:W-:Y:S01]  /*125c0*/  WARPGROUP.ARRIVE ;  /* 0x00000000000079c5 */ /* 0x000fe20000000000 */
[C---:B------:R-:W-:Y:S02]  /*125d0*/  VIADD R8, R4.reuse, 0x504 ;  /* 0x0000050404087836 */ /* 0x040fe40000000000 */
[----:B------:R-:W-:Y:S02]  /*125e0*/  VIADD R14, R4, 0x604 ;  /* 0x00000604040e7836 */ /* 0x000fe40000000000 */
[----:B------:R-:W-:Y:S01]  /*125f0*/  IMAD.MOV.U32 R15, RZ, RZ, 0x40000040 ;  /* 0x40000040ff0f7424 */ /* 0x000fe200078e00ff */
[----:B------:R-:W-:Y:S01]  /*12600*/  HGMMA.64x16x16.F32.BF16 R64, gdesc[UR4], R64, gsb0 ;  /* 0x00200000044079f0 */ /* 0x000fe20008001840 */
[----:B------:R-:W-:Y:S01]  /*12610*/  R2UR UR6, R6 ;  /* 0x00000000060672ca */ /* 0x000fe200000e0000 */
[----:B------:R-:W-:Y:S01]  /*12620*/  UMOV UR4, UR22 ;  /* 0x0000001600047c82 */ /* 0x000fe20008000000 */
[----:B------:R-:W-:Y:S01]  /*12630*/  R2UR UR7, R7 ;  /* 0x00000000070772ca */ /* 0x000fe200000e0000 */
[----:B------:R-:W-:Y:S01]  /*12640*/  UMOV UR5, UR23 ;  /* 0x0000001700057c82 */ /* 0x000fe20008000000 */
[----:B------:R-:W-:-:S02]  /*12650*/  VIADD R6, R4, 0x682 ;  /* 0x0000068204067836 */ /* 0x000fc40000000000 */
[----:B------:R-:W-:Y:S01]  /*12660*/  IMAD.MOV.U32 R7, RZ, RZ, 0x40000040 ;  /* 0x40000040ff077424 */ /* 0x000fe200078e00ff */
[----:B------:R-:W-:Y:S01]  /*12670*/  UMOV UR41, 0x40000040 ;  /* 0x4000004000297882 */ /* 0x000fe20000000000 */
[----:B------:R-:W-:Y:S01]  /*12680*/  UIADD3 UR36, UR20, 0x806, URZ ;  /* 0x0000080614247890 */ /* 0x000fe2000fffe03f */
        /* <DEDUP_REMOVED lines=9> */
[----:B------:R-:W-:Y:S02]  /*12720*/  WARPGROUP.DEPBAR.LE gsb0, 0x0 ;  /* 0x00008000000079c5 */ /* 0x000fe40000010000 */
[----:B------:R-:W-:-:S06]  /*12730*/  WARPGROUP.ARRIVE ;  /* 0x00000000000079c5 */ /* 0x000fcc0000000000 */
[----:B------:R-:W-:Y:S03]  /*12740*/  HGMMA.64x16x16.F32.BF16 R48, gdesc[UR16], R48, gsb0 ;  /* 0x00200000103079f0 */ /* 0x000fe60008001830 */
[----:B------:R-:W-:Y:S02]  /*12750*/  WARPGROUP.DEPBAR.LE gsb0, 0x0 ;  /* 0x00008000000079c5 */ /* 0x000fe40000010000 */
[----:B------:R-:W-:-:S06]  /*12760*/  WARPGROUP.ARRIVE ;  /* 0x00000000000079c5 */ /* 0x000fcc0000000000 */
[----:B------:R-:W-:Y:S01]  /*12770*/  HGMMA.64x16x16.F32.BF16 R40, gdesc[UR4], R40, gsb0 ;  /* 0x00200000042879f0 */ /* 0x000fe20008001828 */
[----:B------:R-:W-:-:S07]  /*12780*/  UIADD3 UR4, UR20, 0x404, URZ ;  /* 0x0000040414047890 */ /* 0x000fce000fffe03f */
[----:B------:R-:W-:Y:S01]  /*12790*/  UMOV UR24, UR4 ;  /* 0x0000000400187c82 */ /* 0x000fe20008000000 */
[----:B------:R-:W-:Y:S02]  /*127a0*/  WARPGROUP.DEPBAR.LE gsb0, 0x0 ;  /* 0x00008000000079c5 */ /* 0x000fe40000010000 */
[----:B------:R-:W-:Y:S01]  /*127b0*/  WARPGROUP.ARRIVE ;  /* 0x00000000000079c5 */ /* 0x000fe20000000000 */
[----:B------:R-:W-:Y:S01]  /*127c0*/  IMAD.MOV.U32 R7, RZ, RZ, 0x40000040 ;  /* 0x40000040ff077424 */ /* 0x000fe200078e00ff */
[----:B------:R-:W-:Y:S01]  /*127d0*/  R2UR UR6, R6 ;  /* 0x00000000060672ca */ /* 0x000fe200000e0000 */
[----:B------:R-:W-:Y:S01]  /*127e0*/  UMOV UR22, UR24 ;  /* 0x0000001800167c82 */ /* 0x000fe20008000000 */
[----:B------:R-:W-:Y:S01]  /*127f0*/  UMOV UR23, UR25 ;  /* 0x0000001900177c82 */ /* 0x000fe20008000000 */
[----:B------:R-:W-:Y:S01]  /*12800*/  IMAD.MOV.U32 R9, RZ, RZ, 0x40000040 ;  /* 0x40000040ff097424 */ /* 0x000fe200078e00ff */
[----:B------:R-:W-:Y:S01]  /*12810*/  HGMMA.64x16x16.F32.BF16 R32, gdesc[UR8], R32, gsb0 ;  /* 0x00200000082079f0 */ /* 0x000fe20008001820 */
[----:B------:R-:W-:Y:S01]  /*12820*/  R2UR UR18, R8 ;  /* 0x00000000081272ca */ /* 0x000fe200000e0000 */
[----:B------:R-:W-:Y:S01]  /*12830*/  UMOV UR37, 0x40000040 ;  /* 0x4000004000257882 */ /* 0x000fe20000000000 */
[----:B--2---:R-:W-:-:S02]  /*12840*/  IMAD.IADD R5, R0, 0x1, R150 ;  /* 0x0000000100057824 */ /* 0x004fc400078e0296 */
[----:B------:R-:W-:Y:S01]  /*12850*/  IMAD.U32 R20, RZ, RZ, UR24 ;  /* 0x00000018ff147e24 */ /* 0x000fe2000f8e00ff */
[----:B------:R-:W-:Y:S02]  /*12860*/  WARPGROUP.DEPBAR.LE gsb0, 0x0 ;  /* 0x00008000000079c5 */ /* 0x000fe40000010000 */
[----:B------:R-:W-:-:S06]  /*12870*/  WARPGROUP.ARRIVE ;  /* 0x00000000000079c5 */ /* 0x000fcc0000000000 */
[----:B------:R-:W-:Y:S03]  /*12880*/  HGMMA.64x16x16.F32.BF16 R24, gdesc[UR12], R24, gsb0 ;  /* 0x002000000c1879f0 */ /* 0x000fe60008001818 */
[----:B------:R-:W-:Y:S02]  /*12890*/  WARPGROUP.DEPBAR.LE gsb0, 0x0 ;  /* 0x00008000000079c5 */ /* 0x000fe40000010000 */
[----:B------:R-:W-:-:S06]  /*128a0*/  WARPGROUP.ARRIVE ;  /* 0x00000000000079c5 */ /* 0x000fcc0000000000 */
[----:B------:R-:W-:Y:S01]  /*128b0*/  HGMMA.64x16x16.F32.BF16 R72, gdesc[UR24], R72, gsb0 ;  /* 0x00200000184879f0 */ /* 0x000fe20008001848 */
[----:B------:R-:W-:Y:S01]  /*128c0*/  R2UR UR7, R7 ;  /* 0x00000000070772ca */ /* 0x000fe200000e0000 */
[----:B------:R-:W-:Y:S01]  /*128d0*/  UMOV UR4, UR22 ;  /* 0x0000001600047c82 */ /* 0x000fe20008000000 */
[----:B------:R-:W-:Y:S01]  /*128e0*/  UMOV UR5, UR23 ;  /* 0x0000001700057c82 */ /* 0x000fe20008000000 */
[----:B------:R-:W-:Y:S01]  /*128f0*/  VIADD R6, R4, 0x484 ;  /* 0x0000048404067836 */ /* 0x000fe20000000000 */
[----:B------:R-:W-:Y:S02]  /*12900*/  WARPGROUP.DEPBAR.LE gsb0, 0x0 ;  /* 0x00008000000079c5 */ /* 0x000fe40000010000 */
[----:B------:R-:W-:-:S07]  /*12910*/  WARPGROUP.ARRIVE ;  /* 0x00000000000079c5 */ /* 0x000fce0000000000 */
[----:B------:R-:W-:Y:S01]  /*12920*/  HGMMA.64x16x16.F32.BF16 R64, gdesc[UR4], R64, gsb0 ;  /* 0x00200000044079f0 */ /* 0x000fe20008001840 */
[----:B------:R-:W-:Y:S01]  /*12930*/  IMAD.MOV.U32 R7, RZ, RZ, 0x40000040 ;  /* 0x40000040ff077424 */ /* 0x000fe200078e00ff */
[----:B------:R-:W-:-:S04]  /*12940*/  R2UR UR14, R6 ;  /* 0x00000000060e72ca */ /* 0x000fc800000e0000 */
[----:B------:R-:W-:Y:S01]  /*12950*/  R2UR UR15, R7 ;  /* 0x00000000070f72ca */ /* 0x000fe200000e0000 */
[----:B------:R-:W-:Y:S01]  /*12960*/  UMOV UR12, UR22 ;  /* 0x00000016000c7c82 */ /* 0x000fe20008000000 */
[----:B------:R-:W-:Y:S01]  /*12970*/  UMOV UR13, UR23 ;  /* 0x00000017000d7c82 */ /* 0x000fe20008000000 */
[----:B------:R-:W-:Y:S02]  /*12980*/  WARPGROUP.DEPBAR.LE gsb0, 0x0 ;  /* 0x00008000000079c5 */ /* 0x000fe40000010000 */
[----:B------:R-:W-:-:S08]  /*12990*/  WARPGROUP.ARRIVE ;  /* 0x00000000000079c5 */ /* 0x000fd00000000000 */
        /* <DEDUP_REMOVED lines=16> */
[----:B------:R-:W-:Y:S02]  /*12aa0*/  R2UR UR10, R14 ;  /* 0x000000000e0a72ca */ /* 0x000fe400000e0000 */
[----:B------:R-:W-:Y:S01]  /*12ab0*/  R2UR UR11, R15 ;  /* 0x000000000f0b72ca */ /* 0x000fe200000e0000 */
[----:B------:R-:W-:Y:S01]  /*12ac0*/  UMOV UR8, UR22 ;  /* 0x0000001600087c82 */ /* 0x000fe20008000000 */
[----:B------:R-:W-:Y:S01]  /*12ad0*/  UMOV UR9, UR23 ;  /* 0x0000001700097c82 */ /* 0x000fe20008000000 */
[----:B------:R-:W-:Y:S02]  /*12ae0*/  WARPGROUP.DEPBAR.LE gsb0, 0x0 ;  /* 0x00008000000079c5 */ /* 0x000fe40000010000 */
[----:B------:R-:W-:-:S08]  /*12af0*/  WARPGROUP.ARRIVE ;  /* 0x00000000000079c5 */ /* 0x000fd00000000000 */
[----:B------:R-:W-:Y:S01]  /*12b00*/  HGMMA.64x16x16.F32.BF16 R32, gdesc[UR8], R32, gsb0 ;  /* 0x00200000082079f0 */ /* 0x000fe20008001820 */
[----:B------:R-:W-:Y:S02]  /*12b10*/  VIADD R6, R4, 0x684 ;  /* 0x0000068404067836 */ /* 0x000fe40000000000 */
[----:B------:R-:W-:-:S03]  /*12b20*/  IMAD.MOV.U32 R7, RZ, RZ, 0x40000040 ;  /* 0x40000040ff077424 */ /* 0x000fc600078e00ff */
        /* <DEDUP_REMOVED lines=11> */
[----:B------:R-:W-:Y:S02]  /*12be0*/  WARPGROUP.DEPBAR.LE gsb0, 0x0 ;  /* 0x00008000000079c5 */ /* 0x000fe40000010000 */
[----:B------:R-:W-:-:S10]  /*12bf0*/  WARPGROUP.ARRIVE ;  /* 0x00000000000079c5 */ /* 0x000fd40000000000 */
        /* <DEDUP_REMOVED lines=55> */
[----:B------:R-:W-:Y:S01]  /*12f70*/  VIADD R8, R4, 0x700 ;  /* 0x0000070004087836 */ /* 0x000fe20000000000 */
[----:B------:R-:W-:-:S04]  /*12f80*/  MOV R9, 0x40000040 ;  /* 0x4000004000097802 */ /* 0x000fc80000000f00 */
        /* <DEDUP_REMOVED lines=230> */
[----:B------:R-:W-:-:S05]  /*13df0*/  IMAD R2, R152, -0x70, R5 ;  /* 0xffffff9098027824 */ /* 0x000fca00078e0205 */
[C---:B------:R-:W-:Y:S02]  /*13e00*/  ISETP.GT.AND P2, PT, R2.reuse, RZ, PT ;  /* 0x000000ff0200720c */ /* 0x040fe40003f44270 */
[C---:B------:R-:W-:Y:S02]  /*13e10*/  ISETP.GT.AND P3, PT, R2.reuse, 0x1, PT ;  /* 0x000000010200780c */ /* 0x040fe40003f64270 */
[----:B------:R-:W-:Y:S02]  /*13e20*/  ISETP.GT.AND P4, PT, R2, 0x8, PT ;  /* 0x000000080200780c */ /* 0x000fe40003f84270 */
[----:B------:R-:W-:Y:S02]  /*13e30*/  FSEL R81, R72, -INF , P2 ;  /* 0xff80000048517808 */ /* 0x000fe40001000000 */
[----:B------:R-:W-:Y:S01]  /*13e40*/  FSEL R73, R73, -INF , P3 ;  /* 0xff80000049497808 */ /* 0x000fe20001800000 */
[----:B------:R-:W-:Y:S02]  /*13e50*/  WARPGROUP.DEPBAR.LE gsb0, 0x0 ;  /* 0x00008000000079c5 */ /* 0x000fe40000010000 */
[----:B------:R-:W-:-:S06]  /*13e60*/  WARPGROUP.ARRIVE ;  /* 0x00000000000079c5 */ /* 0x000fcc0000000000 */
[----:B------:R-:W-:Y:S01]  /*13e70*/  HGMMA.64x16x16.F32.BF16 R32, gdesc[UR8], R32, gsb0 ;  /* 0x00200000082079f0 */ /* 0x000fe20008001820 */
[----:B------:R-:W-:Y:S02]  /*13e80*/  ISETP.GT.AND P5, PT, R2, 0x9, PT ;  /* 0x000000090200780c */ /* 0x000fe40003fa4270 */
[----:B------:R-:W-:Y:S02]  /*13e90*/  FSEL R97, R76, -INF , P4 ;  /* 0xff8000004c617808 */ /* 0x000fe40002000000 */
[----:B------:R-:W-:Y:S02]  /*13ea0*/  FMNMX.FTZ R0, R81, R73, !PT ;  /* 0x0000004951007209 */ /* 0x000fe40007810000 */
[----:B------:R-:W-:Y:S02]  /*13eb0*/  FSEL R77, R77, -INF , P5 ;  /* 0xff8000004d4d7808 */ /* 0x000fe40002800000 */
[----:B------:R-:W-:Y:S02]  /*13ec0*/  ISETP.GT.AND P6, PT, R2, 0x10, PT ;  /* 0x000000100200780c */ /* 0x000fe40003fc4270 */
        /* <DEDUP_REMOVED lines=12> */
[----:B------:R-:W-:Y:S01]  /*13f90*/  FMNMX.FTZ R0, R65, R0, !PT ;  /* 0x0000000041007209 */ /* 0x000fe20007810000 */
[----:B------:R-:W-:Y:S01]  /*13fa0*/  VIADD R4, R4, 0xa06 ;  /* 0x00000a0604047836 */ /* 0x000fe20000000000 */
[----:B------:R-:W-:Y:S01]  /*13fb0*/  FSEL R7, R74, -INF , P2 ;  /* 0xff8000004a077808 */ /* 0x000fe20001000000 */
[----:B------:R-:W-:Y:S01]  /*13fc0*/  IMAD.MOV.U32 R5, RZ, RZ, 0x40000040 ;  /* 0x40000040ff057424 */ /* 0x000fe200078e00ff */
[----:B------:R-:W-:-:S02]  /*13fd0*/  ISETP.GT.AND P2, PT, R2, 0x20, PT ;  /* 0x000000200200780c */ /* 0x000fc40003f44270 */
[----:B------:R-:W-:Y:S02]  /*13fe0*/  FSEL R69, R69, -INF , P5 ;  /* 0xff80000045457808 */ /* 0x000fe40002800000 */
[----:B------:R-:W-:Y:S02]  /*13ff0*/  FMNMX.FTZ R0, R101, R0, !PT ;  /* 0x0000000065007209 */ /* 0x000fe40007810000 */
[----:B------:R-:W-:Y:S02]  /*14000*/  R2UR UR6, R4 ;  /* 0x00000000040672ca */ /* 0x000fe400000e0000 */
[----:B------:R-:W-:Y:S02]  /*14010*/  R2UR UR7, R5 ;  /* 0x00000000050772ca */ /* 0x000fe400000e0000 */
[----:B------:R-:W-:Y:S02]  /*14020*/  FSEL R11, R66, -INF , P6 ;  /* 0xff800000420b7808 */ /* 0x000fe40003000000 */
[----:B------:R-:W-:-:S02]  /*14030*/  ISETP.GT.AND P6, PT, R2, 0x21, PT ;  /* 0x000000210200780c */ /* 0x000fc40003fc4270 */
[----:B------:R-:W-:Y:S02]  /*14040*/  FSEL R103, R56, -INF , P2 ;  /* 0xff80000038677808 */ /* 0x000fe40001000000 */
[----:B------:R-:W-:Y:S02]  /*14050*/  FMNMX.FTZ R0, R69, R0, !PT ;  /* 0x0000000045007209 */ /* 0x000fe40007810000 */
[----:B------:R-:W-:Y:S01]  /*14060*/  FSEL R71, R71, -INF , P5 ;  /* 0xff80000047477808 */ /* 0x000fe20002800000 */
[----:B------:R-:W-:Y:S02]  /*14070*/  WARPGROUP.DEPBAR.LE gsb0, 0x0 ;  /* 0x00008000000079c5 */ /* 0x000fe40000010000 */
[----:B------:R-:W-:Y:S02]  /*14080*/  ISETP.GT.AND P5, PT, R2, 0x28, PT ;  /* 0x000000280200780c */ /* 0x000fe40003fa4270 */
[----:B------:R-:W-:Y:S02]  /*14090*/  FSEL R105, R57, -INF , P6 ;  /* 0xff80000039697808 */ /* 0x000fe40003000000 */
[----:B------:R-:W-:Y:S01]  /*140a0*/  FMNMX.FTZ R0, R103, R0, !PT ;  /* 0x0000000067007209 */ /* 0x000fe20007810000 */
[----:B------:R-:W-:Y:S01]  /*140b0*/  WARPGROUP.ARRIVE ;  /* 0x00000000000079c5 */ /* 0x000fe20000000000 */
[----:B------:R-:W-:-:S02]  /*140c0*/  FSEL R13, R70, -INF , P4 ;  /* 0xff800000460d7808 */ /* 0x000fc40002000000 */
[----:B------:R-:W-:Y:S02]  /*140d0*/  ISETP.GT.AND P4, PT, R2, 0x29, PT ;  /* 0x000000290200780c */ /* 0x000fe40003f84270 */
[----:B------:R-:W-:Y:S02]  /*140e0*/  FSEL R107, R60, -INF , P5 ;  /* 0xff8000003c6b7808 */ /* 0x000fe40002800000 */
[----:B------:R-:W-:Y:S01]  /*140f0*/  FMNMX.FTZ R0, R105, R0, !PT ;  /* 0x0000000069007209 */ /* 0x000fe20007810000 */
[----:B------:R-:W-:Y:S01]  /*14100*/  UMOV UR4, UR36 ;  /* 0x0000002400047c82 */ /* 0x000fe20008000000 */
[----:B------:R-:W-:Y:S01]  /*14110*/  UMOV UR5, UR37 ;  /* 0x0000002500057c82 */ /* 0x000fe20008000000 */
[----:B------:R-:W-:Y:S01]  /*14120*/  FSEL R67, R67, -INF , P3 ;  /* 0xff80000043437808 */ /* 0x000fe20001800000 */
[----:B------:R-:W-:Y:S01]  /*14130*/  HGMMA.64x16x16.F32.BF16 R24, gdesc[UR4], R24, gsb0 ;  /* 0x00200000041879f0 */ /* 0x000fe20008001818 */
[----:B------:R-:W-:Y:S01]  /*14140*/  ISETP.GT.AND P3, PT, R2, 0x30, PT ;  /* 0x000000300200780c */ /* 0x000fe20003f64270 */
[----:B------:R0:W-:Y:S01]  /*14150*/  STL.64 [R1+0x20], R20 ;  /* 0x0000201401007387 */ /* 0x0001e20000100a00 */
[----:B------:R-:W-:Y:S01]  /*14160*/  FSEL R109, R61, -INF , P4 ;  /* 0xff8000003d6d7808 */ /* 0x000fe20002000000 */
[----:B------:R-:W-:Y:S01]  /*14170*/  ULDC UR4, c[0x0][0x988] ;  /* 0x0002620000047ab9 */ /* 0x000fe20000000800 */
        /* <DEDUP_REMOVED lines=9> */
[----:B0-----:R-:W-:Y:S02]  /*14210*/  FSEL R21, R62, -INF , P5 ;  /* 0xff8000003e157808 */ /* 0x001fe40002800000 */
        /* <DEDUP_REMOVED lines=32> */
[----:B------:R-:W-:-:S02]  /*14420*/  FSEL R123, R37, -INF , P2 ;  /* 0xff800000257b7808 */ /* 0x000fc40001000000 */
[----:B------:R-:W-:Y:S02]  /*14430*/  FMNMX.FTZ R0, R121, R0, !PT ;  /* 0x0000000079007209 */ /* 0x000fe40007810000 */
[----:B------:R-:W-:Y:S01]  /*14440*/  ISETP.GT.AND P3, PT, R2, 0x60, PT ;  /* 0x000000600200780c */ /* 0x000fe20003f64270 */
[----:B------:R-:W-:Y:S02]  /*14450*/  WARPGROUP.DEPBAR.LE gsb0, 0x0 ;  /* 0x00008000000079c5 */ /* 0x000fe40000010000 */
[----:B------:R-:W-:Y:S02]  /*14460*/  FSEL R45, R42, -INF , P4 ;  /* 0xff8000002a2d7808 */ /* 0x000fe40002000000 */
[----:B------:R-:W-:Y:S02]  /*14470*/  FSEL R125, R24, -INF , P3 ;  /* 0xff800000187d7808 */ /* 0x000fe40001800000 */
[----:B------:R-:W-:Y:S02]  /*14480*/  FMNMX.FTZ R0, R123, R0, !PT ;  /* 0x000000007b007209 */ /* 0x000fe40007810000 */
[----:B------:R-:W-:-:S02]  /*14490*/  ISETP.GT.AND P4, PT, R2, 0x61, PT ;  /* 0x000000610200780c */ /* 0x000fc40003f84270 */
[----:B------:R-:W-:Y:S02]  /*144a0*/  FSEL R55, R55, -INF , P5 ;  /* 0xff80000037377808 */ /* 0x000fe40002800000 */
[----:B------:R-:W-:Y:S02]  /*144b0*/  FSEL R41, R54, -INF , P6 ;  /* 0xff80000036297808 */ /* 0x000fe40003000000 */
[----:B------:R-:W-:Y:S02]  /*144c0*/  P2R R32, PR, RZ, 0x2 ;  /* 0x00000002ff207803 */ /* 0x000fe40000000000 */
[----:B------:R-:W-:Y:S02]  /*144d0*/  P2R R20, PR, RZ, 0x1 ;  /* 0x00000001ff147803 */ /* 0x000fe40000000000 */
[----:B------:R-:W-:Y:S02]  /*144e0*/  FSEL R127, R25, -INF , P4 ;  /* 0xff800000197f7808 */ /* 0x000fe40002000000 */
[----:B------:R-:W-:-:S02]  /*144f0*/  FMNMX.FTZ R0, R125, R0, !PT ;  /* 0x000000007d007209 */ /* 0x000fc40007810000 */
[C---:B------:R-:W-:Y:S02]  /*14500*/  ISETP.GT.AND P5, PT, R2.reuse, 0x68, PT ;  /* 0x000000680200780c */ /* 0x040fe40003fa4270 */
[C---:B------:R-:W-:Y:S02]  /*14510*/  ISETP.GT.AND P6, PT, R2.reuse, 0x69, PT ;  /* 0x000000690200780c */ /* 0x040fe40003fc4270 */
[C---:B------:R-:W-:Y:S02]  /*14520*/  ISETP.GT.AND P0, PT, R2.reuse, 0x49, PT ;  /* 0x000000490200780c */ /* 0x040fe40003f04270 */
[----:B------:R-:W-:Y:S02]  /*14530*/  ISETP.GT.AND P1, PT, R2, 0x50, PT ;  /* 0x000000500200780c */ /* 0x000fe40003f24270 */
[----:B------:R-:W-:Y:S02]  /*14540*/  FMNMX.FTZ R2, R7, R75, !PT ;  /* 0x0000004b07027209 */ /* 0x000fe40007810000 */
[----:B------:R-:W-:-:S02]  /*14550*/  FSEL R129, R28, -INF , P5 ;  /* 0xff8000001c817808 */ /* 0x000fc40002800000 */
[----:B------:R-:W-:Y:S02]  /*14560*/  FMNMX.FTZ R0, R127, R0, !PT ;  /* 0x000000007f007209 */ /* 0x000fe40007810000 */
[----:B------:R-:W-:Y:S02]  /*14570*/  FMNMX.FTZ R2, R9, R2, !PT ;  /* 0x0000000209027209 */ /* 0x000fe40007810000 */
[----:B------:R-:W-:Y:S02]  /*14580*/  FSEL R95, R29, -INF , P6 ;  /* 0xff8000001d5f7808 */ /* 0x000fe40003000000 */
[----:B------:R-:W-:Y:S02]  /*14590*/  FMNMX.FTZ R0, R129, R0, !PT ;  /* 0x0000000081007209 */ /* 0x000fe40007810000 */
[----:B------:R-:W-:Y:S02]  /*145a0*/  FMNMX.FTZ R2, R79, R2, !PT ;  /* 0x000000024f027209 */ /* 0x000fe40007810000 */
[----:B------:R-:W-:-:S02]  /*145b0*/  FMNMX.FTZ R4, R95, R0, !PT ;  /* 0x000000005f047209 */ /* 0x000fc40007810000 */
        /* <DEDUP_REMOVED lines=16> */
[----:B------:R-:W-:Y:S01]  /*146c0*/  FMNMX.FTZ R2, R43, R2, !PT ;  /* 0x000000022b027209 */ /* 0x000fe20007810000 */
[----:B------:R-:W-:Y:S01]  /*146d0*/  IMAD.U32 R0, RZ, RZ, UR4 ;  /* 0x00000004ff007e24 */ /* 0x000fe2000f8e00ff */
[----:B------:R-:W-:Y:S02]  /*146e0*/  FSEL R47, R47, -INF , P0 ;  /* 0xff8000002f2f7808 */ /* 0x000fe40000000000 */
[----:B0-----:R-:W-:Y:S02]  /*146f0*/  FMNMX.FTZ R5, R6, R5, !PT ;  /* 0x0000000506057209 */ /* 0x001fe40007810000 */
[----:B------:R-:W-:Y:S02]  /*14700*/  FMNMX.FTZ R2, R33, R2, !PT ;  /* 0x0000000221027209 */ /* 0x000fe40007810000 */
[----:B------:R-:W-:Y:S01]  /*14710*/  FSEL R25, R34, -INF , P1 ;  /* 0xff80000022197808 */ /* 0x000fe20000800000 */
[----:B------:R-:W-:Y:S01]  /*14720*/  FMUL.FTZ R8, R5, R0 ;  /* 0x0000000005087220 */ /* 0x000fe20000410000 */
[----:B------:R-:W-:-:S02]  /*14730*/  ISETP.NE.AND P1, PT, R32, RZ, PT ;  /* 0x000000ff2000720c */ /* 0x000fc40003f25270 */
[----:B------:R-:W-:Y:S02]  /*14740*/  FMNMX.FTZ R2, R47, R2, !PT ;  /* 0x000000022f027209 */ /* 0x000fe40007810000 */
[----:B------:R-:W-:Y:S02]  /*14750*/  P2R R14, PR, RZ, 0x4 ;  /* 0x00000004ff0e7803 */ /* 0x000fe40000000000 */
[----:B------:R-:W-:Y:S02]  /*14760*/  FSETP.NEU.FTZ.AND P2, PT, R5, -INF , PT ;  /* 0xff8000000500780b */ /* 0x000fe40003f5d000 */
[----:B------:R-:W-:Y:S02]  /*14770*/  ISETP.NE.AND P0, PT, R20, RZ, PT ;  /* 0x000000ff1400720c */ /* 0x000fe40003f05270 */
[----:B------:R-:W-:Y:S02]  /*14780*/  FSEL R35, R35, -INF , P1 ;  /* 0xff80000023237808 */ /* 0x000fe40000800000 */
[----:B------:R-:W-:-:S02]  /*14790*/  FMNMX.FTZ R2, R25, R2, !PT ;  /* 0x0000000219027209 */ /* 0x000fc40007810000 */
[----:B------:R-:W-:Y:S02]  /*147a0*/  FSEL R8, R8, RZ, P2 ;  /* 0x000000ff08087208 */ /* 0x000fe40001000000 */
[----:B------:R-:W-:Y:S02]  /*147b0*/  ISETP.NE.AND P2, PT, R14, RZ, PT ;  /* 0x000000ff0e00720c */ /* 0x000fe40003f45270 */
[----:B------:R-:W-:Y:S02]  /*147c0*/  FSEL R29, R38, -INF , P0 ;  /* 0xff800000261d7808 */ /* 0x000fe40000000000 */
[----:B------:R-:W-:Y:S01]  /*147d0*/  FMNMX.FTZ R2, R35, R2, !PT ;  /* 0x0000000223027209 */ /* 0x000fe20007810000 */
[--C-:B------:R-:W-:Y:S01]  /*147e0*/  FFMA.FTZ R61, R69, R0, -R8.reuse ;  /* 0x00000000453d7223 */ /* 0x100fe20000010808 */
[----:B------:R-:W-:Y:S02]  /*147f0*/  FSEL R69, R39, -INF , P2 ;  /* 0xff80000027457808 */ /* 0x000fe40001000000 */
[----:B------:R-:W-:Y:S01]  /*14800*/  FMNMX.FTZ R2, R29, R2, !PT ;  /* 0x000000021d027209 */ /* 0x000fe20007810000 */
[----:B------:R-:W-:Y:S01]  /*14810*/  FFMA.FTZ R37, R73, R0, -R8 ;  /* 0x0000000049257223 */ /* 0x000fe20000010808 */
[----:B------:R-:W-:-:S02]  /*14820*/  FSEL R73, R26, -INF , P3 ;  /* 0xff8000001a497808 */ /* 0x000fc40001800000 */
[----:B------:R-:W-:Y:S01]  /*14830*/  FMNMX.FTZ R2, R69, R2, !PT ;  /* 0x0000000245027209 */ /* 0x000fe20007810000 */
[--C-:B------:R-:W-:Y:S01]  /*14840*/  FFMA.FTZ R53, R77, R0, -R8.reuse ;  /* 0x000000004d357223 */ /* 0x100fe20000010808 */
[----:B------:R-:W-:Y:S02]  /*14850*/  FSEL R77, R27, -INF , P4 ;  /* 0xff8000001b4d7808 */ /* 0x000fe40002000000 */
[----:B------:R-:W-:Y:S01]  /*14860*/  FMNMX.FTZ R2, R73, R2, !PT ;  /* 0x0000000249027209 */ /* 0x000fe20007810000 */
[--C-:B------:R-:W-:Y:S01]  /*14870*/  FFMA.FTZ R200, R81, R0, -R8.reuse ;  /* 0x0000000051c87223 */ /* 0x100fe20000010808 */
[----:B------:R-:W-:Y:S02]  /*14880*/  FSEL R81, R30, -INF , P5 ;  /* 0xff8000001e517808 */ /* 0x000fe40002800000 */
[----:B------:R-:W-:Y:S01]  /*14890*/  FMNMX.FTZ R2, R77, R2, !PT ;  /* 0x000000024d027209 */ /* 0x000fe20007810000 */
[----:B------:R-:W-:Y:S01]  /*148a0*/  FFMA.FTZ R27, R85, R0, -R8 ;  /* 0x00000000551b7223 */ /* 0x000fe20000010808 */
[----:B------:R-:W-:-:S02]  /*148b0*/  FSEL R85, R31, -INF , P6 ;  /* 0xff8000001f557808 */ /* 0x000fc40003000000 */
[----:B------:R-:W-:-:S04]  /*148c0*/  FMNMX.FTZ R2, R81, R2, !PT ;  /* 0x0000000251027209 */ /* 0x000fc80007810000 */
[----:B------:R-:W-:Y:S01]  /*148d0*/  FMNMX.FTZ R2, R85, R2, !PT ;  /* 0x0000000255027209 */ /* 0x000fe20007810000 */
[----:B------:R-:W-:-:S04]  /*148e0*/  FFMA.FTZ R31, R89, R0, -R8 ;  /* 0x00000000591f7223 */ /* 0x000fc80000010808 */
[----:B------:R-:W0:Y:S01]  /*148f0*/  SHFL.BFLY PT, R89, R2, 0x2, 0x1f ;  /* 0x0c401f0002597f89 */ /* 0x000e2200000e0000 */
[----:B------:R-:W-:Y:S01]  /*14900*/  FFMA.FTZ R186, R93, R0, -R8 ;  /* 0x000000005dba7223 */ /* 0x000fe20000010808 */
[----:B0-----:R-:W-:-:S05]  /*14910*/  FMNMX.FTZ R6, R2, R89, !PT ;  /* 0x0000005902067209 */ /* 0x001fca0007810000 */
[----:B------:R-:W0:Y:S01]  /*14920*/  SHFL.BFLY PT, R93, R6, 0x1, 0x1f ;  /* 0x0c201f00065d7f89 */ /* 0x000e2200000e0000 */
[-CC-:B------:R-:W-:Y:S01]  /*14930*/  FFMA.FTZ R202, R97, R0.reuse, -R8.reuse ;  /* 0x0000000061ca7223 */ /* 0x180fe20000010808 */
[----:B------:R-:W-:Y:S01]  /*14940*/  MUFU.EX2 R200, R200 ;  /* 0x000000c800c87308 */ /* 0x000fe20000000800 */
[----:B------:R-:W-:-:S07]  /*14950*/  FFMA.FTZ R196, R99, R0, -R8 ;  /* 0x0000000063c47223 */ /* 0x000fce0000010808 */
[----:B------:R-:W1:Y:S01]  /*14960*/  MUFU.EX2 R37, R37 ;  /* 0x0000002500257308 */ /* 0x000e620000000800 */
[----:B0-----:R-:W-:-:S07]  /*14970*/  FMNMX.FTZ R4, R6, R93, !PT ;  /* 0x0000005d06047209 */ /* 0x001fce0007810000 */
[----:B------:R-:W0:Y:S01]  /*14980*/  MUFU.EX2 R202, R202 ;  /* 0x000000ca00ca7308 */ /* 0x000e220000000800 */
[C---:B------:R-:W-:Y:S01]  /*14990*/  FSETP.NEU.FTZ.AND P2, PT, R4.reuse, -INF , PT ;  /* 0xff8000000400780b */ /* 0x040fe20003f5d000 */
[-C--:B------:R-:W-:Y:S01]  /*149a0*/  FMUL.FTZ R2, R4, R0.reuse ;  /* 0x0000000004027220 */ /* 0x080fe20000410000 */
[----:B------:R-:W-:-:S04]  /*149b0*/  FFMA.FTZ R57, R65, R0, -R8 ;  /* 0x0000000041397223 */ /* 0x000fc80000010808 */
[----:B------:R-:W-:Y:S01]  /*149c0*/  FSEL R14, R2, RZ, P2 ;  /* 0x000000ff020e7208 */ /* 0x000fe20001000000 */
[----:B------:R-:W2:Y:S01]  /*149d0*/  MUFU.EX2 R53, R53 ;  /* 0x0000003500357308 */ /* 0x000ea20000000800 */
[----:B------:R-:W-:-:S03]  /*149e0*/  FFMA.FTZ R198, R101, R0, -R8 ;  /* 0x0000000065c67223 */ /* 0x000fc60000010808 */
[-CC-:B------:R-:W-:Y:S01]  /*149f0*/  FFMA.FTZ R201, R7, R0.reuse, -R14.reuse ;  /* 0x0000000007c97223 */ /* 0x180fe2000001080e */
[----:B------:R-:W-:-:S03]  /*14a00*/  FFMA.FTZ R2, R75, R0, -R14 ;  /* 0x000000004b027223 */ /* 0x000fc6000001080e */
[----:B------:R-:W3:Y:S01]  /*14a10*/  MUFU.EX2 R196, R196 ;  /* 0x000000c400c47308 */ /* 0x000ee20000000800 */
[-CC-:B------:R-:W-:Y:S01]  /*14a20*/  FFMA.FTZ R203, R9, R0.reuse, -R14.reuse ;  /* 0x0000000009cb7223 */ /* 0x180fe2000001080e */
[----:B-1----:R-:W-:Y:S01]  /*14a30*/  FADD.FTZ R7, R200, R37 ;  /* 0x00000025c8077221 */ /* 0x002fe20000010000 */
[----:B------:R-:W-:-:S05]  /*14a40*/  FFMA.FTZ R6, R79, R0, -R14 ;  /* 0x000000004f067223 */ /* 0x000fca000001080e */
[----:B------:R-:W1:Y:S01]  /*14a50*/  MUFU.EX2 R57, R57 ;  /* 0x0000003900397308 */ /* 0x000e620000000800 */
[----:B0-----:R-:W-:Y:S01]  /*14a60*/  FADD.FTZ R26, R202, R7 ;  /* 0x00000007ca1a7221 */ /* 0x001fe20000010000 */
[----:B------:R-:W-:-:S06]  /*14a70*/  FFMA.FTZ R192, R103, R0, -R8 ;  /* 0x0000000067c07223 */ /* 0x000fcc0000010808 */
[----:B------:R-:W-:Y:S01]  /*14a80*/  MUFU.EX2 R201, R201 ;  /* 0x000000c900c97308 */ /* 0x000fe20000000800 */
[----:B------:R-:W-:-:S07]  /*14a90*/  FFMA.FTZ R197, R11, R0, -R14 ;  /* 0x000000000bc57223 */ /* 0x000fce000001080e */
[----:B------:R-:W0:Y:S01]  /*14aa0*/  MUFU.EX2 R2, R2 ;  /* 0x0000000200027308 */ /* 0x000e220000000800 */
[-CC-:B------:R-:W-:Y:S01]  /*14ab0*/  FFMA.FTZ R190, R83, R0.reuse, -R8.reuse ;  /* 0x0000000053be7223 */ /* 0x180fe20000010808 */
[-CC-:B------:R-:W-:Y:S01]  /*14ac0*/  FFMA.FTZ R184, R87, R0.reuse, -R8.reuse ;  /* 0x0000000057b87223 */ /* 0x180fe20000010808 */
[----:B------:R-:W-:-:S05]  /*14ad0*/  FFMA.FTZ R83, R91, R0, -R8 ;  /* 0x000000005b537223 */ /* 0x000fca0000010808 */
[----:B------:R-:W4:Y:S01]  /*14ae0*/  MUFU.EX2 R198, R198 ;  /* 0x000000c600c67308 */ /* 0x000f220000000800 */
[----:B--2---:R-:W-:Y:S01]  /*14af0*/  FADD.FTZ R7, R53, R26 ;  /* 0x0000001a35077221 */ /* 0x004fe20000010000 */
[-CC-:B------:R-:W-:Y:S01]  /*14b00*/  FFMA.FTZ R65, R105, R0.reuse, -R8.reuse ;  /* 0x0000000069417223 */ /* 0x180fe20000010808 */
[----:B------:R-:W-:-:S05]  /*14b10*/  FFMA.FTZ R194, R107, R0, -R8 ;  /* 0x000000006bc27223 */ /* 0x000fca0000010808 */
[----:B------:R-:W2:Y:S01]  /*14b20*/  MUFU.EX2 R203, R203 ;  /* 0x000000cb00cb7308 */ /* 0x000ea20000000800 */
[-CC-:B------:R-:W-:Y:S01]  /*14b30*/  FFMA.FTZ R109, R109, R0.reuse, -R8.reuse ;  /* 0x000000006d6d7223 */ /* 0x180fe20000010808 */
[-CC-:B------:R-:W-:Y:S01]  /*14b40*/  FFMA.FTZ R188, R111, R0.reuse, -R8.reuse ;  /* 0x000000006fbc7223 */ /* 0x180fe20000010808 */
[-CC-:B------:R-:W-:Y:S01]  /*14b50*/  FFMA.FTZ R87, R113, R0.reuse, -R8.reuse ;  /* 0x0000000071577223 */ /* 0x180fe20000010808 */
[-CC-:B------:R-:W-:Y:S01]  /*14b60*/  FFMA.FTZ R180, R115, R0.reuse, -R8.reuse ;  /* 0x0000000073b47223 */ /* 0x180fe20000010808 */
[-CC-:B------:R-:W-:Y:S01]  /*14b70*/  FFMA.FTZ R89, R117, R0.reuse, -R8.reuse ;  /* 0x0000000075597223 */ /* 0x180fe20000010808 */
[-CC-:B------:R-:W-:Y:S02]  /*14b80*/  FFMA.FTZ R182, R121, R0.reuse, -R8.reuse ;  /* 0x0000000079b67223 */ /* 0x180fe40000010808 */
[----:B------:R-:W5:Y:S01]  /*14b90*/  MUFU.EX2 R61, R61 ;  /* 0x0000003d003d7308 */ /* 0x000f620000000800 */
[-CC-:B------:R-:W-:Y:S01]  /*14ba0*/  FFMA.FTZ R91, R123, R0.reuse, -R8.reuse ;  /* 0x000000007b5b7223 */ /* 0x180fe20000010808 */
[-CC-:B------:R-:W-:Y:S01]  /*14bb0*/  FFMA.FTZ R176, R125, R0.reuse, -R8.reuse ;  /* 0x000000007db07223 */ /* 0x180fe20000010808 */
[-CC-:B------:R-:W-:Y:S01]  /*14bc0*/  FFMA.FTZ R127, R127, R0.reuse, -R8.reuse ;  /* 0x000000007f7f7223 */ /* 0x180fe20000010808 */
[-CC-:B------:R-:W-:Y:S01]  /*14bd0*/  FFMA.FTZ R178, R129, R0.reuse, -R8.reuse ;  /* 0x0000000081b27223 */ /* 0x180fe20000010808 */
[-C--:B------:R-:W-:Y:S01]  /*14be0*/  FFMA.FTZ R95, R95, R0.reuse, -R8 ;  /* 0x000000005f5f7223 */ /* 0x080fe20000010808 */
[----:B------:R-:W-:-:S02]  /*14bf0*/  FFMA.FTZ R8, R67, R0, -R14 ;  /* 0x0000000043087223 */ /* 0x000fc4000001080e */
[----:B------:R-:W5:Y:S01]  /*14c00*/  MUFU.EX2 R6, R6 ;  /* 0x0000000600067308 */ /* 0x000f620000000800 */
[----:B---3--:R-:W-:Y:S01]  /*14c10*/  FADD.FTZ R28, R196, R7 ;  /* 0x00000007c41c7221 */ /* 0x008fe20000010000 */
[----:B------:R-:W-:-:S06]  /*14c20*/  FFMA.FTZ R199, R13, R0, -R14 ;  /* 0x000000000dc77223 */ /* 0x000fcc000001080e */
[----:B------:R-:W3:Y:S01]  /*14c30*/  MUFU.EX2 R192, R192 ;  /* 0x000000c000c07308 */ /* 0x000ee20000000800 */
[----:B-1----:R-:W-:Y:S01]  /*14c40*/  FADD.FTZ R7, R57, R28 ;  /* 0x0000001c39077221 */ /* 0x002fe20000010000 */
[----:B------:R-:W-:Y:S01]  /*14c50*/  ISETP.NE.AND P1, PT, R10, RZ, PT ;  /* 0x000000ff0a00720c */ /* 0x000fe20003f25270 */
[----:B0-----:R-:W-:-:S05]  /*14c60*/  FADD.FTZ R28, R201, R2 ;  /* 0x00000002c91c7221 */ /* 0x001fca0000010000 */
[----:B------:R-:W0:Y:S01]  /*14c70*/  MUFU.EX2 R197, R197 ;  /* 0x000000c500c57308 */ /* 0x000e220000000800 */
[----:B------:R-:W-:Y:S01]  /*14c80*/  FFMA.FTZ R10, R71, R0, -R14 ;  /* 0x00000000470a7223 */ /* 0x000fe2000001080e */
[----:B----4-:R-:W-:-:S06]  /*14c90*/  FADD.FTZ R30, R198, R7 ;  /* 0x00000007c61e7221 */ /* 0x010fcc0000010000 */
[----:B------:R-:W1:Y:S01]  /*14ca0*/  MUFU.EX2 R65, R65 ;  /* 0x0000004100417308 */ /* 0x000e620000000800 */
[----:B--2---:R-:W-:Y:S01]  /*14cb0*/  FADD.FTZ R7, R203, R28 ;  /* 0x0000001ccb077221 */ /* 0x004fe20000010000 */
[----:B------:R-:W-:-:S06]  /*14cc0*/  FFMA.FTZ R193, R15, R0, -R14 ;  /* 0x000000000fc17223 */ /* 0x000fcc000001080e */
[----:B------:R-:W2:Y:S01]  /*14cd0*/  MUFU.EX2 R8, R8 ;  /* 0x0000000800087308 */ /* 0x000ea20000000800 */
[----:B-----5:R-:W-:Y:S01]  /*14ce0*/  FADD.FTZ R9, R61, R30 ;  /* 0x0000001e3d097221 */ /* 0x020fe20000010000 */
[----:B------:R-:W-:-:S06]  /*14cf0*/  ISETP.NE.AND P0, PT, R12, RZ, PT ;  /* 0x000000ff0c00720c */ /* 0x000fcc0003f05270 */
[----:B------:R-:W4:Y:S01]  /*14d00*/  MUFU.EX2 R194, R194 ;  /* 0x000000c200c27308 */ /* 0x000f220000000800 */
[----:B------:R-:W-:Y:S01]  /*14d10*/  FADD.FTZ R30, R6, R7 ;  /* 0x00000007061e7221 */ /* 0x000fe20000010000 */
[----:B------:R-:W-:-:S06]  /*14d20*/  FFMA.FTZ R12, R59, R0, -R14 ;  /* 0x000000003b0c7223 */ /* 0x000fcc000001080e */
[----:B------:R-:W5:Y:S01]  /*14d30*/  MUFU.EX2 R199, R199 ;  /* 0x000000c700c77308 */ /* 0x000f620000000800 */
[----:B---3--:R-:W-:Y:S01]  /*14d40*/  FADD.FTZ R32, R192, R9 ;  /* 0x00000009c0207221 */ /* 0x008fe20000010000 */
[----:B0-----:R-:W-:-:S06]  /*14d50*/  FADD.FTZ R7, R197, R30 ;  /* 0x0000001ec5077221 */ /* 0x001fcc0000010000 */
[----:B------:R-:W0:Y:S01]  /*14d60*/  MUFU.EX2 R39, R109 ;  /* 0x0000006d00277308 */ /* 0x000e220000000800 */
[----:B------:R-:W-:-:S07]  /*14d70*/  FFMA.FTZ R21, R21, R0, -R14 ;  /* 0x0000000015157223 */ /* 0x000fce000001080e */
[----:B------:R-:W3:Y:S01]  /*14d80*/  MUFU.EX2 R10, R10 ;  /* 0x0000000a000a7308 */ /* 0x000ee20000000800 */
[----:B-1----:R-:W-:Y:S01]  /*14d90*/  FADD.FTZ R9, R65, R32 ;  /* 0x0000002041097221 */ /* 0x002fe20000010000 */
[----:B--2---:R-:W-:-:S06]  /*14da0*/  FADD.FTZ R30, R8, R7 ;  /* 0x00000007081e7221 */ /* 0x004fcc0000010000 */
[----:B------:R-:W1:Y:S08]  /*14db0*/  MUFU.EX2 R188, R188 ;  /* 0x000000bc00bc7308 */ /* 0x000e700000000800 */
[----:B------:R-:W2:Y:S01]  /*14dc0*/  MUFU.EX2 R193, R193 ;  /* 0x000000c100c17308 */ /* 0x000ea20000000800 */
[----:B------:R-:W-:Y:S01]  /*14dd0*/  FFMA.FTZ R63, R63, R0, -R14 ;  /* 0x000000003f3f7223 */ /* 0x000fe2000001080e */
[----:B----4-:R-:W-:-:S06]  /*14de0*/  FADD.FTZ R32, R194, R9 ;  /* 0x00000009c2207221 */ /* 0x010fcc0000010000 */
[----:B------:R-:W4:Y:S01]  /*14df0*/  MUFU.EX2 R27, R27 ;  /* 0x0000001b001b7308 */ /* 0x000f220000000800 */
[----:B-----5:R-:W-:Y:S01]  /*14e00*/  FADD.FTZ R7, R199, R30 ;  /* 0x0000001ec7077221 */ /* 0x020fe20000010000 */
[----:B------:R-:W-:-:S06]  /*14e10*/  FFMA.FTZ R49, R49, R0, -R14 ;  /* 0x0000000031317223 */ /* 0x000fcc000001080e */
[----:B------:R-:W5:Y:S01]  /*14e20*/  MUFU.EX2 R12, R12 ;  /* 0x0000000c000c7308 */ /* 0x000f620000000800 */
[----:B0-----:R-:W-:Y:S01]  /*14e30*/  FADD.FTZ R9, R39, R32 ;  /* 0x0000002027097221 */ /* 0x001fe20000010000 */
[----:B---3--:R-:W-:-:S06]  /*14e40*/  FADD.FTZ R32, R10, R7 ;  /* 0x000000070a207221 */ /* 0x008fcc0000010000 */
[----:B------:R-:W0:Y:S01]  /*14e50*/  MUFU.EX2 R190, R190 ;  /* 0x000000be00be7308 */ /* 0x000e220000000800 */
[----:B------:R-:W-:-:S07]  /*14e60*/  @!P1 VIADD R3, R3, 0x36840 ;  /* 0x0003684003039836 */ /* 0x000fce0000000000 */
[----:B------:R-:W3:Y:S01]  /*14e70*/  MUFU.EX2 R21, R21 ;  /* 0x0000001500157308 */ /* 0x000ee20000000800 */
[----:B------:R-:W-:Y:S01]  /*14e80*/  FFMA.FTZ R51, R51, R0, -R14 ;  /* 0x0000000033337223 */ /* 0x000fe2000001080e */
[----:B-1----:R-:W-:-:S06]  /*14e90*/  FADD.FTZ R34, R188, R9 ;  /* 0x00000009bc227221 */ /* 0x002fcc0000010000 */
[----:B------:R-:W1:Y:S01]  /*14ea0*/  MUFU.EX2 R31, R31 ;  /* 0x0000001f001f7308 */ /* 0x000e620000000800 */
[----:B--2---:R-:W-:Y:S01]  /*14eb0*/  FADD.FTZ R7, R193, R32 ;  /* 0x00000020c1077221 */ /* 0x004fe20000010000 */
[----:B------:R-:W-:-:S06]  /*14ec0*/  FFMA.FTZ R41, R41, R0, -R14 ;  /* 0x0000000029297223 */ /* 0x000fcc000001080e */
[----:B------:R-:W2:Y:S01]  /*14ed0*/  MUFU.EX2 R20, R63 ;  /* 0x0000003f00147308 */ /* 0x000ea20000000800 */
[----:B------:R-:W-:Y:S01]  /*14ee0*/  @!P1 PRMT R3, RZ, 0x654, R3 ;  /* 0x00000654ff039816 */ /* 0x000fe20000000003 */
[----:B----4-:R-:W-:-:S06]  /*14ef0*/  FADD.FTZ R9, R27, R34 ;  /* 0x000000221b097221 */ /* 0x010fcc0000010000 */
[----:B------:R-:W4:Y:S01]  /*14f00*/  MUFU.EX2 R184, R184 ;  /* 0x000000b800b87308 */ /* 0x000f220000000800 */
[----:B-----5:R-:W-:Y:S01]  /*14f10*/  FADD.FTZ R32, R12, R7 ;  /* 0x000000070c207221 */ /* 0x020fe20000010000 */
[----:B------:R-:W-:Y:S01]  /*14f20*/  FFMA.FTZ R55, R55, R0, -R14 ;  /* 0x0000000037377223 */ /* 0x000fe2000001080e */
[----:B------:R3:W-:Y:S05]  /*14f30*/  @!P1 SYNCS.ARRIVE.TRANS64.RED.A1T0 RZ, [R3+URZ], RZ ;  /* 0x000000ff03ff99a7 */ /* 0x0007ea000810043f */
[----:B------:R-:W5:Y:S01]  /*14f40*/  MUFU.EX2 R49, R49 ;  /* 0x0000003100317308 */ /* 0x000f620000000800 */
[----:B0-----:R-:W-:-:S07]  /*14f50*/  FADD.FTZ R34, R190, R9 ;  /* 0x00000009be227221 */ /* 0x001fce0000010000 */
[----:B------:R-:W0:Y:S01]  /*14f60*/  MUFU.EX2 R83, R83 ;  /* 0x0000005300537308 */ /* 0x000e220000000800 */
[----:B---3--:R-:W-:Y:S01]  /*14f70*/  FADD.FTZ R3, R21, R32 ;  /* 0x0000002015037221 */ /* 0x008fe20000010000 */
[----:B------:R-:W-:-:S06]  /*14f80*/  FFMA.FTZ R45, R45, R0, -R14 ;  /* 0x000000002d2d7223 */ /* 0x000fcc000001080e */
        /* <DEDUP_REMOVED lines=13> */
[----:B------:R-:W0:Y:S08]  /*15060*/  MUFU.EX2 R180, R180 ;  /* 0x000000b400b47308 */ /* 0x000e300000000800 */
[----:B------:R-:W3:Y:S01]  /*15070*/  MUFU.EX2 R45, R45 ;  /* 0x0000002d002d7308 */ /* 0x000ee20000000800 */
[----:B------:R-:W-:Y:S01]  /*15080*/  FFMA.FTZ R47, R47, R0, -R14 ;  /* 0x000000002f2f7223 */ /* 0x000fe2000001080e */
[----:B-1----:R-:W-:-:S06]  /*15090*/  FADD.FTZ R36, R186, R7 ;  /* 0x00000007ba247221 */ /* 0x002fcc0000010000 */
[----:B------:R-:W1:Y:S01]  /*150a0*/  MUFU.EX2 R89, R89 ;  /* 0x0000005900597308 */ /* 0x000e620000000800 */
[----:B--2---:R-:W-:Y:S01]  /*150b0*/  FADD.FTZ R3, R41, R34 ;  /* 0x0000002229037221 */ /* 0x004fe20000010000 */
[----:B------:R-:W-:-:S06]  /*150c0*/  FFMA.FTZ R25, R25, R0, -R14 ;  /* 0x0000000019197223 */ /* 0x000fcc000001080e */
[----:B------:R-:W2:Y:S01]  /*150d0*/  MUFU.EX2 R28, R43 ;  /* 0x0000002b001c7308 */ /* 0x000ea20000000800 */
[----:B----4-:R-:W-:Y:S01]  /*150e0*/  FADD.FTZ R7, R87, R36 ;  /* 0x0000002457077221 */ /* 0x010fe20000010000 */
[----:B-----5:R-:W-:-:S06]  /*150f0*/  FADD.FTZ R34, R26, R3 ;  /* 0x000000031a227221 */ /* 0x020fcc0000010000 */
[----:B------:R-:W4:Y:S08]  /*15100*/  MUFU.EX2 R182, R182 ;  /* 0x000000b600b67308 */ /* 0x000f300000000800 */
[----:B------:R-:W5:Y:S01]  /*15110*/  MUFU.EX2 R33, R33 ;  /* 0x0000002100217308 */ /* 0x000f620000000800 */
[----:B------:R-:W-:Y:S01]  /*15120*/  FFMA.FTZ R35, R35, R0, -R14 ;  /* 0x0000000023237223 */ /* 0x000fe2000001080e */
[----:B0-----:R-:W-:-:S06]  /*15130*/  FADD.FTZ R36, R180, R7 ;  /* 0x00000007b4247221 */ /* 0x001fcc0000010000 */
[----:B------:R-:W0:Y:S01]  /*15140*/  MUFU.EX2 R91, R91 ;  /* 0x0000005b005b7308 */ /* 0x000e220000000800 */
[----:B---3--:R-:W-:Y:S01]  /*15150*/  FADD.FTZ R3, R45, R34 ;  /* 0x000000222d037221 */ /* 0x008fe20000010000 */
[----:B------:R-:W-:-:S06]  /*15160*/  FFMA.FTZ R29, R29, R0, -R14 ;  /* 0x000000001d1d7223 */ /* 0x000fcc000001080e */
[----:B------:R-:W3:Y:S01]  /*15170*/  MUFU.EX2 R30, R47 ;  /* 0x0000002f001e7308 */ /* 0x000ee20000000800 */
[----:B-1----:R-:W-:Y:S01]  /*15180*/  FADD.FTZ R7, R89, R36 ;  /* 0x0000002459077221 */ /* 0x002fe20000010000 */
[----:B--2---:R-:W-:-:S06]  /*15190*/  FADD.FTZ R34, R28, R3 ;  /* 0x000000031c227221 */ /* 0x004fcc0000010000 */
[----:B------:R-:W1:Y:S01]  /*151a0*/  MUFU.EX2 R25, R25 ;  /* 0x0000001900197308 */ /* 0x000e620000000800 */
[----:B------:R-:W-:Y:S01]  /*151b0*/  FFMA.FTZ R69, R69, R0, -R14 ;  /* 0x0000000045457223 */ /* 0x000fe2000001080e */
[----:B----4-:R-:W-:Y:S01]  /*151c0*/  FADD.FTZ R36, R182, R7 ;  /* 0x00000007b6247221 */ /* 0x010fe20000010000 */
[----:B-----5:R-:W-:-:S05]  /*151d0*/  FADD.FTZ R3, R33, R34 ;  /* 0x0000002221037221 */ /* 0x020fca0000010000 */
[----:B------:R-:W2:Y:S01]  /*151e0*/  MUFU.EX2 R32, R35 ;  /* 0x0000002300207308 */ /* 0x000ea20000000800 */
[-CC-:B------:R-:W-:Y:S01]  /*151f0*/  FFMA.FTZ R73, R73, R0.reuse, -R14.reuse ;  /* 0x0000000049497223 */ /* 0x180fe2000001080e */
[-CC-:B------:R-:W-:Y:S01]  /*15200*/  FFMA.FTZ R77, R77, R0.reuse, -R14.reuse ;  /* 0x000000004d4d7223 */ /* 0x180fe2000001080e */
[-CC-:B------:R-:W-:Y:S01]  /*15210*/  FFMA.FTZ R81, R81, R0.reuse, -R14.reuse ;  /* 0x0000000051517223 */ /* 0x180fe2000001080e */
[----:B------:R-:W-:-:S04]  /*15220*/  FFMA.FTZ R85, R85, R0, -R14 ;  /* 0x0000000055557223 */ /* 0x000fc8000001080e */
[----:B------:R-:W4:Y:S01]  /*15230*/  MUFU.EX2 R29, R29 ;  /* 0x0000001d001d7308 */ /* 0x000f220000000800 */
[----:B0-----:R-:W-:Y:S01]  /*15240*/  FADD.FTZ R7, R91, R36 ;  /* 0x000000245b077221 */ /* 0x001fe20000010000 */
[----:B---3--:R-:W-:-:S06]  /*15250*/  FADD.FTZ R36, R30, R3 ;  /* 0x000000031e247221 */ /* 0x008fcc0000010000 */
[----:B------:R-:W0:Y:S01]  /*15260*/  MUFU.EX2 R14, R69 ;  /* 0x00000045000e7308 */ /* 0x000e220000000800 */
[----:B-1----:R-:W-:-:S07]  /*15270*/  FADD.FTZ R3, R25, R36 ;  /* 0x0000002419037221 */ /* 0x002fce0000010000 */
[----:B------:R-:W1:Y:S01]  /*15280*/  MUFU.EX2 R176, R176 ;  /* 0x000000b000b07308 */ /* 0x000e620000000800 */
[----:B--2---:R-:W-:-:S07]  /*15290*/  FADD.FTZ R36, R32, R3 ;  /* 0x0000000320247221 */ /* 0x004fce0000010000 */
[----:B------:R-:W2:Y:S01]  /*152a0*/  MUFU.EX2 R73, R73 ;  /* 0x0000004900497308 */ /* 0x000ea20000000800 */
[----:B----4-:R-:W-:-:S07]  /*152b0*/  FADD.FTZ R3, R29, R36 ;  /* 0x000000241d037221 */ /* 0x010fce0000010000 */
[----:B------:R-:W3:Y:S01]  /*152c0*/  MUFU.EX2 R93, R127 ;  /* 0x0000007f005d7308 */ /* 0x000ee20000000800 */
[----:B------:R-:W-:-:S07]  /*152d0*/  F2FP.BF16.F32.PACK_AB R201, R2, R201 ;  /* 0x000000c902c9723e */ /* 0x000fce00000010ff */
[----:B------:R-:W4:Y:S01]  /*152e0*/  MUFU.EX2 R34, R77 ;  /* 0x0000004d00227308 */ /* 0x000f220000000800 */
[----:B0-----:R-:W-:-:S07]  /*152f0*/  FADD.FTZ R36, R14, R3 ;  /* 0x000000030e247221 */ /* 0x001fce0000010000 */
[----:B------:R-:W0:Y:S01]  /*15300*/  MUFU.EX2 R178, R178 ;  /* 0x000000b200b27308 */ /* 0x000e220000000800 */
[----:B------:R-:W-:-:S07]  /*15310*/  ISETP.GE.AND P2, PT, R150, 0x71, PT ;  /* 0x000000719600780c */ /* 0x000fce0003f46270 */
[----:B------:R-:W5:Y:S01]  /*15320*/  MUFU.EX2 R81, R81 ;  /* 0x0000005100517308 */ /* 0x000f620000000800 */
[----:B-1----:R-:W-:Y:S01]  /*15330*/  FADD.FTZ R38, R176, R7 ;  /* 0x00000007b0267221 */ /* 0x002fe20000010000 */
[----:B--2---:R-:W-:-:S06]  /*15340*/  FADD.FTZ R3, R73, R36 ;  /* 0x0000002449037221 */ /* 0x004fcc0000010000 */
[----:B------:R-:W1:Y:S08]  /*15350*/  MUFU.EX2 R95, R95 ;  /* 0x0000005f005f7308 */ /* 0x000e700000000800 */
[----:B------:R-:W2:Y:S01]  /*15360*/  MUFU.EX2 R2, R85 ;  /* 0x0000005500027308 */ /* 0x000ea20000000800 */
[----:B------:R-:W-:Y:S01]  /*15370*/  F2FP.BF16.F32.PACK_AB R203, R6, R203 ;  /* 0x000000cb06cb723e */ /* 0x000fe200000010ff */
[----:B---3--:R-:W-:Y:S01]  /*15380*/  FADD.FTZ R7, R93, R38 ;  /* 0x000000265d077221 */ /* 0x008fe20000010000 */
[----:B----4-:R-:W-:Y:S01]  /*15390*/  FADD.FTZ R6, R34, R3 ;  /* 0x0000000322067221 */ /* 0x010fe20000010000 */
[----:B------:R-:W-:Y:S02]  /*153a0*/  BSSY B0, `(.L_x_622) ;  /* 0x0000587000007945 */ /* 0x000fe40003800000 */
[----:B0-----:R-:W-:Y:S01]  /*153b0*/  FADD.FTZ R38, R178, R7 ;  /* 0x00000007b2267221 */ /* 0x001fe20000010000 */
[----:B-----5:R-:W-:Y:S01]  /*153c0*/  FADD.FTZ R3, R81, R6 ;  /* 0x0000000651037221 */ /* 0x020fe20000010000 */
[----:B------:R-:W-:Y:S01]  /*153d0*/  F2FP.BF16.F32.PACK_AB R200, R37, R200 ;  /* 0x000000c825c8723e */ /* 0x000fe200000010ff */
[--C-:B------:R-:W-:Y:S01]  /*153e0*/  IMAD.MOV.U32 R118, RZ, RZ, R119.reuse ;  /* 0x000000ffff767224 */ /* 0x100fe200078e0077 */
[----:B------:R-:W-:Y:S01]  /*153f0*/  F2FP.BF16.F32.PACK_AB R202, R53, R202 ;  /* 0x000000ca35ca723e */ /* 0x000fe200000010ff */
[----:B-1----:R-:W-:Y:S01]  /*15400*/  FADD.FTZ R7, R95, R38 ;  /* 0x000000265f077221 */ /* 0x002fe20000010000 */
[----:B------:R-:W-:Y:S01]  /*15410*/  F2FP.BF16.F32.PACK_AB R196, R57, R196 ;  /* 0x000000c439c4723e */ /* 0x000fe200000010ff */
[--C-:B------:R-:W-:Y:S01]  /*15420*/  IMAD.MOV.U32 R117, RZ, RZ, R119.reuse ;  /* 0x000000ffff757224 */ /* 0x100fe200078e0077 */
[----:B------:R-:W-:Y:S01]  /*15430*/  F2FP.BF16.F32.PACK_AB R198, R61, R198 ;  /* 0x000000c63dc6723e */ /* 0x000fe200000010ff */
[----:B------:R-:W-:Y:S01]  /*15440*/  IMAD.MOV.U32 R116, RZ, RZ, R119 ;  /* 0x000000ffff747224 */ /* 0x000fe200078e0077 */
[----:B------:R-:W-:Y:S01]  /*15450*/  F2FP.BF16.F32.PACK_AB R192, R65, R192 ;  /* 0x000000c041c0723e */ /* 0x000fe200000010ff */
[----:B--2---:R-:W-:Y:S01]  /*15460*/  FADD.FTZ R6, R2, R3 ;  /* 0x0000000302067221 */ /* 0x004fe20000010000 */
[----:B------:R-:W-:Y:S01]  /*15470*/  F2FP.BF16.F32.PACK_AB R194, R39, R194 ;  /* 0x000000c227c2723e */ /* 0x000fe200000010ff */
[----:B------:R-:W-:Y:S01]  /*15480*/  IMAD.MOV.U32 R3, RZ, RZ, 0x3f800000 ;  /* 0x3f800000ff037424 */ /* 0x000fe200078e00ff */
[----:B------:R-:W-:Y:S01]  /*15490*/  F2FP.BF16.F32.PACK_AB R188, R27, R188 ;  /* 0x000000bc1bbc723e */ /* 0x000fe200000010ff */
[--C-:B------:R-:W-:Y:S01]  /*154a0*/  IMAD.MOV.U32 R115, RZ, RZ, R119.reuse ;  /* 0x000000ffff737224 */ /* 0x100fe200078e0077 */
        /* <DEDUP_REMOVED lines=38> */
[-C--:B------:R-:W-:Y:S01]  /*15710*/  MOV R77, R119.reuse ;  /* 0x00000077004d7202 */ /* 0x080fe20000000f00 */
        /* <DEDUP_REMOVED lines=71> */
[----:B------:R-:W-:Y:S01]  /*15b90*/  IMAD.MOV.U32 R24, RZ, RZ, R119 ;  /* 0x000000ffff187224 */ /* 0x000fe200078e0077 */
[----:B------:R-:W-:Y:S06]  /*15ba0*/  @!P2 BRA `(.L_x_623) ;  /* 0x000000500018a947 */ /* 0x000fec0003800000 */
        /* <DEDUP_REMOVED lines=53> */
[----:B------:R-:W-:-:S07]  /*15f00*/  CS2R R24, SRZ ;  /* 0x0000000000187805 */ /* 0x000fce000001ff00 */
.L_x_634:
[----:B------:R-:W-:-:S05]  /*15f10*/  VIADD R0, R12, 0x1 ;  /* 0x000000010c007836 */ /* 0x000fca0000000000 */
[----:B------:R-:W-:-:S04]  /*15f20*/  ISETP.NE.AND P2, PT, R0, 0x2, PT ;  /* 0x000000020000780c */ /* 0x000fc80003f45270 */
[----:B------:R-:W-:Y:S02]  /*15f30*/  SEL R214, RZ, 0x1, P2 ;  /* 0x00000001ffd67807 */ /* 0x000fe40001000000 */
[----:B------:R-:W-:Y:S02]  /*15f40*/  SEL R212, R0, RZ, P2 ;  /* 0x000000ff00d47207 */ /* 0x000fe40001000000 */
[----:B------:R-:W-:Y:S01]  /*15f50*/  LOP3.LUT R214, R11, R214, RZ, 0x3c, !PT ;  /* 0x000000d60bd67212 */ /* 0x000fe200078e3cff */
[----:B------:R-:W-:Y:S06]  /*15f60*/  @!P0 BRA `(.L_x_624) ;  /* 0x0000000000048947 */ /* 0x000fec0003800000 */
[----:B------:R-:W-:Y:S01]  /*15f70*/  BPT.TRAP 0x1 ;  /* 0x000000040000795c */ /* 0x000fe20000300000 */
.L_x_624:
[----:B------:R-:W-:Y:S01]  /*15f80*/  IMAD R13, R212, 0x8, R18 ;  /* 0x00000008d40d7824 */ /* 0x000fe200078e0212 */
[----:B------:R-:W-:-:S04]  /*15f90*/  SHF.L.U32 R4, R214, 0x1f, RZ ;  /* 0x0000001fd6047819 */ /* 0x000fc800000006ff */
[----:B------:R0:W1:Y:S01]  /*15fa0*/  SYNCS.PHASECHK.TRANS64.TRYWAIT P2, [R13+URZ+0x36830], R4 ;  /* 0x036830040d0075a7 */ /* 0x000062000804017f */
[----:B------:R-:W-:Y:S05]  /*15fb0*/  @!P0 BRA `(.L_x_625) ;  /* 0x0000000000048947 */ /* 0x000fea0003800000 */
[----:B------:R-:W-:Y:S01]  /*15fc0*/  BPT.TRAP 0x1 ;  /* 0x000000040000795c */ /* 0x000fe20000300000 */
.L_x_625:
[----:B------:R-:W-:Y:S01]  /*15fd0*/  IMAD R0, R212, 0xa80, R216 ;  /* 0x00000a80d4007824 */ /* 0x000fe200078e02d8 */
[----:B------:R-:W-:Y:S03]  /*15fe0*/  BSSY B1, `(.L_x_626) ;  /* 0x0000006000017945 */ /* 0x000fe60003800000 */
[C---:B------:R-:W-:Y:S02]  /*15ff0*/  VIADD R20, R0.reuse, 0x80 ;  /* 0x0000008000147836 */ /* 0x040fe40000000000 */
[----:B------:R-:W-:Y:S01]  /*16000*/  VIADD R121, R0, 0x100 ;  /* 0x0000010000797836 */ /* 0x000fe20000000000 */
[----:B-1----:R-:W-:Y:S06]  /*16010*/  @P2 BRA `(.L_x_627) ;  /* 0x0000000000082947 */ /* 0x002fec0003800000 */
[----:B------:R-:W1:Y:S02]  /*16020*/  SYNCS.PHASECHK.TRANS64.TRYWAIT P2, [R13+URZ+0x36830], R4 ;  /* 0x036830040d0075a7 */ /* 0x000e64000804017f */
[----:B-1----:R-:W-:Y:S05]  /*16030*/  @!P2 BRA `(.L_x_628) ;  /* 0x000000e400bca947 */ /* 0x002fea0003800000 */
.L_x_627:
[----:B------:R-:W-:Y:S05]  /*16040*/  BSYNC B1 ;  /* 0x0000000000017941 */ /* 0x000fea0003800000 */
.L_x_626:
[----:B------:R-:W2:Y:S04]  /*16050*/  LDL.64 R14, [R1+0x48] ;  /* 0x00004800010e7983 */ /* 0x000ea80000100a00 */
[----:B------:R-:W3:Y:S01]  /*16060*/  LDL.64 R122, [R1+0x8] ;  /* 0x00000800017a7983 */ /* 0x000ee20000100a00 */
[----:B------:R-:W-:Y:S01]  /*16070*/  WARPGROUP.ARRIVE ;  /* 0x00000000000079c5 */ /* 0x000fe20000000000 */
[----:B------:R-:W-:Y:S01]  /*16080*/  IMAD.MOV.U32 R21, RZ, RZ, 0x40000040 ;  /* 0x40000040ff157424 */ /* 0x000fe200078e00ff */
[----:B------:R-:W-:-:S04]  /*16090*/  R2UR UR6, R20 ;  /* 0x00000000140672ca */ /* 0x000fc800000e0000 */
[C---:B------:R-:W-:Y:S01]  /*160a0*/  R2UR UR7, R21.reuse ;  /* 0x00000000150772ca */ /* 0x040fe200000e0000 */
[----:B------:R-:W-:Y:S01]  /*160b0*/  IMAD.MOV.U32 R20, RZ, RZ, R121 ;  /* 0x000000ffff147224 */ /* 0x000fe200078e0079 */
[----:B------:R-:W-:-:S04]  /*160c0*/  R2UR UR19, R21 ;  /* 0x00000000151372ca */ /* 0x000fc800000e0000 */
[----:B------:R-:W-:Y:S01]  /*160d0*/  R2UR UR18, R20 ;  /* 0x00000000141272ca */ /* 0x000fe200000e0000 */
[----:B------:R-:W-:Y:S02]  /*160e0*/  VIADD R120, R0, 0x200 ;  /* 0x0000020000787836 */ /* 0x000fe40000000000 */
[----:B------:R-:W-:-:S03]  /*160f0*/  IMAD.MOV.U32 R121, RZ, RZ, 0x40000040 ;  /* 0x40000040ff797424 */ /* 0x000fc600078e00ff */
[----:B------:R-:W-:Y:S02]  /*16100*/  R2UR UR14, R120 ;  /* 0x00000000780e72ca */ /* 0x000fe400000e0000 */
[----:B------:R-:W-:Y:S02]  /*16110*/  R2UR UR15, R121 ;  /* 0x00000000790f72ca */ /* 0x000fe400000e0000 */
[----:B--2---:R-:W-:Y:S01]  /*16120*/  R2UR UR42, R14 ;  /* 0x000000000e2a72ca */ /* 0x004fe200000e0000 */
[----:B------:R-:W-:Y:S01]  /*16130*/  IMAD.MOV.U32 R14, RZ, RZ, R0 ;  /* 0x000000ffff0e7224 */ /* 0x000fe200078e0000 */
[----:B------:R-:W-:Y:S01]  /*16140*/  R2UR UR43, R15 ;  /* 0x000000000f2b72ca */ /* 0x000fe200000e0000 */
[----:B------:R-:W-:Y:S01]  /*16150*/  IMAD.MOV.U32 R15, RZ, RZ, 0x40000040 ;  /* 0x40000040ff0f7424 */ /* 0x000fe200078e00ff */
[----:B---3--:R-:W-:Y:S02]  /*16160*/  R2UR UR28, R122 ;  /* 0x000000007a1c72ca */ /* 0x008fe400000e0000 */
[----:B------:R-:W-:-:S02]  /*16170*/  R2UR UR29, R123 ;  /* 0x000000007b1d72ca */ /* 0x000fc400000e0000 */
[----:B------:R-:W-:Y:S01]  /*16180*/  R2UR UR26, R14 ;  /* 0x000000000e1a72ca */ /* 0x000fe200000e0000 */
[----:B------:R-:W2:Y:S01]  /*16190*/  LDL.64 R122, [R1+0x40] ;  /* 0x00004000017a7983 */ /* 0x000ea20000100a00 */
[----:B------:R-:W-:-:S07]  /*161a0*/  R2UR UR27, R15 ;  /* 0x000000000f1b72ca */ /* 0x000fce00000e0000 */
[----:B------:R-:W-:Y:S02]  /*161b0*/  UMOV UR24, UR28 ;  /* 0x0000001c00187c82 */ /* 0x000fe40008000000 */
[----:B------:R-:W-:-:S04]  /*161c0*/  UMOV UR25, UR29 ;  /* 0x0000001d00197c82 */ /* 0x000fc80008000000 */
[----:B------:R-:W-:Y:S01]  /*161d0*/  HGMMA.64x16x16.F32.BF16 R168, gdesc[UR24], RZ, !UPT, gsb0 ;  /* 0x0020000018a879f0 */ /* 0x000fe2000c0018ff */
[----:B------:R-:W-:Y:S01]  /*161e0*/  UMOV UR4, UR28 ;  /* 0x0000001c00047c82 */ /* 0x000fe20008000000 */
[----:B------:R-:W-:Y:S01]  /*161f0*/  UMOV UR5, UR29 ;  /* 0x0000001d00057c82 */ /* 0x000fe20008000000 */
[----:B------:R-:W-:Y:S02]  /*16200*/  WARPGROUP.DEPBAR.LE gsb0, 0x0 ;  /* 0x00008000000079c5 */ /* 0x000fe40000010000 */
[----:B------:R-:W-:-:S06]  /*16210*/  WARPGROUP.ARRIVE ;  /* 0x00000000000079c5 */ /* 0x000fcc0000000000 */
[----:B------:R-:W-:Y:S01]  /*16220*/  HGMMA.64x16x16.F32.BF16 R160, gdesc[UR4], RZ, !UPT, gsb0 ;  /* 0x0020000004a079f0 */ /* 0x000fe2000c0018ff */
[----:B------:R-:W-:Y:S01]  /*16230*/  UMOV UR16, UR28 ;  /* 0x0000001c00107c82 */ /* 0x000fe20008000000 */
[----:B------:R-:W-:Y:S01]  /*16240*/  UMOV UR17, UR29 ;  /* 0x0000001d00117c82 */ /* 0x000fe20008000000 */
[----:B------:R-:W-:Y:S01]  /*16250*/  VIADD R14, R0, 0x180 ;  /* 0x00000180000e7836 */ /* 0x000fe20000000000 */
[----:B------:R-:W-:Y:S02]  /*16260*/  WARPGROUP.DEPBAR.LE gsb0, 0x0 ;  /* 0x00008000000079c5 */ /* 0x000fe40000010000 */
[----:B------:R-:W-:-:S06]  /*16270*/  WARPGROUP.ARRIVE ;  /* 0x00000000000079c5 */ /* 0x000fcc0000000000 */
[----:B------:R-:W-:Y:S01]  /*16280*/  HGMMA.64x16x16.F32.BF16 R152, gdesc[UR16], RZ, !UPT, gsb0 ;  /* 0x00200000109879f0 */ /* 0x000fe2000c0018ff */
[----:B------:R-:W-:Y:S02]  /*16290*/  R2UR UR22, R14 ;  /* 0x000000000e1672ca */ /* 0x000fe400000e0000 */
[----:B------:R-:W-:Y:S01]  /*162a0*/  R2UR UR23, R15 ;  /* 0x000000000f1772ca */ /* 0x000fe200000e0000 */
[----:B------:R-:W-:Y:S01]  /*162b0*/  UMOV UR20, UR28 ;  /* 0x0000001c00147c82 */ /* 0x000fe20008000000 */
[----:B------:R-:W-:Y:S01]  /*162c0*/  UMOV UR21, UR29 ;  /* 0x0000001d00157c82 */ /* 0x000fe20008000000 */
[----:B------:R-:W-:Y:S02]  /*162d0*/  WARPGROUP.DEPBAR.LE gsb0, 0x0 ;  /* 0x00008000000079c5 */ /* 0x000fe40000010000 */
[----:B------:R-:W-:-:S08]  /*162e0*/  WARPGROUP.ARRIVE ;  /* 0x00000000000079c5 */ /* 0x000fd00000000000 */
        /* <DEDUP_REMOVED lines=11> */
[----:B------:R-:W-:Y:S02]  /*163a0*/  VIADD R120, R0, 0x2 ;  /* 0x0000000200787836 */ /* 0x000fe40000000000 */
[----:B------:R-:W-:Y:S01]  /*163b0*/  IMAD.MOV.U32 R121, RZ, RZ, 0x40000040 ;  /* 0x40000040ff797424 */ /* 0x000fe200078e00ff */
[----:B------:R-:W-:Y:S02]  /*163c0*/  WARPGROUP.DEPBAR.LE gsb0, 0x0 ;  /* 0x00008000000079c5 */ /* 0x000fe40000010000 */
[----:B------:R-:W-:-:S06]  /*163d0*/  WARPGROUP.ARRIVE ;  /* 0x00000000000079c5 */ /* 0x000fcc0000000000 */
[----:B------:R-:W-:Y:S01]  /*163e0*/  HGMMA.64x16x16.F32.BF16 R128, gdesc[UR8], RZ, !UPT, gsb0 ;  /* 0x00200000088079f0 */ /* 0x000fe2000c0018ff */
[----:B------:R-:W-:Y:S01]  /*163f0*/  R2UR UR34, R120 ;  /* 0x00000000782272ca */ /* 0x000fe200000e0000 */
[C---:B------:R-:W-:Y:S01]  /*16400*/  VIADD R14, R0.reuse, 0x300 ;  /* 0x00000300000e7836 */ /* 0x040fe20000000000 */
[----:B------:R-:W-:Y:S01]  /*16410*/  R2UR UR35, R121 ;  /* 0x00000000792372ca */ /* 0x000fe200000e0000 */
[----:B------:R-:W-:Y:S02]  /*16420*/  VIADD R120, R0, 0x182 ;  /* 0x0000018200787836 */ /* 0x000fe40000000000 */
[----:B------:R-:W-:Y:S01]  /*16430*/  IMAD.MOV.U32 R121, RZ, RZ, 0x40000040 ;  /* 0x40000040ff797424 */ /* 0x000fe200078e00ff */
[----:B------:R-:W-:Y:S02]  /*16440*/  R2UR UR58, R14 ;  /* 0x000000000e3a72ca */ /* 0x000fe400000e0000 */
[----:B------:R-:W-:Y:S02]  /*16450*/  R2UR UR59, R15 ;  /* 0x000000000f3b72ca */ /* 0x000fe400000e0000 */
[----:B------:R-:W-:Y:S01]  /*16460*/  R2UR UR26, R120 ;  /* 0x00000000781a72ca */ /* 0x000fe200000e0000 */
[----:B------:R-:W-:Y:S01]  /*16470*/  VIADD R120, R0, 0x302 ;  /* 0x0000030200787836 */ /* 0x000fe20000000000 */
[----:B------:R-:W-:Y:S01]  /*16480*/  R2UR UR27, R121 ;  /* 0x00000000791b72ca */ /* 0x000fe200000e0000 */
[----:B------:R-:W-:Y:S01]  /*16490*/  IMAD.MOV.U32 R121, RZ, RZ, 0x40000040 ;  /* 0x40000040ff797424 */ /* 0x000fe200078e00ff */
[----:B--2---:R-:W-:-:S02]  /*164a0*/  R2UR UR38, R122 ;  /* 0x000000007a2672ca */ /* 0x004fc400000e0000 */
[----:B------:R-:W-:Y:S02]  /*164b0*/  R2UR UR46, R120 ;  /* 0x00000000782e72ca */ /* 0x000fe400000e0000 */
[----:B------:R-:W-:Y:S02]  /*164c0*/  R2UR UR47, R121 ;  /* 0x00000000792f72ca */ /* 0x000fe400000e0000 */
[----:B------:R-:W-:Y:S01]  /*164d0*/  R2UR UR39, R123 ;  /* 0x000000007b2772ca */ /* 0x000fe200000e0000 */
        /* <DEDUP_REMOVED lines=51> */
[----:B------:R-:W-:Y:S01]  /*16810*/  MOV R5, UR45 ;  /* 0x0000002d00057c02 */ /* 0x000fe20008000f00 */
[----:B------:R-:W-:Y:S01]  /*16820*/  UMOV UR45, UR43 ;  /* 0x0000002b002d7c82 */ /* 0x000fe20008000000 */
[----:B01----:R-:W-:Y:S01]  /*16830*/  MOV R4, UR44 ;  /* 0x0000002c00047c02 */ /* 0x003fe20008000f00 */
[----:B------:R-:W-:Y:S01]  /*16840*/  UMOV UR44, UR42 ;  /* 0x0000002a002c7c82 */ /* 0x000fe20008000000 */
[----:B------:R-:W-:Y:S02]  /*16850*/  WARPGROUP.DEPBAR.LE gsb0, 0x0 ;  /* 0x00008000000079c5 */ /* 0x000fe40000010000 */
[----:B------:R-:W-:-:S06]  /*16860*/  WARPGROUP.ARRIVE ;  /* 0x00000000000079c5 */ /* 0x000fcc0000000000 */
[----:B------:R-:W-:Y:S01]  /*16870*/  HGMMA.64x16x16.F32.BF16 R120, gdesc[UR44], R120, gsb0 ;  /* 0x002000002c7879f0 */ /* 0x000fe20008001878 */
[----:B------:R-:W-:Y:S02]  /*16880*/  VIADD R20, R0, 0x4 ;  /* 0x0000000400147836 */ /* 0x000fe40000000000 */
[----:B------:R-:W-:-:S03]  /*16890*/  IMAD.MOV.U32 R21, RZ, RZ, 0x40000040 ;  /* 0x40000040ff157424 */ /* 0x000fc600078e00ff */
[----:B------:R-:W-:Y:S02]  /*168a0*/  R2UR UR14, R20 ;  /* 0x00000000140e72ca */ /* 0x000fe400000e0000 */
[----:B------:R-:W-:Y:S01]  /*168b0*/  R2UR UR15, R21 ;  /* 0x00000000150f72ca */ /* 0x000fe200000e0000 */
[----:B------:R-:W-:Y:S01]  /*168c0*/  UMOV UR12, UR38 ;  /* 0x00000026000c7c82 */ /* 0x000fe20008000000 */
[----:B------:R-:W-:Y:S01]  /*168d0*/  UMOV UR13, UR39 ;  /* 0x00000027000d7c82 */ /* 0x000fe20008000000 */
[----:B------:R-:W-:Y:S01]  /*168e0*/  VIADD R14, R0, 0x84 ;  /* 0x00000084000e7836 */ /* 0x000fe20000000000 */
[----:B------:R-:W-:Y:S01]  /*168f0*/  UMOV UR8, UR38 ;  /* 0x0000002600087c82 */ /* 0x000fe20008000000 */
[----:B------:R-:W-:Y:S01]  /*16900*/  IMAD.MOV.U32 R15, RZ, RZ, 0x40000040 ;  /* 0x40000040ff0f7424 */ /* 0x000fe200078e00ff */
[----:B------:R-:W-:Y:S01]  /*16910*/  UMOV UR9, UR39 ;  /* 0x0000002700097c82 */ /* 0x000fe20008000000 */
[----:B------:R-:W2:Y:S01]  /*16920*/  LDL.64 R20, [R1+0x38] ;  /* 0x0000380001147983 */ /* 0x000ea20000100a00 */
[----:B------:R-:W-:-:S02]  /*16930*/  WARPGROUP.DEPBAR.LE gsb0, 0x0 ;  /* 0x00008000000079c5 */ /* 0x000fc40000010000 */
[----:B------:R-:W-:-:S06]  /*16940*/  WARPGROUP.ARRIVE ;  /* 0x00000000000079c5 */ /* 0x000fcc0000000000 */
[----:B------:R-:W-:Y:S01]  /*16950*/  HGMMA.64x16x16.F32.BF16 R168, gdesc[UR12], R168, gsb0 ;  /* 0x002000000ca879f0 */ /* 0x000fe200080018a8 */
[----:B------:R-:W-:Y:S02]  /*16960*/  R2UR UR10, R14 ;  /* 0x000000000e0a72ca */ /* 0x000fe400000e0000 */
[----:B------:R-:W-:Y:S01]  /*16970*/  R2UR UR11, R15 ;  /* 0x000000000f0b72ca */ /* 0x000fe200000e0000 */
[----:B------:R-:W-:Y:S01]  /*16980*/  VIADD R14, R0, 0x104 ;  /* 0x00000104000e7836 */ /* 0x000fe20000000000 */
[----:B------:R-:W-:Y:S02]  /*16990*/  WARPGROUP.DEPBAR.LE gsb0, 0x0 ;  /* 0x00008000000079c5 */ /* 0x000fe40000010000 */
[----:B------:R-:W-:-:S09]  /*169a0*/  WARPGROUP.ARRIVE ;  /* 0x00000000000079c5 */ /* 0x000fd20000000000 */
        /* <DEDUP_REMOVED lines=46> */
[----:B------:R-:W-:Y:S01]  /*16c90*/  IMAD.MOV.U32 R15, RZ, RZ, 0x40000040 ;  /* 0x40000040ff0f7424 */ /* 0x000fe200078e00ff */
[----:B--2---:R-:W-:Y:S02]  /*16ca0*/  R2UR UR42, R20 ;  /* 0x00000000142a72ca */ /* 0x004fe400000e0000 */
[----:B------:R-:W-:Y:S02]  /*16cb0*/  R2UR UR43, R21 ;  /* 0x00000000152b72ca */ /* 0x000fe400000e0000 */
[----:B------:R-:W-:Y:S01]  /*16cc0*/  R2UR UR22, R14 ;  /* 0x000000000e1672ca */ /* 0x000fe200000e0000 */
[----:B------:R-:W2:Y:S01]  /*16cd0*/  LDL.64 R20, [R1+0x30] ;  /* 0x0000300001147983 */ /* 0x000ea20000100a00 */
[----:B------:R-:W-:-:S07]  /*16ce0*/  R2UR UR23, R15 ;  /* 0x000000000f1772ca */ /* 0x000fce00000e0000 */
[----:B------:R-:W-:Y:S02]  /*16cf0*/  UMOV UR20, UR42 ;  /* 0x0000002a00147c82 */ /* 0x000fe40008000000 */
        /* <DEDUP_REMOVED lines=111> */
[----:B------:R-:W-:-:S09]  /*173f0*/  UMOV UR17, UR39 ;  /* 0x0000002700117c82 */ /* 0x000fd20008000000 */
        /* <DEDUP_REMOVED lines=84> */
[----:B------:R-:W-:Y:S02]  /*17940*/  R2UR UR22, R14 ;  /* 0x000000000e1672ca */ /* 0x000fe400000e0000 */
        /* <DEDUP_REMOVED lines=67> */
[----:B------:R-:W-:Y:S01]  /*17d80*/  R2UR UR45, R5 ;  /* 0x00000000052d72ca */ /* 0x000fe200000e0000 */
[----:B------:R-:W-:Y:S01]  /*17d90*/  IMAD.MOV.U32 R5, RZ, RZ, 0x40000040 ;  /* 0x40000040ff057424 */ /* 0x000fe200078e00ff */
[----:B------:R-:W-:Y:S01]  /*17da0*/  R2UR UR44, R4 ;  /* 0x00000000042c72ca */ /* 0x000fe200000e0000 */
[----:B------:R-:W-:-:S03]  /*17db0*/  VIADD R4, R0, 0x406 ;  /* 0x0000040600047836 */ /* 0x000fc60000000000 */
        /* <DEDUP_REMOVED lines=344> */
[----:B------:R-:W-:Y:S01]  /*19340*/  FMUL.FTZ R26, R26, R2 ;  /* 0x000000021a1a7220 */ /* 0x000fe20000410000 */
[----:B------:R-:W-:-:S02]  /*19350*/  WARPGROUP.DEPBAR.LE gsb0, 0x0 ;  /* 0x00008000000079c5 */ /* 0x000fc40000010000 */
        /* <DEDUP_REMOVED lines=49> */
.L_x_629:
[----:B------:R-:W-:Y:S01]  /*19670*/  SHF.L.U32 R0, R11, 0x1f, RZ ;  /* 0x0000001f0b007819 */ /* 0x000fe200000006ff */
[----:B------:R-:W-:-:S04]  /*19680*/  IMAD R11, R12, 0x8, R18 ;  /* 0x000000080c0b7824 */ /* 0x000fc800078e0212 */
[----:B------:R0:W1:Y:S01]  /*19690*/  SYNCS.PHASECHK.TRANS64.TRYWAIT P2, [R11+URZ+0x36850], R0 ;  /* 0x036850000b0075a7 */ /* 0x000062000804017f */
[----:B------:R-:W-:Y:S05]  /*196a0*/  @!P0 BRA `(.L_x_630) ;  /* 0x0000000000048947 */ /* 0x000fea0003800000 */
[----:B------:R-:W-:Y:S01]  /*196b0*/  BPT.TRAP 0x1 ;  /* 0x000000040000795c */ /* 0x000fe20000300000 */
.L_x_630:
[----:B------:R-:W-:Y:S04]  /*196c0*/  BSSY B1, `(.L_x_631) ;  /* 0x0000004000017945 */ /* 0x000fe80003800000 */
[----:B-1----:R-:W-:Y:S05]  /*196d0*/  @P2 BRA `(.L_x_632) ;  /* 0x0000000000082947 */ /* 0x002fea0003800000 */
[----:B------:R-:W1:Y:S02]  /*196e0*/  SYNCS.PHASECHK.TRANS64.TRYWAIT P2, [R11+URZ+0x36850], R0 ;  /* 0x036850000b0075a7 */ /* 0x000e64000804017f */
[----:B-1----:R-:W-:Y:S05]  /*196f0*/  @!P2 BRA `(.L_x_633) ;  /* 0x000000b00020a947 */ /* 0x002fea0003800000 */
.L_x_632:
[----:B------:R-:W-:Y:S05]  /*19700*/  BSYNC B1 ;  /* 0x0000000000017941 */ /* 0x000fea0003800000 */
.L_x_631:
[----:B01----:R-:W-:Y:S01]  /*19710*/  VIADD R0, R18, 0x400 ;  /* 0x0000040012007836 */ /* 0x003fe20000000000 */
[----:B------:R-:W-:Y:S01]  /*19720*/  WARPGROUP.ARRIVE ;  /* 0x00000000000079c5 */ /* 0x000fe20000000000 */
[----:B------:R-:W-:Y:S01]  /*19730*/  IMAD.MOV.U32 R15, RZ, RZ, 0x40000040 ;  /* 0x40000040ff0f7424 */ /* 0x000fe200078e00ff */
[----:B------:R-:W-:Y:S01]  /*19740*/  ULDC UR4, c[0x0][0x988] ;  /* 0x0002620000047ab9 */ /* 0x000fe20000000800 */
[----:B------:R-:W-:Y:S01]  /*19750*/  IMAD.MOV.U32 R3, RZ, RZ, 0x40000040 ;  /* 0x40000040ff037424 */ /* 0x000fe200078e00ff */
[----:B------:R-:W-:Y:S01]  /*19760*/  SHF.R.U32.HI R0, RZ, 0x4, R0 ;  /* 0x00000004ff007819 */ /* 0x000fe20000011600 */
[----:B------:R-:W-:Y:S01]  /*19770*/  IMAD.MOV.U32 R21, RZ, RZ, 0x40000040 ;  /* 0x40000040ff157424 */ /* 0x000fe200078e00ff */
[----:B------:R-:W-:Y:S01]  /*19780*/  R2UR UR7, R15 ;  /* 0x000000000f0772ca */ /* 0x000fe200000e0000 */
[----:B------:R-:W-:Y:S01]  /*19790*/  @!P1 VIADD R13, R13, 0x36840 ;  /* 0x000368400d0d9836 */ /* 0x000fe20000000000 */
[----:B------:R-:W-:Y:S01]  /*197a0*/  LOP3.LUT R0, R0, 0x3fff, RZ, 0xc0, !PT ;  /* 0x00003fff00007812 */ /* 0x000fe200078ec0ff */
[----:B------:R-:W-:Y:S01]  /*197b0*/  @!P1 VIADD R11, R11, 0x36860 ;  /* 0x000368600b0b9836 */ /* 0x000fe20000000000 */
[C---:B------:R-:W-:Y:S01]  /*197c0*/  ISETP.GT.AND P2, PT, R8.reuse, RZ, PT ;  /* 0x000000ff0800720c */ /* 0x040fe20003f44270 */
[----:B------:R-:W-:Y:S01]  /*197d0*/  VIADD R8, R8, 0xffffffff ;  /* 0xffffffff08087836 */ /* 0x000fe20000000000 */
[----:B------:R-:W-:-:S05]  /*197e0*/  LOP3.LUT R0, R0, 0x3800000, RZ, 0xfc, !PT ;  /* 0x0380000000007812 */ /* 0x000fca00078efcff */
[----:B------:R-:W-:Y:S01]  /*197f0*/  IMAD R14, R12, 0xa80, R0 ;  /* 0x00000a800c0e7824 */ /* 0x000fe200078e0200 */
[----:B------:R-:W-:-:S03]  /*19800*/  FMNMX.FTZ R0, R168, R10, !PT ;  /* 0x0000000aa8007209 */ /* 0x000fc60007810000 */
[C---:B------:R-:W-:Y:S01]  /*19810*/  VIADD R2, R14.reuse, 0x80 ;  /* 0x000000800e027836 */ /* 0x040fe20000000000 */
[C---:B------:R-:W-:Y:S01]  /*19820*/  R2UR UR6, R14.reuse ;  /* 0x000000000e0672ca */ /* 0x040fe200000e0000 */
[----:B------:R-:W-:Y:S01]  /*19830*/  VIADD R20, R14, 0x200 ;  /* 0x000002000e147836 */ /* 0x000fe20000000000 */
[----:B------:R-:W-:-:S04]  /*19840*/  FMNMX.FTZ R0, R169, R0, !PT ;  /* 0x00000000a9007209 */ /* 0x000fc80007810000 */
[----:B------:R-:W-:-:S04]  /*19850*/  FMNMX.FTZ R0, R172, R0, !PT ;  /* 0x00000000ac007209 */ /* 0x000fc80007810000 */
[----:B------:R-:W-:-:S03]  /*19860*/  FMNMX.FTZ R0, R173, R0, !PT ;  /* 0x00000000ad007209 */ /* 0x000fc60007810000 */
[----:B------:R-:W-:Y:S01]  /*19870*/  HGMMA.64x192x16.F32.BF16 R24, R200, gdesc[UR4].tnspB, R24, gsb0 ;  /* 0x42e00004c8187df0 */ /* 0x000fe20008001818 */
[----:B------:R-:W-:Y:S01]  /*19880*/  R2UR UR6, R2 ;  /* 0x00000000020672ca */ /* 0x000fe200000e0000 */
[----:B------:R-:W-:Y:S01]  /*19890*/  VIADD R2, R14, 0x100 ;  /* 0x000001000e027836 */ /* 0x000fe20000000000 */
[----:B------:R-:W-:Y:S01]  /*198a0*/  R2UR UR7, R3 ;  /* 0x00000000030772ca */ /* 0x000fe200000e0000 */
[----:B------:R-:W-:Y:S01]  /*198b0*/  IMAD.MOV.U32 R3, RZ, RZ, 0x40000040 ;  /* 0x40000040ff037424 */ /* 0x000fe200078e00ff */
        /* <DEDUP_REMOVED lines=25> */
[----:B------:R-:W-:-:S06]  /*19a50*/  WARPGROUP.ARRIVE ;  /* 0x00000000000079c5 */ /* 0x000fcc0000000000 */
        /* <DEDUP_REMOVED lines=8> */
[----:B------:R-:W-:Y:S02]  /*19ae0*/  R2UR UR6, R2 ;  /* 0x00000000020672ca */ /* 0x000fe400000e0000 */
[----:B------:R-:W-:Y:S01]  /*19af0*/  R2UR UR7, R3 ;  /* 0x00000000030772ca */ /* 0x000fe200000e0000 */
[----:B------:R-:W0:Y:S02]  /*19b00*/  SHFL.BFLY PT, R2, R0, 0x2, 0x1f ;  /* 0x0c401f0000027f89 */ /* 0x000e2400000e0000 */
[----:B0-----:R-:W-:Y:S01]  /*19b10*/  FMNMX.FTZ R2, R0, R2, !PT ;  /* 0x0000000200027209 */ /* 0x001fe20007810000 */
[----:B------:R-:W-:-:S04]  /*19b20*/  IMAD.U32 R0, RZ, RZ, UR4 ;  /* 0x00000004ff007e24 */ /* 0x000fc8000f8e00ff */
[----:B------:R-:W0:Y:S02]  /*19b30*/  SHFL.BFLY PT, R5, R2, 0x1, 0x1f ;  /* 0x0c201f0002057f89 */ /* 0x000e2400000e0000 */
[----:B0-----:R-:W-:Y:S02]  /*19b40*/  FMNMX.FTZ R5, R2, R5, !PT ;  /* 0x0000000502057209 */ /* 0x001fe40007810000 */
[----:B------:R-:W-:-:S03]  /*19b50*/  FMNMX.FTZ R2, R170, R9, !PT ;  /* 0x00000009aa027209 */ /* 0x000fc60007810000 */
[----:B------:R-:W-:Y:S01]  /*19b60*/  FMUL.FTZ R15, R5, R0 ;  /* 0x00000000050f7220 */ /* 0x000fe20000410000 */
[----:B------:R-:W-:Y:S01]  /*19b70*/  FMNMX.FTZ R2, R171, R2, !PT ;  /* 0x00000002ab027209 */ /* 0x000fe20007810000 */
[----:B------:R-:W-:Y:S02]  /*19b80*/  FADD.FTZ R3, -R5, R10 ;  /* 0x0000000a05037221 */ /* 0x000fe40000010100 */
[--C-:B------:R-:W-:Y:S01]  /*19b90*/  FFMA.FTZ R196, R160, R0, -R15.reuse ;  /* 0x00000000a0c47223 */ /* 0x100fe2000001080f */
[----:B------:R-:W-:Y:S01]  /*19ba0*/  FMNMX.FTZ R2, R174, R2, !PT ;  /* 0x00000002ae027209 */ /* 0x000fe20007810000 */
[-CC-:B------:R-:W-:Y:S01]  /*19bb0*/  FFMA.FTZ R200, R168, R0.reuse, -R15.reuse ;  /* 0x00000000a8c87223 */ /* 0x180fe2000001080f */
[-CC-:B------:R-:W-:Y:S01]  /*19bc0*/  FFMA.FTZ R160, R161, R0.reuse, -R15.reuse ;  /* 0x00000000a1a07223 */ /* 0x180fe2000001080f */
        /* <DEDUP_REMOVED lines=8> */
[----:B------:R-:W-:Y:S01]  /*19c50*/  FFMA.FTZ R12, R149, R0, -R15 ;  /* 0x00000000950c7223 */ /* 0x000fe2000001080f */
[----:B------:R-:W-:Y:S01]  /*19c60*/  FMNMX.FTZ R2, R163, R2, !PT ;  /* 0x00000002a3027209 */ /* 0x000fe20007810000 */
[----:B------:R-:W-:Y:S01]  /*19c70*/  FMUL.FTZ R3, R3, R0 ;  /* 0x0000000003037220 */ /* 0x000fe20000410000 */
[----:B------:R-:W-:Y:S02]  /*19c80*/  MUFU.EX2 R200, R200 ;  /* 0x000000c800c87308 */ /* 0x000fe40000000800 */
[----:B------:R-:W-:-:S04]  /*19c90*/  FMNMX.FTZ R2, R166, R2, !PT ;  /* 0x00000002a6027209 */ /* 0x000fc80007810000 */
[----:B------:R-:W-:Y:S02]  /*19ca0*/  FMNMX.FTZ R2, R167, R2, !PT ;  /* 0x00000002a7027209 */ /* 0x000fe40007810000 */
[----:B------:R-:W0:Y:S02]  /*19cb0*/  MUFU.EX2 R3, R3 ;  /* 0x0000000300037308 */ /* 0x000e240000000800 */
[----:B------:R-:W-:-:S04]  /*19cc0*/  FMNMX.FTZ R2, R154, R2, !PT ;  /* 0x000000029a027209 */ /* 0x000fc80007810000 */
[----:B------:R-:W-:Y:S02]  /*19cd0*/  FMNMX.FTZ R2, R155, R2, !PT ;  /* 0x000000029b027209 */ /* 0x000fe40007810000 */
[----:B------:R-:W1:Y:S02]  /*19ce0*/  MUFU.EX2 R10, R10 ;  /* 0x0000000a000a7308 */ /* 0x000e640000000800 */
[----:B------:R-:W-:-:S04]  /*19cf0*/  FMNMX.FTZ R2, R158, R2, !PT ;  /* 0x000000029e027209 */ /* 0x000fc80007810000 */
[----:B------:R-:W-:Y:S02]  /*19d00*/  FMNMX.FTZ R2, R159, R2, !PT ;  /* 0x000000029f027209 */ /* 0x000fe40007810000 */
[----:B------:R-:W2:Y:S01]  /*19d10*/  MUFU.EX2 R202, R202 ;  /* 0x000000ca00ca7308 */ /* 0x000ea20000000800 */
[----:B0-----:R-:W-:Y:S01]  /*19d20*/  FFMA.FTZ R7, R3, R7, R200 ;  /* 0x0000000703077223 */ /* 0x001fe200000100c8 */
[----:B------:R-:W-:-:S04]  /*19d30*/  FMNMX.FTZ R2, R146, R2, !PT ;  /* 0x0000000292027209 */ /* 0x000fc80007810000 */
[----:B------:R-:W-:Y:S02]  /*19d40*/  FMNMX.FTZ R2, R147, R2, !PT ;  /* 0x0000000293027209 */ /* 0x000fe40007810000 */
[----:B------:R-:W0:Y:S01]  /*19d50*/  MUFU.EX2 R168, R168 ;  /* 0x000000a800a87308 */ /* 0x000e220000000800 */
[----:B-1----:R-:W-:Y:S01]  /*19d60*/  FADD.FTZ R7, R10, R7 ;  /* 0x000000070a077221 */ /* 0x002fe20000010000 */
[----:B------:R-:W-:Y:S02]  /*19d70*/  FMNMX.FTZ R2, R150, R2, !PT ;  /* 0x0000000296027209 */ /* 0x000fe40007810000 */
[----:B------:R-:W-:Y:S02]  /*19d80*/  F2FP.BF16.F32.PACK_AB R200, R10, R200 ;  /* 0x000000c80ac8723e */ /* 0x000fe400000010ff */
[----:B------:R-:W-:Y:S02]  /*19d90*/  FMNMX.FTZ R2, R151, R2, !PT ;  /* 0x0000000297027209 */ /* 0x000fe40007810000 */
[----:B------:R-:W-:Y:S01]  /*19da0*/  MUFU.EX2 R196, R196 ;  /* 0x000000c400c47308 */ /* 0x000fe20000000800 */
[----:B--2---:R-:W-:Y:S01]  /*19db0*/  FADD.FTZ R7, R202, R7 ;  /* 0x00000007ca077221 */ /* 0x004fe20000010000 */
[----:B------:R-:W-:-:S04]  /*19dc0*/  FMNMX.FTZ R2, R138, R2, !PT ;  /* 0x000000028a027209 */ /* 0x000fc80007810000 */
[----:B------:R-:W-:Y:S02]  /*19dd0*/  FMNMX.FTZ R2, R139, R2, !PT ;  /* 0x000000028b027209 */ /* 0x000fe40007810000 */
[----:B------:R-:W-:Y:S01]  /*19de0*/  MUFU.EX2 R160, R160 ;  /* 0x000000a000a07308 */ /* 0x000fe20000000800 */
[----:B0-----:R-:W-:Y:S01]  /*19df0*/  FADD.FTZ R7, R168, R7 ;  /* 0x00000007a8077221 */ /* 0x001fe20000010000 */
[----:B------:R-:W-:Y:S02]  /*19e00*/  FMNMX.FTZ R2, R142, R2, !PT ;  /* 0x000000028e027209 */ /* 0x000fe40007810000 */
[----:B------:R-:W-:Y:S02]  /*19e10*/  F2FP.BF16.F32.PACK_AB R202, R168, R202 ;  /* 0x000000caa8ca723e */ /* 0x000fe400000010ff */
[----:B------:R-:W-:Y:S02]  /*19e20*/  FMNMX.FTZ R2, R143, R2, !PT ;  /* 0x000000028f027209 */ /* 0x000fe40007810000 */
[----:B------:R-:W-:Y:S02]  /*19e30*/  MUFU.EX2 R198, R198 ;  /* 0x000000c600c67308 */ /* 0x000fe40000000800 */
[----:B------:R-:W-:-:S04]  /*19e40*/  FMNMX.FTZ R2, R130, R2, !PT ;  /* 0x0000000282027209 */ /* 0x000fc80007810000 */
        /* <DEDUP_REMOVED lines=9> */
[----:B------:R-:W-:-:S05]  /*19ee0*/  FMNMX.FTZ R2, R127, R2, !PT ;  /* 0x000000027f027209 */ /* 0x000fca0007810000 */
[----:B------:R-:W0:Y:S02]  /*19ef0*/  SHFL.BFLY PT, R4, R2, 0x2, 0x1f ;  /* 0x0c401f0002047f89 */ /* 0x000e2400000e0000 */
[----:B0-----:R-:W-:-:S05]  /*19f00*/  FMNMX.FTZ R4, R2, R4, !PT ;  /* 0x0000000402047209 */ /* 0x001fca0007810000 */
[----:B------:R-:W0:Y:S01]  /*19f10*/  SHFL.BFLY PT, R2, R4, 0x1, 0x1f ;  /* 0x0c201f0004027f89 */ /* 0x000e2200000e0000 */
[----:B------:R-:W-:Y:S02]  /*19f20*/  WARPGROUP.DEPBAR.LE gsb0, 0x0 ;  /* 0x00008000000079c5 */ /* 0x000fe40000010000 */
[----:B------:R-:W-:Y:S01]  /*19f30*/  WARPGROUP.ARRIVE ;  /* 0x00000000000079c5 */ /* 0x000fe20000000000 */
[-CC-:B------:R-:W-:Y:S01]  /*19f40*/  FFMA.FTZ R192, R152, R0.reuse, -R15.reuse ;  /* 0x0000000098c07223 */ /* 0x180fe2000001080f */
[-CC-:B------:R-:W-:Y:S01]  /*19f50*/  FFMA.FTZ R194, R156, R0.reuse, -R15.reuse ;  /* 0x000000009cc27223 */ /* 0x180fe2000001080f */
[----:B------:R-:W-:-:S03]  /*19f60*/  FFMA.FTZ R152, R157, R0, -R15 ;  /* 0x000000009d987223 */ /* 0x000fc6000001080f */
[----:B------:R-:W-:Y:S01]  /*19f70*/  HGMMA.64x192x16.F32.BF16 R24, R188, gdesc[UR4].tnspB, R24, gsb0 ;  /* 0x42e00004bc187df0 */ /* 0x000fe20008001818 */
[----:B------:R-:W-:Y:S01]  /*19f80*/  R2UR UR6, R20 ;  /* 0x00000000140672ca */ /* 0x000fe200000e0000 */
[C---:B------:R-:W-:Y:S01]  /*19f90*/  VIADD R20, R14.reuse, 0x280 ;  /* 0x000002800e147836 */ /* 0x040fe20000000000 */
[----:B------:R-:W-:Y:S01]  /*19fa0*/  R2UR UR7, R21 ;  /* 0x00000000150772ca */ /* 0x000fe200000e0000 */
[----:B------:R-:W-:Y:S01]  /*19fb0*/  IMAD.MOV.U32 R21, RZ, RZ, 0x40000040 ;  /* 0x40000040ff157424 */ /* 0x000fe200078e00ff */
[----:B------:R-:W-:Y:S01]  /*19fc0*/  MUFU.EX2 R192, R192 ;  /* 0x000000c000c07308 */ /* 0x000fe20000000800 */
[----:B------:R-:W-:Y:S01]  /*19fd0*/  VIADD R14, R14, 0x300 ;  /* 0x000003000e0e7836 */ /* 0x000fe20000000000 */
[----:B0-----:R-:W-:-:S06]  /*19fe0*/  FMNMX.FTZ R4, R4, R2, !PT ;  /* 0x0000000204047209 */ /* 0x001fcc0007810000 */
[----:B------:R-:W-:Y:S08]  /*19ff0*/  MUFU.EX2 R194, R194 ;  /* 0x000000c200c27308 */ /* 0x000ff00000000800 */
[----:B------:R-:W-:Y:S01]  /*1a000*/  MUFU.EX2 R152, R152 ;  /* 0x0000009800987308 */ /* 0x000fe20000000800 */
[----:B------:R-:W-:Y:S02]  /*1a010*/  WARPGROUP.DEPBAR.LE gsb0, 0x0 ;  /* 0x00008000000079c5 */ /* 0x000fe40000010000 */
[----:B------:R-:W-:Y:S01]  /*1a020*/  WARPGROUP.ARRIVE ;  /* 0x00000000000079c5 */ /* 0x000fe20000000000 */
[-CC-:B------:R-:W-:Y:S01]  /*1a030*/  FFMA.FTZ R188, R144, R0.reuse, -R15.reuse ;  /* 0x0000000090bc7223 */ /* 0x180fe2000001080f */
[-CC-:B------:R-:W-:Y:S01]  /*1a040*/  FFMA.FTZ R144, R145, R0.reuse, -R15.reuse ;  /* 0x0000000091907223 */ /* 0x180fe2000001080f */
[----:B------:R-:W-:-:S03]  /*1a050*/  FFMA.FTZ R190, R148, R0, -R15 ;  /* 0x0000000094be7223 */ /* 0x000fc6000001080f */
[----:B------:R-:W-:Y:S01]  /*1a060*/  HGMMA.64x192x16.F32.BF16 R24, R184, gdesc[UR4].tnspB, R24, gsb0 ;  /* 0x42e00004b8187df0 */ /* 0x000fe20008001818 */
[----:B------:R-:W-:Y:S01]  /*1a070*/  R2UR UR6, R20 ;  /* 0x00000000140672ca */ /* 0x000fe200000e0000 */
[-CC-:B------:R-:W-:Y:S01]  /*1a080*/  FFMA.FTZ R20, R141, R0.reuse, -R15.reuse ;  /* 0x000000008d147223 */ /* 0x180fe2000001080f */
[----:B------:R-:W-:Y:S01]  /*1a090*/  R2UR UR7, R21 ;  /* 0x00000000150772ca */ /* 0x000fe200000e0000 */
[-CC-:B------:R-:W-:Y:S01]  /*1a0a0*/  FFMA.FTZ R21, R120, R0.reuse, -R15.reuse ;  /* 0x0000000078157223 */ /* 0x180fe2000001080f */
[-CC-:B------:R-:W-:Y:S01]  /*1a0b0*/  FFMA.FTZ R120, R121, R0.reuse, -R15.reuse ;  /* 0x0000000079787223 */ /* 0x180fe2000001080f */
[----:B------:R-:W-:Y:S01]  /*1a0c0*/  FFMA.FTZ R121, R124, R0, -R15 ;  /* 0x000000007c797223 */ /* 0x000fe2000001080f */
        /* <DEDUP_REMOVED lines=10> */
[-CC-:B------:R-:W-:Y:S01]  /*1a170*/  FFMA.FTZ R136, R137, R0.reuse, -R15.reuse ;  /* 0x0000000089887223 */ /* 0x180fe2000001080f */
[----:B------:R-:W-:-:S03]  /*1a180*/  FFMA.FTZ R186, R140, R0, -R15 ;  /* 0x000000008cba7223 */ /* 0x000fc6000001080f */
[----:B------:R-:W-:Y:S01]  /*1a190*/  HGMMA.64x192x16.F32.BF16 R24, R180, gdesc[UR4].tnspB, R24, gsb0 ;  /* 0x42e00004b4187df0 */ /* 0x000fe20008001818 */
[----:B------:R-:W-:Y:S01]  /*1a1a0*/  R2UR UR6, R14 ;  /* 0x000000000e0672ca */ /* 0x000fe200000e0000 */
[----:B------:R-:W-:Y:S08]  /*1a1b0*/  MUFU.EX2 R184, R184 ;  /* 0x000000b800b87308 */ /* 0x000ff00000000800 */
[----:B------:R-:W-:Y:S08]  /*1a1c0*/  MUFU.EX2 R136, R136 ;  /* 0x0000008800887308 */ /* 0x000ff00000000800 */
[----:B------:R-:W-:Y:S01]  /*1a1d0*/  MUFU.EX2 R186, R186 ;  /* 0x000000ba00ba7308 */ /* 0x000fe20000000800 */
[----:B------:R-:W-:-:S02]  /*1a1e0*/  WARPGROUP.DEPBAR.LE gsb0, 0x0 ;  /* 0x00008000000079c5 */ /* 0x000fc40000010000 */
[-CC-:B------:R-:W-:Y:S01]  /*1a1f0*/  FFMA.FTZ R180, R128, R0.reuse, -R15.reuse ;  /* 0x0000000080b47223 */ /* 0x180fe2000001080f */
[-CC-:B------:R-:W-:Y:S01]  /*1a200*/  FFMA.FTZ R128, R129, R0.reuse, -R15.reuse ;  /* 0x0000000081807223 */ /* 0x180fe2000001080f */
[-CC-:B------:R-:W-:Y:S01]  /*1a210*/  FFMA.FTZ R182, R132, R0.reuse, -R15.reuse ;  /* 0x0000000084b67223 */ /* 0x180fe2000001080f */
[-CC-:B------:R-:W-:Y:S01]  /*1a220*/  FFMA.FTZ R129, R133, R0.reuse, -R15.reuse ;  /* 0x0000000085817223 */ /* 0x180fe2000001080f */
[-C--:B------:R-:W-:Y:S01]  /*1a230*/  FFMA.FTZ R132, R125, R0.reuse, -R15 ;  /* 0x000000007d847223 */ /* 0x080fe2000001080f */
[C---:B------:R-:W-:Y:S01]  /*1a240*/  FADD.FTZ R15, -R4.reuse, R9 ;  /* 0x00000009040f7221 */ /* 0x040fe20000010100 */
[----:B------:R-:W-:Y:S01]  /*1a250*/  WARPGROUP.ARRIVE ;  /* 0x00000000000079c5 */ /* 0x000fe20000000000 */
[-C--:B------:R-:W-:Y:S01]  /*1a260*/  FMUL.FTZ R125, R4, R0.reuse ;  /* 0x00000000047d7220 */ /* 0x080fe20000410000 */
[----:B------:R0:W1:Y:S01]  /*1a270*/  MUFU.EX2 R9, R132 ;  /* 0x0000008400097308 */ /* 0x0000620000000800 */
[-C--:B------:R-:W-:Y:S02]  /*1a280*/  FMUL.FTZ R15, R15, R0.reuse ;  /* 0x000000000f0f7220 */ /* 0x080fe40000410000 */
        /* <DEDUP_REMOVED lines=11> */
[-CC-:B0-----:R-:W-:Y:S01]  /*1a340*/  FFMA.FTZ R132, R155, R0.reuse, -R125.reuse ;  /* 0x000000009b847223 */ /* 0x181fe2000001087d */
[----:B------:R-:W-:Y:S01]  /*1a350*/  FFMA.FTZ R195, R158, R0, -R125 ;  /* 0x000000009ec37223 */ /* 0x000fe2000001087d */
[----:B------:R-:W-:Y:S01]  /*1a360*/  MUFU.EX2 R201, R201 ;  /* 0x000000c900c97308 */ /* 0x000fe20000000800 */
[----:B--2---:R-:W-:-:S02]  /*1a370*/  IMAD.MOV.U32 R15, RZ, RZ, 0x40000040 ;  /* 0x40000040ff0f7424 */ /* 0x004fc400078e00ff */
[-CC-:B------:R-:W-:Y:S01]  /*1a380*/  FFMA.FTZ R137, R159, R0.reuse, -R125.reuse ;  /* 0x000000009f897223 */ /* 0x180fe2000001087d */
[-CC-:B------:R-:W-:Y:S01]  /*1a390*/  FFMA.FTZ R181, R130, R0.reuse, -R125.reuse ;  /* 0x0000000082b57223 */ /* 0x180fe2000001087d */
[-CC-:B------:R-:W-:Y:S01]  /*1a3a0*/  FFMA.FTZ R189, R146, R0.reuse, -R125.reuse ;  /* 0x0000000092bd7223 */ /* 0x180fe2000001087d */
[-CC-:B------:R-:W-:Y:S01]  /*1a3b0*/  FFMA.FTZ R14, R147, R0.reuse, -R125.reuse ;  /* 0x00000000930e7223 */ /* 0x180fe2000001087d */
[----:B------:R-:W-:Y:S01]  /*1a3c0*/  R2UR UR7, R15 ;  /* 0x000000000f0772ca */ /* 0x000fe200000e0000 */
[-C--:B------:R-:W-:Y:S01]  /*1a3d0*/  FFMA.FTZ R191, R150, R0.reuse, -R125 ;  /* 0x0000000096bf7223 */ /* 0x080fe2000001087d */
[----:B------:R-:W-:Y:S01]  /*1a3e0*/  MUFU.EX2 R124, R124 ;  /* 0x0000007c007c7308 */ /* 0x000fe20000000800 */
[----:B------:R-:W-:Y:S01]  /*1a3f0*/  @!P1 PRMT R15, RZ, 0x654, R13 ;  /* 0x00000654ff0f9816 */ /* 0x000fe2000000000d */
[-CC-:B------:R-:W-:Y:S01]  /*1a400*/  FFMA.FTZ R151, R151, R0.reuse, -R125.reuse ;  /* 0x0000000097977223 */ /* 0x180fe2000001087d */
[-CC-:B------:R-:W-:Y:S01]  /*1a410*/  FFMA.FTZ R187, R142, R0.reuse, -R125.reuse ;  /* 0x000000008ebb7223 */ /* 0x180fe2000001087d */
[-CC-:B------:R-:W-:Y:S01]  /*1a420*/  FFMA.FTZ R131, R131, R0.reuse, -R125.reuse ;  /* 0x0000000083837223 */ /* 0x180fe2000001087d */
[-CC-:B------:R-:W-:Y:S01]  /*1a430*/  FFMA.FTZ R183, R134, R0.reuse, -R125.reuse ;  /* 0x0000000086b77223 */ /* 0x180fe2000001087d */
[-CC-:B------:R-:W-:Y:S01]  /*1a440*/  FFMA.FTZ R135, R135, R0.reuse, -R125.reuse ;  /* 0x0000000087877223 */ /* 0x180fe2000001087d */
[-CC-:B------:R-:W-:Y:S01]  /*1a450*/  FFMA.FTZ R122, R122, R0.reuse, -R125.reuse ;  /* 0x000000007a7a7223 */ /* 0x180fe2000001087d */
[----:B------:R-:W-:Y:S01]  /*1a460*/  MUFU.EX2 R203, R203 ;  /* 0x000000cb00cb7308 */ /* 0x000fe20000000800 */
[-CC-:B------:R-:W-:Y:S01]  /*1a470*/  FFMA.FTZ R123, R123, R0.reuse, -R125.reuse ;  /* 0x000000007b7b7223 */ /* 0x180fe2000001087d */
[----:B------:R-:W-:Y:S01]  /*1a480*/  FFMA.FTZ R126, R126, R0, -R125 ;  /* 0x000000007e7e7223 */ /* 0x000fe2000001087d */
[----:B------:R-:W-:Y:S05]  /*1a490*/  HGMMA.64x192x16.F32.BF16 R24, R176, gdesc[UR4].tnspB, R24, gsb0 ;  /* 0x42e00004b0187df0 */ /* 0x000fea0008001818 */
        /* <DEDUP_REMOVED lines=23> */
[----:B------:R-:W0:Y:S01]  /*1a610*/  MUFU.EX2 R123, R123 ;  /* 0x0000007b007b7308 */ /* 0x000e220000000800 */
[----:B------:R-:W-:-:S02]  /*1a620*/  WARPGROUP.DEPBAR.LE gsb0, 0x0 ;  /* 0x00008000000079c5 */ /* 0x000fc40000010000 */
[----:B------:R2:W-:Y:S05]  /*1a630*/  @!P1 SYNCS.ARRIVE.TRANS64.RED.A1T0 RZ, [R15+URZ], RZ ;  /* 0x000000ff0fff99a7 */ /* 0x0005ea000810043f */
[----:B------:R-:W-:Y:S01]  /*1a640*/  MUFU.EX2 R179, R126 ;  /* 0x0000007e00b37308 */ /* 0x000fe20000000800 */
[----:B-1----:R-:W-:Y:S02]  /*1a650*/  F2FP.BF16.F32.PACK_AB R178, R9, R121 ;  /* 0x0000007909b2723e */ /* 0x002fe400000010ff */
[----:B------:R-:W-:Y:S02]  /*1a660*/  F2FP.BF16.F32.PACK_AB R176, R120, R21 ;  /* 0x0000001578b0723e */ /* 0x000fe400000010ff */
[----:B0-----:R-:W-:Y:S01]  /*1a670*/  F2FP.BF16.F32.PACK_AB R177, R123, R122 ;  /* 0x0000007a7bb1723e */ /* 0x001fe200000010ff */
[----:B--2---:R-:W-:Y:S01]  /*1a680*/  FFMA.FTZ R15, R2, R6, R201 ;  /* 0x00000006020f7223 */ /* 0x004fe200000100c9 */
[----:B------:R-:W-:Y:S01]  /*1a690*/  FFMA.FTZ R6, R139, R0, -R125 ;  /* 0x000000008b067223 */ /* 0x000fe2000001087d */
[----:B------:R-:W-:-:S02]  /*1a6a0*/  F2FP.BF16.F32.PACK_AB R201, R124, R201 ;  /* 0x000000c97cc9723e */ /* 0x000fc400000010ff */
[----:B------:R-:W-:Y:S01]  /*1a6b0*/  FADD.FTZ R138, R124, R15 ;  /* 0x0000000f7c8a7221 */ /* 0x000fe20000010000 */
[----:B------:R-:W-:Y:S02]  /*1a6c0*/  @!P1 PRMT R15, RZ, 0x654, R11 ;  /* 0x00000654ff0f9816 */ /* 0x000fe4000000000b */
[----:B------:R-:W0:Y:S01]  /*1a6d0*/  MUFU.EX2 R6, R6 ;  /* 0x0000000600067308 */ /* 0x000e220000000800 */
[----:B------:R-:W-:Y:S01]  /*1a6e0*/  FADD.FTZ R11, R203, R138 ;  /* 0x0000008acb0b7221 */ /* 0x000fe20000010000 */
[----:B------:R1:W-:Y:S01]  /*1a6f0*/  @!P1 SYNCS.ARRIVE.TRANS64.RED.A1T0 RZ, [R15+URZ], RZ ;  /* 0x000000ff0fff99a7 */ /* 0x0003e2000810043f */
[C---:B------:R-:W-:Y:S02]  /*1a700*/  F2FP.BF16.F32.PACK_AB R203, R140.reuse, R203 ;  /* 0x000000cb8ccb723e */ /* 0x040fe400000010ff */
[----:B------:R-:W-:Y:S01]  /*1a710*/  FADD.FTZ R138, R140, R11 ;  /* 0x0000000b8c8a7221 */ /* 0x000fe20000010000 */
[----:B------:R-:W-:Y:S01]  /*1a720*/  FADD.FTZ R11, R196, R7 ;  /* 0x00000007c40b7221 */ /* 0x000fe20000010000 */
[-CC-:B------:R-:W-:Y:S01]  /*1a730*/  FFMA.FTZ R7, R143, R0.reuse, -R125.reuse ;  /* 0x000000008f077223 */ /* 0x180fe2000001087d */
[----:B------:R-:W-:Y:S01]  /*1a740*/  FFMA.FTZ R125, R127, R0, -R125 ;  /* 0x000000007f7d7223 */ /* 0x000fe2000001087d */
[----:B------:R-:W-:Y:S01]  /*1a750*/  FADD.FTZ R138, R197, R138 ;  /* 0x0000008ac58a7221 */ /* 0x000fe20000010000 */
[C---:B------:R-:W-:Y:S01]  /*1a760*/  FADD.FTZ R11, R160.reuse, R11 ;  /* 0x0000000ba00b7221 */ /* 0x040fe20000010000 */
[----:B------:R-:W-:-:S02]  /*1a770*/  F2FP.BF16.F32.PACK_AB R196, R160, R196 ;  /* 0x000000c4a0c4723e */ /* 0x000fc400000010ff */
[C---:B------:R-:W-:Y:S01]  /*1a780*/  FADD.FTZ R138, R133.reuse, R138 ;  /* 0x0000008a858a7221 */ /* 0x040fe20000010000 */
[----:B------:R-:W-:Y:S01]  /*1a790*/  FADD.FTZ R130, R198, R11 ;  /* 0x0000000bc6827221 */ /* 0x000fe20000010000 */
[----:B------:R-:W2:Y:S01]  /*1a7a0*/  MUFU.EX2 R7, R7 ;  /* 0x0000000700077308 */ /* 0x000ea20000000800 */
[----:B------:R-:W-:Y:S01]  /*1a7b0*/  F2FP.BF16.F32.PACK_AB R197, R133, R197 ;  /* 0x000000c585c5723e */ /* 0x000fe200000010ff */
[----:B------:R-:W-:Y:S01]  /*1a7c0*/  FADD.FTZ R138, R199, R138 ;  /* 0x0000008ac78a7221 */ /* 0x000fe20000010000 */
[C---:B------:R-:W-:Y:S01]  /*1a7d0*/  FADD.FTZ R11, R161.reuse, R130 ;  /* 0x00000082a10b7221 */ /* 0x040fe20000010000 */
[----:B------:R-:W-:Y:S02]  /*1a7e0*/  F2FP.BF16.F32.PACK_AB R198, R161, R198 ;  /* 0x000000c6a1c6723e */ /* 0x000fe400000010ff */
[C---:B------:R-:W-:Y:S01]  /*1a7f0*/  FADD.FTZ R138, R141.reuse, R138 ;  /* 0x0000008a8d8a7221 */ /* 0x040fe20000010000 */
[----:B------:R-:W-:Y:S01]  /*1a800*/  FADD.FTZ R130, R192, R11 ;  /* 0x0000000bc0827221 */ /* 0x000fe20000010000 */
[----:B------:R-:W-:Y:S01]  /*1a810*/  MUFU.EX2 R125, R125 ;  /* 0x0000007d007d7308 */ /* 0x000fe20000000800 */
[----:B------:R-:W-:Y:S01]  /*1a820*/  F2FP.BF16.F32.PACK_AB R199, R141, R199 ;  /* 0x000000c78dc7723e */ /* 0x000fe200000010ff */
[----:B------:R-:W-:Y:S01]  /*1a830*/  FADD.FTZ R11, R193, R138 ;  /* 0x0000008ac10b7221 */ /* 0x000fe20000010000 */
[C---:B-1----:R-:W-:Y:S01]  /*1a840*/  FADD.FTZ R15, R153.reuse, R130 ;  /* 0x00000082990f7221 */ /* 0x042fe20000010000 */
[----:B------:R-:W-:-:S02]  /*1a850*/  F2FP.BF16.F32.PACK_AB R192, R153, R192 ;  /* 0x000000c099c0723e */ /* 0x000fc400000010ff */
[----:B------:R-:W-:Y:S01]  /*1a860*/  FADD.FTZ R130, R132, R11 ;  /* 0x0000000b84827221 */ /* 0x000fe20000010000 */
[----:B------:R-:W-:Y:S01]  /*1a870*/  FADD.FTZ R15, R194, R15 ;  /* 0x0000000fc20f7221 */ /* 0x000fe20000010000 */
[----:B------:R-:W-:Y:S02]  /*1a880*/  F2FP.BF16.F32.PACK_AB R193, R132, R193 ;  /* 0x000000c184c1723e */ /* 0x000fe400000010ff */
[----:B------:R-:W-:Y:S01]  /*1a890*/  FADD.FTZ R130, R195, R130 ;  /* 0x00000082c3827221 */ /* 0x000fe20000010000 */
[C---:B------:R-:W-:Y:S01]  /*1a8a0*/  FADD.FTZ R15, R152.reuse, R15 ;  /* 0x0000000f980f7221 */ /* 0x040fe20000010000 */
[----:B------:R-:W-:Y:S02]  /*1a8b0*/  F2FP.BF16.F32.PACK_AB R194, R152, R194 ;  /* 0x000000c298c2723e */ /* 0x000fe400000010ff */
[C---:B------:R-:W-:Y:S01]  /*1a8c0*/  FADD.FTZ R130, R137.reuse, R130 ;  /* 0x0000008289827221 */ /* 0x040fe20000010000 */
[----:B------:R-:W-:Y:S01]  /*1a8d0*/  FADD.FTZ R15, R188, R15 ;  /* 0x0000000fbc0f7221 */ /* 0x000fe20000010000 */
[----:B------:R-:W-:-:S02]  /*1a8e0*/  F2FP.BF16.F32.PACK_AB R195, R137, R195 ;  /* 0x000000c389c3723e */ /* 0x000fc400000010ff */
[----:B------:R-:W-:Y:S01]  /*1a8f0*/  FADD.FTZ R11, R189, R130 ;  /* 0x00000082bd0b7221 */ /* 0x000fe20000010000 */
[----:B------:R-:W-:Y:S01]  /*1a900*/  FADD.FTZ R15, R144, R15 ;  /* 0x0000000f900f7221 */ /* 0x000fe20000010000 */
[C---:B------:R-:W-:Y:S02]  /*1a910*/  F2FP.BF16.F32.PACK_AB R189, R14.reuse, R189 ;  /* 0x000000bd0ebd723e */ /* 0x040fe400000010ff */
[----:B------:R-:W-:Y:S01]  /*1a920*/  FADD.FTZ R124, R14, R11 ;  /* 0x0000000b0e7c7221 */ /* 0x000fe20000010000 */
[----:B------:R-:W-:Y:S01]  /*1a930*/  FADD.FTZ R15, R190, R15 ;  /* 0x0000000fbe0f7221 */ /* 0x000fe20000010000 */
[C---:B------:R-:W-:Y:S02]  /*1a940*/  F2FP.BF16.F32.PACK_AB R190, R12.reuse, R190 ;  /* 0x000000be0cbe723e */ /* 0x040fe400000010ff */
[----:B------:R-:W-:Y:S01]  /*1a950*/  FADD.FTZ R130, R191, R124 ;  /* 0x0000007cbf827221 */ /* 0x000fe20000010000 */
[----:B------:R-:W-:Y:S01]  /*1a960*/  FADD.FTZ R15, R12, R15 ;  /* 0x0000000f0c0f7221 */ /* 0x000fe20000010000 */
[----:B------:R-:W1:Y:S01]  /*1a970*/  MUFU.EX2 R124, R135 ;  /* 0x00000087007c7308 */ /* 0x000e620000000800 */
[----:B------:R-:W-:Y:S01]  /*1a980*/  F2FP.BF16.F32.PACK_AB R188, R144, R188 ;  /* 0x000000bc90bc723e */ /* 0x000fe200000010ff */
[C---:B------:R-:W-:Y:S01]  /*1a990*/  FADD.FTZ R130, R13.reuse, R130 ;  /* 0x000000820d827221 */ /* 0x040fe20000010000 */
[----:B------:R-:W-:Y:S01]  /*1a9a0*/  FADD.FTZ R15, R184, R15 ;  /* 0x0000000fb80f7221 */ /* 0x000fe20000010000 */
[----:B------:R-:W-:-:S02]  /*1a9b0*/  F2FP.BF16.F32.PACK_AB R191, R13, R191 ;  /* 0x000000bf0dbf723e */ /* 0x000fc400000010ff */
[----:B------:R-:W-:Y:S01]  /*1a9c0*/  FADD.FTZ R11, R185, R130 ;  /* 0x00000082b90b7221 */ /* 0x000fe20000010000 */
[----:B------:R-:W-:Y:S01]  /*1a9d0*/  FADD.FTZ R15, R136, R15 ;  /* 0x0000000f880f7221 */ /* 0x000fe20000010000 */
[C---:B0-----:R-:W-:Y:S02]  /*1a9e0*/  F2FP.BF16.F32.PACK_AB R185, R6.reuse, R185 ;  /* 0x000000b906b9723e */ /* 0x041fe400000010ff */
[----:B------:R-:W-:Y:S01]  /*1a9f0*/  FADD.FTZ R130, R6, R11 ;  /* 0x0000000b06827221 */ /* 0x000fe20000010000 */
[----:B------:R-:W-:Y:S01]  /*1aa00*/  FADD.FTZ R15, R186, R15 ;  /* 0x0000000fba0f7221 */ /* 0x000fe20000010000 */
[----:B------:R-:W-:Y:S02]  /*1aa10*/  F2FP.BF16.F32.PACK_AB R184, R136, R184 ;  /* 0x000000b888b8723e */ /* 0x000fe400000010ff */
[----:B------:R-:W-:Y:S01]  /*1aa20*/  FADD.FTZ R130, R187, R130 ;  /* 0x00000082bb827221 */ /* 0x000fe20000010000 */
[----:B------:R-:W-:Y:S01]  /*1aa30*/  FADD.FTZ R15, R20, R15 ;  /* 0x0000000f140f7221 */ /* 0x000fe20000010000 */
[----:B--2---:R-:W-:-:S02]  /*1aa40*/  F2FP.BF16.F32.PACK_AB R187, R7, R187 ;  /* 0x000000bb07bb723e */ /* 0x004fc400000010ff */
[----:B------:R-:W-:Y:S01]  /*1aa50*/  FADD.FTZ R130, R7, R130 ;  /* 0x0000008207827221 */ /* 0x000fe20000010000 */
[----:B------:R-:W-:Y:S01]  /*1aa60*/  FADD.FTZ R15, R180, R15 ;  /* 0x0000000fb40f7221 */ /* 0x000fe20000010000 */
[----:B------:R-:W-:Y:S02]  /*1aa70*/  F2FP.BF16.F32.PACK_AB R186, R20, R186 ;  /* 0x000000ba14ba723e */ /* 0x000fe400000010ff */
[----:B------:R-:W-:Y:S01]  /*1aa80*/  FADD.FTZ R11, R181, R130 ;  /* 0x00000082b50b7221 */ /* 0x000fe20000010000 */
[----:B------:R-:W-:Y:S01]  /*1aa90*/  FADD.FTZ R15, R128, R15 ;  /* 0x0000000f800f7221 */ /* 0x000fe20000010000 */
[C---:B------:R-:W-:Y:S02]  /*1aaa0*/  F2FP.BF16.F32.PACK_AB R181, R10.reuse, R181 ;  /* 0x000000b50ab5723e */ /* 0x040fe400000010ff */
[----:B------:R-:W-:Y:S01]  /*1aab0*/  FADD.FTZ R12, R10, R11 ;  /* 0x0000000b0a0c7221 */ /* 0x000fe20000010000 */
[----:B------:R-:W-:Y:S01]  /*1aac0*/  FADD.FTZ R14, R182, R15 ;  /* 0x0000000fb60e7221 */ /* 0x000fe20000010000 */
[----:B------:R-:W-:-:S02]  /*1aad0*/  F2FP.BF16.F32.PACK_AB R180, R128, R180 ;  /* 0x000000b480b4723e */ /* 0x000fc400000010ff */
[----:B------:R-:W-:Y:S01]  /*1aae0*/  FADD.FTZ R11, R183, R12 ;  /* 0x0000000cb70b7221 */ /* 0x000fe20000010000 */
[C---:B------:R-:W-:Y:S01]  /*1aaf0*/  FADD.FTZ R14, R129.reuse, R14 ;  /* 0x0000000e810e7221 */ /* 0x040fe20000010000 */
[----:B------:R-:W-:Y:S01]  /*1ab00*/  F2FP.BF16.F32.PACK_AB R182, R129, R182 ;  /* 0x000000b681b6723e */ /* 0x000fe200000010ff */
[----:B------:R-:W-:Y:S02]  /*1ab10*/  IMAD.MOV.U32 R12, RZ, RZ, R212 ;  /* 0x000000ffff0c7224 */ /* 0x000fe400078e00d4 */
[C---:B-1----:R-:W-:Y:S01]  /*1ab20*/  FADD.FTZ R11, R124.reuse, R11 ;  /* 0x0000000b7c0b7221 */ /* 0x042fe20000010000 */
[----:B------:R-:W-:Y:S01]  /*1ab30*/  FADD.FTZ R7, R21, R14 ;  /* 0x0000000e15077221 */ /* 0x000fe20000010000 */
[----:B------:R-:W-:Y:S02]  /*1ab40*/  F2FP.BF16.F32.PACK_AB R183, R124, R183 ;  /* 0x000000b77cb7723e */ /* 0x000fe400000010ff */
[----:B------:R-:W-:Y:S01]  /*1ab50*/  FADD.FTZ R6, R122, R11 ;  /* 0x0000000b7a067221 */ /* 0x000fe20000010000 */
[----:B------:R-:W-:Y:S01]  /*1ab60*/  FADD.FTZ R10, R120, R7 ;  /* 0x00000007780a7221 */ /* 0x000fe20000010000 */
[----:B------:R-:W-:-:S02]  /*1ab70*/  IMAD.MOV.U32 R11, RZ, RZ, R214 ;  /* 0x000000ffff0b7224 */ /* 0x000fc400078e00d6 */
[----:B------:R-:W-:Y:S01]  /*1ab80*/  FADD.FTZ R6, R123, R6 ;  /* 0x000000067b067221 */ /* 0x000fe20000010000 */
[----:B------:R-:W-:-:S03]  /*1ab90*/  FADD.FTZ R10, R121, R10 ;  /* 0x0000000a790a7221 */ /* 0x000fc60000010000 */
[----:B------:R-:W-:Y:S01]  /*1aba0*/  FADD.FTZ R6, R179, R6 ;  /* 0x00000006b3067221 */ /* 0x000fe20000010000 */
[----:B------:R-:W-:Y:S01]  /*1abb0*/  FADD.FTZ R7, R9, R10 ;  /* 0x0000000a09077221 */ /* 0x000fe20000010000 */
[C---:B------:R-:W-:Y:S01]  /*1abc0*/  F2FP.BF16.F32.PACK_AB R179, R125.reuse, R179 ;  /* 0x000000b37db3723e */ /* 0x040fe200000010ff */
[----:B------:R-:W-:Y:S02]  /*1abd0*/  IMAD.MOV.U32 R9, RZ, RZ, R4 ;  /* 0x000000ffff097224 */ /* 0x000fe400078e0004 */
[----:B------:R-:W-:Y:S01]  /*1abe0*/  FADD.FTZ R6, R125, R6 ;  /* 0x000000067d067221 */ /* 0x000fe20000010000 */
[----:B------:R-:W-:Y:S01]  /*1abf0*/  IMAD.MOV.U32 R10, RZ, RZ, R5 ;  /* 0x000000ffff0a7224 */ /* 0x000fe200078e0005 */
[----:B------:R-:W-:Y:S06]  /*1ac00*/  @P2 BRA `(.L_x_634) ;  /* 0xffffffb000c02947 */ /* 0x000fec000383ffff */
.L_x_623:
[----:B------:R-:W-:Y:S05]  /*1ac10*/  BSYNC B0 ;  /* 0x0000000000007941 */ /* 0x000fea0003800000 */
.L_x_622:
        /* <DEDUP_REMOVED lines=99> */
.L_x_635:
[----:B------:R-:W-:Y:S02]  /*1b250*/  LEA R11, R212, R18, 0x3 ;  /* 0x00000012d40b7211 */ /* 0x000fe400078e18ff */
[----:B------:R-:W-:-:S04]  /*1b260*/  SHF.L.U32 R2, R214, 0x1f, RZ ;  /* 0x0000001fd6027819 */ /* 0x000fc800000006ff */
[----:B------:R0:W1:Y:S01]  /*1b270*/  SYNCS.PHASECHK.TRANS64.TRYWAIT P2, [R11+URZ+0x36850], R2 ;  /* 0x036850020b0075a7 */ /* 0x000062000804017f */
[----:B------:R-:W-:Y:S05]  /*1b280*/  @!P0 BRA `(.L_x_636) ;  /* 0x0000000000048947 */ /* 0x000fea0003800000 */
[----:B------:R-:W-:Y:S01]  /*1b290*/  BPT.TRAP 0x1 ;  /* 0x000000040000795c */ /* 0x000fe20000300000 */
.L_x_636:
[----:B------:R-:W-:Y:S01]  /*1b2a0*/  VIADD R18, R18, 0x400 ;  /* 0x0000040012127836 */ /* 0x000fe20000000000 */
[----:B------:R-:W-:Y:S04]  /*1b2b0*/  BSSY B0, `(.L_x_637) ;  /* 0x0000008000007945 */ /* 0x000fe80003800000 */
[----:B------:R-:W-:-:S04]  /*1b2c0*/  SHF.R.U32.HI R18, RZ, 0x4, R18 ;  /* 0x00000004ff127819 */ /* 0x000fc80000011612 */
[----:B------:R-:W-:-:S04]  /*1b2d0*/  LOP3.LUT R18, R18, 0x3fff, RZ, 0xc0, !PT ;  /* 0x00003fff12127812 */ /* 0x000fc800078ec0ff */
[----:B------:R-:W-:-:S05]  /*1b2e0*/  LOP3.LUT R3, R18, 0x3800000, RZ, 0xfc, !PT ;  /* 0x0380000012037812 */ /* 0x000fca00078efcff */
[----:B------:R-:W-:Y:S01]  /*1b2f0*/  IMAD R8, R212, 0xa80, R3 ;  /* 0x00000a80d4087824 */ /* 0x000fe200078e0203 */
[----:B-1----:R-:W-:Y:S06]  /*1b300*/  @P2 BRA `(.L_x_638) ;  /* 0x0000000000082947 */ /* 0x002fec0003800000 */
[----:B------:R-:W1:Y:S02]  /*1b310*/  SYNCS.PHASECHK.TRANS64.TRYWAIT P0, [R11+URZ+0x36850], R2 ;  /* 0x036850020b0075a7 */ /* 0x000e64000800017f */
[----:B-1----:R-:W-:Y:S05]  /*1b320*/  @!P0 BRA `(.L_x_639) ;  /* 0x0000009400288947 */ /* 0x002fea0003800000 */
.L_x_638:
[----:B------:R-:W-:Y:S05]  /*1b330*/  BSYNC B0 ;  /* 0x0000000000007941 */ /* 0x000fea0003800000 */
.L_x_637:
[----:B01----:R-:W-:Y:S01]  /*1b340*/  IMAD.MOV.U32 R2, RZ, RZ, R8 ;  /* 0x000000ffff027224 */ /* 0x003fe200078e0008 */
[----:B------:R-:W-:Y:S01]  /*1b350*/  WARPGROUP.ARRIVE ;  /* 0x00000000000079c5 */ /* 0x000fe20000000000 */
[----:B------:R-:W-:Y:S02]  /*1b360*/  IMAD.MOV.U32 R3, RZ, RZ, 0x40000040 ;  /* 0x40000040ff037424 */ /* 0x000fe400078e00ff */
[----:B------:R-:W-:Y:S01]  /*1b370*/  @!P1 VIADD R12, R11, 0x36860 ;  /* 0x000368600b0c9836 */ /* 0x000fe20000000000 */
[----:B------:R-:W-:Y:S01]  /*1b380*/  R2UR UR6, R2 ;  /* 0x00000000020672ca */ /* 0x000fe200000e0000 */
[----:B------:R-:W-:Y:S01]  /*1b390*/  VIADD R2, R8, 0x80 ;  /* 0x0000008008027836 */ /* 0x000fe20000000000 */
[----:B------:R-:W-:Y:S01]  /*1b3a0*/  R2UR UR7, R3 ;  /* 0x00000000030772ca */ /* 0x000fe200000e0000 */
[----:B------:R-:W-:Y:S01]  /*1b3b0*/  IMAD.MOV.U32 R3, RZ, RZ, 0x40000040 ;  /* 0x40000040ff037424 */ /* 0x000fe200078e00ff */
[----:B------:R-:W-:Y:S01]  /*1b3c0*/  @!P1 PRMT R12, RZ, 0x654, R12 ;  /* 0x00000654ff0c9816 */ /* 0x000fe2000000000c */
[----:B------:R-:W-:-:S02]  /*1b3d0*/  VIADD R212, R212, 0x1 ;  /* 0x00000001d4d47836 */ /* 0x000fc40000000000 */
[----:B------:R-:W-:-:S03]  /*1b3e0*/  VIADD R225, R225, 0x1 ;  /* 0x00000001e1e17836 */ /* 0x000fc60000000000 */
[----:B------:R-:W-:-:S04]  /*1b3f0*/  ISETP.NE.AND P2, PT, R212, 0x2, PT ;  /* 0x00000002d400780c */ /* 0x000fc80003f45270 */
[----:B------:R-:W-:Y:S01]  /*1b400*/  SEL R212, R212, RZ, P2 ;  /* 0x000000ffd4d47207 */ /* 0x000fe20001000000 */
        /* <DEDUP_REMOVED lines=38> */
[----:B------:R-:W0:Y:S04]  /*1b670*/  SHFL.BFLY PT, R2, R7, 0x2, 0x1f ;  /* 0x0c401f0007027f89 */ /* 0x000e2800000e0000 */
[----:B------:R-:W1:Y:S01]  /*1b680*/  SHFL.BFLY PT, R3, R6, 0x2, 0x1f ;  /* 0x0c401f0006037f89 */ /* 0x000e6200000e0000 */
[----:B0-----:R-:W-:Y:S01]  /*1b690*/  FADD.FTZ R2, R2, R7 ;  /* 0x0000000702027221 */ /* 0x001fe20000010000 */
[----:B-1----:R-:W-:Y:S01]  /*1b6a0*/  FADD.FTZ R8, R3, R6 ;  /* 0x0000000603087221 */ /* 0x002fe20000010000 */
[----:B------:R-:W-:-:S03]  /*1b6b0*/  CS2R R6, SRZ ;  /* 0x0000000000067805 */ /* 0x000fc6000001ff00 */
[----:B------:R-:W0:Y:S04]  /*1b6c0*/  SHFL.BFLY PT, R3, R2, 0x1, 0x1f ;  /* 0x0c201f0002037f89 */ /* 0x000e2800000e0000 */
[----:B------:R-:W1:Y:S01]  /*1b6d0*/  SHFL.BFLY PT, R9, R8, 0x1, 0x1f ;  /* 0x0c201f0008097f89 */ /* 0x000e6200000e0000 */
[----:B0-----:R-:W-:Y:S01]  /*1b6e0*/  FADD.FTZ R13, R2, R3 ;  /* 0x00000003020d7221 */ /* 0x001fe20000010000 */
[----:B------:R-:W-:Y:S01]  /*1b6f0*/  SEL R3, RZ, 0x1, P2 ;  /* 0x00000001ff037807 */ /* 0x000fe20001000000 */
[----:B------:R-:W-:Y:S02]  /*1b700*/  IMAD.MOV.U32 R2, RZ, RZ, -0x800000 ;  /* 0xff800000ff027424 */ /* 0x000fe400078e00ff */
[----:B-1----:R-:W-:Y:S01]  /*1b710*/  FADD.FTZ R14, R8, R9 ;  /* 0x00000009080e7221 */ /* 0x002fe20000010000 */
[----:B------:R-:W-:-:S02]  /*1b720*/  FSETP.NE.FTZ.AND P0, PT, R13, RZ, PT ;  /* 0x000000ff0d00720b */ /* 0x000fc40003f15000 */
        /* <DEDUP_REMOVED lines=115> */
.L_x_559:
[----:B------:R-:W0:Y:S08]  /*1be60*/  S2UR UR5, SR_CgaCtaId ;  /* 0x00000000000579c3 */ /* 0x000e300000008800 */
[----:B------:R-:W-:Y:S06]  /*1be70*/  BAR.SYNC.DEFER_BLOCKING 0x5, 0x120 ;  /* 0x0144800000007b1d */ /* 0x000fec0000010000 */
[----:B------:R-:W-:Y:S01]  /*1be80*/  UMOV UR4, 0x400 ;  /* 0x0000040000047882 */ /* 0x000fe20000000000 */
[----:B------:R-:W-:Y:S01]  /*1be90*/  BSSY B0, `(.L_x_640) ;  /* 0x0000234000007945 */ /* 0x000fe20003800000 */
[----:B0-----:R-:W-:-:S06]  /*1bea0*/  ULEA UR4, UR5, UR4, 0x18 ;  /* 0x0000000405047291 */ /* 0x001fcc000f8ec03f */
[----:B------:R-:W-:-:S05]  /*1beb0*/  IMAD.U32 R18, RZ, RZ, UR4 ;  /* 0x00000004ff127e24 */ /* 0x000fca000f8e00ff */
[----:B------:R0:W1:Y:S01]  /*1bec0*/  LDS.128 R144, [R18+0x368d0] ;  /* 0x0368d00012907984 */ /* 0x0000620000000c00 */
[----:B------:R-:W-:Y:S06]  /*1bed0*/  BAR.ARV 0x4, 0x120 ;  /* 0x0104800000007b1d */ /* 0x000fec0000002000 */
[----:B------:R-:W-:Y:S05]  /*1bee0*/  @P0 BRA `(.L_x_641) ;  /* 0x0000001800080947 */ /* 0x000fea0003800000 */
[----:B------:R-:W2:Y:S01]  /*1bef0*/  LDL R6, [R1+0x60] ;  /* 0x0000600001067983 */ /* 0x000ea20000100800 */
[----:B------:R-:W-:Y:S01]  /*1bf00*/  F2FP.BF16.F32.PACK_AB R24, R25, R24 ;  /* 0x000000181918723e */ /* 0x000fe200000010ff */
[----:B------:R-:W-:Y:S01]  /*1bf10*/  ULDC.64 UR4, c[0x0][0xbd8] ;  /* 0x0002f60000047ab9 */ /* 0x000fe20000000a00 */
[----:B------:R-:W-:Y:S01]  /*1bf20*/  F2FP.BF16.F32.PACK_AB R25, R135, R124 ;  /* 0x0000007c8719723e */ /* 0x000fe200000010ff */
[----:B------:R-:W3:Y:S01]  /*1bf30*/  S2R R7, SR_SWINHI ;  /* 0x0000000000077919 */ /* 0x000ee20000002f00 */
        /* <DEDUP_REMOVED lines=16> */
[----:B------:R-:W-:Y:S02]  /*1c040*/  MOV R4, R18 ;  /* 0x0000001200047202 */ /* 0x000fe40000000f00 */
[----:B---3--:R-:W-:Y:S02]  /*1c050*/  MOV R5, R7 ;  /* 0x0000000700057202 */ /* 0x008fe40000000f00 */
        /* <DEDUP_REMOVED lines=23> */
[----:B------:R-:W-:Y:S01]  /*1c1d0*/  F2FP.BF16.F32.PACK_AB R115, R119, R118 ;  /* 0x000000767773723e */ /* 0x000fe200000010ff */
[----:B------:R-:W-:Y:S01]  /*1c1e0*/  BAR.SYNC.DEFER_BLOCKING 0x1, 0x100 ;  /* 0x0044000000007b1d */ /* 0x000fe20000010000 */
[----:B--2---:R-:W-:-:S03]  /*1c1f0*/  IMAD.WIDE R26, R6, 0x2, R4 ;  /* 0x00000002061a7825 */ /* 0x004fc600078e0204 */
[C---:B------:R-:W-:Y:S02]  /*1c200*/  IADD3 R111, P2, R26.reuse, 0x20, RZ ;  /* 0x000000201a6f7810 */ /* 0x040fe40007f5e0ff */
[C---:B------:R-:W-:Y:S02]  /*1c210*/  IADD3 R143, P0, R26.reuse, 0x4020, RZ ;  /* 0x000040201a8f7810 */ /* 0x040fe40007f1e0ff */
[----:B------:R-:W-:Y:S01]  /*1c220*/  LOP3.LUT R6, R111, 0x380, RZ, 0xc0, !PT ;  /* 0x000003806f067812 */ /* 0x000fe200078ec0ff */
[--C-:B------:R-:W-:Y:S01]  /*1c230*/  IMAD.X R9, RZ, RZ, R27.reuse, P2 ;  /* 0x000000ffff097224 */ /* 0x100fe200010e061b */
[----:B------:R-:W-:Y:S01]  /*1c240*/  IADD3 R137, P1, R26, 0x40, RZ ;  /* 0x000000401a897810 */ /* 0x000fe20007f3e0ff */
[--C-:B------:R-:W-:Y:S01]  /*1c250*/  IMAD.X R21, RZ, RZ, R27.reuse, P0 ;  /* 0x000000ffff157224 */ /* 0x100fe200000e061b */
[----:B------:R-:W-:Y:S02]  /*1c260*/  SHF.R.U64 R6, R6, 0x3, RZ ;  /* 0x0000000306067819 */ /* 0x000fe400000012ff */
[----:B------:R-:W-:Y:S01]  /*1c270*/  LOP3.LUT R7, R26, 0x380, RZ, 0xc0, !PT ;  /* 0x000003801a077812 */ /* 0x000fe200078ec0ff */
[----:B------:R-:W-:Y:S01]  /*1c280*/  IMAD.X R11, RZ, RZ, R27, P1 ;  /* 0x000000ffff0b7224 */ /* 0x000fe200008e061b */
[----:B------:R-:W-:-:S02]  /*1c290*/  LOP3.LUT R8, R6, R111, RZ, 0x3c, !PT ;  /* 0x0000006f06087212 */ /* 0x000fc400078e3cff */
[----:B------:R-:W-:Y:S02]  /*1c2a0*/  LOP3.LUT R6, R143, 0x380, RZ, 0xc0, !PT ;  /* 0x000003808f067812 */ /* 0x000fe400078ec0ff */
[C---:B------:R-:W-:Y:S02]  /*1c2b0*/  IADD3 R141, P5, R26.reuse, 0x4000, RZ ;  /* 0x000040001a8d7810 */ /* 0x040fe40007fbe0ff */
[C---:B------:R-:W-:Y:S02]  /*1c2c0*/  IADD3 R139, P6, R26.reuse, 0x60, RZ ;  /* 0x000000601a8b7810 */ /* 0x040fe40007fde0ff */
[----:B------:R-:W-:Y:S01]  /*1c2d0*/  IADD3 R151, P3, R26, 0x4060, RZ ;  /* 0x000040601a977810 */ /* 0x000fe20007f7e0ff */
[--C-:B------:R-:W-:Y:S01]  /*1c2e0*/  IMAD.X R15, RZ, RZ, R27.reuse, P5 ;  /* 0x000000ffff0f7224 */ /* 0x100fe200028e061b */
[----:B------:R-:W-:Y:S01]  /*1c2f0*/  SHF.R.U64 R6, R6, 0x3, RZ ;  /* 0x0000000306067819 */ /* 0x000fe200000012ff */
[--C-:B------:R-:W-:Y:S01]  /*1c300*/  IMAD.X R13, RZ, RZ, R27.reuse, P6 ;  /* 0x000000ffff0d7224 */ /* 0x100fe200030e061b */
[----:B------:R-:W-:Y:S01]  /*1c310*/  IADD3 R155, P1, R26, 0x8020, RZ ;  /* 0x000080201a9b7810 */ /* 0x000fe20007f3e0ff */
[----:B------:R-:W-:Y:S01]  /*1c320*/  IMAD.X R35, RZ, RZ, R27, P3 ;  /* 0x000000ffff237224 */ /* 0x000fe200018e061b */
[----:B------:R-:W-:-:S02]  /*1c330*/  SHF.R.U64 R7, R7, 0x3, RZ ;  /* 0x0000000307077819 */ /* 0x000fc400000012ff */
[----:B------:R-:W-:Y:S01]  /*1c340*/  IADD3 R86, P5, R26, 0x8060, RZ ;  /* 0x000080601a567810 */ /* 0x000fe20007fbe0ff */
[----:B------:R-:W-:Y:S01]  /*1c350*/  IMAD.X R43, RZ, RZ, R27, P1 ;  /* 0x000000ffff2b7224 */ /* 0x000fe200008e061b */
[----:B------:R-:W-:Y:S02]  /*1c360*/  LOP3.LUT R10, R137, 0x380, RZ, 0xc0, !PT ;  /* 0x00000380890a7812 */ /* 0x000fe400078ec0ff */
[----:B------:R-:W-:Y:S02]  /*1c370*/  LOP3.LUT R34, R151, 0x380, RZ, 0xc0, !PT ;  /* 0x0000038097227812 */ /* 0x000fe400078ec0ff */
[----:B------:R-:W-:Y:S02]  /*1c380*/  LOP3.LUT R20, R6, R143, RZ, 0x3c, !PT ;  /* 0x0000008f06147212 */ /* 0x000fe400078e3cff */
[C---:B------:R-:W-:Y:S02]  /*1c390*/  IADD3 R149, P4, R26.reuse, 0x4040, RZ ;  /* 0x000040401a957810 */ /* 0x040fe40007f9e0ff */
[----:B------:R-:W-:-:S02]  /*1c3a0*/  IADD3 R153, P2, R26, 0x8000, RZ ;  /* 0x000080001a997810 */ /* 0x000fc40007f5e0ff */
[----:B------:R-:W-:Y:S01]  /*1c3b0*/  IADD3 R157, P6, R26, 0x8040, RZ ;  /* 0x000080401a9d7810 */ /* 0x000fe20007fde0ff */
[--C-:B------:R-:W-:Y:S01]  /*1c3c0*/  IMAD.X R31, RZ, RZ, R27.reuse, P4 ;  /* 0x000000ffff1f7224 */ /* 0x100fe200020e061b */
[----:B------:R-:W-:Y:S01]  /*1c3d0*/  LOP3.LUT R6, R155, 0x380, RZ, 0xc0, !PT ;  /* 0x000003809b067812 */ /* 0x000fe200078ec0ff */
[--C-:B------:R-:W-:Y:S01]  /*1c3e0*/  IMAD.X R39, RZ, RZ, R27.reuse, P2 ;  /* 0x000000ffff277224 */ /* 0x100fe200010e061b */
[----:B------:R-:W-:Y:S01]  /*1c3f0*/  LOP3.LUT R26, R7, R26, RZ, 0x3c, !PT ;  /* 0x0000001a071a7212 */ /* 0x000fe200078e3cff */
[--C-:B------:R-:W-:Y:S01]  /*1c400*/  IMAD.X R47, RZ, RZ, R27.reuse, P6 ;  /* 0x000000ffff2f7224 */ /* 0x100fe200030e061b */
[----:B------:R-:W-:Y:S01]  /*1c410*/  LOP3.LUT R12, R139, 0x380, RZ, 0xc0, !PT ;  /* 0x000003808b0c7812 */ /* 0x000fe200078ec0ff */
[----:B------:R-:W-:Y:S01]  /*1c420*/  IMAD.X R7, RZ, RZ, R27, P5 ;  /* 0x000000ffff077224 */ /* 0x000fe200028e061b */
[----:B------:R-:W-:Y:S02]  /*1c430*/  LOP3.LUT R14, R141, 0x380, RZ, 0xc0, !PT ;  /* 0x000003808d0e7812 */ /* 0x000fe400078ec0ff */
[----:B------:R-:W-:-:S02]  /*1c440*/  SHF.R.U64 R10, R10, 0x3, RZ ;  /* 0x000000030a0a7819 */ /* 0x000fc400000012ff */
[----:B------:R-:W-:Y:S02]  /*1c450*/  SHF.R.U64 R34, R34, 0x3, RZ ;  /* 0x0000000322227819 */ /* 0x000fe400000012ff */
[----:B------:R-:W-:Y:S02]  /*1c460*/  LOP3.LUT R42, R86, 0x380, RZ, 0xc0, !PT ;  /* 0x00000380562a7812 */ /* 0x000fe400078ec0ff */
[----:B------:R-:W-:Y:S02]  /*1c470*/  SHF.R.U64 R6, R6, 0x3, RZ ;  /* 0x0000000306067819 */ /* 0x000fe400000012ff */
[----:B------:R-:W-:Y:S02]  /*1c480*/  LOP3.LUT R30, R149, 0x380, RZ, 0xc0, !PT ;  /* 0x00000380951e7812 */ /* 0x000fe400078ec0ff */
[----:B------:R-:W-:Y:S02]  /*1c490*/  MOV R78, R26 ;  /* 0x0000001a004e7202 */ /* 0x000fe40000000f00 */
[----:B------:R-:W-:-:S02]  /*1c4a0*/  SHF.R.U64 R12, R12, 0x3, RZ ;  /* 0x000000030c0c7819 */ /* 0x000fc400000012ff */
[----:B------:R-:W-:Y:S02]  /*1c4b0*/  LOP3.LUT R27, R157, 0x380, RZ, 0xc0, !PT ;  /* 0x000003809d1b7812 */ /* 0x000fe400078ec0ff */
[----:B------:R-:W-:Y:S02]  /*1c4c0*/  F2FP.BF16.F32.PACK_AB R26, R29, R28 ;  /* 0x0000001c1d1a723e */ /* 0x000fe400000010ff */
[----:B------:R-:W-:Y:S02]  /*1c4d0*/  SHF.R.U64 R14, R14, 0x3, RZ ;  /* 0x000000030e0e7819 */ /* 0x000fe400000012ff */
[----:B------:R-:W-:Y:S02]  /*1c4e0*/  LOP3.LUT R10, R10, R137, RZ, 0x3c, !PT ;  /* 0x000000890a0a7212 */ /* 0x000fe400078e3cff */
[----:B------:R-:W-:Y:S02]  /*1c4f0*/  LOP3.LUT R34, R34, R151, RZ, 0x3c, !PT ;  /* 0x0000009722227212 */ /* 0x000fe400078e3cff */
[----:B------:R-:W-:-:S02]  /*1c500*/  SHF.R.U64 R29, R42, 0x3, RZ ;  /* 0x000000032a1d7819 */ /* 0x000fc400000012ff */
[----:B------:R-:W-:Y:S02]  /*1c510*/  LOP3.LUT R42, R6, R155, RZ, 0x3c, !PT ;  /* 0x0000009b062a7212 */ /* 0x000fe400078e3cff */
[----:B------:R-:W-:Y:S02]  /*1c520*/  SHF.R.U64 R30, R30, 0x3, RZ ;  /* 0x000000031e1e7819 */ /* 0x000fe400000012ff */
[----:B------:R-:W-:Y:S02]  /*1c530*/  LOP3.LUT R12, R12, R139, RZ, 0x3c, !PT ;  /* 0x0000008b0c0c7212 */ /* 0x000fe400078e3cff */
[----:B------:R-:W-:Y:S02]  /*1c540*/  SHF.R.U64 R28, R27, 0x3, RZ ;  /* 0x000000031b1c7819 */ /* 0x000fe400000012ff */
[----:B------:R-:W-:Y:S02]  /*1c550*/  MOV R9, R8 ;  /* 0x0000000800097202 */ /* 0x000fe40000000f00 */
[----:B------:R-:W-:-:S02]  /*1c560*/  LOP3.LUT R14, R14, R141, RZ, 0x3c, !PT ;  /* 0x0000008d0e0e7212 */ /* 0x000fc400078e3cff */
[----:B------:R-:W-:Y:S02]  /*1c570*/  F2FP.BF16.F32.PACK_AB R27, R134, R123 ;  /* 0x0000007b861b723e */ /* 0x000fe400000010ff */
[----:B------:R-:W-:Y:S02]  /*1c580*/  MOV R11, R10 ;  /* 0x0000000a000b7202 */ /* 0x000fe40000000f00 */
[----:B------:R-:W-:Y:S01]  /*1c590*/  MOV R8, R34 ;  /* 0x0000002200087202 */ /* 0x000fe20000000f00 */
[----:B------:R-:W-:Y:S01]  /*1c5a0*/  STSM.16.M88.4 [R78], R24 ;  /* 0x000000184e007844 */ /* 0x000fe20000000200 */
[----:B------:R-:W-:Y:S02]  /*1c5b0*/  LOP3.LUT R38, R153, 0x380, RZ, 0xc0, !PT ;  /* 0x0000038099267812 */ /* 0x000fe400078ec0ff */
[----:B------:R-:W-:Y:S02]  /*1c5c0*/  MOV R10, R42 ;  /* 0x0000002a000a7202 */ /* 0x000fe40000000f00 */
[----:B------:R-:W-:-:S02]  /*1c5d0*/  F2FP.BF16.F32.PACK_AB R34, R37, R36 ;  /* 0x000000242522723e */ /* 0x000fc400000010ff */
[----:B------:R-:W-:Y:S02]  /*1c5e0*/  F2FP.BF16.F32.PACK_AB R35, R132, R121 ;  /* 0x000000798423723e */ /* 0x000fe400000010ff */
[----:B------:R-:W-:Y:S02]  /*1c5f0*/  LOP3.LUT R30, R30, R149, RZ, 0x3c, !PT ;  /* 0x000000951e1e7212 */ /* 0x000fe400078e3cff */
[----:B------:R-:W-:Y:S01]  /*1c600*/  F2FP.BF16.F32.PACK_AB R42, R45, R44 ;  /* 0x0000002c2d2a723e */ /* 0x000fe200000010ff */
[----:B------:R-:W-:Y:S01]  /*1c610*/  STSM.16.M88.4 [R9], R32 ;  /* 0x0000002009007844 */ /* 0x000fe20000000200 */
[----:B------:R-:W-:Y:S02]  /*1c620*/  F2FP.BF16.F32.PACK_AB R43, R130, R0 ;  /* 0x00000000822b723e */ /* 0x000fe400000010ff */
[----:B------:R-:W-:Y:S02]  /*1c630*/  MOV R12, R12 ;  /* 0x0000000c000c7202 */ /* 0x000fe40000000f00 */
[----:B------:R-:W-:Y:S01]  /*1c640*/  MOV R14, R14 ;  /* 0x0000000e000e7202 */ /* 0x000fe20000000f00 */
[----:B------:R-:W-:Y:S01]  /*1c650*/  STSM.16.M88.4 [R11], R40 ;  /* 0x000000280b007844 */ /* 0x000fe20000000200 */
[----:B------:R-:W-:-:S02]  /*1c660*/  SHF.R.U64 R38, R38, 0x3, RZ ;  /* 0x0000000326267819 */ /* 0x000fc400000012ff */
[----:B------:R-:W-:Y:S01]  /*1c670*/  MOV R20, R20 ;  /* 0x0000001400147202 */ /* 0x000fe20000000f00 */
[----:B------:R-:W-:Y:S01]  /*1c680*/  STSM.16.M88.4 [R12], R48 ;  /* 0x000000300c007844 */ /* 0x000fe20000000200 */
[----:B------:R-:W-:Y:S02]  /*1c690*/  MOV R30, R30 ;  /* 0x0000001e001e7202 */ /* 0x000fe40000000f00 */
[----:B------:R-:W-:Y:S01]  /*1c6a0*/  LOP3.LUT R38, R38, R153, RZ, 0x3c, !PT ;  /* 0x0000009926267212 */ /* 0x000fe200078e3cff */
[----:B------:R-:W-:Y:S01]  /*1c6b0*/  STSM.16.M88.4 [R14], R56 ;  /* 0x000000380e007844 */ /* 0x000fe20000000200 */
[----:B------:R-:W-:Y:S02]  /*1c6c0*/  LOP3.LUT R46, R28, R157, RZ, 0x3c, !PT ;  /* 0x0000009d1c2e7212 */ /* 0x000fe400078e3cff */
[----:B------:R-:W-:Y:S01]  /*1c6d0*/  LOP3.LUT R6, R29, R86, RZ, 0x3c, !PT ;  /* 0x000000561d067212 */ /* 0x000fe200078e3cff */
[----:B------:R2:W-:Y:S01]  /*1c6e0*/  STSM.16.M88.4 [R20], R64 ;  /* 0x0000004014007844 */ /* 0x0005e20000000200 */
[----:B------:R-:W-:-:S02]  /*1c6f0*/  MOV R38, R38 ;  /* 0x0000002600267202 */ /* 0x000fc40000000f00 */
[----:B------:R-:W-:Y:S01]  /*1c700*/  ISETP.NE.U32.AND P0, PT, RZ, UR4, PT ;  /* 0x00000004ff007c0c */ /* 0x000fe2000bf05070 */
[----:B------:R-:W-:Y:S01]  /*1c710*/  STSM.16.M88.4 [R30], R72 ;  /* 0x000000481e007844 */ /* 0x000fe20000000200 */
[----:B------:R-:W-:Y:S02]  /*1c720*/  MOV R46, R46 ;  /* 0x0000002e002e7202 */ /* 0x000fe40000000f00 */
[----:B------:R-:W-:Y:S01]  /*1c730*/  MOV R0, R6 ;  /* 0x0000000600007202 */ /* 0x000fe20000000f00 */
[----:B------:R3:W-:Y:S01]  /*1c740*/  STSM.16.M88.4 [R8], R80 ;  /* 0x0000005008007844 */ /* 0x0007e20000000200 */
[----:B------:R-:W-:-:S03]  /*1c750*/  ISETP.NE.AND.EX P0, PT, RZ, UR5, PT, P0 ;  /* 0x00000005ff007c0c */ /* 0x000fc6000bf05300 */
[----:B------:R-:W-:Y:S04]  /*1c760*/  STSM.16.M88.4 [R38], R88 ;  /* 0x0000005826007844 */ /* 0x000fe80000000200 */
[----:B------:R-:W-:Y:S01]  /*1c770*/  STSM.16.M88.4 [R10], R96 ;  /* 0x000000600a007844 */ /* 0x000fe20000000200 */
[----:B--2---:R-:W-:-:S03]  /*1c780*/  IMAD.MOV.U32 R20, RZ, RZ, RZ ;  /* 0x000000ffff147224 */ /* 0x004fc600078e00ff */
[----:B------:R-:W-:Y:S01]  /*1c790*/  STSM.16.M88.4 [R46], R104 ;  /* 0x000000682e007844 */ /* 0x000fe20000000200 */
[----:B---3--:R-:W-:-:S03]  /*1c7a0*/  IADD3 R8, P1, R221, UR4, RZ ;  /* 0x00000004dd087c10 */ /* 0x008fc6000ff3e0ff */
[----:B------:R2:W-:Y:S01]  /*1c7b0*/  STSM.16.M88.4 [R0], R112 ;  /* 0x0000007000007844 */ /* 0x0005e20000000200 */
[----:B------:R-:W-:Y:S01]  /*1c7c0*/  IADD3.X R9, R222, UR5, RZ, P1, !PT ;  /* 0x00000005de097c10 */ /* 0x000fe20008ffe4ff */
[----:B------:R-:W-:Y:S01]  /*1c7d0*/  ULDC.64 UR4, c[0x0][0xbe0] ;  /* 0x0002f80000047ab9 */ /* 0x000fe20000000a00 */
[----:B------:R-:W-:Y:S01]  /*1c7e0*/  BAR.SYNC.DEFER_BLOCKING 0x1, 0x100 ;  /* 0x0044000000007b1d */ /* 0x000fe20000010000 */
[----:B------:R-:W-:-:S04]  /*1c7f0*/  ISETP.NE.U32.AND P1, PT, RZ, UR4, PT ;  /* 0x00000004ff007c0c */ /* 0x000fc8000bf25070 */
[----:B------:R-:W-:Y:S01]  /*1c800*/  ISETP.NE.AND.EX P1, PT, RZ, UR5, PT, P1 ;  /* 0x00000005ff007c0c */ /* 0x000fe2000bf25310 */
[----:B------:R-:W-:-:S04]  /*1c810*/  IMAD R7, R218, 0x40, R215 ;  /* 0x00000040da077824 */ /* 0x000fc800078e02d7 */
[----:B------:R-:W-:-:S08]  /*1c820*/  IMAD.WIDE R4, R7, 0x2, R4 ;  /* 0x0000000207047825 */ /* 0x000fd000078e0204 */
[----:B------:R-:W-:Y:S01]  /*1c830*/  @P1 IADD3 R6, P2, R221, UR4, RZ ;  /* 0x00000004dd061c10 */ /* 0x000fe2000ff5e0ff */
[----:B------:R-:W-:Y:S02]  /*1c840*/  ULDC UR4, c[0x0][0xa88] ;  /* 0x0002a20000047ab9 */ /* 0x000fe40000000800 */
[----:B------:R-:W-:Y:S01]  /*1c850*/  IMAD.U32 R61, RZ, RZ, UR4 ;  /* 0x00000004ff3d7e24 */ /* 0x000fe2000f8e00ff */
[----:B------:R-:W-:Y:S01]  /*1c860*/  @P1 IADD3.X R7, R222, UR5, RZ, P2, !PT ;  /* 0x00000005de071c10 */ /* 0x000fe200097fe4ff */
[----:B------:R3:W5:Y:S01]  /*1c870*/  @P0 LDG.E R20, desc[UR60][R8.64] ;  /* 0x0000003c08140981 */ /* 0x000762000c1e1900 */
[----:B------:R-:W-:-:S03]  /*1c880*/  IADD3 R11, P4, R4, 0x1000, RZ ;  /* 0x00001000040b7810 */ /* 0x000fc60007f9e0ff */
[----:B------:R3:W5:Y:S01]  /*1c890*/  @P1 LDG.E R61, desc[UR60][R6.64] ;  /* 0x0000003c063d1981 */ /* 0x000762000c1e1900 */
[----:B--2---:R-:W-:Y:S01]  /*1c8a0*/  LOP3.LUT R0, R11, 0x380, RZ, 0xc0, !PT ;  /* 0x000003800b007812 */ /* 0x004fe200078ec0ff */
[----:B------:R-:W-:Y:S08]  /*1c8b0*/  @P1 BRA `(.L_x_642) ;  /* 0x0000000000101947 */ /* 0x000ff00003800000 */
[----:B------:R-:W-:Y:S05]  /*1c8c0*/  @!P0 BRA `(.L_x_642) ;  /* 0x00000000000c8947 */ /* 0x000fea0003800000 */
[----:B---3--:R-:W2:Y:S04]  /*1c8d0*/  LDG.E R6, desc[UR60][R8.64] ;  /* 0x0000003c08067981 */ /* 0x008ea8000c1e1900 */
[----:B-----5:R-:W2:Y:S02]  /*1c8e0*/  LDG.E R61, desc[UR60][R8.64+0x4] ;  /* 0x0000043c083d7981 */ /* 0x020ea4000c1e1900 */
[----:B--2---:R-:W-:-:S07]  /*1c8f0*/  IMAD.IADD R61, R61, 0x1, -R6 ;  /* 0x000000013d3d7824 */ /* 0x004fce00078e0a06 */
.L_x_642:
[----:B------:R-:W2:Y:S01]  /*1c900*/  LDL R10, [R1+0x5c] ;  /* 0x00005c00010a7983 */ /* 0x000ea20000100800 */
[----:B------:R-:W-:Y:S01]  /*1c910*/  SHF.R.S32.HI R63, RZ, 0x1f, R220 ;  /* 0x0000001fff3f7819 */ /* 0x000fe200000114dc */
[----:B------:R-:W-:Y:S01]  /*1c920*/  ULDC.64 UR4, c[0x0][0xb70] ;  /* 0x0002dc0000047ab9 */ /* 0x000fe20000000a00 */
[--C-:B-----5:R-:W-:Y:S02]  /*1c930*/  SHF.R.S32.HI R21, RZ, 0x1f, R20.reuse ;  /* 0x0000001fff157819 */ /* 0x120fe40000011414 */
[----:B---3--:R-:W-:Y:S01]  /*1c940*/  SHF.R.U64 R8, R0, 0x3, RZ ;  /* 0x0000000300087819 */ /* 0x008fe200000012ff */
[----:B------:R-:W-:Y:S01]  /*1c950*/  IMAD R7, R63, UR4, RZ ;  /* 0x000000043f077c24 */ /* 0x000fe2000f8e02ff */
[----:B------:R-:W-:Y:S02]  /*1c960*/  SEL R227, R227, RZ, !P0 ;  /* 0x000000ffe3e37207 */ /* 0x000fe40004000000 */
[----:B------:R-:W-:Y:S01]  /*1c970*/  SEL R223, R223, RZ, !P0 ;  /* 0x000000ffdfdf7207 */ /* 0x000fe20004000000 */
[----:B------:R-:W-:Y:S01]  /*1c980*/  IMAD R9, R220, UR5, R7 ;  /* 0x00000005dc097c24 */ /* 0x000fe2000f8e0207 */
[----:B------:R-:W-:Y:S01]  /*1c990*/  LOP3.LUT R8, R8, R11, RZ, 0x3c, !PT ;  /* 0x0000000b08087212 */ /* 0x000fe200078e3cff */
[----:B------:R-:W-:Y:S01]  /*1c9a0*/  IMAD.WIDE.U32 R6, R220, UR4, R20 ;  /* 0x00000004dc067c25 */ /* 0x000fe2000f8e0014 */
[----:B------:R-:W-:Y:S01]  /*1c9b0*/  ULDC.64 UR4, c[0x0][0xb78] ;  /* 0x0002de0000047ab9 */ /* 0x000fe20000000a00 */
[----:B------:R-:W-:-:S02]  /*1c9c0*/  IADD3 R29, P0, R4, 0x4000, RZ ;  /* 0x00004000041d7810 */ /* 0x000fc40007f1e0ff */
[----:B------:R-:W-:Y:S01]  /*1c9d0*/  IMAD.IADD R7, R7, 0x1, R9 ;  /* 0x0000000107077824 */ /* 0x000fe200078e0209 */
[C---:B------:R-:W-:Y:S01]  /*1c9e0*/  IADD3 R13, P5, R4.reuse, 0x2000, RZ ;  /* 0x00002000040d7810 */ /* 0x040fe20007fbe0ff */
[----:B------:R-:W-:Y:S01]  /*1c9f0*/  IMAD R0, R227, UR4, RZ ;  /* 0x00000004e3007c24 */ /* 0x000fe2000f8e02ff */
[C---:B------:R-:W-:Y:S01]  /*1ca00*/  IADD3 R25, P6, R4.reuse, 0x3000, RZ ;  /* 0x0000300004197810 */ /* 0x040fe20007fde0ff */
[----:B------:R-:W-:Y:S01]  /*1ca10*/  IMAD.WIDE.U32 R6, R223, UR4, R6 ;  /* 0x00000004df067c25 */ /* 0x000fe2000f8e0006 */
[C---:B------:R-:W-:Y:S02]  /*1ca20*/  IADD3 R37, P2, R4.reuse, 0x6000, RZ ;  /* 0x0000600004257810 */ /* 0x040fe40007f5e0ff */
[----:B------:R-:W-:Y:S02]  /*1ca30*/  IADD3 R33, P1, R4, 0x5000, RZ ;  /* 0x0000500004217810 */ /* 0x000fe40007f3e0ff */
[----:B------:R-:W-:Y:S02]  /*1ca40*/  LOP3.LUT R28, R29, 0x380, RZ, 0xc0, !PT ;  /* 0x000003801d1c7812 */ /* 0x000fe400078ec0ff */
[----:B------:R-:W-:-:S02]  /*1ca50*/  LOP3.LUT R12, R13, 0x380, RZ, 0xc0, !PT ;  /* 0x000003800d0c7812 */ /* 0x000fc400078ec0ff */
[----:B------:R-:W-:Y:S02]  /*1ca60*/  LOP3.LUT R24, R25, 0x380, RZ, 0xc0, !PT ;  /* 0x0000038019187812 */ /* 0x000fe400078ec0ff */
[----:B------:R-:W-:Y:S02]  /*1ca70*/  LOP3.LUT R36, R37, 0x380, RZ, 0xc0, !PT ;  /* 0x0000038025247812 */ /* 0x000fe400078ec0ff */
[----:B------:R-:W-:Y:S02]  /*1ca80*/  LOP3.LUT R32, R33, 0x380, RZ, 0xc0, !PT ;  /* 0x0000038021207812 */ /* 0x000fe400078ec0ff */
[----:B------:R-:W-:Y:S02]  /*1ca90*/  SHF.R.U64 R28, R28, 0x3, RZ ;  /* 0x000000031c1c7819 */ /* 0x000fe400000012ff */
[----:B------:R-:W-:Y:S02]  /*1caa0*/  SHF.R.U64 R12, R12, 0x3, RZ ;  /* 0x000000030c0c7819 */ /* 0x000fe400000012ff */
[----:B------:R-:W-:-:S02]  /*1cab0*/  SHF.R.U64 R24, R24, 0x3, RZ ;  /* 0x0000000318187819 */ /* 0x000fc400000012ff */
[----:B------:R-:W-:Y:S02]  /*1cac0*/  SHF.R.U64 R36, R36, 0x3, RZ ;  /* 0x0000000324247819 */ /* 0x000fe400000012ff */
        /* <DEDUP_REMOVED lines=8> */
[----:B------:R-:W-:Y:S01]  /*1cb50*/  IMAD.X R37, RZ, RZ, R5, P2 ;  /* 0x000000ffff257224 */ /* 0x000fe200010e0605 */
[----:B------:R-:W-:-:S02]  /*1cb60*/  LOP3.LUT P0, RZ, R230, 0x3, RZ, 0xc0, !PT ;  /* 0x00000003e6ff7812 */ /* 0x000fc4000780c0ff */
[C---:B------:R-:W-:Y:S02]  /*1cb70*/  IADD3 R49, P5, R4.reuse, 0x9000, RZ ;  /* 0x0000900004317810 */ /* 0x040fe40007fbe0ff */
[----:B------:R-:W-:Y:S02]  /*1cb80*/  IADD3 R53, P6, R4, 0xa000, RZ ;  /* 0x0000a00004357810 */ /* 0x000fe40007fde0ff */
[----:B------:R-:W-:Y:S01]  /*1cb90*/  LOP3.LUT R32, R32, R33, RZ, 0x3c, !PT ;  /* 0x0000002120207212 */ /* 0x000fe200078e3cff */
[----:B------:R-:W-:Y:S01]  /*1cba0*/  IMAD.X R33, RZ, RZ, R5, P1 ;  /* 0x000000ffff217224 */ /* 0x000fe200008e0605 */
[----:B------:R-:W-:Y:S02]  /*1cbb0*/  LOP3.LUT R48, R49, 0x380, RZ, 0xc0, !PT ;  /* 0x0000038031307812 */ /* 0x000fe400078ec0ff */
[----:B------:R-:W-:Y:S02]  /*1cbc0*/  LOP3.LUT R52, R53, 0x380, RZ, 0xc0, !PT ;  /* 0x0000038035347812 */ /* 0x000fe400078ec0ff */
[----:B------:R-:W-:-:S02]  /*1cbd0*/  SHF.R.U64 R48, R48, 0x3, RZ ;  /* 0x0000000330307819 */ /* 0x000fc400000012ff */
[----:B------:R-:W-:Y:S02]  /*1cbe0*/  SHF.R.U64 R52, R52, 0x3, RZ ;  /* 0x0000000334347819 */ /* 0x000fe400000012ff */
[----:B------:R-:W-:Y:S01]  /*1cbf0*/  LOP3.LUT R48, R48, R49, RZ, 0x3c, !PT ;  /* 0x0000003130307212 */ /* 0x000fe200078e3cff */
[--C-:B------:R-:W-:Y:S01]  /*1cc00*/  IMAD.X R49, RZ, RZ, R5.reuse, P5 ;  /* 0x000000ffff317224 */ /* 0x100fe200028e0605 */
[----:B------:R-:W-:Y:S01]  /*1cc10*/  LOP3.LUT R52, R52, R53, RZ, 0x3c, !PT ;  /* 0x0000003534347212 */ /* 0x000fe200078e3cff */
[----:B------:R-:W-:Y:S01]  /*1cc20*/  IMAD.X R53, RZ, RZ, R5, P6 ;  /* 0x000000ffff357224 */ /* 0x000fe200030e0605 */
[----:B------:R-:W-:Y:S01]  /*1cc30*/  SHF.R.S32.HI R219, RZ, 0x1f, R218 ;  /* 0x0000001fffdb7819 */ /* 0x000fe200000114da */
[----:B------:R-:W-:Y:S01]  /*1cc40*/  BSSY B1, `(.L_x_643) ;  /* 0x0000064000017945 */ /* 0x000fe20003800000 */
[----:B--2---:R-:W-:Y:S02]  /*1cc50*/  IMAD R11, R226, 0x80, R10 ;  /* 0x00000080e20b7824 */ /* 0x004fe400078e020a */
[----:B------:R-:W-:Y:S01]  /*1cc60*/  IMAD R10, R223, UR5, R0 ;  /* 0x00000005df0a7c24 */ /* 0x000fe2000f8e0200 */
[----:B------:R-:W-:-:S02]  /*1cc70*/  ULDC.64 UR4, c[0x0][0xb40] ;  /* 0x0002d00000047ab9 */ /* 0x000fc40000000a00 */
[----:B------:R-:W-:Y:S02]  /*1cc80*/  SHF.R.S32.HI R9, RZ, 0x1f, R11 ;  /* 0x0000001fff097819 */ /* 0x000fe4000001140b */
[C---:B------:R-:W-:Y:S02]  /*1cc90*/  IADD3 R0, P3, R11.reuse, R6, RZ ;  /* 0x000000060b007210 */ /* 0x040fe40007f7e0ff */
[----:B------:R-:W-:Y:S02]  /*1cca0*/  ISETP.GE.OR P1, PT, R11, R61, P0 ;  /* 0x0000003d0b00720c */ /* 0x000fe40000726670 */
[----:B------:R-:W-:Y:S02]  /*1ccb0*/  IADD3.X R9, R9, R7, R10, P3, !PT ;  /* 0x0000000709097210 */ /* 0x000fe40001ffe40a */
[----:B------:R-:W-:Y:S02]  /*1ccc0*/  LEA R54, P3, R0, UR4, 0x2 ;  /* 0x0000000400367c11 */ /* 0x000fe4000f8610ff */
[----:B------:R-:W-:-:S02]  /*1ccd0*/  IADD3 R7, P2, R4, 0xb000, RZ ;  /* 0x0000b00004077810 */ /* 0x000fc40007f5e0ff */
[----:B------:R-:W-:Y:S01]  /*1cce0*/  LEA.HI.X R55, R0, UR5, R9, 0x2, P3 ;  /* 0x0000000500377c11 */ /* 0x000fe200098f1409 */
[----:B------:R-:W-:Y:S01]  /*1ccf0*/  IMAD.X R9, RZ, RZ, R5, P4 ;  /* 0x000000ffff097224 */ /* 0x000fe200020e0605 */
[C---:B------:R-:W-:Y:S01]  /*1cd00*/  IADD3 R41, P3, R4.reuse, 0x7000, RZ ;  /* 0x0000700004297810 */ /* 0x040fe20007f7e0ff */
[----:B------:R-:W-:Y:S01]  /*1cd10*/  VIADD R0, R11, 0x8 ;  /* 0x000000080b007836 */ /* 0x000fe20000000000 */
[----:B------:R-:W-:Y:S01]  /*1cd20*/  IADD3 R45, P4, R4, 0x8000, RZ ;  /* 0x00008000042d7810 */ /* 0x000fe20007f9e0ff */
[----:B------:R2:W-:Y:S01]  /*1cd30*/  @!P1 STG.E desc[UR60][R54.64], R3 ;  /* 0x0000000336009986 */ /* 0x0005e2000c10193c */
[----:B------:R-:W-:Y:S01]  /*1cd40*/  LOP3.LUT R40, R41, 0x380, RZ, 0xc0, !PT ;  /* 0x0000038029287812 */ /* 0x000fe200078ec0ff */
[----:B------:R-:W-:Y:S01]  /*1cd50*/  ULDC.64 UR4, c[0x0][0xaa0] ;  /* 0x0002a80000047ab9 */ /* 0x000fe20000000a00 */
[----:B------:R-:W-:Y:S02]  /*1cd60*/  LOP3.LUT R44, R45, 0x380, RZ, 0xc0, !PT ;  /* 0x000003802d2c7812 */ /* 0x000fe400078ec0ff */
[----:B------:R-:W-:-:S02]  /*1cd70*/  ISETP.GE.OR P0, PT, R0, R61, P0 ;  /* 0x0000003d0000720c */ /* 0x000fc40000706670 */
[----:B------:R-:W-:Y:S02]  /*1cd80*/  LOP3.LUT R11, R4, 0x380, RZ, 0xc0, !PT ;  /* 0x00000380040b7812 */ /* 0x000fe400078ec0ff */
[----:B------:R-:W-:Y:S02]  /*1cd90*/  LOP3.LUT R0, R7, 0x380, RZ, 0xc0, !PT ;  /* 0x0000038007007812 */ /* 0x000fe400078ec0ff */
[----:B------:R-:W-:Y:S02]  /*1cda0*/  SHF.R.U64 R40, R40, 0x3, RZ ;  /* 0x0000000328287819 */ /* 0x000fe400000012ff */
[----:B------:R-:W-:Y:S02]  /*1cdb0*/  SHF.R.U64 R44, R44, 0x3, RZ ;  /* 0x000000032c2c7819 */ /* 0x000fe400000012ff */
[----:B------:R-:W-:Y:S02]  /*1cdc0*/  SHF.R.U64 R11, R11, 0x3, RZ ;  /* 0x000000030b0b7819 */ /* 0x000fe400000012ff */
[----:B------:R-:W-:Y:S01]  /*1cdd0*/  SHF.R.U64 R0, R0, 0x3, RZ ;  /* 0x0000000300007819 */ /* 0x000fe200000012ff */
[----:B------:R3:W-:Y:S01]  /*1cde0*/  @!P0 STG.E desc[UR60][R54.64+0x20], R2 ;  /* 0x0000200236008986 */ /* 0x0007e2000c10193c */
[----:B------:R-:W-:Y:S01]  /*1cdf0*/  LOP3.LUT R40, R40, R41, RZ, 0x3c, !PT ;  /* 0x0000002928287212 */ /* 0x000fe200078e3cff */
[--C-:B------:R-:W-:Y:S01]  /*1ce00*/  IMAD.X R41, RZ, RZ, R5.reuse, P3 ;  /* 0x000000ffff297224 */ /* 0x100fe200018e0605 */
[----:B------:R-:W-:Y:S01]  /*1ce10*/  LOP3.LUT R44, R44, R45, RZ, 0x3c, !PT ;  /* 0x0000002d2c2c7212 */ /* 0x000fe200078e3cff */
[----:B------:R-:W-:Y:S01]  /*1ce20*/  IMAD.X R45, RZ, RZ, R5, P4 ;  /* 0x000000ffff2d7224 */ /* 0x000fe200020e0605 */
[----:B------:R-:W-:Y:S01]  /*1ce30*/  LOP3.LUT R4, R11, R4, RZ, 0x3c, !PT ;  /* 0x000000040b047212 */ /* 0x000fe200078e3cff */
[----:B------:R-:W5:Y:S01]  /*1ce40*/  LD.E.128 R12, desc[UR60][R12.64] ;  /* 0x0000003c0c0c7980 */ /* 0x000f62000c101d00 */
[----:B------:R-:W-:-:S02]  /*1ce50*/  IADD3.X R57, RZ, R5, RZ, P2, !PT ;  /* 0x00000005ff397210 */ /* 0x000fc400017fe4ff */
[----:B------:R-:W-:Y:S01]  /*1ce60*/  LOP3.LUT R56, R0, R7, RZ, 0x3c, !PT ;  /* 0x0000000700387212 */ /* 0x000fe200078e3cff */
[----:B------:R-:W5:Y:S01]  /*1ce70*/  LD.E.128 R8, desc[UR60][R8.64] ;  /* 0x0000003c08087980 */ /* 0x000f62000c101d00 */
[----:B--2---:R-:W-:-:S03]  /*1ce80*/  SHF.R.S32.HI R3, RZ, 0x1f, R215 ;  /* 0x0000001fff037819 */ /* 0x004fc600000114d7 */
        /* <DEDUP_REMOVED lines=8> */
[----:B---3--:R-:W5:Y:S04]  /*1cf10*/  LD.E.128 R52, desc[UR60][R52.64] ;  /* 0x0000003c34347980 */ /* 0x008f68000c101d00 */
[----:B------:R-:W5:Y:S01]  /*1cf20*/  LD.E.128 R56, desc[UR60][R56.64] ;  /* 0x0000003c38387980 */ /* 0x000f62000c101d00 */
[----:B------:R-:W-:Y:S01]  /*1cf30*/  IMAD R21, R21, UR4, RZ ;  /* 0x0000000415157c24 */ /* 0x000fe2000f8e02ff */
[----:B------:R-:W-:Y:S01]  /*1cf40*/  @!PT LDS RZ, [RZ] ;  /* 0x00000000fffff984 */ /* 0x000fe20000000800 */
[----:B------:R-:W-:Y:S01]  /*1cf50*/  @!PT LDS RZ, [RZ] ;  /* 0x00000000fffff984 */ /* 0x000fe20000000800 */
[----:B------:R-:W-:Y:S01]  /*1cf60*/  @!PT LDS RZ, [RZ] ;  /* 0x00000000fffff984 */ /* 0x000fe20000000800 */
[----:B------:R-:W-:Y:S01]  /*1cf70*/  @!PT LDS RZ, [RZ] ;  /* 0x00000000fffff984 */ /* 0x000fe20000000800 */
[----:B------:R2:W-:Y:S06]  /*1cf80*/  MEMBAR.ALL.CTA ;  /* 0x0000000000007992 */ /* 0x0005ec0000008000 */
[----:B--2---:R-:W2:Y:S01]  /*1cf90*/  FENCE.VIEW.ASYNC.S ;  /* 0x00000000000073c6 */ /* 0x004ea20000000000 */
[----:B------:R-:W-:-:S02]  /*1cfa0*/  IMAD.MOV.U32 R2, RZ, RZ, R215 ;  /* 0x000000ffff027224 */ /* 0x000fc400078e00d7 */
[C---:B------:R-:W-:Y:S02]  /*1cfb0*/  IMAD R21, R20.reuse, UR5, R21 ;  /* 0x0000000514157c24 */ /* 0x040fe4000f8e0215 */
[----:B------:R-:W-:Y:S01]  /*1cfc0*/  IMAD.WIDE.U32 R2, R20, UR4, R2 ;  /* 0x0000000414027c25 */ /* 0x000fe2000f8e0002 */
[----:B------:R-:W-:-:S03]  /*1cfd0*/  ULDC.64 UR4, c[0x0][0xae0] ;  /* 0x0002b80000047ab9 */ /* 0x000fc60000000a00 */
[----:B------:R-:W-:Y:S02]  /*1cfe0*/  IMAD R61, R226, -0x80, R61 ;  /* 0xffffff80e23d7824 */ /* 0x000fe400078e023d */
[C---:B------:R-:W-:Y:S02]  /*1cff0*/  VIADD R0, R218.reuse, 0x20 ;  /* 0x00000020da007836 */ /* 0x040fe40000000000 */
[----:B------:R-:W-:Y:S01]  /*1d000*/  IMAD.IADD R3, R3, 0x1, R21 ;  /* 0x0000000103037824 */ /* 0x000fe200078e0215 */
[-C--:B------:R-:W-:Y:S01]  /*1d010*/  ISETP.GE.AND P3, PT, R218, R61.reuse, PT ;  /* 0x0000003dda00720c */ /* 0x080fe20003f66270 */
[----:B------:R-:W-:Y:S01]  /*1d020*/  IMAD R63, R63, UR4, RZ ;  /* 0x000000043f3f7c24 */ /* 0x000fe2000f8e02ff */
[----:B------:R-:W-:Y:S01]  /*1d030*/  ISETP.GE.AND P0, PT, R0, R61, PT ;  /* 0x0000003d0000720c */ /* 0x000fe20003f06270 */
[----:B------:R-:W-:Y:S02]  /*1d040*/  VIADD R20, R218, 0x40 ;  /* 0x00000040da147836 */ /* 0x000fe40000000000 */
[----:B------:R-:W-:-:S02]  /*1d050*/  IMAD R63, R220, UR5, R63 ;  /* 0x00000005dc3f7c24 */ /* 0x000fc4000f8e023f */
[----:B------:R-:W-:Y:S01]  /*1d060*/  IMAD.WIDE.U32 R2, R220, UR4, R2 ;  /* 0x00000004dc027c25 */ /* 0x000fe2000f8e0002 */
[----:B------:R-:W-:-:S03]  /*1d070*/  ULDC.64 UR4, c[0x0][0xae8] ;  /* 0x0002ba0000047ab9 */ /* 0x000fc60000000a00 */
[----:B------:R-:W-:Y:S01]  /*1d080*/  VIADD R0, R18, 0x36820 ;  /* 0x0003682012007836 */ /* 0x000fe20000000000 */
[-C--:B------:R-:W-:Y:S01]  /*1d090*/  ISETP.GE.AND P1, PT, R20, R61.reuse, PT ;  /* 0x0000003d1400720c */ /* 0x080fe20003f26270 */
[----:B------:R-:W-:Y:S02]  /*1d0a0*/  VIADD R21, R218, 0x60 ;  /* 0x00000060da157836 */ /* 0x000fe40000000000 */
[----:B------:R-:W-:Y:S01]  /*1d0b0*/  IMAD.IADD R3, R3, 0x1, R63 ;  /* 0x0000000103037824 */ /* 0x000fe200078e023f */
[----:B------:R-:W-:Y:S01]  /*1d0c0*/  PRMT R0, RZ, 0x654, R0 ;  /* 0x00000654ff007816 */ /* 0x000fe20000000000 */
[----:B------:R-:W-:Y:S01]  /*1d0d0*/  IMAD R20, R227, UR4, RZ ;  /* 0x00000004e3147c24 */ /* 0x000fe2000f8e02ff */
[----:B------:R-:W-:Y:S01]  /*1d0e0*/  ISETP.GE.AND P2, PT, R21, R61, PT ;  /* 0x0000003d1500720c */ /* 0x000fe20003f46270 */
[C---:B------:R-:W-:Y:S01]  /*1d0f0*/  IMAD.WIDE.U32 R60, R223.reuse, UR4, R2 ;  /* 0x00000004df3c7c25 */ /* 0x040fe2000f8e0002 */
[----:B--2---:R2:W-:Y:S03]  /*1d100*/  SYNCS.ARRIVE.TRANS64.RED.A1T0 RZ, [R0+URZ], RZ ;  /* 0x000000ff00ff79a7 */ /* 0x0045e6000810043f */
[----:B------:R-:W-:-:S02]  /*1d110*/  IMAD R63, R223, UR5, R20 ;  /* 0x00000005df3f7c24 */ /* 0x000fc4000f8e0214 */
[----:B------:R-:W-:-:S04]  /*1d120*/  IMAD.WIDE R20, R226, 0x80, R218 ;  /* 0x00000080e2147825 */ /* 0x000fc800078e02da */
[----:B------:R-:W-:Y:S01]  /*1d130*/  IMAD.IADD R65, R61, 0x1, R63 ;  /* 0x000000013d417824 */ /* 0x000fe200078e023f */
[----:B--2---:R-:W-:Y:S06]  /*1d140*/  @P3 BRA `(.L_x_644) ;  /* 0x00000000004c3947 */ /* 0x004fec0003800000 */
        /* <DEDUP_REMOVED lines=19> */
.L_x_644:
[----:B------:R-:W-:Y:S05]  /*1d280*/  BSYNC B1 ;  /* 0x0000000000017941 */ /* 0x000fea0003800000 */
.L_x_643:
[----:B------:R-:W-:Y:S04]  /*1d290*/  BSSY B1, `(.L_x_645) ;  /* 0x0000017000017945 */ /* 0x000fe80003800000 */
[----:B------:R-:W-:Y:S05]  /*1d2a0*/  @P0 BRA `(.L_x_646) ;  /* 0x0000000000540947 */ /* 0x000fea0003800000 */
[----:B--2--5:R-:W-:Y:S01]  /*1d2b0*/  IADD3 R5, P0, R20, 0x20, RZ ;  /* 0x0000002014057810 */ /* 0x024fe20007f1e0ff */
[C---:B------:R-:W-:Y:S01]  /*1d2c0*/  VIADD R2, R215.reuse, 0x40 ;  /* 0x00000040d7027836 */ /* 0x040fe20000000000 */
[----:B------:R-:W-:Y:S01]  /*1d2d0*/  ULDC UR4, c[0x0][0xa8c] ;  /* 0x0002a30000047ab9 */ /* 0x000fe20000000800 */
[----:B------:R-:W-:Y:S01]  /*1d2e0*/  ULDC.64 UR6, c[0x0][0xad8] ;  /* 0x0002b60000067ab9 */ /* 0x000fe20000000a00 */
[----:B------:R-:W-:Y:S01]  /*1d2f0*/  IMAD.MOV.U32 R3, RZ, RZ, R65 ;  /* 0x000000ffff037224 */ /* 0x000fe200078e0041 */
[C---:B------:R-:W-:Y:S01]  /*1d300*/  ISETP.GE.AND P3, PT, R215.reuse, UR4, PT ;  /* 0x00000004d7007c0c */ /* 0x040fe2000bf66270 */
        /* <DEDUP_REMOVED lines=15> */
.L_x_646:
[----:B------:R-:W-:Y:S05]  /*1d400*/  BSYNC B1 ;  /* 0x0000000000017941 */ /* 0x000fea0003800000 */
.L_x_645:
[----:B------:R-:W-:Y:S04]  /*1d410*/  BSSY B1, `(.L_x_647) ;  /* 0x0000017000017945 */ /* 0x000fe80003800000 */
[----:B------:R-:W-:Y:S05]  /*1d420*/  @P1 BRA `(.L_x_648) ;  /* 0x0000000000541947 */ /* 0x000fea0003800000 */
[----:B--23-5:R-:W-:Y:S01]  /*1d430*/  IADD3 R5, P0, R20, 0x40, RZ ;  /* 0x0000004014057810 */ /* 0x02cfe20007f1e0ff */
        /* <DEDUP_REMOVED lines=20> */
.L_x_648:
[----:B------:R-:W-:Y:S05]  /*1d580*/  BSYNC B1 ;  /* 0x0000000000017941 */ /* 0x000fea0003800000 */
.L_x_647:
[----:B------:R-:W-:Y:S05]  /*1d590*/  @P2 BRA `(.L_x_649) ;  /* 0x0000000c000c2947 */ /* 0x000fea0003800000 */
[----:B--2345:R-:W-:Y:S01]  /*1d5a0*/  IADD3 R5, P0, R20, 0x60, RZ ;  /* 0x0000006014057810 */ /* 0x03cfe20007f1e0ff */
[----:B------:R-:W-:Y:S01]  /*1d5b0*/  ULDC.64 UR4, c[0x0][0xad8] ;  /* 0x0002b60000047ab9 */ /* 0x000fe20000000a00 */
[----:B------:R-:W-:Y:S01]  /*1d5c0*/  IMAD.MOV.U32 R2, RZ, RZ, R60 ;  /* 0x000000ffff027224 */ /* 0x000fe200078e003c */
[----:B------:R-:W-:Y:S01]  /*1d5d0*/  ULDC.64 UR6, c[0x0][0xa80] ;  /* 0x0002a00000067ab9 */ /* 0x000fe20000000a00 */
[----:B------:R-:W-:Y:S02]  /*1d5e0*/  IMAD.MOV.U32 R3, RZ, RZ, R65 ;  /* 0x000000ffff037224 */ /* 0x000fe400078e0041 */
[----:B------:R-:W-:Y:S02]  /*1d5f0*/  IMAD.X R20, RZ, RZ, R21, P0 ;  /* 0x000000ffff147224 */ /* 0x000fe400000e0615 */
[----:B------:R-:W-:Y:S02]  /*1d600*/  VIADD R0, R215, 0x40 ;  /* 0x00000040d7007836 */ /* 0x000fe40000000000 */
[----:B------:R-:W-:-:S02]  /*1d610*/  IMAD R20, R20, UR4, RZ ;  /* 0x0000000414147c24 */ /* 0x000fc4000f8e02ff */
[----:B------:R-:W-:Y:S01]  /*1d620*/  IMAD.WIDE.U32 R2, R5, UR4, R2 ;  /* 0x0000000405027c25 */ /* 0x000fe2000f8e0002 */
[----:B------:R-:W-:Y:S02]  /*1d630*/  ULDC UR4, c[0x0][0xa8c] ;  /* 0x0002a30000047ab9 */ /* 0x000fe40000000800 */
        /* <DEDUP_REMOVED lines=13> */
.L_x_641:
[----:B------:R-:W-:Y:S01]  /*1d710*/  ULDC.64 UR4, c[0x0][0xbd8] ;  /* 0x0002f60000047ab9 */ /* 0x000fe20000000a00 */
[----:B------:R-:W-:Y:S01]  /*1d720*/  IMAD.MOV.U32 R9, RZ, RZ, RZ ;  /* 0x000000ffff097224 */ /* 0x000fe200078e00ff */
[----:B------:R-:W-:Y:S02]  /*1d730*/  ISETP.NE.U32.AND P0, PT, RZ, UR4, PT ;  /* 0x00000004ff007c0c */ /* 0x000fe4000bf05070 */
[----:B------:R-:W-:Y:S02]  /*1d740*/  IADD3 R2, P1, R221, UR4, RZ ;  /* 0x00000004dd027c10 */ /* 0x000fe4000ff3e0ff */
[----:B------:R-:W-:Y:S02]  /*1d750*/  ISETP.NE.AND.EX P0, PT, RZ, UR5, PT, P0 ;  /* 0x00000005ff007c0c */ /* 0x000fe4000bf05300 */
[----:B------:R-:W-:Y:S01]  /*1d760*/  IADD3.X R3, R222, UR5, RZ, P1, !PT ;  /* 0x00000005de037c10 */ /* 0x000fe20008ffe4ff */
[----:B------:R-:W-:Y:S02]  /*1d770*/  ULDC.64 UR4, c[0x0][0xbe0] ;  /* 0x0002f80000047ab9 */ /* 0x000fe40000000a00 */
[----:B------:R-:W-:-:S04]  /*1d780*/  ISETP.NE.U32.AND P1, PT, RZ, UR4, PT ;  /* 0x00000004ff007c0c */ /* 0x000fc8000bf25070 */
[----:B------:R-:W-:-:S04]  /*1d790*/  ISETP.NE.AND.EX P1, PT, RZ, UR5, PT, P1 ;  /* 0x00000005ff007c0c */ /* 0x000fc8000bf25310 */
[----:B------:R2:W5:Y:S09]  /*1d7a0*/  @P0 LDG.E R9, desc[UR60][R2.64] ;  /* 0x0000003c02090981 */ /* 0x000572000c1e1900 */
[----:B------:R-:W-:Y:S01]  /*1d7b0*/  @P1 IADD3 R4, P2, R221, UR4, RZ ;  /* 0x00000004dd041c10 */ /* 0x000fe2000ff5e0ff */
[----:B------:R-:W-:-:S02]  /*1d7c0*/  ULDC UR4, c[0x0][0xa88] ;  /* 0x0002a20000047ab9 */ /* 0x000fc40000000800 */
[----:B------:R-:W-:Y:S01]  /*1d7d0*/  IMAD.U32 R7, RZ, RZ, UR4 ;  /* 0x00000004ff077e24 */ /* 0x000fe2000f8e00ff */
[----:B------:R-:W-:-:S05]  /*1d7e0*/  @P1 IADD3.X R5, R222, UR5, RZ, P2, !PT ;  /* 0x00000005de051c10 */ /* 0x000fca00097fe4ff */
[----:B------:R2:W5:Y:S01]  /*1d7f0*/  @P1 LDG.E R7, desc[UR60][R4.64] ;  /* 0x0000003c04071981 */ /* 0x000562000c1e1900 */
[----:B------:R-:W3:Y:S02]  /*1d800*/  S2R R11, SR_TID.X ;  /* 0x00000000000b7919 */ /* 0x000ee40000002100 */
[----:B---3--:R-:W-:-:S05]  /*1d810*/  VIADD R0, R11, 0xffffff80 ;  /* 0xffffff800b007836 */ /* 0x008fca0000000000 */
[----:B------:R-:W-:Y:S01]  /*1d820*/  ISETP.GE.AND P2, PT, R0, 0x80, PT ;  /* 0x000000800000780c */ /* 0x000fe20003f46270 */
[----:B--2---:R-:W-:-:S12]  /*1d830*/  @P1 BRA `(.L_x_650) ;  /* 0x0000000000101947 */ /* 0x004fd80003800000 */
[----:B------:R-:W-:Y:S05]  /*1d840*/  @!P0 BRA `(.L_x_650) ;  /* 0x00000000000c8947 */ /* 0x000fea0003800000 */
[----:B------:R-:W2:Y:S04]  /*1d850*/  LDG.E R0, desc[UR60][R2.64] ;  /* 0x0000003c02007981 */ /* 0x000ea8000c1e1900 */
[----:B-----5:R-:W2:Y:S02]  /*1d860*/  LDG.E R7, desc[UR60][R2.64+0x4] ;  /* 0x0000043c02077981 */ /* 0x020ea4000c1e1900 */
[----:B--2---:R-:W-:-:S07]  /*1d870*/  IMAD.IADD R7, R7, 0x1, -R0 ;  /* 0x0000000107077824 */ /* 0x004fce00078e0a00 */
.L_x_650:
[----:B------:R-:W-:Y:S01]  /*1d880*/  BSSY B1, `(.L_x_651) ;  /* 0x000001c000017945 */ /* 0x000fe20003800000 */
[----:B------:R-:W-:Y:S02]  /*1d890*/  SHF.R.S32.HI R8, RZ, 0x1f, R220 ;  /* 0x0000001fff087819 */ /* 0x000fe400000114dc */
[----:B------:R-:W-:Y:S02]  /*1d8a0*/  SHF.R.S32.HI R10, RZ, 0x1f, R215 ;  /* 0x0000001fff0a7819 */ /* 0x000fe400000114d7 */
[----:B------:R-:W-:Y:S02]  /*1d8b0*/  SEL R223, R223, RZ, !P0 ;  /* 0x000000ffdfdf7207 */ /* 0x000fe40004000000 */
[----:B------:R-:W-:Y:S02]  /*1d8c0*/  SEL R227, R227, RZ, !P0 ;  /* 0x000000ffe3e37207 */ /* 0x000fe40004000000 */
[----:B-----5:R-:W-:Y:S01]  /*1d8d0*/  SHF.R.S32.HI R6, RZ, 0x1f, R9 ;  /* 0x0000001fff067819 */ /* 0x020fe20000011409 */
[----:B------:R-:W-:Y:S06]  /*1d8e0*/  @P2 BRA `(.L_x_652) ;  /* 0x0000000000542947 */ /* 0x000fec0003800000 */
[----:B------:R-:W-:-:S04]  /*1d8f0*/  IMAD R0, R226, 0x80, R11 ;  /* 0x00000080e2007824 */ /* 0x000fc800078e020b */
[----:B------:R-:W-:-:S05]  /*1d900*/  VIADD R0, R0, 0xffffff80 ;  /* 0xffffff8000007836 */ /* 0x000fca0000000000 */
[----:B------:R-:W-:-:S13]  /*1d910*/  ISETP.GE.AND P0, PT, R0, R7, PT ;  /* 0x000000070000720c */ /* 0x000fda0003f06270 */
[----:B------:R-:W-:Y:S05]  /*1d920*/  @P0 BRA `(.L_x_652) ;  /* 0x0000000000440947 */ /* 0x000fea0003800000 */
[----:B------:R-:W-:Y:S01]  /*1d930*/  IADD3 R2, P0, R0, R9, RZ ;  /* 0x0000000900027210 */ /* 0x000fe20007f1e0ff */
[----:B------:R-:W-:Y:S02]  /*1d940*/  ULDC.64 UR4, c[0x0][0xb70] ;  /* 0x0002dc0000047ab9 */ /* 0x000fe40000000a00 */
[----:B------:R-:W-:Y:S01]  /*1d950*/  IMAD R5, R8, UR4, RZ ;  /* 0x0000000408057c24 */ /* 0x000fe2000f8e02ff */
[----:B------:R-:W-:-:S03]  /*1d960*/  LEA.HI.X.SX32 R3, R0, R6, 0x1, P0 ;  /* 0x0000000600037211 */ /* 0x000fc600000f0eff */
        /* <DEDUP_REMOVED lines=13> */
.L_x_652:
[----:B------:R-:W-:Y:S05]  /*1da40*/  BSYNC B1 ;  /* 0x0000000000017941 */ /* 0x000fea0003800000 */
.L_x_651:
[----:B------:R-:W-:Y:S01]  /*1da50*/  ULDC.64 UR4, c[0x0][0xaa0] ;  /* 0x0002a80000047ab9 */ /* 0x000fe20000000a00 */
[----:B------:R-:W-:Y:S01]  /*1da60*/  IMAD.MOV.U32 R2, RZ, RZ, R215 ;  /* 0x000000ffff027224 */ /* 0x000fe200078e00d7 */
[----:B------:R-:W-:Y:S01]  /*1da70*/  BSSY B1, `(.L_x_653) ;  /* 0x000002f000017945 */ /* 0x000fe20003800000 */
[----:B--2---:R-:W-:Y:S02]  /*1da80*/  IMAD.MOV.U32 R3, RZ, RZ, R10 ;  /* 0x000000ffff037224 */ /* 0x004fe400078e000a */
[----:B------:R-:W-:Y:S02]  /*1da90*/  IMAD R0, R6, UR4, RZ ;  /* 0x0000000406007c24 */ /* 0x000fe4000f8e02ff */
[----:B------:R-:W-:-:S04]  /*1daa0*/  IMAD.WIDE.U32 R2, R9, UR4, R2 ;  /* 0x0000000409027c25 */ /* 0x000fc8000f8e0002 */
[----:B------:R-:W-:Y:S01]  /*1dab0*/  IMAD R9, R9, UR5, R0 ;  /* 0x0000000509097c24 */ /* 0x000fe2000f8e0200 */
[----:B------:R-:W-:Y:S01]  /*1dac0*/  ULDC.64 UR4, c[0x0][0xae0] ;  /* 0x0002b80000047ab9 */ /* 0x000fe20000000a00 */
[----:B------:R-:W-:Y:S02]  /*1dad0*/  VIADD R0, R218, 0x20 ;  /* 0x00000020da007836 */ /* 0x000fe40000000000 */
[----:B------:R-:W-:Y:S02]  /*1dae0*/  IMAD R7, R226, -0x80, R7 ;  /* 0xffffff80e2077824 */ /* 0x000fe400078e0207 */
[----:B------:R-:W-:Y:S02]  /*1daf0*/  IMAD.IADD R3, R3, 0x1, R9 ;  /* 0x0000000103037824 */ /* 0x000fe400078e0209 */
[----:B------:R-:W-:Y:S01]  /*1db00*/  IMAD R5, R8, UR4, RZ ;  /* 0x0000000408057c24 */ /* 0x000fe2000f8e02ff */
[-C--:B------:R-:W-:Y:S01]  /*1db10*/  ISETP.GE.AND P2, PT, R0, R7.reuse, PT ;  /* 0x000000070000720c */ /* 0x080fe20003f46270 */
[C---:B------:R-:W-:Y:S01]  /*1db20*/  VIADD R0, R218.reuse, 0x60 ;  /* 0x00000060da007836 */ /* 0x040fe20000000000 */
[----:B------:R-:W-:Y:S01]  /*1db30*/  ISETP.GE.AND P3, PT, R218, R7, PT ;  /* 0x00000007da00720c */ /* 0x000fe20003f66270 */
[----:B------:R-:W-:-:S02]  /*1db40*/  IMAD R5, R220, UR5, R5 ;  /* 0x00000005dc057c24 */ /* 0x000fc4000f8e0205 */
[----:B------:R-:W-:Y:S01]  /*1db50*/  IMAD.WIDE.U32 R2, R220, UR4, R2 ;  /* 0x00000004dc027c25 */ /* 0x000fe2000f8e0002 */
[----:B------:R-:W-:Y:S01]  /*1db60*/  ULDC.64 UR4, c[0x0][0xae8] ;  /* 0x0002ba0000047ab9 */ /* 0x000fe20000000a00 */
[-C--:B------:R-:W-:Y:S02]  /*1db70*/  ISETP.GE.AND P0, PT, R0, R7.reuse, PT ;  /* 0x000000070000720c */ /* 0x080fe40003f06270 */
[----:B------:R-:W-:Y:S02]  /*1db80*/  VIADD R4, R218, 0x40 ;  /* 0x00000040da047836 */ /* 0x000fe40000000000 */
        /* <DEDUP_REMOVED lines=12> */
[----:B------:R-:W-:Y:S01]  /*1dc50*/  IADD3 R0, R215, 0x40, RZ ;  /* 0x00000040d7007810 */ /* 0x000fe20007ffe0ff */
[----:B------:R-:W-:Y:S01]  /*1dc60*/  IMAD R9, R7, UR6, RZ ;  /* 0x0000000607097c24 */ /* 0x000fe2000f8e02ff */
[----:B------:R-:W-:Y:S01]  /*1dc70*/  ULDC UR4, c[0x0][0xa8c] ;  /* 0x0002a30000047ab9 */ /* 0x000fe20000000800 */
[----:B------:R-:W-:Y:S01]  /*1dc80*/  IMAD.MOV.U32 R2, RZ, RZ, R4 ;  /* 0x000000ffff027224 */ /* 0x000fe200078e0004 */
[----:B------:R-:W-:Y:S01]  /*1dc90*/  ISETP.GE.AND P5, PT, R0, UR4, PT ;  /* 0x0000000400007c0c */ /* 0x000fe2000bfa6270 */
[----:B------:R-:W-:Y:S01]  /*1dca0*/  IMAD.MOV.U32 R3, RZ, RZ, R11 ;  /* 0x000000ffff037224 */ /* 0x000fe200078e000b */
[----:B------:R-:W-:Y:S01]  /*1dcb0*/  ISETP.GE.AND P4, PT, R215, UR4, PT ;  /* 0x00000004d7007c0c */ /* 0x000fe2000bf86270 */
[----:B------:R-:W-:Y:S01]  /*1dcc0*/  IMAD R9, R6, UR7, R9 ;  /* 0x0000000706097c24 */ /* 0x000fe2000f8e0209 */
[----:B------:R-:W-:Y:S01]  /*1dcd0*/  ISETP.GE.AND P6, PT, R8, UR4, PT ;  /* 0x0000000408007c0c */ /* 0x000fe2000bfc6270 */
        /* <DEDUP_REMOVED lines=8> */
.L_x_654:
[----:B------:R-:W-:Y:S05]  /*1dd60*/  BSYNC B1 ;  /* 0x0000000000017941 */ /* 0x000fea0003800000 */
.L_x_653:
[----:B------:R-:W-:Y:S04]  /*1dd70*/  BSSY B1, `(.L_x_655) ;  /* 0x0000017000017945 */ /* 0x000fe80003800000 */
[----:B------:R-:W-:Y:S05]  /*1dd80*/  @P2 BRA `(.L_x_656) ;  /* 0x0000000000542947 */ /* 0x000fea0003800000 */
[----:B--2---:R-:W-:Y:S01]  /*1dd90*/  IADD3 R9, P2, R6, 0x20, RZ ;  /* 0x0000002006097810 */ /* 0x004fe20007f5e0ff */
        /* <DEDUP_REMOVED lines=20> */
.L_x_656:
[----:B------:R-:W-:Y:S05]  /*1dee0*/  BSYNC B1 ;  /* 0x0000000000017941 */ /* 0x000fea0003800000 */
.L_x_655:
[----:B------:R-:W-:Y:S04]  /*1def0*/  BSSY B1, `(.L_x_657) ;  /* 0x0000017000017945 */ /* 0x000fe80003800000 */
[----:B------:R-:W-:Y:S05]  /*1df00*/  @P1 BRA `(.L_x_658) ;  /* 0x0000000000541947 */ /* 0x000fea0003800000 */
[----:B--23--:R-:W-:Y:S01]  /*1df10*/  IADD3 R9, P1, R6, 0x40, RZ ;  /* 0x0000004006097810 */ /* 0x00cfe20007f3e0ff */
        /* <DEDUP_REMOVED lines=20> */
.L_x_658:
[----:B------:R-:W-:Y:S05]  /*1e060*/  BSYNC B1 ;  /* 0x0000000000017941 */ /* 0x000fea0003800000 */
.L_x_657:
        /* <DEDUP_REMOVED lines=22> */
.L_x_649:
[----:B------:R-:W-:Y:S05]  /*1e1d0*/  BSYNC B0 ;  /* 0x0000000000007941 */ /* 0x000fea0003800000 */
.L_x_640:
[----:B------:R-:W-:Y:S02]  /*1e1e0*/  ULDC UR4, c[0x0][0xc14] ;  /* 0x0003050000047ab9 */ /* 0x000fe40000000800 */
[----:B-1----:R-:W-:-:S13]  /*1e1f0*/  ISETP.GE.AND P0, PT, R147, UR4, PT ;  /* 0x0000000493007c0c */ /* 0x002fda000bf06270 */
[----:B------:R-:W-:Y:S05]  /*1e200*/  @!P0 BRA `(.L_x_659) ;  /* 0xfffffe30000c8947 */ /* 0x000fea000383ffff */
[----:B------:R-:W-:Y:S05]  /*1e210*/  BRA `(.L_x_448) ;  /* 0x0000005c00707947 */ /* 0x000fea0003800000 */
.L_x_446:
[----:B------:R-:W-:-:S08]  /*1e220*/  NOP ;  /* 0x0000000000007918 */ /* 0x000fd00000000000 */
[----:B0-----:R-:W0:-:S00]  /*1e230*/  USETMAXREG.DEALLOC.CTAPOOL 0x18 ;  /* 0x00000018000079c8 */ /* 0x001e0000080e0500 */
[----:B0-----:R-:W-:-:S06]  /*1e240*/  LOP3.LUT R0, R0, 0x3, RZ, 0xc0, !PT ;  /* 0x0000000300007812 */ /* 0x001fcc00078ec0ff */
[----:B------:R-:W0:Y:S02]  /*1e250*/  SHFL.IDX PT, R0, R0, RZ, 0x1f ;  /* 0x00001fff00007589 */ /* 0x000e2400000e0000 */
[----:B0-----:R-:W-:-:S13]  /*1e260*/  ISETP.NE.AND P0, PT, R0, RZ, PT ;  /* 0x000000ff0000720c */ /* 0x001fda0003f05270 */
[----:B------:R-:W-:Y:S05]  /*1e270*/  @P0 BRA `(.L_x_448) ;  /* 0x0000005c00580947 */ /* 0x000fea0003800000 */
[----:B------:R-:W2:Y:S01]  /*1e280*/  LDL.LU R7, [R1] ;  /* 0x0000000001077983 */ /* 0x000ea20000300800 */
[----:B------:R-:W-:Y:S01]  /*1e290*/  LOP3.LUT R8, R4, 0x1f, RZ, 0xc0, !PT ;  /* 0x0000001f04087812 */ /* 0x000fe200078ec0ff */
[----:B------:R-:W-:Y:S01]  /*1e2a0*/  ULDC UR5, c[0x0][0xc14] ;  /* 0x0003050000057ab9 */ /* 0x000fe20000000800 */
[----:B------:R-:W-:Y:S01]  /*1e2b0*/  IMAD.MOV.U32 R0, RZ, RZ, RZ ;  /* 0x000000ffff007224 */ /* 0x000fe200078e00ff */
[----:B------:R-:W0:Y:S01]  /*1e2c0*/  S2UR UR6, SR_CTAID.X ;  /* 0x00000000000679c3 */ /* 0x000e220000002500 */
[----:B------:R-:W-:Y:S01]  /*1e2d0*/  ISETP.NE.AND P0, PT, R8, 0x1f, PT ;  /* 0x0000001f0800780c */ /* 0x000fe20003f05270 */
[----:B------:R-:W-:Y:S01]  /*1e2e0*/  ULDC UR4, c[0x0][0xc10] ;  /* 0x0003040000047ab9 */ /* 0x000fe20000000800 */
[----:B--2---:R-:W-:-:S11]  /*1e2f0*/  LOP3.LUT R7, R7, 0xffffffdf, RZ, 0xc0, !PT ;  /* 0xffffffdf07077812 */ /* 0x004fd600078ec0ff */
[----:B------:R-:W-:Y:S02]  /*1e300*/  @P0 LOP3.LUT R7, R7, 0x20, RZ, 0xfc, !PT ;  /* 0x0000002007070812 */ /* 0x000fe400078efcff */
[----:B------:R-:W-:-:S13]  /*1e310*/  ISETP.GE.OR P0, PT, R8, UR5, !P0 ;  /* 0x0000000508007c0c */ /* 0x000fda000c706670 */
[----:B------:R-:W1:Y:S02]  /*1e320*/  @!P0 LDC.64 R2, c[0x0][0xc58] ;  /* 0x00031600ff028b82 */ /* 0x000e640000000a00 */
[----:B-1----:R-:W-:-:S05]  /*1e330*/  @!P0 IMAD.WIDE.U32 R2, R8, 0x4, R2 ;  /* 0x0000000408028825 */ /* 0x002fca00078e0002 */
[----:B------:R-:W2:Y:S01]  /*1e340*/  @!P0 LDG.E R0, desc[UR60][R2.64] ;  /* 0x0000003c02008981 */ /* 0x000ea2000c1e1900 */
[C---:B------:R-:W-:Y:S01]  /*1e350*/  ISETP.NE.AND P1, PT, R8.reuse, RZ, PT ;  /* 0x000000ff0800720c */ /* 0x040fe20003f25270 */
[----:B------:R-:W-:Y:S01]  /*1e360*/  IMAD.MOV.U32 R16, RZ, RZ, RZ ;  /* 0x000000ffff107224 */ /* 0x000fe200078e00ff */
[----:B------:R-:W-:Y:S01]  /*1e370*/  ISETP.GE.U32.AND P0, PT, R8, 0x2, PT ;  /* 0x000000020800780c */ /* 0x000fe20003f06070 */
[----:B------:R-:W-:Y:S01]  /*1e380*/  IMAD.MOV.U32 R19, RZ, RZ, RZ ;  /* 0x000000ffff137224 */ /* 0x000fe200078e00ff */
[----:B------:R-:W-:-:S09]  /*1e390*/  LOP3.LUT R7, R7, 0xfffffffe, RZ, 0xc0, !PT ;  /* 0xfffffffe07077812 */ /* 0x000fd200078ec0ff */
[----:B------:R-:W-:-:S04]  /*1e3a0*/  @P1 LOP3.LUT R7, R7, 0x1, RZ, 0xfc, !PT ;  /* 0x0000000107071812 */ /* 0x000fc800078efcff */
[----:B------:R-:W-:-:S04]  /*1e3b0*/  LOP3.LUT R7, R7, 0xffffffef, RZ, 0xc0, !PT ;  /* 0xffffffef07077812 */ /* 0x000fc800078ec0ff */
[----:B------:R-:W-:-:S04]  /*1e3c0*/  @P0 LOP3.LUT R7, R7, 0x10, RZ, 0xfc, !PT ;  /* 0x0000001007070812 */ /* 0x000fc800078efcff */
[----:B------:R-:W-:Y:S01]  /*1e3d0*/  LOP3.LUT R7, R7, 0xfffffff7, RZ, 0xc0, !PT ;  /* 0xfffffff707077812 */ /* 0x000fe200078ec0ff */
[----:B--2---:R-:W1:Y:S02]  /*1e3e0*/  SHFL.UP PT, R4, R0, 0x1, RZ ;  /* 0x0420000000047989 */ /* 0x004e6400000e00ff */
[----:B-1----:R-:W-:-:S05]  /*1e3f0*/  SEL R5, R4, RZ, P1 ;  /* 0x000000ff04057207 */ /* 0x002fca0000800000 */
[----:B------:R-:W-:-:S05]  /*1e400*/  IMAD.IADD R5, R0, 0x1, R5 ;  /* 0x0000000100057824 */ /* 0x000fca00078e0205 */
[----:B------:R-:W1:Y:S02]  /*1e410*/  SHFL.UP PT, R4, R5, 0x2, RZ ;  /* 0x0440000005047989 */ /* 0x000e6400000e00ff */
[----:B-1----:R-:W-:Y:S02]  /*1e420*/  SEL R4, R4, RZ, P0 ;  /* 0x000000ff04047207 */ /* 0x002fe40000000000 */
[----:B------:R-:W-:-:S03]  /*1e430*/  ISETP.GE.U32.AND P0, PT, R8, 0x4, PT ;  /* 0x000000040800780c */ /* 0x000fc60003f06070 */
[----:B------:R-:W-:-:S05]  /*1e440*/  IMAD.IADD R4, R5, 0x1, R4 ;  /* 0x0000000105047824 */ /* 0x000fca00078e0204 */
[----:B------:R-:W1:Y:S05]  /*1e450*/  SHFL.UP PT, R6, R4, 0x4, RZ ;  /* 0x0480000004067989 */ /* 0x000e6a00000e00ff */
[----:B------:R-:W-:-:S04]  /*1e460*/  @P0 LOP3.LUT R7, R7, 0x8, RZ, 0xfc, !PT ;  /* 0x0000000807070812 */ /* 0x000fc800078efcff */
[----:B------:R-:W-:Y:S02]  /*1e470*/  LOP3.LUT R7, R7, 0xfffffffb, RZ, 0xc0, !PT ;  /* 0xfffffffb07077812 */ /* 0x000fe400078ec0ff */
        /* <DEDUP_REMOVED lines=10> */
[----:B------:R-:W-:-:S05]  /*1e520*/  @P0 LOP3.LUT R7, R7, 0x2, RZ, 0xfc, !PT ;  /* 0x0000000207070812 */ /* 0x000fca00078efcff */
[----:B------:R-:W-:Y:S01]  /*1e530*/  STL [R1], R7 ;  /* 0x0000000701007387 */ /* 0x000fe20000100800 */
[----:B-1----:R-:W-:-:S05]  /*1e540*/  SEL R2, R2, RZ, P0 ;  /* 0x000000ff02027207 */ /* 0x002fca0000000000 */
[----:B------:R-:W-:-:S05]  /*1e550*/  IMAD.IADD R2, R5, 0x1, R2 ;  /* 0x0000000105027824 */ /* 0x000fca00078e0202 */
[----:B------:R-:W1:Y:S02]  /*1e560*/  SHFL.IDX PT, R4, R2, 0x1f, 0x1f ;  /* 0x03e01f0002047f89 */ /* 0x000e6400000e0000 */
[----:B-1----:R-:W-:-:S04]  /*1e570*/  IMAD R4, R4, UR4, RZ ;  /* 0x0000000404047c24 */ /* 0x002fc8000f8e02ff */
[----:B------:R-:W-:Y:S01]  /*1e580*/  IMAD.MOV.U32 R7, RZ, RZ, R4 ;  /* 0x000000ffff077224 */ /* 0x000fe200078e0004 */
[----:B0-----:R-:W-:-:S13]  /*1e590*/  ISETP.GT.AND P0, PT, R4, UR6, PT ;  /* 0x0000000604007c0c */ /* 0x001fda000bf04270 */
[----:B------:R-:W-:Y:S05]  /*1e5a0*/  @P0 BRA `(.L_x_660) ;  /* 0x0000000000c40947 */ /* 0x000fea0003800000 */
[----:B------:R-:W-:Y:S01]  /*1e5b0*/  IMAD.MOV.U32 R4, RZ, RZ, R7 ;  /* 0x000000ffff047224 */ /* 0x000fe200078e0007 */
[----:B------:R-:W-:Y:S01]  /*1e5c0*/  ULDC UR5, c[0x0][0xc14] ;  /* 0x0003050000057ab9 */ /* 0x000fe20000000800 */
[----:B------:R-:W-:Y:S01]  /*1e5d0*/  IMAD.MOV.U32 R19, RZ, RZ, RZ ;  /* 0x000000ffff137224 */ /* 0x000fe200078e00ff */
[----:B------:R-:W-:Y:S01]  /*1e5e0*/  ULDC UR7, c[0x0][0xc14] ;  /* 0x0003050000077ab9 */ /* 0x000fe20000000800 */
[----:B------:R-:W-:-:S05]  /*1e5f0*/  ULDC UR4, c[0x0][0xc10] ;  /* 0x0003040000047ab9 */ /* 0x000fca0000000800 */
.L_x_664:
        /* <DEDUP_REMOVED lines=16> */
.L_x_663:
[----:B------:R-:W-:Y:S05]  /*1e700*/  BSYNC B0 ;  /* 0x0000000000007941 */ /* 0x000fea0003800000 */
.L_x_662:
[----:B0----5:R-:W0:Y:S01]  /*1e710*/  SHFL.UP PT, R2, R0, 0x1, RZ ;  /* 0x0420000000027989 */ /* 0x021e2200000e00ff */
[C---:B------:R-:W-:Y:S02]  /*1e720*/  ISETP.NE.AND P0, PT, R7.reuse, RZ, PT ;  /* 0x000000ff0700720c */ /* 0x040fe40003f05270 */
[C---:B------:R-:W-:Y:S02]  /*1e730*/  ISETP.GE.U32.AND P1, PT, R7.reuse, 0x2, PT ;  /* 0x000000020700780c */ /* 0x040fe40003f26070 */
        /* <DEDUP_REMOVED lines=22> */
[----:B------:R-:W-:Y:S02]  /*1e8a0*/  IMAD.MOV.U32 R2, RZ, RZ, R7 ;  /* 0x000000ffff027224 */ /* 0x000fe400078e0007 */
[----:B------:R-:W-:-:S07]  /*1e8b0*/  IMAD.MOV.U32 R7, RZ, RZ, R3 ;  /* 0x000000ffff077224 */ /* 0x000fce00078e0003 */
.L_x_660:
[----:B------:R-:W-:-:S04]  /*1e8c0*/  IMAD.IADD R7, R4, 0x1, -R7 ;  /* 0x0000000104077824 */ /* 0x000fc800078e0a07 */
        /* <DEDUP_REMOVED lines=13> */
[----:B------:R-:W-:-:S05]  /*1e9a0*/  IADD3 R9, R4, -0x1, RZ ;  /* 0xffffffff04097810 */ /* 0x000fca0007ffe0ff */
[----:B------:R0:W1:Y:S02]  /*1e9b0*/  SHFL.IDX PT, R16, R2, R9, 0x1f ;  /* 0x00001f0902107589 */ /* 0x00006400000e0000 */
.L_x_665:
[----:B-1----:R-:W-:Y:S01]  /*1e9c0*/  IMAD R16, R16, UR4, R7 ;  /* 0x0000000410107c24 */ /* 0x002fe2000f8e0207 */
[----:B------:R-:W-:Y:S01]  /*1e9d0*/  IABS R6, R0 ;  /* 0x0000000000067213 */ /* 0x000fe20000000000 */
[----:B------:R-:W-:Y:S02]  /*1e9e0*/  IMAD R7, R10, R5, RZ ;  /* 0x000000050a077224 */ /* 0x000fe400078e02ff */
[----:B0-----:R-:W-:Y:S01]  /*1e9f0*/  IMAD.MOV.U32 R2, RZ, RZ, RZ ;  /* 0x000000ffff027224 */ /* 0x001fe200078e00ff */
[----:B------:R-:W-:Y:S01]  /*1ea00*/  IADD3 R17, -R16, UR6, RZ ;  /* 0x0000000610117c10 */ /* 0x000fe2000fffe1ff */
[----:B------:R-:W-:Y:S02]  /*1ea10*/  IMAD.MOV R6, RZ, RZ, -R6 ;  /* 0x000000ffff067224 */ /* 0x000fe400078e0a06 */
[----:B------:R-:W-:Y:S01]  /*1ea20*/  IMAD.HI.U32 R2, R3, R7, R2 ;  /* 0x0000000703027227 */ /* 0x000fe200078e0002 */
[----:B------:R-:W-:-:S03]  /*1ea30*/  IABS R3, R17 ;  /* 0x0000001100037213 */ /* 0x000fc60000000000 */
[----:B------:R-:W-:Y:S02]  /*1ea40*/  IMAD.IADD R19, R4, 0x1, R19 ;  /* 0x0000000104137824 */ /* 0x000fe400078e0213 */
[----:B------:R-:W-:-:S04]  /*1ea50*/  IMAD.HI.U32 R2, R2, R3, RZ ;  /* 0x0000000302027227 */ /* 0x000fc800078e00ff */
[----:B------:R-:W-:Y:S01]  /*1ea60*/  IMAD R6, R2, R6, R3 ;  /* 0x0000000602067224 */ /* 0x000fe200078e0203 */
[----:B------:R-:W-:-:S04]  /*1ea70*/  LOP3.LUT R3, R17, R0, RZ, 0x3c, !PT ;  /* 0x0000000011037212 */ /* 0x000fc800078e3cff */
[----:B------:R-:W-:-:S13]  /*1ea80*/  ISETP.GT.U32.AND P0, PT, R5, R6, PT ;  /* 0x000000060500720c */ /* 0x000fda0003f04070 */
[----:B------:R-:W-:Y:S02]  /*1ea90*/  @!P0 IMAD.IADD R6, R6, 0x1, -R5 ;  /* 0x0000000106068824 */ /* 0x000fe400078e0a05 */
[----:B------:R-:W-:-:S03]  /*1eaa0*/  @!P0 VIADD R2, R2, 0x1 ;  /* 0x0000000102028836 */ /* 0x000fc60000000000 */
[----:B------:R-:W-:-:S13]  /*1eab0*/  ISETP.GE.U32.AND P0, PT, R6, R5, PT ;  /* 0x000000050600720c */ /* 0x000fda0003f06070 */
        /* <DEDUP_REMOVED lines=9> */
.L_x_661:
[----:B------:R-:W-:Y:S02]  /*1eb50*/  IMAD.MOV.U32 R17, RZ, RZ, RZ ;  /* 0x000000ffff117224 */ /* 0x000fe400078e00ff */
[----:B------:R-:W-:Y:S02]  /*1eb60*/  IMAD.U32 R16, RZ, RZ, UR6 ;  /* 0x00000006ff107e24 */ /* 0x000fe4000f8e00ff */
[----:B------:R-:W-:-:S07]  /*1eb70*/  IMAD.MOV.U32 R18, RZ, RZ, RZ ;  /* 0x000000ffff127224 */ /* 0x000fce00078e00ff */
.L_x_666:
        /* <DEDUP_REMOVED lines=14> */
[----:B0-----:R-:W-:Y:S01]  /*1ec60*/  IMAD.MOV.U32 R0, RZ, RZ, 0x1 ;  /* 0x00000001ff007424 */ /* 0x001fe200078e00ff */
[----:B------:R0:W-:Y:S01]  /*1ec70*/  STL [R1], RZ ;  /* 0x000000ff01007387 */ /* 0x0001e20000100800 */
[----:B------:R-:W-:Y:S01]  /*1ec80*/  ULDC.64 UR36, c[0x0][0x198] ;  /* 0x0000660000247ab9 */ /* 0x000fe20000000a00 */
[----:B------:R-:W-:Y:S02]  /*1ec90*/  ULDC UR38, c[0x0][0xc] ;  /* 0x0000030000267ab9 */ /* 0x000fe40000000800 */
[----:B------:R0:W-:Y:S04]  /*1eca0*/  STL [R1+0x8], R0 ;  /* 0x0000080001007387 */ /* 0x0001e80000100800 */
[----:B------:R0:W-:Y:S04]  /*1ecb0*/  STL [R1+0x10], RZ ;  /* 0x000010ff01007387 */ /* 0x0001e80000100800 */
[----:B------:R0:W-:Y:S04]  /*1ecc0*/  STL [R1+0x14], R0 ;  /* 0x0000140001007387 */ /* 0x0001e80000100800 */
[----:B------:R0:W-:Y:S02]  /*1ecd0*/  STL [R1+0x30], RZ ;  /* 0x000030ff01007387 */ /* 0x0001e40000100800 */
.L_x_751:
[----:B-1----:R-:W1:Y:S02]  /*1ece0*/  LDC.64 R2, c[0x0][0xc60] ;  /* 0x00031800ff027b82 */ /* 0x002e640000000a00 */
[----:B-1----:R-:W-:-:S05]  /*1ecf0*/  IMAD.WIDE R2, R19, 0x4, R2 ;  /* 0x0000000413027825 */ /* 0x002fca00078e0202 */
[----:B------:R-:W0:Y:S01]  /*1ed00*/  LDG.E R11, desc[UR60][R2.64] ;  /* 0x0000003c020b7981 */ /* 0x000e22000c1e1900 */
[----:B------:R-:W-:Y:S05]  /*1ed10*/  YIELD ;  /* 0x0000000000007946 */ /* 0x000fea0003800000 */
[----:B------:R-:W-:Y:S01]  /*1ed20*/  ULDC.64 UR4, c[0x0][0xa28] ;  /* 0x00028a0000047ab9 */ /* 0x000fe20000000a00 */
[----:B------:R-:W-:Y:S01]  /*1ed30*/  IMAD.MOV.U32 R7, RZ, RZ, RZ ;  /* 0x000000ffff077224 */ /* 0x000fe200078e00ff */
[----:B------:R-:W-:Y:S01]  /*1ed40*/  ISETP.NE.U32.AND P0, PT, RZ, UR4, PT ;  /* 0x00000004ff007c0c */ /* 0x000fe2000bf05070 */
[----:B------:R-:W-:Y:S01]  /*1ed50*/  IMAD.MOV.U32 R4, RZ, RZ, RZ ;  /* 0x000000ffff047224 */ /* 0x000fe200078e00ff */
[----:B------:R-:W-:-:S02]  /*1ed60*/  ULDC.64 UR6, c[0x0][0xa10] ;  /* 0x0002840000067ab9 */ /* 0x000fc40000000a00 */
[----:B------:R-:W-:Y:S02]  /*1ed70*/  ISETP.NE.AND.EX P0, PT, RZ, UR5, PT, P0 ;  /* 0x00000005ff007c0c */ /* 0x000fe4000bf05300 */
[----:B0-----:R-:W-:Y:S01]  /*1ed80*/  SHF.R.S32.HI R0, RZ, 0x1f, R11 ;  /* 0x0000001fff007819 */ /* 0x001fe2000001140b */
[----:B------:R-:W-:Y:S10]  /*1ed90*/  STL [R1+0x20], R11 ;  /* 0x0000200b01007387 */ /* 0x000ff40000100800 */
[----:B------:R-:W-:-:S04]  /*1eda0*/  @P0 LEA R2, P1, R11, UR4, 0x2 ;  /* 0x000000040b020c11 */ /* 0x000fc8000f8210ff */
        /* <DEDUP_REMOVED lines=8> */
[----:B--2---:R-:W2:Y:S01]  /*1ee30*/  @P0 LDG.E R4, desc[UR60][R2.64] ;  /* 0x0000003c02040981 */ /* 0x004ea2000c1e1900 */
[----:B------:R-:W-:Y:S01]  /*1ee40*/  ISETP.NE.U32.AND P1, PT, RZ, UR4, PT ;  /* 0x00000004ff007c0c */ /* 0x000fe2000bf25070 */
[----:B------:R-:W-:Y:S01]  /*1ee50*/  IMAD.MOV.U32 R10, RZ, RZ, RZ ;  /* 0x000000ffff0a7224 */ /* 0x000fe200078e00ff */
[C---:B------:R-:W-:Y:S02]  /*1ee60*/  SHF.L.U64.HI R0, R11.reuse, 0x2, R0 ;  /* 0x000000020b007819 */ /* 0x040fe40000010200 */
[----:B------:R-:W-:Y:S01]  /*1ee70*/  ISETP.NE.AND.EX P1, PT, RZ, UR5, PT, P1 ;  /* 0x00000005ff007c0c */ /* 0x000fe2000bf25310 */
[----:B--2---:R0:W-:Y:S02]  /*1ee80*/  STL [R1+0x38], R4 ;  /* 0x0000380401007387 */ /* 0x0041e40000100800 */
[----:B0-----:R-:W-:-:S10]  /*1ee90*/  IMAD.SHL.U32 R4, R11, 0x4, RZ ;  /* 0x000000040b047824 */ /* 0x001fd400078e00ff */
[----:B------:R-:W-:Y:S01]  /*1eea0*/  @P1 IADD3 R8, P0, R4, UR4, RZ ;  /* 0x0000000404081c10 */ /* 0x000fe2000ff1e0ff */
[----:B------:R0:W-:Y:S03]  /*1eeb0*/  STL [R1+0x28], R4 ;  /* 0x0000280401007387 */ /* 0x0001e60000100800 */
[----:B------:R-:W-:Y:S01]  /*1eec0*/  @P1 IADD3.X R9, R0, UR5, RZ, P0, !PT ;  /* 0x0000000500091c10 */ /* 0x000fe200087fe4ff */
[----:B------:R-:W-:Y:S01]  /*1eed0*/  ULDC.64 UR4, c[0x0][0xa08] ;  /* 0x0002820000047ab9 */ /* 0x000fe20000000a00 */
[----:B------:R1:W-:Y:S01]  /*1eee0*/  STL [R1+0x2c], R0 ;  /* 0x00002c0001007387 */ /* 0x0003e20000100800 */
[----:B------:R-:W-:Y:S02]  /*1eef0*/  IADD3 R2, P0, R4, UR4, RZ ;  /* 0x0000000404027c10 */ /* 0x000fe4000ff1e0ff */
[----:B------:R-:W-:Y:S02]  /*1ef00*/  ISETP.NE.U32.AND P2, PT, RZ, UR4, PT ;  /* 0x00000004ff007c0c */ /* 0x000fe4000bf45070 */
[----:B------:R-:W-:-:S02]  /*1ef10*/  IADD3.X R3, R0, UR5, RZ, P0, !PT ;  /* 0x0000000500037c10 */ /* 0x000fc400087fe4ff */
[----:B------:R-:W-:Y:S01]  /*1ef20*/  ISETP.NE.AND.EX P2, PT, RZ, UR5, PT, P2 ;  /* 0x00000005ff007c0c */ /* 0x000fe2000bf45320 */
[----:B------:R-:W-:Y:S01]  /*1ef30*/  ULDC.64 UR4, c[0x0][0x3f8] ;  /* 0x0000fe0000047ab9 */ /* 0x000fe20000000a00 */
[----:B0-----:R-:W-:Y:S01]  /*1ef40*/  IADD3 R4, P0, R4, UR6, RZ ;  /* 0x0000000604047c10 */ /* 0x001fe2000ff1e0ff */
[----:B------:R-:W-:-:S03]  /*1ef50*/  UISETP.NE.U32.AND UP0, UPT, UR4, URZ, UPT ;  /* 0x0000003f0400728c */ /* 0x000fc6000bf05070 */
[----:B------:R-:W-:Y:S01]  /*1ef60*/  ULDC UR4, c[0x0][0x404] ;  /* 0x0001010000047ab9 */ /* 0x000fe20000000800 */
[----:B------:R-:W-:Y:S01]  /*1ef70*/  UISETP.NE.AND.EX UP0, UPT, UR5, URZ, UPT, UP0 ;  /* 0x0000003f0500728c */ /* 0x000fe2000bf05300 */
[----:B------:R-:W-:Y:S02]  /*1ef80*/  IADD3.X R5, R0, UR7, RZ, P0, !PT ;  /* 0x0000000700057c10 */ /* 0x000fe400087fe4ff */
[----:B------:R-:W-:Y:S01]  /*1ef90*/  ULDC UR5, c[0x0][0x2e0] ;  /* 0x0000b80000057ab9 */ /* 0x000fe20000000800 */
[----:B------:R-:W-:Y:S02]  /*1efa0*/  USEL UR4, UR4, 0x1, UP0 ;  /* 0x0000000104047887 */ /* 0x000fe40008000000 */
[----:B------:R0:W5:Y:S02]  /*1efb0*/  @P2 LDG.E R10, desc[UR60][R2.64] ;  /* 0x0000003c020a2981 */ /* 0x000164000c1e1900 */
[----:B------:R-:W-:-:S06]  /*1efc0*/  UIMAD UR4, UR4, UR5, URZ ;  /* 0x00000005040472a4 */ /* 0x000fcc000f8e023f */
[----:B------:R-:W-:-:S06]  /*1efd0*/  IMAD.U32 R6, RZ, RZ, UR4 ;  /* 0x00000004ff067e24 */ /* 0x000fcc000f8e00ff */
[----:B------:R0:W5:Y:S01]  /*1efe0*/  @P1 LDG.E R6, desc[UR60][R8.64] ;  /* 0x0000003c08061981 */ /* 0x000162000c1e1900 */
[----:B------:R-:W-:Y:S01]  /*1eff0*/  ISETP.NE.U32.AND P0, PT, RZ, UR6, PT ;  /* 0x00000006ff007c0c */ /* 0x000fe2000bf05070 */
[----:B------:R-:W-:Y:S02]  /*1f000*/  ULDC UR4, c[0x0][0x338] ;  /* 0x0000ce0000047ab9 */ /* 0x000fe40000000800 */
[----:B-1----:R-:W-:Y:S01]  /*1f010*/  IMAD.U32 R0, RZ, RZ, UR4 ;  /* 0x00000004ff007e24 */ /* 0x002fe2000f8e00ff */
[----:B------:R-:W-:Y:S01]  /*1f020*/  ISETP.NE.AND.EX P0, PT, RZ, UR7, PT, P0 ;  /* 0x00000007ff007c0c */ /* 0x000fe2000bf05300 */
[----:B------:R-:W-:-:S12]  /*1f030*/  @P1 BRA `(.L_x_668) ;  /* 0x0000000000101947 */ /* 0x000fd80003800000 */
[----:B------:R-:W-:Y:S05]  /*1f040*/  @!P2 BRA `(.L_x_668) ;  /* 0x00000000000ca947 */ /* 0x000fea0003800000 */
[----:B-----5:R-:W2:Y:S04]  /*1f050*/  LDG.E R6, desc[UR60][R2.64] ;  /* 0x0000003c02067981 */ /* 0x020ea8000c1e1900 */
[----:B0-----:R-:W2:Y:S02]  /*1f060*/  LDG.E R2, desc[UR60][R2.64+0x4] ;  /* 0x0000043c02027981 */ /* 0x001ea4000c1e1900 */
[----:B--2---:R-:W-:-:S07]  /*1f070*/  IMAD.IADD R6, R2, 0x1, -R6 ;  /* 0x0000000102067824 */ /* 0x004fce00078e0a06 */
.L_x_668:
[----:B0-----:R-:W2:Y:S04]  /*1f080*/  @P0 LDG.E R2, desc[UR60][R4.64] ;  /* 0x0000003c04020981 */ /* 0x001ea8000c1e1900 */
[----:B------:R-:W2:Y:S01]  /*1f090*/  @P0 LDG.E R3, desc[UR60][R4.64+0x4] ;  /* 0x0000043c04030981 */ /* 0x000ea2000c1e1900 */
[----:B-----5:R-:W-:Y:S02]  /*1f0a0*/  IMAD.IADD R6, R6, 0x1, -R7 ;  /* 0x0000000106067824 */ /* 0x020fe400078e0a07 */
[----:B--2---:R-:W-:Y:S02]  /*1f0b0*/  @P0 IMAD.IADD R0, R3, 0x1, -R2 ;  /* 0x0000000103000824 */ /* 0x004fe400078e0a02 */
[----:B------:R-:W-:Y:S02]  /*1f0c0*/  IMAD.MOV.U32 R2, RZ, RZ, RZ ;  /* 0x000000ffff027224 */ /* 0x000fe400078e00ff */
[----:B------:R-:W-:-:S04]  /*1f0d0*/  IMAD.IADD R8, R6, 0x1, R0 ;  /* 0x0000000106087824 */ /* 0x000fc800078e0200 */
[----:B------:R-:W-:Y:S01]  /*1f0e0*/  VIADD R3, R8, 0x6f ;  /* 0x0000006f08037836 */ /* 0x000fe20000000000 */
[----:B------:R0:W-:Y:S03]  /*1f0f0*/  STL [R1+0x34], R8 ;  /* 0x0000340801007387 */ /* 0x0001e60000100800 */
[----:B------:R-:W-:-:S05]  /*1f100*/  IMAD.HI R2, R3, -0x6db6db6d, R2 ;  /* 0x9249249303027827 */ /* 0x000fca00078e0202 */
[----:B------:R-:W-:-:S04]  /*1f110*/  SHF.R.U32.HI R3, RZ, 0x1f, R2 ;  /* 0x0000001fff037819 */ /* 0x000fc80000011602 */
[----:B0-----:R-:W-:-:S05]  /*1f120*/  LEA.HI.SX32 R8, R2, R3, 0x1a ;  /* 0x0000000302087211 */ /* 0x001fca00078fd2ff */
[--C-:B------:R-:W-:Y:S01]  /*1f130*/  IMAD R2, R8, 0x70, -R6.reuse ;  /* 0x0000007008027824 */ /* 0x100fe200078e0a06 */
[----:B------:R0:W-:Y:S01]  /*1f140*/  STL [R1+0x24], R8 ;  /* 0x0000240801007387 */ /* 0x0001e20000100800 */
[----:B------:R-:W-:-:S03]  /*1f150*/  IMAD.MOV R6, RZ, RZ, -R6 ;  /* 0x000000ffff067224 */ /* 0x000fc600078e0a06 */
[----:B------:R-:W-:Y:S02]  /*1f160*/  VIMNMX R0, R2, R0, PT ;  /* 0x0000000002007248 */ /* 0x000fe40003fe0100 */
[----:B------:R-:W-:-:S04]  /*1f170*/  VIMNMX R2, RZ, R6, !PT ;  /* 0x00000006ff027248 */ /* 0x000fc80007fe0100 */
[----:B------:R-:W-:Y:S02]  /*1f180*/  ISETP.GT.AND P1, PT, R0, R2, PT ;  /* 0x000000020000720c */ /* 0x000fe40003f24270 */
[----:B0-----:R-:W-:-:S05]  /*1f190*/  SHF.R.U32.HI R8, RZ, 0x4, R2 ;  /* 0x00000004ff087819 */ /* 0x001fca0000011602 */
[----:B------:R-:W-:-:S06]  /*1f1a0*/  IMAD.WIDE.U32 R8, R8, 0x24924925, RZ ;  /* 0x2492492508087825 */ /* 0x000fcc00078e00ff */
[----:B------:R-:W-:Y:S02]  /*1f1b0*/  @P1 VIADD R3, R0, 0x6f ;  /* 0x0000006f00031836 */ /* 0x000fe40000000000 */
[----:B------:R-:W-:Y:S02]  /*1f1c0*/  @P1 IMAD.MOV.U32 R2, RZ, RZ, RZ ;  /* 0x000000ffff021224 */ /* 0x000fe400078e00ff */
[----:B------:R-:W-:Y:S02]  /*1f1d0*/  IMAD.MOV.U32 R0, RZ, RZ, R9 ;  /* 0x000000ffff007224 */ /* 0x000fe400078e0009 */
[----:B------:R-:W-:-:S04]  /*1f1e0*/  @P1 IMAD.HI R3, R3, -0x6db6db6d, R2 ;  /* 0x9249249303031827 */ /* 0x000fc800078e0202 */
[----:B------:R-:W-:Y:S01]  /*1f1f0*/  IMAD.MOV.U32 R2, RZ, RZ, R0 ;  /* 0x000000ffff027224 */ /* 0x000fe200078e0000 */
[----:B------:R-:W-:-:S04]  /*1f200*/  @P1 SHF.R.U32.HI R6, RZ, 0x1f, R3 ;  /* 0x0000001fff061819 */ /* 0x000fc80000011603 */
[----:B------:R-:W-:Y:S01]  /*1f210*/  @P1 LEA.HI.SX32 R2, R3, R6, 0x1a ;  /* 0x0000000603021211 */ /* 0x000fe200078fd2ff */
[----:B------:R-:W-:-:S06]  /*1f220*/  IMAD.MOV.U32 R6, RZ, RZ, RZ ;  /* 0x000000ffff067224 */ /* 0x000fcc00078e00ff */
[----:B------:R0:W5:Y:S01]  /*1f230*/  @P0 LDG.E R6, desc[UR60][R4.64] ;  /* 0x0000003c04060981 */ /* 0x000162000c1e1900 */
[----:B------:R-:W-:Y:S01]  /*1f240*/  IMAD.IADD R3, R10, 0x1, R7 ;  /* 0x000000010a037824 */ /* 0x000fe200078e0207 */
[----:B------:R-:W-:Y:S01]  /*1f250*/  ISETP.GT.AND P1, PT, R2, R0, PT ;  /* 0x000000000200720c */ /* 0x000fe20003f24270 */
[----:B------:R-:W-:Y:S01]  /*1f260*/  BSSY B0, `(.L_x_669) ;  /* 0x00000dc000007945 */ /* 0x000fe20003800000 */
[----:B------:R-:W-:Y:S02]  /*1f270*/  PLOP3.LUT P2, PT, PT, PT, PT, 0x80, 0x0 ;  /* 0x000000000000781c */ /* 0x000fe40003f4f070 */
[----:B------:R0:W-:Y:S09]  /*1f280*/  STL [R1+0x4], R3 ;  /* 0x0000040301007387 */ /* 0x0001f20000100800 */
[----:B------:R-:W-:Y:S05]  /*1f290*/  @!P1 BRA `(.L_x_670) ;  /* 0x0000000c00609947 */ /* 0x000fea0003800000 */
[----:B0-----:R-:W0:Y:S01]  /*1f2a0*/  LDC R3, c[0x0][0x428] ;  /* 0x00010a00ff037b82 */ /* 0x001e220000000800 */
[----:B------:R-:W-:Y:S01]  /*1f2b0*/  UMOV UR4, 0xffffffff ;  /* 0xffffffff00047882 */ /* 0x000fe20000000000 */
[----:B0-----:R-:W-:Y:S01]  /*1f2c0*/  ISETP.NE.AND P1, PT, R3, 0x1, PT ;  /* 0x000000010300780c */ /* 0x001fe20003f25270 */
[----:B------:R-:W-:-:S12]  /*1f2d0*/  IMAD.MOV.U32 R3, RZ, RZ, R18 ;  /* 0x000000ffff037224 */ /* 0x000fd800078e0012 */
[----:B------:R-:W0:Y:S08]  /*1f2e0*/  @P1 LDC R4, c[0x0][0x42c] ;  /* 0x00010b00ff041b82 */ /* 0x000e300000000800 */
[----:B------:R-:W1:Y:S01]  /*1f2f0*/  @P1 LDC R5, c[0x0][0x430] ;  /* 0x00010c00ff051b82 */ /* 0x000e620000000800 */
[----:B0-----:R-:W-:-:S05]  /*1f300*/  @P1 IMAD.HI.U32 R4, R18, R4, RZ ;  /* 0x0000000412041227 */ /* 0x001fca00078e00ff */
[----:B-1----:R-:W-:Y:S02]  /*1f310*/  @P1 SHF.R.U32.HI R3, RZ, R5, R4 ;  /* 0x00000005ff031219 */ /* 0x002fe40000011604 */
[----:B------:R-:W-:Y:S01]  /*1f320*/  SEL R4, R11, RZ, !P0 ;  /* 0x000000ff0b047207 */ /* 0x000fe20004000000 */
[----:B------:R-:W-:Y:S06]  /*1f330*/  BRA.DIV UR4, `(.L_x_671) ;  /* 0x0000005604387947 */ /* 0x000fec000b800000 */
.L_x_794:
[----:B------:R-:W-:-:S03]  /*1f340*/  UMOV UR4, 0xffffffff ;  /* 0xffffffff00047882 */ /* 0x000fc60000000000 */
[----:B------:R-:W-:Y:S05]  /*1f350*/  BRA.DIV UR4, `(.L_x_672) ;  /* 0x0000005604647947 */ /* 0x000fea000b800000 */
[----:B------:R-:W-:-:S13]  /*1f360*/  ELECT P6, URZ, PT ;  /* 0x00000000003f782f */ /* 0x000fda00038c0000 */
.L_x_797:
[----:B------:R-:W2:Y:S01]  /*1f370*/  LDL R5, [R1+0x30] ;  /* 0x0000300001057983 */ /* 0x000ea20000100800 */
[----:B------:R-:W-:Y:S01]  /*1f380*/  BSSY B1, `(.L_x_673) ;  /* 0x000000b000017945 */ /* 0x000fe20003800000 */
[----:B------:R-:W0:Y:S01]  /*1f390*/  S2R R9, SR_CgaCtaId ;  /* 0x0000000000097919 */ /* 0x000e220000008800 */
[----:B--2---:R-:W-:-:S05]  /*1f3a0*/  VIADD R5, R5, 0x1 ;  /* 0x0000000105057836 */ /* 0x004fca0000000000 */
[----:B------:R-:W-:-:S04]  /*1f3b0*/  LEA.HI R7, R5, R5, RZ, 0x1 ;  /* 0x0000000505077211 */ /* 0x000fc800078f08ff */
[----:B------:R-:W-:-:S05]  /*1f3c0*/  LOP3.LUT R7, R7, 0xfffffffe, RZ, 0xc0, !PT ;  /* 0xfffffffe07077812 */ /* 0x000fca00078ec0ff */
[----:B------:R-:W-:Y:S01]  /*1f3d0*/  IMAD.IADD R5, R5, 0x1, -R7 ;  /* 0x0000000105057824 */ /* 0x000fe200078e0a07 */
[----:B------:R-:W-:-:S04]  /*1f3e0*/  MOV R7, 0x400 ;  /* 0x0000040000077802 */ /* 0x000fc80000000f00 */
[----:B0-----:R-:W-:Y:S02]  /*1f3f0*/  LEA R9, R9, R7, 0x18 ;  /* 0x0000000709097211 */ /* 0x001fe400078ec0ff */
[----:B------:R-:W-:-:S04]  /*1f400*/  SHF.L.U32 R5, R5, 0x1f, RZ ;  /* 0x0000001f05057819 */ /* 0x000fc800000006ff */
[----:B------:R-:W0:Y:S02]  /*1f410*/  SYNCS.PHASECHK.TRANS64.TRYWAIT P0, [R9+URZ+0x36820], R5 ;  /* 0x03682005090075a7 */ /* 0x000e24000800017f */
[----:B0-----:R-:W-:Y:S05]  /*1f420*/  @!P0 BRA `(.L_x_674) ;  /* 0x0000005400508947 */ /* 0x001fea0003800000 */
.L_x_798:
[----:B------:R-:W-:Y:S05]  /*1f430*/  BSYNC B1 ;  /* 0x0000000000017941 */ /* 0x000fea0003800000 */
.L_x_673:
[----:B------:R-:W-:Y:S04]  /*1f440*/  BSSY B1, `(.L_x_675) ;  /* 0x0000050000017945 */ /* 0x000fe80003800000 */
[----:B------:R-:W-:Y:S05]  /*1f450*/  @!P6 BRA `(.L_x_676) ;  /* 0x000000040038e947 */ /* 0x000fea0003800000 */
[----:B------:R-:W0:Y:S04]  /*1f460*/  LDL R8, [R1+0x10] ;  /* 0x0000100001087983 */ /* 0x000e280000100800 */
[----:B------:R-:W2:Y:S01]  /*1f470*/  LDL R7, [R1+0x14] ;  /* 0x0000140001077983 */ /* 0x000ea20000100800 */
[----:B0-----:R-:W-:Y:S01]  /*1f480*/  IMAD R5, R8, 0x8, R9 ;  /* 0x0000000808057824 */ /* 0x001fe200078e0209 */
[----:B--2---:R-:W-:-:S04]  /*1f490*/  SHF.L.U32 R10, R7, 0x1f, RZ ;  /* 0x0000001f070a7819 */ /* 0x004fc800000006ff */
[----:B------:R-:W0:Y:S02]  /*1f4a0*/  SYNCS.PHASECHK.TRANS64.TRYWAIT P0, [R5+URZ+0x368a0], R10 ;  /* 0x0368a00a050075a7 */ /* 0x000e24000800017f */
[----:B0-----:R-:W-:Y:S05]  /*1f4b0*/  @!P0 BRA `(.L_x_677) ;  /* 0x0000005400408947 */ /* 0x001fea0003800000 */
.L_x_799:
[----:B------:R-:W1:Y:S02]  /*1f4c0*/  S2R R7, SR_TID.X ;  /* 0x0000000000077919 */ /* 0x000e640000002100 */
[----:B-1----:R-:W-:-:S04]  /*1f4d0*/  LOP3.LUT R7, R7, 0x7f, RZ, 0xc0, !PT ;  /* 0x0000007f07077812 */ /* 0x002fc800078ec0ff */
[----:B------:R-:W-:-:S13]  /*1f4e0*/  ISETP.NE.AND P1, PT, R7, RZ, PT ;  /* 0x000000ff0700720c */ /* 0x000fda0003f25270 */
        /* <DEDUP_REMOVED lines=8> */
.L_x_678:
[----:B-1----:R-:W2:Y:S01]  /*1f570*/  LDL R7, [R1+0x10] ;  /* 0x0000100001077983 */ /* 0x002ea20000100800 */
[----:B------:R-:W-:Y:S01]  /*1f580*/  R2UR UR9, R5 ;  /* 0x00000000050972ca */ /* 0x000fe200000e0000 */
[----:B-----5:R-:W-:Y:S01]  /*1f590*/  IMAD R8, R2, 0x70, R6 ;  /* 0x0000007002087824 */ /* 0x020fe200078e0206 */
[----:B------:R-:W-:Y:S01]  /*1f5a0*/  UIADD3 UR4, UP0, UR36, 0x570, URZ ;  /* 0x0000057024047890 */ /* 0x000fe2000ff1e03f */
[----:B------:R-:W-:Y:S01]  /*1f5b0*/  R2UR UR12, R3 ;  /* 0x00000000030c72ca */ /* 0x000fe200000e0000 */
[----:B------:R-:W-:Y:S01]  /*1f5c0*/  UMOV UR10, URZ ;  /* 0x0000003f000a7c82 */ /* 0x000fe20008000000 */
[----:B------:R-:W-:Y:S01]  /*1f5d0*/  VIADD R8, R8, 0xffffff90 ;  /* 0xffffff9008087836 */ /* 0x000fe20000000000 */
[----:B------:R-:W-:Y:S01]  /*1f5e0*/  R2UR UR13, R4 ;  /* 0x00000000040d72ca */ /* 0x000fe200000e0000 */
[----:B------:R-:W-:Y:S01]  /*1f5f0*/  UIADD3.X UR5, URZ, UR37, URZ, UP0, !UPT ;  /* 0x000000253f057290 */ /* 0x000fe200087fe43f */
[----:B------:R-:W-:Y:S02]  /*1f600*/  UMOV UR6, 0x0 ;  /* 0x0000000000067882 */ /* 0x000fe40000000000 */
[----:B------:R-:W-:Y:S01]  /*1f610*/  R2UR UR11, R8 ;  /* 0x00000000080b72ca */ /* 0x000fe200000e0000 */
[----:B------:R-:W-:Y:S01]  /*1f620*/  UMOV UR7, 0x12f00000 ;  /* 0x12f0000000077882 */ /* 0x000fe20000000000 */
[----:B------:R-:W-:Y:S01]  /*1f630*/  UMOV UR16, 0x40 ;  /* 0x0000004000107882 */ /* 0x000fe20000000000 */
[----:B------:R-:W-:Y:S01]  /*1f640*/  UIADD3 UR9, UR9, 0x36890, URZ ;  /* 0x0003689009097890 */ /* 0x000fe2000fffe03f */
[----:B--2---:R-:W-:-:S05]  /*1f650*/  IMAD R7, R7, 0xa800, R9 ;  /* 0x0000a80007077824 */ /* 0x004fca00078e0209 */
        /* <DEDUP_REMOVED lines=11> */
[----:B------:R1:W-:Y:S01]  /*1f710*/  UTMALDG.4D [UR8], [UR4], desc[UR6] ;  /* 0x00000608040075b4 */ /* 0x0003e20008019000 */
[----:B------:R-:W2:Y:S02]  /*1f720*/  SYNCS.PHASECHK.TRANS64.TRYWAIT P0, [R5+URZ+0x368c0], R10 ;  /* 0x0368c00a050075a7 */ /* 0x000ea4000800017f */
[----:B-12---:R-:W-:Y:S05]  /*1f730*/  @!P0 BRA `(.L_x_679) ;  /* 0x0000005000b48947 */ /* 0x006fea0003800000 */
.L_x_800:
[----:B------:R-:W-:Y:S05]  /*1f740*/  @P1 BRA `(.L_x_680) ;  /* 0x00000000001c1947 */ /* 0x000fea0003800000 */
[----:B------:R-:W2:Y:S01]  /*1f750*/  S2R R11, SR_TID.X ;  /* 0x00000000000b7919 */ /* 0x000ea20000002100 */
[----:B01----:R-:W-:-:S04]  /*1f760*/  IMAD.MOV.U32 R10, RZ, RZ, 0xa800 ;  /* 0x0000a800ff0a7424 */ /* 0x003fc800078e00ff */
[----:B------:R3:W-:Y:S01]  /*1f770*/  SYNCS.ARRIVE.TRANS64 RZ, [R5+URZ+0x368b0], R10 ;  /* 0x0368b00a05ff79a7 */ /* 0x0007e2000800003f */
[----:B--2---:R-:W-:-:S04]  /*1f780*/  LOP3.LUT R11, R11, 0x1f, RZ, 0xc0, !PT ;  /* 0x0000001f0b0b7812 */ /* 0x004fc800078ec0ff */
[----:B------:R-:W-:-:S13]  /*1f790*/  ISETP.NE.AND P0, PT, R11, RZ, PT ;  /* 0x000000ff0b00720c */ /* 0x000fda0003f05270 */
[----:B---3--:R-:W-:Y:S05]  /*1f7a0*/  @!P0 BRA `(.L_x_680) ;  /* 0x0000000000048947 */ /* 0x008fea0003800000 */
[----:B------:R-:W-:Y:S01]  /*1f7b0*/  BPT.TRAP 0x1 ;  /* 0x000000040000795c */ /* 0x000fe20000300000 */
.L_x_680:
[----:B------:R-:W-:Y:S01]  /*1f7c0*/  R2UR UR15, R7 ;  /* 0x00000000070f72ca */ /* 0x000fe200000e0000 */
        /* <DEDUP_REMOVED lines=9> */
[----:B------:R-:W-:-:S03]  /*1f860*/  UMOV UR16, 0x40 ;  /* 0x0000004000107882 */ /* 0x000fc60000000000 */
[----:B------:R-:W-:Y:S02]  /*1f870*/  UIADD3 UR8, UR15, 0x400, URZ ;  /* 0x000004000f087890 */ /* 0x000fe4000fffe03f */
[----:B------:R-:W-:Y:S02]  /*1f880*/  UIADD3 UR9, UR9, 0x368b0, URZ ;  /* 0x000368b009097890 */ /* 0x000fe4000fffe03f */
[----:B------:R-:W-:Y:S02]  /*1f890*/  UIADD3 UR14, UR15, 0x3c00, URZ ;  /* 0x00003c000f0e7890 */ /* 0x000fe4000fffe03f */
[----:B------:R-:W-:-:S05]  /*1f8a0*/  UIADD3 UR15, UR15, 0x7400, URZ ;  /* 0x000074000f0f7890 */ /* 0x000fca000fffe03f */
[----:B------:R2:W-:Y:S02]  /*1f8b0*/  UTMALDG.4D [UR8], [UR4], desc[UR6] ;  /* 0x00000608040075b4 */ /* 0x0005e40008019000 */
[----:B--2---:R-:W-:Y:S01]  /*1f8c0*/  UMOV UR8, UR14 ;  /* 0x0000000e00087c82 */ /* 0x004fe20008000000 */
[----:B------:R-:W-:Y:S01]  /*1f8d0*/  UMOV UR10, UR16 ;  /* 0x00000010000a7c82 */ /* 0x000fe20008000000 */
[----:B------:R-:W-:Y:S01]  /*1f8e0*/  UMOV UR14, 0x80 ;  /* 0x00000080000e7882 */ /* 0x000fe20000000000 */
[----:B------:R2:W-:Y:S02]  /*1f8f0*/  UTMALDG.4D [UR8], [UR4], desc[UR6] ;  /* 0x00000608040075b4 */ /* 0x0005e40008019000 */
[----:B--2---:R-:W-:Y:S01]  /*1f900*/  UMOV UR8, UR15 ;  /* 0x0000000f00087c82 */ /* 0x004fe20008000000 */
[----:B------:R-:W-:Y:S02]  /*1f910*/  UMOV UR10, UR14 ;  /* 0x0000000e000a7c82 */ /* 0x000fe40008000000 */
[----:B------:R2:W-:Y:S02]  /*1f920*/  UTMALDG.4D [UR8], [UR4], desc[UR6] ;  /* 0x00000608040075b4 */ /* 0x0005e40008019000 */
[----:B--2---:R-:W-:Y:S01]  /*1f930*/  NOP ;  /* 0x0000000000007918 */ /* 0x004fe20000000000 */
.L_x_676:
[----:B------:R-:W-:Y:S05]  /*1f940*/  BSYNC B1 ;  /* 0x0000000000017941 */ /* 0x000fea0003800000 */
.L_x_675:
[----:B01----:R-:W2:Y:S04]  /*1f950*/  LDL.LU R5, [R1+0x10] ;  /* 0x0000100001057983 */ /* 0x003ea80000300800 */
[----:B------:R-:W3:Y:S01]  /*1f960*/  LDL.LU R8, [R1+0x14] ;  /* 0x0000140001087983 */ /* 0x000ee20000300800 */
[----:B------:R-:W-:Y:S01]  /*1f970*/  PLOP3.LUT P2, PT, PT, PT, PT, 0x8, 0x0 ;  /* 0x000000000000781c */ /* 0x000fe20003f4e170 */
[----:B--2---:R-:W-:-:S05]  /*1f980*/  VIADD R5, R5, 0x1 ;  /* 0x0000000105057836 */ /* 0x004fca0000000000 */
[----:B------:R-:W-:-:S04]  /*1f990*/  ISETP.NE.AND P0, PT, R5, 0x2, PT ;  /* 0x000000020500780c */ /* 0x000fc80003f05270 */
[----:B------:R-:W-:Y:S02]  /*1f9a0*/  SEL R7, RZ, 0x1, P0 ;  /* 0x00000001ff077807 */ /* 0x000fe40000000000 */
[----:B------:R-:W-:Y:S01]  /*1f9b0*/  SEL R10, R5, RZ, P0 ;  /* 0x000000ff050a7207 */ /* 0x000fe20000000000 */
[----:B------:R-:W-:Y:S01]  /*1f9c0*/  VIADD R5, R2, 0xfffffffe ;  /* 0xfffffffe02057836 */ /* 0x000fe20000000000 */
[----:B---3--:R-:W-:-:S03]  /*1f9d0*/  LOP3.LUT R8, R8, R7, RZ, 0x3c, !PT ;  /* 0x0000000708087212 */ /* 0x008fc600078e3cff */
[----:B------:R1:W-:Y:S01]  /*1f9e0*/  STL [R1+0x10], R10 ;  /* 0x0000100a01007387 */ /* 0x0003e20000100800 */
[----:B------:R-:W-:-:S03]  /*1f9f0*/  ISETP.GE.AND P0, PT, R5, R0, PT ;  /* 0x000000000500720c */ /* 0x000fc60003f06270 */
[----:B------:R1:W-:Y:S10]  /*1fa00*/  STL [R1+0x14], R8 ;  /* 0x0000140801007387 */ /* 0x0003f40000100800 */
[----:B-1----:R-:W-:Y:S05]  /*1fa10*/  @!P0 BRA `(.L_x_670) ;  /* 0x0000000400808947 */ /* 0x002fea0003800000 */
[C---:B-----5:R-:W-:Y:S02]  /*1fa20*/  IMAD R5, R2.reuse, 0x70, R6 ;  /* 0x0000007002057824 */ /* 0x060fe400078e0206 */
[----:B------:R-:W-:Y:S02]  /*1fa30*/  VIADD R2, R2, 0xffffffff ;  /* 0xffffffff02027836 */ /* 0x000fe40000000000 */
[----:B------:R-:W-:-:S07]  /*1fa40*/  VIADD R5, R5, 0xffffff20 ;  /* 0xffffff2005057836 */ /* 0x000fce0000000000 */
.L_x_687:
[----:B------:R-:W-:Y:S05]  /*1fa50*/  YIELD ;  /* 0x0000000000007946 */ /* 0x000fea0003800000 */
[----:B------:R-:W-:Y:S04]  /*1fa60*/  BSSY B1, `(.L_x_681) ;  /* 0x000004e000017945 */ /* 0x000fe80003800000 */
[----:B-1----:R-:W-:Y:S05]  /*1fa70*/  @!P6 BRA `(.L_x_682) ;  /* 0x000000040030e947 */ /* 0x002fea0003800000 */
[----:B------:R-:W2:Y:S04]  /*1fa80*/  LDL R6, [R1+0x10] ;  /* 0x0000100001067983 */ /* 0x000ea80000100800 */
[----:B------:R-:W3:Y:S01]  /*1fa90*/  LDL R7, [R1+0x14] ;  /* 0x0000140001077983 */ /* 0x000ee20000100800 */
[----:B--2---:R-:W-:Y:S01]  /*1faa0*/  IMAD R6, R6, 0x8, R9 ;  /* 0x0000000806067824 */ /* 0x004fe200078e0209 */
[----:B---3--:R-:W-:-:S04]  /*1fab0*/  SHF.L.U32 R7, R7, 0x1f, RZ ;  /* 0x0000001f07077819 */ /* 0x008fc800000006ff */
[----:B------:R-:W0:Y:S02]  /*1fac0*/  SYNCS.PHASECHK.TRANS64.TRYWAIT P0, [R6+URZ+0x368a0], R7 ;  /* 0x0368a007060075a7 */ /* 0x000e24000800017f */
[----:B0-----:R-:W-:Y:S05]  /*1fad0*/  @!P0 BRA `(.L_x_683) ;  /* 0x0000004c00e08947 */ /* 0x001fea0003800000 */
.L_x_801:
        /* <DEDUP_REMOVED lines=11> */
.L_x_684:
[----:B-1----:R-:W2:Y:S01]  /*1fb90*/  LDL R8, [R1+0x10] ;  /* 0x0000100001087983 */ /* 0x002ea20000100800 */
        /* <DEDUP_REMOVED lines=9> */
[----:B------:R-:W-:-:S04]  /*1fc30*/  UMOV UR16, 0x40 ;  /* 0x0000004000107882 */ /* 0x000fc80000000000 */
        /* <DEDUP_REMOVED lines=16> */
.L_x_802:
        /* <DEDUP_REMOVED lines=8> */
.L_x_686:
        /* <DEDUP_REMOVED lines=24> */
.L_x_682:
[----:B------:R-:W-:Y:S05]  /*1ff40*/  BSYNC B1 ;  /* 0x0000000000017941 */ /* 0x000fea0003800000 */
.L_x_681:
[----:B01----:R-:W2:Y:S04]  /*1ff50*/  LDL.LU R6, [R1+0x10] ;  /* 0x0000100001067983 */ /* 0x003ea80000300800 */
[----:B------:R-:W3:Y:S01]  /*1ff60*/  LDL.LU R7, [R1+0x14] ;  /* 0x0000140001077983 */ /* 0x000ee20000300800 */
[----:B------:R-:W-:Y:S01]  /*1ff70*/  VIADD R2, R2, 0xffffffff ;  /* 0xffffffff02027836 */ /* 0x000fe20000000000 */
[----:B------:R-:W-:Y:S01]  /*1ff80*/  IADD3 R5, R5, -0x70, RZ ;  /* 0xffffff9005057810 */ /* 0x000fe20007ffe0ff */
[----:B--2---:R-:W-:-:S05]  /*1ff90*/  VIADD R6, R6, 0x1 ;  /* 0x0000000106067836 */ /* 0x004fca0000000000 */
[----:B------:R-:W-:-:S04]  /*1ffa0*/  ISETP.NE.AND P0, PT, R6, 0x2, PT ;  /* 0x000000020600780c */ /* 0x000fc80003f05270 */
[----:B------:R-:W-:Y:S02]  /*1ffb0*/  SEL R8, R6, RZ, P0 ;  /* 0x000000ff06087207 */ /* 0x000fe40000000000 */
[----:B------:R-:W-:Y:S02]  /*1ffc0*/  SEL R6, RZ, 0x1, P0 ;  /* 0x00000001ff067807 */ /* 0x000fe40000000000 */
[----:B------:R-:W-:Y:S01]  /*1ffd0*/  ISETP.GT.AND P0, PT, R2, R0, PT ;  /* 0x000000000200720c */ /* 0x000fe20003f04270 */
[----:B------:R1:W-:Y:S01]  /*1ffe0*/  STL [R1+0x10], R8 ;  /* 0x0000100801007387 */ /* 0x0003e20000100800 */
[----:B---3--:R-:W-:-:S05]  /*1fff0*/  LOP3.LUT R7, R7, R6, RZ, 0x3c, !PT ;  /* 0x0000000607077212 */ /* 0x008fca00078e3cff */
[----:B------:R1:W-:Y:S06]  /*20000*/  STL [R1+0x14], R7 ;  /* 0x0000140701007387 */ /* 0x0003ec0000100800 */
[----:B------:R-:W-:Y:S05]  /*20010*/  @P0 BRA `(.L_x_687) ;  /* 0xfffffff8008c0947 */ /* 0x000fea000383ffff */
.L_x_670:
[----:B------:R-:W-:Y:S05]  /*20020*/  BSYNC B0 ;  /* 0x0000000000007941 */ /* 0x000fea0003800000 */
.L_x_669:
[----:B-----5:R-:W2:Y:S01]  /*20030*/  LDL R6, [R1+0x34] ;  /* 0x0000340001067983 */ /* 0x020ea20000100800 */
[----:B------:R-:W-:Y:S05]  /*20040*/  @!P2 WARPSYNC.ALL ;  /* 0x000000000000a948 */ /* 0x000fea0003800000 */
[----:B------:R-:W-:Y:S01]  /*20050*/  BSSY B6, `(.L_x_688) ;  /* 0x000031f000067945 */ /* 0x000fe20003800000 */
[----:B------:R-:W-:Y:S01]  /*20060*/  @!P2 BAR.SYNC.DEFER_BLOCKING 0xc, 0x120 ;  /* 0x030480000000ab1d */ /* 0x000fe20000010000 */
[----:B--2---:R-:W-:-:S13]  /*20070*/  ISETP.GT.AND P0, PT, R6, RZ, PT ;  /* 0x000000ff0600720c */ /* 0x004fda0003f04270 */
[----:B------:R-:W-:Y:S05]  /*20080*/  @P0 BRA `(.L_x_689) ;  /* 0x0000000000440947 */ /* 0x000fea0003800000 */
[----:B------:R-:W2:Y:S02]  /*20090*/  S2R R6, SR_TID.X ;  /* 0x0000000000067919 */ /* 0x000ea40000002100 */
[----:B--2---:R-:W-:-:S04]  /*200a0*/  LOP3.LUT R6, R6, 0x1f, RZ, 0xc0, !PT ;  /* 0x0000001f06067812 */ /* 0x004fc800078ec0ff */
[----:B------:R-:W-:-:S13]  /*200b0*/  ISETP.NE.AND P1, PT, R6, RZ, PT ;  /* 0x000000ff0600720c */ /* 0x000fda0003f25270 */
[----:B------:R-:W-:Y:S05]  /*200c0*/  @P1 BRA `(.L_x_690) ;  /* 0x00000030005c1947 */ /* 0x000fea0003800000 */
[----:B-1----:R-:W1:Y:S01]  /*200d0*/  S2R R7, SR_LANEID ;  /* 0x0000000000077919 */ /* 0x002e620000000000 */
[----:B------:R-:W-:Y:S01]  /*200e0*/  VOTEU.ANY UR4, UPT, PT ;  /* 0x0000000000047886 */ /* 0x000fe200038e0100 */
[----:B0-----:R-:W0:Y:S01]  /*200f0*/  LDC.64 R2, c[0x0][0xc38] ;  /* 0x00030e00ff027b82 */ /* 0x001e220000000a00 */
[----:B------:R-:W1:Y:S08]  /*20100*/  FLO.U32 R0, UR4 ;  /* 0x0000000400007d00 */ /* 0x000e7000080e0000 */
[----:B------:R-:W0:Y:S01]  /*20110*/  POPC R5, UR4 ;  /* 0x0000000400057d09 */ /* 0x000e220008000000 */
[----:B-1----:R-:W-:-:S13]  /*20120*/  ISETP.EQ.U32.AND P0, PT, R0, R7, PT ;  /* 0x000000070000720c */ /* 0x002fda0003f02070 */
[----:B0-----:R-:W2:Y:S01]  /*20130*/  @P0 ATOMG.E.ADD.STRONG.GPU PT, R3, desc[UR60][R2.64], R5 ;  /* 0x00000005020309a8 */ /* 0x001ea200081ee1fc */
[----:B------:R-:W0:Y:S02]  /*20140*/  S2R R4, SR_LTMASK ;  /* 0x0000000000047919 */ /* 0x000e240000003900 */
[----:B0-----:R-:W-:-:S04]  /*20150*/  LOP3.LUT R4, R4, UR4, RZ, 0xc0, !PT ;  /* 0x0000000404047c12 */ /* 0x001fc8000f8ec0ff */
[----:B------:R-:W0:Y:S01]  /*20160*/  POPC R7, R4 ;  /* 0x0000000400077309 */ /* 0x000e220000000000 */
[----:B--2---:R-:W0:Y:S02]  /*20170*/  SHFL.IDX PT, R0, R3, R0, 0x1f ;  /* 0x00001f0003007589 */ /* 0x004e2400000e0000 */
[----:B0-----:R-:W-:Y:S01]  /*20180*/  IADD3 R16, R0, UR38, R7 ;  /* 0x0000002600107c10 */ /* 0x001fe2000fffe007 */
[----:B------:R-:W-:Y:S06]  /*20190*/  BRA `(.L_x_690) ;  /* 0x0000003000287947 */ /* 0x000fec0003800000 */
.L_x_689:
[----:B------:R-:W0:Y:S01]  /*201a0*/  S2R R0, SR_CgaCtaId ;  /* 0x0000000000007919 */ /* 0x000e220000008800 */
[----:B------:R-:W-:-:S04]  /*201b0*/  MOV R2, 0x400 ;  /* 0x0000040000027802 */ /* 0x000fc80000000f00 */
[----:B0-----:R-:W-:-:S05]  /*201c0*/  LEA R3, R0, R2, 0x18 ;  /* 0x0000000200037211 */ /* 0x001fca00078ec0ff */
        /* <DEDUP_REMOVED lines=8> */
[----:B------:R-:W-:Y:S02]  /*20250*/  IMAD.U32 R4, RZ, RZ, UR6 ;  /* 0x00000006ff047e24 */ /* 0x000fe4000f8e00ff */
[----:B------:R-:W0:Y:S01]  /*20260*/  LDC.64 R2, c[0x4][R2] ;  /* 0x0100000002027b82 */ /* 0x000e220000000a00 */
[----:B------:R-:W-:Y:S02]  /*20270*/  IMAD.U32 R5, RZ, RZ, UR7 ;  /* 0x00000007ff057e24 */ /* 0x000fe4000f8e00ff */
[----:B------:R-:W-:Y:S02]  /*20280*/  IMAD.U32 R6, RZ, RZ, UR8 ;  /* 0x00000008ff067e24 */ /* 0x000fe4000f8e00ff */
[----:B-1----:R-:W-:-:S02]  /*20290*/  IMAD.U32 R7, RZ, RZ, UR9 ;  /* 0x00000009ff077e24 */ /* 0x002fc4000f8e00ff */
[----:B------:R-:W-:Y:S02]  /*202a0*/  IMAD.U32 R10, RZ, RZ, UR4 ;  /* 0x00000004ff0a7e24 */ /* 0x000fe4000f8e00ff */
[----:B------:R-:W-:Y:S02]  /*202b0*/  IMAD.U32 R11, RZ, RZ, UR5 ;  /* 0x00000005ff0b7e24 */ /* 0x000fe4000f8e00ff */
[----:B------:R-:W-:Y:S02]  /*202c0*/  IMAD.MOV.U32 R8, RZ, RZ, 0x70 ;  /* 0x00000070ff087424 */ /* 0x000fe400078e00ff */
[----:B------:R-:W-:Y:S02]  /*202d0*/  IMAD.MOV.U32 R12, RZ, RZ, 0x1 ;  /* 0x00000001ff0c7424 */ /* 0x000fe400078e00ff */
[----:B------:R-:W-:-:S07]  /*202e0*/  IMAD.MOV.U32 R13, RZ, RZ, RZ ;  /* 0x000000ffff0d7224 */ /* 0x000fce00078e00ff */
[----:B------:R-:W-:-:S07]  /*202f0*/  LEPC R20, `(.L_x_691) ;  /* 0x000000001014794e */ /* 0x000fce0000000000 */
[----:B0-----:R-:W-:Y:S05]  /*20300*/  CALL.ABS.NOINC R2 ;  /* 0x0000000002007343 */ /* 0x001fea0003c00000 */
.L_x_691:
        /* <DEDUP_REMOVED lines=12> */
[----:B-1----:R-:W-:-:S02]  /*203d0*/  IMAD.U32 R7, RZ, RZ, UR9 ;  /* 0x00000009ff077e24 */ /* 0x002fc4000f8e00ff */
[----:B------:R-:W-:Y:S02]  /*203e0*/  IMAD.U32 R10, RZ, RZ, UR4 ;  /* 0x00000004ff0a7e24 */ /* 0x000fe4000f8e00ff */
[----:B------:R-:W-:Y:S02]  /*203f0*/  IMAD.U32 R11, RZ, RZ, UR5 ;  /* 0x00000005ff0b7e24 */ /* 0x000fe4000f8e00ff */
[----:B------:R-:W-:Y:S02]  /*20400*/  IMAD.MOV.U32 R8, RZ, RZ, 0x70 ;  /* 0x00000070ff087424 */ /* 0x000fe400078e00ff */
[----:B------:R-:W-:Y:S02]  /*20410*/  IMAD.MOV.U32 R12, RZ, RZ, 0x1 ;  /* 0x00000001ff0c7424 */ /* 0x000fe400078e00ff */
[----:B0-----:R-:W-:-:S07]  /*20420*/  IMAD.MOV.U32 R13, RZ, RZ, RZ ;  /* 0x000000ffff0d7224 */ /* 0x001fce00078e00ff */
[----:B------:R-:W-:-:S07]  /*20430*/  LEPC R20, `(.L_x_693) ;  /* 0x000000001014794e */ /* 0x000fce0000000000 */
[----:B--2---:R-:W-:Y:S05]  /*20440*/  CALL.ABS.NOINC R2 ;  /* 0x0000000002007343 */ /* 0x004fea0003c00000 */
.L_x_693:
        /* <DEDUP_REMOVED lines=15> */
[----:B0-----:R-:W-:Y:S05]  /*20540*/  CALL.ABS.NOINC R2 ;  /* 0x0000000002007343 */ /* 0x001fea0003c00000 */
.L_x_692:
        /* <DEDUP_REMOVED lines=24> */
[----:B--2---:R-:W0:Y:S08]  /*206d0*/  @P0 LDC R3, c[0x0][0x42c] ;  /* 0x00010b00ff030b82 */ /* 0x004e300000000800 */
[----:B------:R-:W2:Y:S01]  /*206e0*/  @P0 LDC R2, c[0x0][0x430] ;  /* 0x00010c00ff020b82 */ /* 0x000ea20000000800 */
[----:B0-----:R-:W-:-:S05]  /*206f0*/  @P0 IMAD.HI.U32 R3, R18, R3, RZ ;  /* 0x0000000312030227 */ /* 0x001fca00078e00ff */
[----:B--2---:R-:W-:Y:S02]  /*20700*/  @P0 SHF.R.U32.HI R4, RZ, R2, R3 ;  /* 0x00000002ff040219 */ /* 0x004fe40000011603 */
[----:B------:R-:W-:-:S04]  /*20710*/  ISETP.NE.U32.AND P0, PT, RZ, UR4, PT ;  /* 0x00000004ff007c0c */ /* 0x000fc8000bf05070 */
[----:B------:R-:W-:-:S04]  /*20720*/  ISETP.NE.AND.EX P0, PT, RZ, UR5, PT, P0 ;  /* 0x00000005ff007c0c */ /* 0x000fc8000bf05300 */
[----:B------:R-:W-:-:S09]  /*20730*/  SEL R2, R5, RZ, !P0 ;  /* 0x000000ff05027207 */ /* 0x000fd20004000000 */
.L_x_694:
        /* <DEDUP_REMOVED lines=16> */
.L_x_695:
        /* <DEDUP_REMOVED lines=15> */
.L_x_696:
        /* <DEDUP_REMOVED lines=9> */
[----:B-1----:R-:W0:Y:S01]  /*209c0*/  LDC.64 R8, c[0x0][0x3f8] ;  /* 0x0000fe00ff087b82 */ /* 0x002e220000000a00 */
[----:B------:R-:W-:Y:S02]  /*209d0*/  ULDC.64 UR4, c[0x0][0xa08] ;  /* 0x0002820000047ab9 */ /* 0x000fe40000000a00 */
[----:B0-----:R-:W-:Y:S01]  /*209e0*/  LOP3.LUT P0, RZ, R8, UR4, RZ, 0xfc, !PT ;  /* 0x0000000408ff7c12 */ /* 0x001fe2000f80fcff */
[----:B------:R-:W-:-:S03]  /*209f0*/  UMOV UR4, 0xffffffff ;  /* 0xffffffff00047882 */ /* 0x000fc60000000000 */
[----:B------:R-:W-:-:S04]  /*20a00*/  LOP3.LUT P0, RZ, R9, UR5, RZ, 0xfc, P0 ;  /* 0x0000000509ff7c12 */ /* 0x000fc8000800fcff */
[----:B-----5:R-:W-:Y:S01]  /*20a10*/  SEL R5, R0, RZ, !P0 ;  /* 0x000000ff00057207 */ /* 0x020fe20004000000 */
[----:B------:R-:W-:Y:S08]  /*20a20*/  BRA.DIV UR4, `(.L_x_697) ;  /* 0x0000004204347947 */ /* 0x000ff0000b800000 */
.L_x_805:
[----:B------:R-:W2:Y:S01]  /*20a30*/  LDL R3, [R1+0x24] ;  /* 0x0000240001037983 */ /* 0x000ea20000100800 */
[----:B------:R-:W-:Y:S01]  /*20a40*/  UMOV UR4, 0xffffffff ;  /* 0xffffffff00047882 */ /* 0x000fe20000000000 */
[----:B------:R-:W-:Y:S01]  /*20a50*/  SHF.R.S32.HI R12, RZ, 0x1f, R0 ;  /* 0x0000001fff0c7819 */ /* 0x000fe20000011400 */
[----:B--2---:R-:W-:Y:S01]  /*20a60*/  VIADD R3, R3, 0xffffffff ;  /* 0xffffffff03037836 */ /* 0x004fe20000000000 */
[----:B------:R-:W-:Y:S06]  /*20a70*/  BRA.DIV UR4, `(.L_x_698) ;  /* 0x0000004204547947 */ /* 0x000fec000b800000 */
[----:B------:R-:W-:-:S13]  /*20a80*/  ELECT P6, URZ, PT ;  /* 0x00000000003f782f */ /* 0x000fda00038c0000 */
.L_x_808:
        /* <DEDUP_REMOVED lines=24> */
.L_x_700:
        /* <DEDUP_REMOVED lines=9> */
.L_x_809:
        /* <DEDUP_REMOVED lines=11> */
.L_x_702:
        /* <DEDUP_REMOVED lines=34> */
.L_x_699:
        /* <DEDUP_REMOVED lines=39> */
[----:B--2---:R-:W-:-:S05]  /*211e0*/  VIADD R11, R11, 0x1 ;  /* 0x000000010b0b7836 */ /* 0x004fca0000000000 */
[----:B------:R-:W-:Y:S01]  /*211f0*/  LEA.HI R2, R11, R11, RZ, 0x1 ;  /* 0x0000000b0b027211 */ /* 0x000fe200078f08ff */
[----:B------:R0:W-:Y:S03]  /*21200*/  STL [R1+0x30], R11 ;  /* 0x0000300b01007387 */ /* 0x0001e60000100800 */
[----:B------:R-:W-:-:S05]  /*21210*/  LOP3.LUT R2, R2, 0xfffffffe, RZ, 0xc0, !PT ;  /* 0xfffffffe02027812 */ /* 0x000fca00078ec0ff */
[----:B------:R-:W-:-:S05]  /*21220*/  IMAD.IADD R2, R11, 0x1, -R2 ;  /* 0x000000010b027824 */ /* 0x000fca00078e0a02 */
[----:B------:R-:W-:-:S04]  /*21230*/  SHF.L.U32 R2, R2, 0x1f, RZ ;  /* 0x0000001f02027819 */ /* 0x000fc800000006ff */
[----:B------:R-:W1:Y:S02]  /*21240*/  SYNCS.PHASECHK.TRANS64.TRYWAIT P0, [R7+URZ+0x36820], R2 ;  /* 0x03682002070075a7 */ /* 0x000e64000800017f */
[----:B01----:R-:W-:Y:S05]  /*21250*/  @!P0 BRA `(.L_x_704) ;  /* 0x0000003800908947 */ /* 0x003fea0003800000 */
.L_x_810:
[----:B------:R-:W-:Y:S05]  /*21260*/  BSYNC B0 ;  /* 0x0000000000007941 */ /* 0x000fea0003800000 */
.L_x_703:
        /* <DEDUP_REMOVED lines=9> */
[C---:B------:R-:W-:Y:S02]  /*21300*/  IMAD.IADD R2, R6.reuse, 0x1, R13 ;  /* 0x0000000106027824 */ /* 0x040fe400078e020d */
[----:B------:R-:W-:-:S03]  /*21310*/  VIADD R6, R6, 0xfffffffe ;  /* 0xfffffffe06067836 */ /* 0x000fc60000000000 */
[----:B------:R-:W-:-:S04]  /*21320*/  LOP3.LUT R2, R2, 0x1, RZ, 0xc0, !PT ;  /* 0x0000000102027812 */ /* 0x000fc800078ec0ff */
[----:B------:R-:W-:-:S13]  /*21330*/  ISETP.NE.U32.AND P0, PT, R2, 0x1, PT ;  /* 0x000000010200780c */ /* 0x000fda0003f05070 */
        /* <DEDUP_REMOVED lines=15> */
[----:B------:R-:W-:Y:S01]  /*21430*/  IMAD.MOV.U32 R2, RZ, RZ, R6 ;  /* 0x000000ffff027224 */ /* 0x000fe200078e0006 */
[----:B------:R-:W-:Y:S01]  /*21440*/  ULDC.64 UR4, c[0x0][0x408] ;  /* 0x0001020000047ab9 */ /* 0x000fe20000000a00 */
[----:B0-----:R-:W-:-:S13]  /*21450*/  ISETP.NE.AND P0, PT, R17, 0x1, PT ;  /* 0x000000011100780c */ /* 0x001fda0003f05270 */
[----:B------:R-:W0:Y:S02]  /*21460*/  @P0 LDC.64 R10, c[0x0][0x420] ;  /* 0x00010800ff0a0b82 */ /* 0x000e240000000a00 */
[----:B0-----:R-:W-:-:S05]  /*21470*/  @P0 IMAD.HI.U32 R10, R6, R10, RZ ;  /* 0x0000000a060a0227 */ /* 0x001fca00078e00ff */
[----:B------:R-:W-:Y:S01]  /*21480*/  @P0 SHF.R.U32.HI R2, RZ, R11, R10 ;  /* 0x0000000bff020219 */ /* 0x000fe2000001160a */
[----:B------:R-:W-:-:S03]  /*21490*/  IMAD R10, R12, UR4, RZ ;  /* 0x000000040c0a7c24 */ /* 0x000fc6000f8e02ff */
[----:B------:R-:W-:Y:S01]  /*214a0*/  SHF.R.S32.HI R11, RZ, 0x1f, R2 ;  /* 0x0000001fff0b7819 */ /* 0x000fe20000011402 */
[----:B------:R-:W-:Y:S01]  /*214b0*/  IMAD R15, R0, UR5, R10 ;  /* 0x00000005000f7c24 */ /* 0x000fe2000f8e020a */
[----:B------:R-:W-:Y:S01]  /*214c0*/  MOV R10, R2 ;  /* 0x00000002000a7202 */ /* 0x000fe20000000f00 */
[----:B------:R-:W-:-:S04]  /*214d0*/  IMAD.MOV R2, RZ, RZ, -R2 ;  /* 0x000000ffff027224 */ /* 0x000fc800078e0a02 */
[----:B------:R-:W-:-:S04]  /*214e0*/  IMAD.WIDE.U32 R10, R0, UR4, R10 ;  /* 0x00000004000a7c25 */ /* 0x000fc8000f8e000a */
[----:B------:R-:W-:Y:S01]  /*214f0*/  IMAD.IADD R15, R15, 0x1, R11 ;  /* 0x000000010f0f7824 */ /* 0x000fe200078e020b */
[----:B------:R-:W-:Y:S01]  /*21500*/  LEA R8, P0, R10, R8, 0x2 ;  /* 0x000000080a087211 */ /* 0x000fe200078010ff */
[----:B------:R-:W-:-:S03]  /*21510*/  IMAD R6, R17, R2, R6 ;  /* 0x0000000211067224 */ /* 0x000fc600078e0206 */
[----:B------:R-:W-:-:S05]  /*21520*/  LEA.HI.X R9, R10, R9, R15, 0x2, P0 ;  /* 0x000000090a097211 */ /* 0x000fca00000f140f */
[----:B------:R0:W5:Y:S04]  /*21530*/  LDG.E R2, desc[UR60][R8.64] ;  /* 0x0000003c08027981 */ /* 0x000168000c1e1900 */
.L_x_711:
[----:B0-----:R-:W0:Y:S01]  /*21540*/  S2R R9, SR_CgaCtaId ;  /* 0x0000000000097919 */ /* 0x001e220000008800 */
[----:B------:R-:W-:-:S04]  /*21550*/  MOV R8, 0x400 ;  /* 0x0000040000087802 */ /* 0x000fc80000000f00 */
[----:B0-----:R-:W-:Y:S02]  /*21560*/  LEA R8, R9, R8, 0x18 ;  /* 0x0000000809087211 */ /* 0x001fe400078ec0ff */
[----:B------:R-:W-:-:S03]  /*21570*/  SHF.L.U32 R9, R14, 0x1f, RZ ;  /* 0x0000001f0e097819 */ /* 0x000fc600000006ff */
[----:B------:R-:W-:-:S04]  /*21580*/  IMAD R8, R7, 0x8, R8 ;  /* 0x0000000807087824 */ /* 0x000fc800078e0208 */
[----:B------:R-:W0:Y:S02]  /*21590*/  SYNCS.PHASECHK.TRANS64.TRYWAIT P0, [R8+URZ+0x36840], R9 ;  /* 0x03684009080075a7 */ /* 0x000e24000800017f */
[----:B0-----:R-:W-:Y:S05]  /*215a0*/  @!P0 BRA `(.L_x_712) ;  /* 0x0000003400dc8947 */ /* 0x001fea0003800000 */
.L_x_811:
        /* <DEDUP_REMOVED lines=11> */
.L_x_713:
        /* <DEDUP_REMOVED lines=37> */
.L_x_812:
[----:B------:R-:W-:Y:S05]  /*218b0*/  @P1 BRA `(.L_x_715) ;  /* 0x0000000000301947 */ /* 0x000fea0003800000 */
[----:B------:R-:W2:Y:S01]  /*218c0*/  LDL R10, [R1] ;  /* 0x00000000010a7983 */ /* 0x000ea20000100800 */
[----:B------:R-:W-:Y:S01]  /*218d0*/  MOV R11, 0x400 ;  /* 0x00000400000b7802 */ /* 0x000fe20000000f00 */
[----:B------:R-:W1:Y:S01]  /*218e0*/  S2R R17, SR_TID.X ;  /* 0x0000000000117919 */ /* 0x000e620000002100 */
[----:B------:R-:W3:Y:S01]  /*218f0*/  S2R R15, SR_CgaCtaId ;  /* 0x00000000000f7919 */ /* 0x000ee20000008800 */
[----:B0-----:R-:W-:Y:S01]  /*21900*/  IMAD.MOV.U32 R9, RZ, RZ, 0xa800 ;  /* 0x0000a800ff097424 */ /* 0x001fe200078e00ff */
[----:B-1----:R-:W-:-:S04]  /*21910*/  LOP3.LUT R17, R17, 0x1f, RZ, 0xc0, !PT ;  /* 0x0000001f11117812 */ /* 0x002fc800078ec0ff */
[----:B------:R-:W-:Y:S02]  /*21920*/  ISETP.NE.AND P0, PT, R17, RZ, PT ;  /* 0x000000ff1100720c */ /* 0x000fe40003f05270 */
[----:B---3--:R-:W-:-:S05]  /*21930*/  LEA R11, R15, R11, 0x18 ;  /* 0x0000000b0f0b7211 */ /* 0x008fca00078ec0ff */
[----:B--2---:R-:W-:-:S04]  /*21940*/  IMAD R8, R10, 0x8, R11 ;  /* 0x000000080a087824 */ /* 0x004fc800078e020b */
[----:B------:R1:W-:Y:S02]  /*21950*/  SYNCS.ARRIVE.TRANS64 RZ, [R8+URZ+0x36850], R9 ;  /* 0x0368500908ff79a7 */ /* 0x0003e4000800003f */
[----:B------:R-:W-:Y:S05]  /*21960*/  @!P0 BRA `(.L_x_715) ;  /* 0x0000000000048947 */ /* 0x000fea0003800000 */
[----:B------:R-:W-:Y:S01]  /*21970*/  BPT.TRAP 0x1 ;  /* 0x000000040000795c */ /* 0x000fe20000300000 */
.L_x_715:
        /* <DEDUP_REMOVED lines=15> */
[----:B--2---:R-:W-:Y:S01]  /*21a70*/  R2UR UR11, R8 ;  /* 0x00000000080b72ca */ /* 0x004fe200000e0000 */
        /* <DEDUP_REMOVED lines=20> */
.L_x_710:
[----:B------:R-:W-:Y:S05]  /*21bc0*/  BSYNC B2 ;  /* 0x0000000000027941 */ /* 0x000fea0003800000 */
.L_x_709:
[----:B------:R-:W2:Y:S04]  /*21bd0*/  LDL.LU R2, [R1+0x24] ;  /* 0x0000240001027983 */ /* 0x000ea80000300800 */
[----:B------:R0:W-:Y:S04]  /*21be0*/  STL [R1], R7 ;  /* 0x0000000701007387 */ /* 0x0001e80000100800 */
[----:B------:R0:W-:Y:S02]  /*21bf0*/  STL [R1+0x8], R14 ;  /* 0x0000080e01007387 */ /* 0x0001e40000100800 */
[----:B0-2---:R-:W-:-:S07]  /*21c00*/  VIADD R6, R2, 0xfffffffd ;  /* 0xfffffffd02067836 */ /* 0x005fce0000000000 */
.L_x_708:
[----:B------:R-:W-:Y:S05]  /*21c10*/  BSYNC B1 ;  /* 0x0000000000017941 */ /* 0x000fea0003800000 */
.L_x_707:
[----:B------:R-:W-:-:S05]  /*21c20*/  IMAD.MOV R2, RZ, RZ, -R13 ;  /* 0x000000ffff027224 */ /* 0x000fca00078e0a0d */
[----:B------:R-:W-:-:S13]  /*21c30*/  ISETP.NE.AND P0, PT, R3, R2, PT ;  /* 0x000000020300720c */ /* 0x000fda0003f05270 */
[----:B------:R-:W-:Y:S05]  /*21c40*/  @!P0 BRA `(.L_x_706) ;  /* 0x0000001000288947 */ /* 0x000fea0003800000 */
[----:B------:R-:W-:-:S07]  /*21c50*/  IMAD.MOV.U32 R10, RZ, RZ, R5 ;  /* 0x000000ffff0a7224 */ /* 0x000fce00078e0005 */
.L_x_730:
        /* <DEDUP_REMOVED lines=21> */
[----:B------:R-:W-:-:S04]  /*21db0*/  @P0 SHF.R.U32.HI R2, RZ, R3, R9 ;  /* 0x00000003ff020219 */ /* 0x000fc80000011609 */
[--C-:B------:R-:W-:Y:S01]  /*21dc0*/  SHF.R.S32.HI R3, RZ, 0x1f, R2.reuse ;  /* 0x0000001fff037819 */ /* 0x100fe20000011402 */
[----:B------:R-:W-:-:S04]  /*21dd0*/  IMAD.MOV R9, RZ, RZ, -R2 ;  /* 0x000000ffff097224 */ /* 0x000fc800078e0a02 */
[----:B------:R-:W-:Y:S02]  /*21de0*/  IMAD R9, R10, R9, R6 ;  /* 0x000000090a097224 */ /* 0x000fe400078e0206 */
[----:B------:R-:W-:Y:S02]  /*21df0*/  IMAD R10, R12, UR6, RZ ;  /* 0x000000060c0a7c24 */ /* 0x000fe4000f8e02ff */
[----:B------:R-:W-:-:S04]  /*21e00*/  IMAD.WIDE.U32 R2, R0, UR6, R2 ;  /* 0x0000000600027c25 */ /* 0x000fc8000f8e0002 */
[----:B------:R-:W-:-:S04]  /*21e10*/  IMAD R10, R0, UR7, R10 ;  /* 0x00000007000a7c24 */ /* 0x000fc8000f8e020a */
[----:B------:R-:W-:Y:S01]  /*21e20*/  IMAD.IADD R3, R10, 0x1, R3 ;  /* 0x000000010a037824 */ /* 0x000fe200078e0203 */
[----:B------:R-:W-:-:S04]  /*21e30*/  LEA R10, P0, R2, UR4, 0x2 ;  /* 0x00000004020a7c11 */ /* 0x000fc8000f8010ff */
[----:B------:R-:W-:-:S05]  /*21e40*/  LEA.HI.X R11, R2, UR5, R3, 0x2, P0 ;  /* 0x00000005020b7c11 */ /* 0x000fca00080f1403 */
[----:B------:R0:W5:Y:S04]  /*21e50*/  LDG.E R10, desc[UR60][R10.64] ;  /* 0x0000003c0a0a7981 */ /* 0x000168000c1e1900 */
.L_x_718:
[----:B------:R-:W1:Y:S01]  /*21e60*/  S2R R3, SR_CgaCtaId ;  /* 0x0000000000037919 */ /* 0x000e620000008800 */
[----:B------:R-:W-:-:S04]  /*21e70*/  MOV R2, 0x400 ;  /* 0x0000040000027802 */ /* 0x000fc80000000f00 */
[----:B-1----:R-:W-:Y:S02]  /*21e80*/  LEA R2, R3, R2, 0x18 ;  /* 0x0000000203027211 */ /* 0x002fe400078ec0ff */
[----:B------:R-:W-:-:S03]  /*21e90*/  SHF.L.U32 R3, R8, 0x1f, RZ ;  /* 0x0000001f08037819 */ /* 0x000fc600000006ff */
[----:B------:R-:W-:-:S04]  /*21ea0*/  IMAD R2, R7, 0x8, R2 ;  /* 0x0000000807027824 */ /* 0x000fc800078e0202 */
[----:B------:R-:W1:Y:S02]  /*21eb0*/  SYNCS.PHASECHK.TRANS64.TRYWAIT P0, [R2+URZ+0x36840], R3 ;  /* 0x03684003020075a7 */ /* 0x000e64000800017f */
[----:B-1----:R-:W-:Y:S05]  /*21ec0*/  @!P0 BRA `(.L_x_719) ;  /* 0x0000002c00bc8947 */ /* 0x002fea0003800000 */
.L_x_813:
        /* <DEDUP_REMOVED lines=11> */
.L_x_720:
[----:B------:R-:W2:Y:S04]  /*21f80*/  LDL R15, [R1+0x4] ;  /* 0x00000400010f7983 */ /* 0x000ea80000100800 */
[----:B------:R-:W3:Y:S01]  /*21f90*/  LDL.LU R14, [R1+0x8] ;  /* 0x00000800010e7983 */ /* 0x000ee20000300800 */
[----:B-1----:R-:W-:-:S03]  /*21fa0*/  MOV R3, 0x400 ;  /* 0x0000040000037802 */ /* 0x002fc60000000f00 */
        /* <DEDUP_REMOVED lines=34> */
.L_x_814:
        /* <DEDUP_REMOVED lines=8> */
.L_x_722:
        /* <DEDUP_REMOVED lines=36> */
.L_x_717:
[----:B------:R-:W-:Y:S05]  /*22490*/  BSYNC B1 ;  /* 0x0000000000017941 */ /* 0x000fea0003800000 */
.L_x_716:
        /* <DEDUP_REMOVED lines=10> */
[----:B------:R-:W-:Y:S01]  /*22540*/  VIADD R9, R6, 0xffffffff ;  /* 0xffffffff06097836 */ /* 0x000fe20000000000 */
        /* <DEDUP_REMOVED lines=20> */
.L_x_725:
[----:B------:R-:W2:Y:S01]  /*22690*/  S2R R3, SR_CgaCtaId ;  /* 0x0000000000037919 */ /* 0x000ea20000008800 */
[----:B------:R-:W-:-:S04]  /*226a0*/  MOV R2, 0x400 ;  /* 0x0000040000027802 */ /* 0x000fc80000000f00 */
[----:B--2---:R-:W-:Y:S02]  /*226b0*/  LEA R2, R3, R2, 0x18 ;  /* 0x0000000203027211 */ /* 0x004fe400078ec0ff */
[----:B------:R-:W-:-:S03]  /*226c0*/  SHF.L.U32 R3, R13, 0x1f, RZ ;  /* 0x0000001f0d037819 */ /* 0x000fc600000006ff */
[----:B------:R-:W-:-:S04]  /*226d0*/  IMAD R2, R14, 0x8, R2 ;  /* 0x000000080e027824 */ /* 0x000fc800078e0202 */
[----:B------:R-:W2:Y:S02]  /*226e0*/  SYNCS.PHASECHK.TRANS64.TRYWAIT P0, [R2+URZ+0x36840], R3 ;  /* 0x03684003020075a7 */ /* 0x000ea4000800017f */
[----:B--2---:R-:W-:Y:S05]  /*226f0*/  @!P0 BRA `(.L_x_726) ;  /* 0x0000002400d88947 */ /* 0x004fea0003800000 */
.L_x_815:
        /* <DEDUP_REMOVED lines=11> */
.L_x_727:
        /* <DEDUP_REMOVED lines=38> */
.L_x_816:
        /* <DEDUP_REMOVED lines=8> */
.L_x_729:
        /* <DEDUP_REMOVED lines=34> */
.L_x_724:
[----:B------:R-:W-:Y:S05]  /*22cb0*/  BSYNC B1 ;  /* 0x0000000000017941 */ /* 0x000fea0003800000 */
.L_x_723:
[C---:B------:R-:W-:Y:S01]  /*22cc0*/  ISETP.GT.AND P0, PT, R6.reuse, 0x1, PT ;  /* 0x000000010600780c */ /* 0x040fe20003f04270 */
[----:B------:R-:W-:-:S12]  /*22cd0*/  VIADD R6, R6, 0xfffffffe ;  /* 0xfffffffe06067836 */ /* 0x000fd80000000000 */
[----:B------:R-:W-:Y:S05]  /*22ce0*/  @P0 BRA `(.L_x_730) ;  /* 0xffffffec00dc0947 */ /* 0x000fea000383ffff */
.L_x_706:
[----:B------:R-:W-:Y:S05]  /*22cf0*/  BSYNC B0 ;  /* 0x0000000000007941 */ /* 0x000fea0003800000 */
.L_x_705:
        /* <DEDUP_REMOVED lines=8> */
[----:B------:R-:W1:Y:S02]  /*22d80*/  FLO.U32 R0, UR4 ;  /* 0x0000000400007d00 */ /* 0x000e6400080e0000 */
[----:B-1----:R-:W-:-:S06]  /*22d90*/  ISETP.EQ.U32.AND P0, PT, R0, R7, PT ;  /* 0x000000070000720c */ /* 0x002fcc0003f02070 */
[----:B------:R-:W2:Y:S07]  /*22da0*/  POPC R7, UR4 ;  /* 0x0000000400077d09 */ /* 0x000eae0008000000 */
[----:B--2---:R-:W2:Y:S01]  /*22db0*/  @P0 ATOMG.E.ADD.STRONG.GPU PT, R3, desc[UR60][R2.64], R7 ;  /* 0x00000007020309a8 */ /* 0x004ea200081ee1fc */
[----:B------:R-:W1:Y:S02]  /*22dc0*/  S2R R6, SR_LTMASK ;  /* 0x0000000000067919 */ /* 0x000e640000003900 */
[----:B-1----:R-:W-:-:S04]  /*22dd0*/  LOP3.LUT R6, R6, UR4, RZ, 0xc0, !PT ;  /* 0x0000000406067c12 */ /* 0x002fc8000f8ec0ff */
[----:B------:R-:W1:Y:S01]  /*22de0*/  POPC R9, R6 ;  /* 0x0000000600097309 */ /* 0x000e620000000000 */
[----:B--2---:R-:W1:Y:S02]  /*22df0*/  SHFL.IDX PT, R0, R3, R0, 0x1f ;  /* 0x00001f0003007589 */ /* 0x004e6400000e0000 */
[----:B-1----:R-:W-:-:S07]  /*22e00*/  IADD3 R16, R0, UR38, R9 ;  /* 0x0000002600107c10 */ /* 0x002fce000fffe009 */
.L_x_732:
[----:B------:R-:W-:Y:S05]  /*22e10*/  BSYNC B0 ;  /* 0x0000000000007941 */ /* 0x000fea0003800000 */
.L_x_731:
        /* <DEDUP_REMOVED lines=11> */
.L_x_817:
        /* <DEDUP_REMOVED lines=11> */
.L_x_736:
        /* <DEDUP_REMOVED lines=34> */
.L_x_734:
[----:B------:R-:W-:Y:S05]  /*231a0*/  BSYNC B0 ;  /* 0x0000000000007941 */ /* 0x000fea0003800000 */
.L_x_733:
        /* <DEDUP_REMOVED lines=9> */
.L_x_690:
[----:B------:R-:W-:Y:S05]  /*23240*/  BSYNC B6 ;  /* 0x0000000000067941 */ /* 0x000fea0003800000 */
.L_x_688:
[----:B------:R-:W-:-:S03]  /*23250*/  UMOV UR4, 0xffffffff ;  /* 0xffffffff00047882 */ /* 0x000fc60000000000 */
[----:B------:R-:W-:Y:S05]  /*23260*/  BRA.DIV UR4, `(.L_x_737) ;  /* 0x0000001e04387947 */ /* 0x000fea000b800000 */
[----:B0-----:R0:W2:Y:S04]  /*23270*/  SHFL.IDX PT, R4, R16, RZ, 0x1f ;  /* 0x00001fff10047589 */ /* 0x0010a800000e0000 */
[----:B------:R0:W3:Y:S02]  /*23280*/  SHFL.IDX PT, R6, R16, 0x1, 0x1f ;  /* 0x00201f0010067f89 */ /* 0x0000e400000e0000 */
.L_x_821:
[----:B-1----:R-:W1:Y:S01]  /*23290*/  S2R R8, SR_TID.X ;  /* 0x0000000000087919 */ /* 0x002e620000002100 */
[----:B------:R-:W-:Y:S01]  /*232a0*/  ULDC UR4, c[0x0][0xc14] ;  /* 0x0003050000047ab9 */ /* 0x000fe20000000800 */
[----:B------:R-:W-:Y:S01]  /*232b0*/  BSSY B0, `(.L_x_738) ;  /* 0x000000b000007945 */ /* 0x000fe20003800000 */
[----:B------:R-:W-:Y:S02]  /*232c0*/  IMAD.U32 R0, RZ, RZ, UR4 ;  /* 0x00000004ff007e24 */ /* 0x000fe4000f8e00ff */
[----:B------:R-:W-:Y:S01]  /*232d0*/  IMAD.MOV.U32 R17, RZ, RZ, RZ ;  /* 0x000000ffff117224 */ /* 0x000fe200078e00ff */
[----:B-1----:R-:W-:-:S04]  /*232e0*/  LOP3.LUT R8, R8, 0x1f, RZ, 0xc0, !PT ;  /* 0x0000001f08087812 */ /* 0x002fc800078ec0ff */
[C---:B------:R-:W-:Y:S01]  /*232f0*/  ISETP.NE.AND P0, PT, R8.reuse, 0x1f, PT ;  /* 0x0000001f0800780c */ /* 0x040fe20003f05270 */
[----:B------:R-:W-:-:S05]  /*23300*/  IMAD.IADD R5, R8, 0x1, R19 ;  /* 0x0000000108057824 */ /* 0x000fca00078e0213 */
[----:B------:R-:W-:-:S13]  /*23310*/  ISETP.GE.OR P0, PT, R5, R0, !P0 ;  /* 0x000000000500720c */ /* 0x000fda0004706670 */
[----:B------:R-:W-:Y:S05]  /*23320*/  @P0 BRA `(.L_x_739) ;  /* 0x00000000000c0947 */ /* 0x000fea0003800000 */
[----:B------:R-:W1:Y:S02]  /*23330*/  LDC.64 R2, c[0x0][0xc58] ;  /* 0x00031600ff027b82 */ /* 0x000e640000000a00 */
[----:B-1----:R-:W-:-:S05]  /*23340*/  IMAD.WIDE R2, R5, 0x4, R2 ;  /* 0x0000000405027825 */ /* 0x002fca00078e0202 */
[----:B------:R1:W5:Y:S02]  /*23350*/  LDG.E R17, desc[UR60][R2.64] ;  /* 0x0000003c02117981 */ /* 0x000364000c1e1900 */
.L_x_739:
[----:B------:R-:W-:Y:S05]  /*23360*/  BSYNC B0 ;  /* 0x0000000000007941 */ /* 0x000fea0003800000 */
.L_x_738:
[----:B------:R-:W-:-:S03]  /*23370*/  UMOV UR4, 0xffffffff ;  /* 0xffffffff00047882 */ /* 0x000fc60000000000 */
[----:B------:R-:W-:Y:S05]  /*23380*/  BRA.DIV UR4, `(.L_x_740) ;  /* 0x0000001e043c7947 */ /* 0x000fea000b800000 */
[----:B-----5:R-:W4:Y:S01]  /*23390*/  SHFL.UP PT, R14, R17, 0x1, RZ ;  /* 0x04200000110e7989 */ /* 0x020f2200000e00ff */
[C---:B------:R-:W-:Y:S02]  /*233a0*/  ISETP.NE.AND P0, PT, R8.reuse, RZ, PT ;  /* 0x000000ff0800720c */ /* 0x040fe40003f05270 */
[----:B------:R-:W-:Y:S02]  /*233b0*/  ISETP.GE.U32.AND P1, PT, R8, 0x2, PT ;  /* 0x000000020800780c */ /* 0x000fe40003f26070 */
[----:B----4-:R-:W-:Y:S02]  /*233c0*/  SEL R14, R14, RZ, P0 ;  /* 0x000000ff0e0e7207 */ /* 0x010fe40000000000 */
[----:B------:R-:W-:-:S03]  /*233d0*/  ISETP.GE.U32.AND P0, PT, R8, 0x4, PT ;  /* 0x000000040800780c */ /* 0x000fc60003f06070 */
[----:B------:R-:W-:-:S05]  /*233e0*/  IMAD.IADD R13, R17, 0x1, R14 ;  /* 0x00000001110d7824 */ /* 0x000fca00078e020e */
[----:B------:R-:W4:Y:S02]  /*233f0*/  SHFL.UP PT, R14, R13, 0x2, RZ ;  /* 0x044000000d0e7989 */ /* 0x000f2400000e00ff */
[----:B----4-:R-:W-:Y:S02]  /*23400*/  SEL R14, R14, RZ, P1 ;  /* 0x000000ff0e0e7207 */ /* 0x010fe40000800000 */
[----:B------:R-:W-:-:S03]  /*23410*/  ISETP.GE.U32.AND P1, PT, R8, 0x8, PT ;  /* 0x000000080800780c */ /* 0x000fc60003f26070 */
[----:B-1----:R-:W-:-:S05]  /*23420*/  IMAD.IADD R3, R13, 0x1, R14 ;  /* 0x000000010d037824 */ /* 0x002fca00078e020e */
        /* <DEDUP_REMOVED lines=9> */
[----:B------:R-:W-:-:S05]  /*234c0*/  IMAD.IADD R2, R7, 0x1, R2 ;  /* 0x0000000107027824 */ /* 0x000fca00078e0202 */
[----:B------:R1:W4:Y:S02]  /*234d0*/  SHFL.IDX PT, R14, R2, 0x1f, 0x1f ;  /* 0x03e01f00020e7f89 */ /* 0x00032400000e0000 */
.L_x_829:
[----:B------:R-:W-:Y:S02]  /*234e0*/  ULDC UR4, c[0x0][0xc10] ;  /* 0x0003040000047ab9 */ /* 0x000fe40000000800 */
[----:B0-----:R-:W-:-:S04]  /*234f0*/  IMAD.U32 R16, RZ, RZ, UR4 ;  /* 0x00000004ff107e24 */ /* 0x001fc8000f8e00ff */
[----:B----4-:R-:W-:-:S05]  /*23500*/  IMAD R3, R14, R16, RZ ;  /* 0x000000100e037224 */ /* 0x010fca00078e02ff */
[----:B---3--:R-:W-:-:S04]  /*23510*/  IADD3 R6, R6, R3, RZ ;  /* 0x0000000306067210 */ /* 0x008fc80007ffe0ff */
[----:B--2---:R-:W-:-:S13]  /*23520*/  ISETP.GT.AND P0, PT, R6, R4, PT ;  /* 0x000000040600720c */ /* 0x004fda0003f04270 */
[----:B------:R-:W-:Y:S05]  /*23530*/  @P0 BRA `(.L_x_741) ;  /* 0x0000000000b40947 */ /* 0x000fea0003800000 */
[----:B------:R-:W0:Y:S02]  /*23540*/  LDC R0, c[0x0][0xc14] ;  /* 0x00030500ff007b82 */ /* 0x000e240000000800 */
.L_x_746:
[----:B------:R-:W-:-:S05]  /*23550*/  VIADD R19, R19, 0x1f ;  /* 0x0000001f13137836 */ /* 0x000fca0000000000 */
[----:B0-----:R-:W-:-:S13]  /*23560*/  ISETP.GE.AND P0, PT, R19, R0, PT ;  /* 0x000000001300720c */ /* 0x001fda0003f06270 */
[----:B------:R-:W-:Y:S05]  /*23570*/  @P0 BRA `(.L_x_742) ;  /* 0x00000004005c0947 */ /* 0x000fea0003800000 */
[----:B------:R-:W0:Y:S01]  /*23580*/  S2R R8, SR_TID.X ;  /* 0x0000000000087919 */ /* 0x000e220000002100 */
[----:B------:R-:W-:Y:S01]  /*23590*/  BSSY B0, `(.L_x_743) ;  /* 0x000000a000007945 */ /* 0x000fe20003800000 */
[----:B------:R-:W-:Y:S01]  /*235a0*/  IMAD.MOV.U32 R17, RZ, RZ, RZ ;  /* 0x000000ffff117224 */ /* 0x000fe200078e00ff */
[----:B0-----:R-:W-:-:S04]  /*235b0*/  LOP3.LUT R8, R8, 0x1f, RZ, 0xc0, !PT ;  /* 0x0000001f08087812 */ /* 0x001fc800078ec0ff */
[C---:B------:R-:W-:Y:S01]  /*235c0*/  ISETP.NE.AND P1, PT, R8.reuse, 0x1f, PT ;  /* 0x0000001f0800780c */ /* 0x040fe20003f25270 */
[----:B------:R-:W-:-:S05]  /*235d0*/  IMAD.IADD R5, R8, 0x1, R19 ;  /* 0x0000000108057824 */ /* 0x000fca00078e0213 */
[----:B------:R-:W-:-:S13]  /*235e0*/  ISETP.GE.OR P0, PT, R5, R0, !P1 ;  /* 0x000000000500720c */ /* 0x000fda0004f06670 */
[----:B------:R-:W-:Y:S05]  /*235f0*/  @P0 BRA `(.L_x_744) ;  /* 0x00000000000c0947 */ /* 0x000fea0003800000 */
[----:B-1----:R-:W0:Y:S02]  /*23600*/  LDC.64 R2, c[0x0][0xc58] ;  /* 0x00031600ff027b82 */ /* 0x002e240000000a00 */
[----:B0-----:R-:W-:-:S05]  /*23610*/  IMAD.WIDE R2, R5, 0x4, R2 ;  /* 0x0000000405027825 */ /* 0x001fca00078e0202 */
[----:B------:R0:W5:Y:S02]  /*23620*/  LDG.E R17, desc[UR60][R2.64] ;  /* 0x0000003c02117981 */ /* 0x000164000c1e1900 */
.L_x_744:
[----:B------:R-:W-:Y:S05]  /*23630*/  BSYNC B0 ;  /* 0x0000000000007941 */ /* 0x000fea0003800000 */
.L_x_743:
[----:B------:R-:W-:-:S03]  /*23640*/  UMOV UR4, 0xffffffff ;  /* 0xffffffff00047882 */ /* 0x000fc60000000000 */
[----:B------:R-:W-:Y:S05]  /*23650*/  BRA.DIV UR4, `(.L_x_745) ;  /* 0x0000001e04587947 */ /* 0x000fea000b800000 */
[----:B-----5:R-:W2:Y:S01]  /*23660*/  SHFL.UP PT, R14, R17, 0x1, RZ ;  /* 0x04200000110e7989 */ /* 0x020ea200000e00ff */
[C---:B------:R-:W-:Y:S02]  /*23670*/  ISETP.NE.AND P0, PT, R8.reuse, RZ, PT ;  /* 0x000000ff0800720c */ /* 0x040fe40003f05270 */
[----:B------:R-:W-:Y:S02]  /*23680*/  ISETP.GE.U32.AND P1, PT, R8, 0x2, PT ;  /* 0x000000020800780c */ /* 0x000fe40003f26070 */
[----:B--2---:R-:W-:Y:S02]  /*23690*/  SEL R14, R14, RZ, P0 ;  /* 0x000000ff0e0e7207 */ /* 0x004fe40000000000 */
[----:B------:R-:W-:-:S03]  /*236a0*/  ISETP.GE.U32.AND P0, PT, R8, 0x4, PT ;  /* 0x000000040800780c */ /* 0x000fc60003f06070 */
[----:B------:R-:W-:-:S05]  /*236b0*/  IMAD.IADD R13, R17, 0x1, R14 ;  /* 0x00000001110d7824 */ /* 0x000fca00078e020e */
[----:B------:R-:W2:Y:S02]  /*236c0*/  SHFL.UP PT, R14, R13, 0x2, RZ ;  /* 0x044000000d0e7989 */ /* 0x000ea400000e00ff */
[----:B--2---:R-:W-:Y:S02]  /*236d0*/  SEL R14, R14, RZ, P1 ;  /* 0x000000ff0e0e7207 */ /* 0x004fe40000800000 */
[----:B------:R-:W-:-:S03]  /*236e0*/  ISETP.GE.U32.AND P1, PT, R8, 0x8, PT ;  /* 0x000000080800780c */ /* 0x000fc60003f26070 */
[----:B0-----:R-:W-:-:S05]  /*236f0*/  IMAD.IADD R3, R13, 0x1, R14 ;  /* 0x000000010d037824 */ /* 0x001fca00078e020e */
[----:B------:R-:W0:Y:S02]  /*23700*/  SHFL.UP PT, R14, R3, 0x4, RZ ;  /* 0x04800000030e7989 */ /* 0x000e2400000e00ff */
[----:B0-----:R-:W-:Y:S02]  /*23710*/  SEL R14, R14, RZ, P0 ;  /* 0x000000ff0e0e7207 */ /* 0x001fe40000000000 */
[----:B------:R-:W-:-:S03]  /*23720*/  ISETP.GE.U32.AND P0, PT, R8, 0x10, PT ;  /* 0x000000100800780c */ /* 0x000fc60003f06070 */
[----:B------:R-:W-:-:S05]  /*23730*/  IMAD.IADD R5, R3, 0x1, R14 ;  /* 0x0000000103057824 */ /* 0x000fca00078e020e */
[----:B------:R-:W0:Y:S02]  /*23740*/  SHFL.UP PT, R14, R5, 0x8, RZ ;  /* 0x05000000050e7989 */ /* 0x000e2400000e00ff */
[----:B0-----:R-:W-:-:S05]  /*23750*/  SEL R14, R14, RZ, P1 ;  /* 0x000000ff0e0e7207 */ /* 0x001fca0000800000 */
[----:B------:R-:W-:-:S05]  /*23760*/  IMAD.IADD R7, R5, 0x1, R14 ;  /* 0x0000000105077824 */ /* 0x000fca00078e020e */
[----:B------:R-:W1:Y:S02]  /*23770*/  SHFL.UP PT, R14, R7, 0x10, RZ ;  /* 0x06000000070e7989 */ /* 0x000e6400000e00ff */
[----:B-1----:R-:W-:-:S05]  /*23780*/  SEL R2, R14, RZ, P0 ;  /* 0x000000ff0e027207 */ /* 0x002fca0000000000 */
[----:B------:R-:W-:-:S05]  /*23790*/  IMAD.IADD R2, R7, 0x1, R2 ;  /* 0x0000000107027824 */ /* 0x000fca00078e0202 */
[----:B------:R0:W1:Y:S02]  /*237a0*/  SHFL.IDX PT, R14, R2, 0x1f, 0x1f ;  /* 0x03e01f00020e7f89 */ /* 0x00006400000e0000 */
.L_x_837:
[----:B------:R-:W-:Y:S02]  /*237b0*/  ULDC UR4, c[0x0][0xc10] ;  /* 0x0003040000047ab9 */ /* 0x000fe40000000800 */
[----:B------:R-:W-:-:S04]  /*237c0*/  IMAD.U32 R16, RZ, RZ, UR4 ;  /* 0x00000004ff107e24 */ /* 0x000fc8000f8e00ff */
[----:B-1----:R-:W-:-:S04]  /*237d0*/  IMAD R3, R14, R16, RZ ;  /* 0x000000100e037224 */ /* 0x002fc800078e02ff */
[----:B------:R-:W-:-:S05]  /*237e0*/  IMAD.IADD R6, R3, 0x1, R6 ;  /* 0x0000000103067824 */ /* 0x000fca00078e0206 */
[----:B------:R-:W-:-:S13]  /*237f0*/  ISETP.GT.AND P0, PT, R6, R4, PT ;  /* 0x000000040600720c */ /* 0x000fda0003f04270 */
[----:B------:R-:W-:Y:S05]  /*23800*/  @!P0 BRA `(.L_x_746) ;  /* 0xfffffffc00508947 */ /* 0x000fea000383ffff */
.L_x_741:
[----:B------:R-:W-:Y:S01]  /*23810*/  IMAD.IADD R6, R6, 0x1, -R3 ;  /* 0x0000000106067824 */ /* 0x000fe200078e0a03 */
[----:B------:R-:W-:-:S03]  /*23820*/  UMOV UR4, 0xffffffff ;  /* 0xffffffff00047882 */ /* 0x000fc60000000000 */
[----:B------:R-:W-:-:S05]  /*23830*/  IMAD R3, R2, R16, R6 ;  /* 0x0000001002037224 */ /* 0x000fca00078e0206 */
[----:B------:R-:W-:Y:S01]  /*23840*/  ISETP.GT.AND P6, PT, R3, R4, PT ;  /* 0x000000040300720c */ /* 0x000fe20003fc4270 */
[----:B------:R-:W-:-:S12]  /*23850*/  BRA.DIV UR4, `(.L_x_747) ;  /* 0x0000001e04a87947 */ /* 0x000fd8000b800000 */
[----:B------:R-:W-:-:S04]  /*23860*/  VOTE.ANY R3, PT, !P6 ;  /* 0x0000000000037806 */ /* 0x000fc800070e0100 */
[----:B------:R-:W2:Y:S02]  /*23870*/  POPC R5, R3 ;  /* 0x0000000300057309 */ /* 0x000ea40000000000 */
[----:B--2---:R2:W3:Y:S02]  /*23880*/  SHFL.IDX PT, R17, R17, R5, 0x1f ;  /* 0x00001f0511117589 */ /* 0x0044e400000e0000 */
.L_x_841:
[----:B------:R-:W-:Y:S01]  /*23890*/  ISETP.NE.AND P0, PT, R3, RZ, PT ;  /* 0x000000ff0300720c */ /* 0x000fe20003f05270 */
[----:B------:R-:W-:-:S12]  /*238a0*/  IMAD.MOV.U32 R14, RZ, RZ, RZ ;  /* 0x000000ffff0e7224 */ /* 0x000fd800078e00ff */
[----:B------:R-:W-:Y:S05]  /*238b0*/  @!P0 BRA `(.L_x_748) ;  /* 0x0000000000108947 */ /* 0x000fea0003800000 */
[----:B------:R-:W-:Y:S01]  /*238c0*/  UMOV UR4, 0xffffffff ;  /* 0xffffffff00047882 */ /* 0x000fe20000000000 */
[----:B------:R-:W-:Y:S02]  /*238d0*/  VIADD R12, R5, 0xffffffff ;  /* 0xffffffff050c7836 */ /* 0x000fe40000000000 */
[----:B------:R-:W-:Y:S05]  /*238e0*/  BRA.DIV UR4, `(.L_x_749) ;  /* 0x0000001e04cc7947 */ /* 0x000fea000b800000 */
[----:B------:R4:W0:Y:S02]  /*238f0*/  SHFL.IDX PT, R14, R2, R12, 0x1f ;  /* 0x00001f0c020e7589 */ /* 0x00082400000e0000 */
.L_x_748:
[----:B0-----:R-:W-:Y:S01]  /*23900*/  IMAD R16, R14, R16, R6 ;  /* 0x000000100e107224 */ /* 0x001fe200078e0206 */
[----:B---3--:R-:W-:Y:S01]  /*23910*/  IABS R6, R17 ;  /* 0x0000001100067213 */ /* 0x008fe20000000000 */
[----:B-1--4-:R-:W-:Y:S02]  /*23920*/  IMAD.MOV.U32 R2, RZ, RZ, RZ ;  /* 0x000000ffff027224 */ /* 0x012fe400078e00ff */
[----:B------:R-:W-:Y:S01]  /*23930*/  IMAD.IADD R19, R5, 0x1, R19 ;  /* 0x0000000105137824 */ /* 0x000fe200078e0213 */
[----:B------:R-:W0:Y:S08]  /*23940*/  I2F.RP R7, R6 ;  /* 0x0000000600077306 */ /* 0x000e300000209400 */
[----:B0-----:R-:W0:Y:S02]  /*23950*/  MUFU.RCP R7, R7 ;  /* 0x0000000700077308 */ /* 0x001e240000001000 */
[----:B0-----:R-:W-:-:S06]  /*23960*/  VIADD R8, R7, 0xffffffe ;  /* 0x0ffffffe07087836 */ /* 0x001fcc0000000000 */
[----:B------:R-:W0:Y:S02]  /*23970*/  F2I.FTZ.U32.TRUNC.NTZ R3, R8 ;  /* 0x0000000800037305 */ /* 0x000e24000021f000 */
[----:B0-----:R-:W-:-:S04]  /*23980*/  IMAD.MOV R9, RZ, RZ, -R3 ;  /* 0x000000ffff097224 */ /* 0x001fc800078e0a03 */
[----:B------:R-:W-:-:S04]  /*23990*/  IMAD R9, R9, R6, RZ ;  /* 0x0000000609097224 */ /* 0x000fc800078e02ff */
[----:B------:R-:W-:Y:S01]  /*239a0*/  IMAD.HI.U32 R3, R3, R9, R2 ;  /* 0x0000000903037227 */ /* 0x000fe200078e0002 */
[----:B------:R-:W-:-:S03]  /*239b0*/  IABS R9, R17 ;  /* 0x0000001100097213 */ /* 0x000fc60000000000 */
[----:B------:R-:W-:Y:S02]  /*239c0*/  IMAD.IADD R2, R4, 0x1, -R16 ;  /* 0x0000000104027824 */ /* 0x000fe400078e0a10 */
[----:B------:R-:W-:-:S03]  /*239d0*/  IMAD.MOV R7, RZ, RZ, -R9 ;  /* 0x000000ffff077224 */ /* 0x000fc600078e0a09 */
[----:B------:R-:W-:-:S05]  /*239e0*/  IABS R4, R2 ;  /* 0x0000000200047213 */ /* 0x000fca0000000000 */
        /* <DEDUP_REMOVED lines=16> */
.L_x_742:
[----:B------:R-:W-:Y:S01]  /*23af0*/  UMOV UR4, URZ ;  /* 0x0000003f00047c82 */ /* 0x000fe20008000000 */
[----:B------:R-:W-:Y:S01]  /*23b00*/  UMOV UR5, URZ ;  /* 0x0000003f00057c82 */ /* 0x000fe20008000000 */
[----:B------:R-:W-:Y:S01]  /*23b10*/  ULDC UR6, c[0x0][0xc14] ;  /* 0x0003050000067ab9 */ /* 0x000fe20000000800 */
[----:B------:R-:W-:Y:S02]  /*23b20*/  IMAD.MOV.U32 R16, RZ, RZ, R4 ;  /* 0x000000ffff107224 */ /* 0x000fe400078e0004 */
[----:B------:R-:W-:Y:S02]  /*23b30*/  IMAD.U32 R17, RZ, RZ, UR4 ;  /* 0x00000004ff117e24 */ /* 0x000fe4000f8e00ff */
[----:B------:R-:W-:Y:S02]  /*23b40*/  IMAD.U32 R18, RZ, RZ, UR5 ;  /* 0x00000005ff127e24 */ /* 0x000fe4000f8e00ff */
[----:B------:R-:W-:-:S07]  /*23b50*/  IMAD.U32 R19, RZ, RZ, UR6 ;  /* 0x00000006ff137e24 */ /* 0x000fce000f8e00ff */
.L_x_750:
[----:B-1----:R-:W0:Y:S01]  /*23b60*/  S2R R2, SR_TID.X ;  /* 0x0000000000027919 */ /* 0x002e220000002100 */
        /* <DEDUP_REMOVED lines=11> */
.L_x_667:
[----:B0-----:R-:W3:Y:S01]  /*23c20*/  LDL.LU R0, [R1+0x30] ;  /* 0x0000300001007983 */ /* 0x001ee20000300800 */
[----:B------:R-:W-:Y:S01]  /*23c30*/  BSSY B0, `(.L_x_752) ;  /* 0x000000b000007945 */ /* 0x000fe20003800000 */
[----:B--2---:R-:W0:Y:S01]  /*23c40*/  S2R R5, SR_CgaCtaId ;  /* 0x0000000000057919 */ /* 0x004e220000008800 */
[----:B---3--:R-:W-:-:S05]  /*23c50*/  VIADD R0, R0, 0x1 ;  /* 0x0000000100007836 */ /* 0x008fca0000000000 */
        /* <DEDUP_REMOVED lines=8> */
.L_x_844:
[----:B------:R-:W-:Y:S05]  /*23ce0*/  BSYNC B0 ;  /* 0x0000000000007941 */ /* 0x000fea0003800000 */
.L_x_752:
[----:B------:R-:W-:-:S03]  /*23cf0*/  UMOV UR4, 0xffffffff ;  /* 0xffffffff00047882 */ /* 0x000fc60000000000 */
[----:B------:R-:W-:Y:S05]  /*23d00*/  BRA.DIV UR4, `(.L_x_754) ;  /* 0x0000001a04fc7947 */ /* 0x000fea000b800000 */
[----:B------:R-:W1:Y:S02]  /*23d10*/  S2R R2, SR_TID.X ;  /* 0x0000000000027919 */ /* 0x000e640000002100 */
[----:B-1----:R-:W-:-:S04]  /*23d20*/  SHF.R.U32.HI R2, RZ, 0x5, R2 ;  /* 0x00000005ff027819 */ /* 0x002fc80000011602 */
[----:B------:R-:W-:-:S05]  /*23d30*/  LOP3.LUT R2, R2, 0x3, RZ, 0xc0, !PT ;  /* 0x0000000302027812 */ /* 0x000fca00078ec0ff */
[----:B------:R1:W2:Y:S02]  /*23d40*/  SHFL.IDX PT, R14, R2, RZ, 0x1f ;  /* 0x00001fff020e7589 */ /* 0x0002a400000e0000 */
.L_x_847:
[----:B--2---:R-:W-:-:S13]  /*23d50*/  ISETP.NE.AND P0, PT, R14, RZ, PT ;  /* 0x000000ff0e00720c */ /* 0x004fda0003f05270 */
[----:B------:R-:W-:Y:S05]  /*23d60*/  @P0 BRA `(.L_x_448) ;  /* 0x00000000009c0947 */ /* 0x000fea0003800000 */
[----:B------:R-:W-:-:S03]  /*23d70*/  UMOV UR4, 0xffffffff ;  /* 0xffffffff00047882 */ /* 0x000fc60000000000 */
[----:B------:R-:W-:Y:S05]  /*23d80*/  BRA.DIV UR4, `(.L_x_755) ;  /* 0x0000001e04107947 */ /* 0x000fea000b800000 */
[----:B------:R-:W-:-:S13]  /*23d90*/  ELECT P6, URZ, PT ;  /* 0x00000000003f782f */ /* 0x000fda00038c0000 */
.L_x_850:
[----:B------:R-:W-:Y:S05]  /*23da0*/  @!P6 BRA `(.L_x_448) ;  /* 0x00000000008ce947 */ /* 0x000fea0003800000 */
[----:B-1----:R-:W2:Y:S02]  /*23db0*/  LDL R2, [R1+0x64] ;  /* 0x0000640001027983 */ /* 0x002ea40000100800 */
[----:B--2---:R-:W-:-:S13]  /*23dc0*/  R2UR UR4, R2 ;  /* 0x00000000020472ca */ /* 0x004fda00000e0000 */
[----:B------:R-:W-:-:S06]  /*23dd0*/  ULOP3.LUT UR4, UR4, 0x2, URZ, 0xfc, !UPT ;  /* 0x0000000204047892 */ /* 0x000fcc000f8efc3f */
[----:B------:R-:W-:-:S05]  /*23de0*/  IMAD.U32 R2, RZ, RZ, UR4 ;  /* 0x00000004ff027e24 */ /* 0x000fca000f8e00ff */
[----:B------:R-:W-:-:S13]  /*23df0*/  ISETP.NE.AND P2, PT, R2, 0x3, PT ;  /* 0x000000030200780c */ /* 0x000fda0003f45270 */
[----:B------:R-:W-:Y:S05]  /*23e00*/  @!P2 BRA `(.L_x_756) ;  /* 0x000000000004a947 */ /* 0x000fea0003800000 */
[----:B------:R-:W-:Y:S01]  /*23e10*/  BPT.TRAP 0x1 ;  /* 0x000000040000795c */ /* 0x000fe20000300000 */
.L_x_756:
        /* <DEDUP_REMOVED lines=14> */
.L_x_851:
[----:B------:R-:W1:Y:S02]  /*23f00*/  SYNCS.PHASECHK.TRANS64.TRYWAIT P0, [R7+URZ], R2 ;  /* 0x00000002070075a7 */ /* 0x000e64000800017f */
[----:B-1----:R-:W-:Y:S05]  /*23f10*/  @!P0 BRA `(.L_x_758) ;  /* 0x0000001800e08947 */ /* 0x002fea0003800000 */
.L_x_852:
[----:B------:R-:W-:Y:S05]  /*23f20*/  @!P2 BRA `(.L_x_759) ;  /* 0x000000000004a947 */ /* 0x000fea0003800000 */
[----:B------:R-:W-:Y:S01]  /*23f30*/  BPT.TRAP 0x1 ;  /* 0x000000040000795c */ /* 0x000fe20000300000 */
.L_x_759:
[----:B------:R-:W2:Y:S01]  /*23f40*/  LDL.LU R4, [R1] ;  /* 0x0000000001047983 */ /* 0x000ea20000300800 */
[----:B------:R-:W-:-:S04]  /*23f50*/  VIADD R0, R0, 0x36860 ;  /* 0x0003686000007836 */ /* 0x000fc80000000000 */
[----:B--2---:R-:W-:-:S04]  /*23f60*/  IMAD R4, R4, 0x8, R0 ;  /* 0x0000000804047824 */ /* 0x004fc800078e0200 */
[----:B------:R-:W2:Y:S02]  /*23f70*/  SYNCS.PHASECHK.TRANS64.TRYWAIT P0, [R4+URZ], R5 ;  /* 0x00000005040075a7 */ /* 0x000ea4000800017f */
[----:B--2---:R-:W-:Y:S05]  /*23f80*/  @!P0 BRA `(.L_x_760) ;  /* 0x0000001800d88947 */ /* 0x004fea0003800000 */
.L_x_853:
[----:B------:R-:W-:-:S07]  /*23f90*/  IMAD R3, R3, 0x8, R0 ;  /* 0x0000000803037824 */ /* 0x000fce00078e0200 */
.L_x_761:
[----:B---3--:R3:W4:Y:S02]  /*23fa0*/  SYNCS.PHASECHK.TRANS64.TRYWAIT P0, [R3+URZ], R2 ;  /* 0x00000002030075a7 */ /* 0x008724000800017f */
[----:B----4-:R-:W-:Y:S05]  /*23fb0*/  @!P0 NANOSLEEP.SYNCS 0x989680 ;  /* 0x009896800000895d */ /* 0x010fea0003900000 */
[----:B------:R-:W4:Y:S02]  /*23fc0*/  @!P0 SYNCS.PHASECHK.TRANS64 P0, [R3+URZ], R2 ;  /* 0x00000002030085a7 */ /* 0x000f24000800007f */
[----:B----4-:R-:W-:Y:S05]  /*23fd0*/  @!P0 BRA `(.L_x_761) ;  /* 0xfffffffc00f08947 */ /* 0x010fea000383ffff */
.L_x_448:
[----:B------:R-:W-:Y:S05]  /*23fe0*/  BSYNC B7 ;  /* 0x0000000000077941 */ /* 0x000fea0003800000 */
.L_x_445:
[----:B------:R-:W-:Y:S05]  /*23ff0*/  EXIT ;  /* 0x000000000000794d */ /* 0x000fea0003800000 */
.L_x_466:
[----:B0-----:R0:W1:Y:S02]  /*24000*/  SYNCS.PHASECHK.TRANS64.TRYWAIT P5, [R43+URZ+0x36890], R100 ;  /* 0x036890642b0075a7 */ /* 0x00106400080a017f */
[----:B-1----:R-:W-:Y:S05]  /*24010*/  @!P5 NANOSLEEP.SYNCS 0x989680 ;  /* 0x009896800000d95d */ /* 0x002fea0003900000 */
[----:B------:R-:W1:Y:S02]  /*24020*/  @!P5 SYNCS.PHASECHK.TRANS64 P5, [R43+URZ+0x36890], R100 ;  /* 0x036890642b00d5a7 */ /* 0x000e6400080a007f */
[----:B-1----:R-:W-:Y:S05]  /*24030*/  @!P5 BRA `(.L_x_466) ;  /* 0xfffffffc00f0d947 */ /* 0x002fea000383ffff */
[----:B------:R-:W-:Y:S05]  /*24040*/  BRA `(.L_x_762) ;  /* 0xfffffdf8000c7947 */ /* 0x000fea000383ffff */
.L_x_520:
[----:B-1----:R1:W3:Y:S02]  /*24050*/  SYNCS.PHASECHK.TRANS64.TRYWAIT P5, [R43+URZ+0x36890], R100 ;  /* 0x036890642b0075a7 */ /* 0x0022e400080a017f */
[----:B---3--:R-:W-:Y:S05]  /*24060*/  @!P5 NANOSLEEP.SYNCS 0x989680 ;  /* 0x009896800000d95d */ /* 0x008fea0003900000 */
[----:B------:R-:W3:Y:S02]  /*24070*/  @!P5 SYNCS.PHASECHK.TRANS64 P5, [R43+URZ+0x36890], R100 ;  /* 0x036890642b00d5a7 */ /* 0x000ee400080a007f */
[----:B---3--:R-:W-:Y:S05]  /*24080*/  @!P5 BRA `(.L_x_520) ;  /* 0xfffffffc00f0d947 */ /* 0x008fea000383ffff */
[----:B------:R-:W-:Y:S05]  /*24090*/  BRA `(.L_x_763) ;  /* 0xfffffe2c00807947 */ /* 0x000fea000383ffff */
.L_x_545:
[----:B-1----:R1:W2:Y:S02]  /*240a0*/  SYNCS.PHASECHK.TRANS64.TRYWAIT P3, [R43+URZ+0x36890], R100 ;  /* 0x036890642b0075a7 */ /* 0x0022a4000806017f */
[----:B--2---:R-:W-:Y:S05]  /*240b0*/  @!P3 NANOSLEEP.SYNCS 0x989680 ;  /* 0x009896800000b95d */ /* 0x004fea0003900000 */
[----:B------:R-:W2:Y:S02]  /*240c0*/  @!P3 SYNCS.PHASECHK.TRANS64 P3, [R43+URZ+0x36890], R100 ;  /* 0x036890642b00b5a7 */ /* 0x000ea4000806007f */
[----:B--2---:R-:W-:Y:S05]  /*240d0*/  @!P3 BRA `(.L_x_545) ;  /* 0xfffffffc00f0b947 */ /* 0x004fea000383ffff */
[----:B------:R-:W-:Y:S05]  /*240e0*/  BRA `(.L_x_764) ;  /* 0xfffffe60000c7947 */ /* 0x000fea000383ffff */
.L_x_551:
[----:B0-----:R0:W1:Y:S02]  /*240f0*/  SYNCS.PHASECHK.TRANS64.TRYWAIT P2, [R43+URZ+0x368b0], R100 ;  /* 0x0368b0642b0075a7 */ /* 0x001064000804017f */
[----:B-1----:R-:W-:Y:S05]  /*24100*/  @!P2 NANOSLEEP.SYNCS 0x989680 ;  /* 0x009896800000a95d */ /* 0x002fea0003900000 */
[----:B------:R-:W1:Y:S02]  /*24110*/  @!P2 SYNCS.PHASECHK.TRANS64 P2, [R43+URZ+0x368b0], R100 ;  /* 0x0368b0642b00a5a7 */ /* 0x000e64000804007f */
[----:B-1----:R-:W-:Y:S05]  /*24120*/  @!P2 BRA `(.L_x_551) ;  /* 0xfffffffc00f0a947 */ /* 0x002fea000383ffff */
[----:B------:R-:W-:Y:S05]  /*24130*/  BRA `(.L_x_765) ;  /* 0xfffffe6400247947 */ /* 0x000fea000383ffff */
.L_x_571:
[----:B------:R-:W-:Y:S01]  /*24140*/  BSSY B1, `(.L_x_766) ;  /* 0x0000008000017945 */ /* 0x000fe20003800000 */
[----:B------:R-:W-:Y:S02]  /*24150*/  IMAD.MOV.U32 R13, RZ, RZ, R38 ;  /* 0x000000ffff0d7224 */ /* 0x000fe400078e0026 */
[----:B------:R-:W-:Y:S02]  /*24160*/  IMAD.MOV.U32 R12, RZ, RZ, RZ ;  /* 0x000000ffff0c7224 */ /* 0x000fe400078e00ff */
[----:B------:R-:W-:Y:S02]  /*24170*/  IMAD.MOV.U32 R11, RZ, RZ, 0x1c1f ;  /* 0x00001c1fff0b7424 */ /* 0x000fe400078e00ff */
[----:B------:R-:W-:-:S07]  /*24180*/  IMAD.MOV.U32 R15, RZ, RZ, -0x1 ;  /* 0xffffffffff0f7424 */ /* 0x000fce00078e00ff */
[----:B------:R-:W-:Y:S05]  /*24190*/  WARPSYNC.COLLECTIVE R15, `(.L_x_767) ;  /* 0x000000000f087348 */ /* 0x000fea0003c00000 */
[----:B------:R0:W1:Y:S02]  /*241a0*/  SHFL.IDX P6, R14, R13, R12, R11 ;  /* 0x0000000c0d0e7389 */ /* 0x00006400000c000b */
[----:B01----:R-:W-:Y:S01]  /*241b0*/  ENDCOLLECTIVE ;  /* 0x000000000000791b */ /* 0x003fe20003800000 */
.L_x_767:
[----:B------:R-:W-:Y:S05]  /*241c0*/  BSYNC B1 ;  /* 0x0000000000017941 */ /* 0x000fea0003800000 */
.L_x_766:
[----:B------:R-:W-:Y:S05]  /*241d0*/  BRA `(.L_x_768) ;  /* 0xfffffe7c00007947 */ /* 0x000fea000383ffff */
.L_x_572:
        /* <DEDUP_REMOVED lines=8> */
.L_x_770:
[----:B------:R-:W-:Y:S05]  /*24260*/  BSYNC B1 ;  /* 0x0000000000017941 */ /* 0x000fea0003800000 */
.L_x_769:
[----:B------:R-:W-:Y:S05]  /*24270*/  BRA `(.L_x_771) ;  /* 0xfffffe7800e47947 */ /* 0x000fea000383ffff */
.L_x_573:
[----:B------:R-:W-:Y:S01]  /*24280*/  BSSY B1, `(.L_x_772) ;  /* 0x0000008000017945 */ /* 0x000fe20003800000 */
[----:B------:R-:W-:Y:S01]  /*24290*/  IMAD.MOV.U32 R13, RZ, RZ, R39 ;  /* 0x000000ffff0d7224 */ /* 0x000fe200078e0027 */
[----:B------:R-:W-:Y:S01]  /*242a0*/  MOV R11, 0x1c1f ;  /* 0x00001c1f000b7802 */ /* 0x000fe20000000f00 */
[----:B------:R-:W-:Y:S02]  /*242b0*/  IMAD.MOV.U32 R12, RZ, RZ, RZ ;  /* 0x000000ffff0c7224 */ /* 0x000fe400078e00ff */
[----:B------:R-:W-:-:S07]  /*242c0*/  IMAD.MOV.U32 R15, RZ, RZ, -0x1 ;  /* 0xffffffffff0f7424 */ /* 0x000fce00078e00ff */
[----:B------:R-:W-:Y:S05]  /*242d0*/  WARPSYNC.COLLECTIVE R15, `(.L_x_773) ;  /* 0x000000000f087348 */ /* 0x000fea0003c00000 */
[----:B------:R0:W1:Y:S02]  /*242e0*/  SHFL.IDX P6, R14, R13, R12, R11 ;  /* 0x0000000c0d0e7389 */ /* 0x00006400000c000b */
[----:B01----:R-:W-:Y:S01]  /*242f0*/  ENDCOLLECTIVE ;  /* 0x000000000000791b */ /* 0x003fe20003800000 */
.L_x_773:
[----:B------:R-:W-:Y:S05]  /*24300*/  BSYNC B1 ;  /* 0x0000000000017941 */ /* 0x000fea0003800000 */
.L_x_772:
[----:B------:R-:W-:Y:S05]  /*24310*/  BRA `(.L_x_774) ;  /* 0xfffffe7800c87947 */ /* 0x000fea000383ffff */
.L_x_574:
        /* <DEDUP_REMOVED lines=8> */
.L_x_776:
[----:B------:R-:W-:Y:S05]  /*243a0*/  BSYNC B1 ;  /* 0x0000000000017941 */ /* 0x000fea0003800000 */
.L_x_775:
[----:B------:R-:W-:Y:S05]  /*243b0*/  BRA `(.L_x_777) ;  /* 0xfffffe7800ac7947 */ /* 0x000fea000383ffff */
.L_x_576:
[----:B0-----:R0:W1:Y:S02]  /*243c0*/  SYNCS.PHASECHK.TRANS64.TRYWAIT P1, [R18+URZ+0x36800], R5 ;  /* 0x03680005120075a7 */ /* 0x001064000802017f */
[----:B-1----:R-:W-:Y:S05]  /*243d0*/  @!P1 NANOSLEEP.SYNCS 0x989680 ;  /* 0x009896800000995d */ /* 0x002fea0003900000 */
[----:B------:R-:W1:Y:S02]  /*243e0*/  @!P1 SYNCS.PHASECHK.TRANS64 P1, [R18+URZ+0x36800], R5 ;  /* 0x03680005120095a7 */ /* 0x000e64000802007f */
[----:B-1----:R-:W-:Y:S05]  /*243f0*/  @!P1 BRA `(.L_x_576) ;  /* 0xfffffffc00f09947 */ /* 0x002fea000383ffff */
[----:B------:R-:W-:Y:S05]  /*24400*/  BRA `(.L_x_778) ;  /* 0xfffffe7800f07947 */ /* 0x000fea000383ffff */
.L_x_602:
        /* <DEDUP_REMOVED lines=8> */
.L_x_780:
[----:B------:R-:W-:Y:S05]  /*24490*/  BSYNC B1 ;  /* 0x0000000000017941 */ /* 0x000fea0003800000 */
.L_x_779:
[----:B------:R-:W-:Y:S05]  /*244a0*/  BRA `(.L_x_781) ;  /* 0xfffffea000707947 */ /* 0x000fea000383ffff */
.L_x_603:
        /* <DEDUP_REMOVED lines=8> */
.L_x_783:
[----:B------:R-:W-:Y:S05]  /*24530*/  BSYNC B1 ;  /* 0x0000000000017941 */ /* 0x000fea0003800000 */
.L_x_782:
[----:B------:R-:W-:Y:S05]  /*24540*/  BRA `(.L_x_784) ;  /* 0xfffffea000547947 */ /* 0x000fea000383ffff */
.L_x_604:
        /* <DEDUP_REMOVED lines=8> */
.L_x_786:
[----:B------:R-:W-:Y:S05]  /*245d0*/  BSYNC B1 ;  /* 0x0000000000017941 */ /* 0x000fea0003800000 */
.L_x_785:
[----:B------:R-:W-:Y:S05]  /*245e0*/  BRA `(.L_x_787) ;  /* 0xfffffea000387947 */ /* 0x000fea000383ffff */
.L_x_605:
        /* <DEDUP_REMOVED lines=8> */
.L_x_789:
[----:B------:R-:W-:Y:S05]  /*24670*/  BSYNC B1 ;  /* 0x0000000000017941 */ /* 0x000fea0003800000 */
.L_x_788:
[----:B------:R-:W-:Y:S05]  /*24680*/  BRA `(.L_x_790) ;  /* 0xfffffea0001c7947 */ /* 0x000fea000383ffff */
.L_x_607:
[----:B0-----:R0:W1:Y:S02]  /*24690*/  SYNCS.PHASECHK.TRANS64.TRYWAIT P0, [R18+URZ+0x36800], R5 ;  /* 0x03680005120075a7 */ /* 0x001064000800017f */
[----:B-1----:R-:W-:Y:S05]  /*246a0*/  @!P0 NANOSLEEP.SYNCS 0x989680 ;  /* 0x009896800000895d */ /* 0x002fea0003900000 */
[----:B------:R-:W1:Y:S02]  /*246b0*/  @!P0 SYNCS.PHASECHK.TRANS64 P0, [R18+URZ+0x36800], R5 ;  /* 0x03680005120085a7 */ /* 0x000e64000800007f */
[----:B-1----:R-:W-:Y:S05]  /*246c0*/  @!P0 BRA `(.L_x_607) ;  /* 0xfffffffc00f08947 */ /* 0x002fea000383ffff */
[----:B------:R-:W-:Y:S05]  /*246d0*/  BRA `(.L_x_791) ;  /* 0xfffffea0005c7947 */ /* 0x000fea000383ffff */
.L_x_621:
[----:B-1----:R1:W2:Y:S02]  /*246e0*/  SYNCS.PHASECHK.TRANS64.TRYWAIT P2, [R3+URZ+0x36830], R0 ;  /* 0x03683000030075a7 */ /* 0x0022a4000804017f */
[----:B--2---:R-:W-:Y:S05]  /*246f0*/  @!P2 NANOSLEEP.SYNCS 0x989680 ;  /* 0x009896800000a95d */ /* 0x004fea0003900000 */
[----:B------:R-:W2:Y:S02]  /*24700*/  @!P2 SYNCS.PHASECHK.TRANS64 P2, [R3+URZ+0x36830], R0 ;  /* 0x036830000300a5a7 */ /* 0x000ea4000804007f */
[----:B--2---:R-:W-:Y:S05]  /*24710*/  @!P2 BRA `(.L_x_621) ;  /* 0xfffffffc00f0a947 */ /* 0x004fea000383ffff */
[----:B------:R-:W-:Y:S05]  /*24720*/  BRA `(.L_x_620) ;  /* 0xfffffec400487947 */ /* 0x000fea000383ffff */
.L_x_628:
[----:B-1----:R1:W2:Y:S02]  /*24730*/  SYNCS.PHASECHK.TRANS64.TRYWAIT P2, [R13+URZ+0x36830], R4 ;  /* 0x036830040d0075a7 */ /* 0x0022a4000804017f */
[----:B--2---:R-:W-:Y:S05]  /*24740*/  @!P2 NANOSLEEP.SYNCS 0x989680 ;  /* 0x009896800000a95d */ /* 0x004fea0003900000 */
[----:B------:R-:W2:Y:S02]  /*24750*/  @!P2 SYNCS.PHASECHK.TRANS64 P2, [R13+URZ+0x36830], R4 ;  /* 0x036830040d00a5a7 */ /* 0x000ea4000804007f */
[----:B--2---:R-:W-:Y:S05]  /*24760*/  @!P2 BRA `(.L_x_628) ;  /* 0xfffffffc00f0a947 */ /* 0x004fea000383ffff */
[----:B------:R-:W-:Y:S05]  /*24770*/  BRA `(.L_x_627) ;  /* 0xffffff1800307947 */ /* 0x000fea000383ffff */
.L_x_633:
[----:B-1----:R1:W2:Y:S02]  /*24780*/  SYNCS.PHASECHK.TRANS64.TRYWAIT P2, [R11+URZ+0x36850], R0 ;  /* 0x036850000b0075a7 */ /* 0x0022a4000804017f */
[----:B--2---:R-:W-:Y:S05]  /*24790*/  @!P2 NANOSLEEP.SYNCS 0x989680 ;  /* 0x009896800000a95d */ /* 0x004fea0003900000 */
[----:B------:R-:W2:Y:S02]  /*247a0*/  @!P2 SYNCS.PHASECHK.TRANS64 P2, [R11+URZ+0x36850], R0 ;  /* 0x036850000b00a5a7 */ /* 0x000ea4000804007f */
[----:B--2---:R-:W-:Y:S05]  /*247b0*/  @!P2 BRA `(.L_x_633) ;  /* 0xfffffffc00f0a947 */ /* 0x004fea000383ffff */
[----:B------:R-:W-:Y:S05]  /*247c0*/  BRA `(.L_x_632) ;  /* 0xffffff4c00cc7947 */ /* 0x000fea000383ffff */
.L_x_639:
[----:B-1----:R1:W2:Y:S02]  /*247d0*/  SYNCS.PHASECHK.TRANS64.TRYWAIT P0, [R11+URZ+0x36850], R2 ;  /* 0x036850020b0075a7 */ /* 0x0022a4000800017f */
[----:B--2---:R-:W-:Y:S05]  /*247e0*/  @!P0 NANOSLEEP.SYNCS 0x989680 ;  /* 0x009896800000895d */ /* 0x004fea0003900000 */
[----:B------:R-:W2:Y:S02]  /*247f0*/  @!P0 SYNCS.PHASECHK.TRANS64 P0, [R11+URZ+0x36850], R2 ;  /* 0x036850020b0085a7 */ /* 0x000ea4000800007f */
[----:B--2---:R-:W-:Y:S05]  /*24800*/  @!P0 BRA `(.L_x_639) ;  /* 0xfffffffc00f08947 */ /* 0x004fea000383ffff */
[----:B------:R-:W-:Y:S05]  /*24810*/  BRA `(.L_x_638) ;  /* 0xffffff6800c47947 */ /* 0x000fea000383ffff */
.L_x_671:
[----:B------:R-:W0:Y:S01]  /*24820*/  S2R R11, SR_TID.X ;  /* 0x00000000000b7919 */ /* 0x000e220000002100 */
[----:B------:R-:W-:Y:S01]  /*24830*/  BSSY B1, `(.L_x_792) ;  /* 0x000000a000017945 */ /* 0x000fe20003800000 */
[----:B------:R-:W-:Y:S02]  /*24840*/  IMAD.MOV.U32 R12, RZ, RZ, RZ ;  /* 0x000000ffff0c7224 */ /* 0x000fe400078e00ff */
[----:B------:R-:W-:Y:S01]  /*24850*/  IMAD.MOV.U32 R15, RZ, RZ, -0x1 ;  /* 0xffffffffff0f7424 */ /* 0x000fe200078e00ff */
[----:B0-----:R-:W-:-:S04]  /*24860*/  SHF.R.U32.HI R11, RZ, 0x5, R11 ;  /* 0x00000005ff0b7819 */ /* 0x001fc8000001160b */
[----:B------:R-:W-:-:S05]  /*24870*/  LOP3.LUT R11, R11, 0x3, RZ, 0xc0, !PT ;  /* 0x000000030b0b7812 */ /* 0x000fca00078ec0ff */
[----:B------:R-:W-:Y:S02]  /*24880*/  IMAD.MOV.U32 R13, RZ, RZ, R11 ;  /* 0x000000ffff0d7224 */ /* 0x000fe400078e000b */
[----:B------:R-:W-:-:S07]  /*24890*/  IMAD.MOV.U32 R11, RZ, RZ, 0x1f ;  /* 0x0000001fff0b7424 */ /* 0x000fce00078e00ff */
[----:B-----5:R-:W-:Y:S05]  /*248a0*/  WARPSYNC.COLLECTIVE R15, `(.L_x_793) ;  /* 0x000000000f087348 */ /* 0x020fea0003c00000 */
[----:B------:R0:W1:Y:S02]  /*248b0*/  SHFL.IDX P6, R14, R13, R12, R11 ;  /* 0x0000000c0d0e7389 */ /* 0x00006400000c000b */
[----:B01---5:R-:W-:Y:S01]  /*248c0*/  ENDCOLLECTIVE ;  /* 0x000000000000791b */ /* 0x023fe20003800000 */
.L_x_793:
[----:B------:R-:W-:Y:S05]  /*248d0*/  BSYNC B1 ;  /* 0x0000000000017941 */ /* 0x000fea0003800000 */
.L_x_792:
[----:B------:R-:W-:Y:S05]  /*248e0*/  BRA `(.L_x_794) ;  /* 0xffffffa800947947 */ /* 0x000fea000383ffff */
.L_x_672:
[----:B------:R-:W-:Y:S01]  /*248f0*/  BSSY B1, `(.L_x_795) ;  /* 0x0000006000017945 */ /* 0x000fe20003800000 */
[----:B------:R-:W-:-:S07]  /*24900*/  IMAD.MOV.U32 R15, RZ, RZ, -0x1 ;  /* 0xffffffffff0f7424 */ /* 0x000fce00078e00ff */
[----:B-----5:R-:W-:Y:S05]  /*24910*/  WARPSYNC.COLLECTIVE R15, `(.L_x_796) ;  /* 0x000000000f0c7348 */ /* 0x020fea0003c00000 */
[----:B------:R-:W-:Y:S02]  /*24920*/  ELECT P6, UR62, PT ;  /* 0x00000000003e782f */ /* 0x000fe400038c0000 */
[----:B------:R-:W-:Y:S01]  /*24930*/  MOV R14, UR62 ;  /* 0x0000003e000e7c02 */ /* 0x000fe20008000f00 */
[----:B-----5:R-:W-:Y:S10]  /*24940*/  ENDCOLLECTIVE ;  /* 0x000000000000791b */ /* 0x020ff40003800000 */
.L_x_796:
[----:B------:R-:W-:Y:S05]  /*24950*/  BSYNC B1 ;  /* 0x0000000000017941 */ /* 0x000fea0003800000 */
.L_x_795:
[----:B------:R-:W-:Y:S05]  /*24960*/  BRA `(.L_x_797) ;  /* 0xffffffa800807947 */ /* 0x000fea000383ffff */
.L_x_674:
[----:B0-----:R0:W1:Y:S02]  /*24970*/  SYNCS.PHASECHK.TRANS64.TRYWAIT P0, [R9+URZ+0x36820], R5 ;  /* 0x03682005090075a7 */ /* 0x001064000800017f */
[----:B-1----:R-:W-:Y:S05]  /*24980*/  @!P0 NANOSLEEP.SYNCS 0x989680 ;  /* 0x009896800000895d */ /* 0x002fea0003900000 */
[----:B------:R-:W1:Y:S02]  /*24990*/  @!P0 SYNCS.PHASECHK.TRANS64 P0, [R9+URZ+0x36820], R5 ;  /* 0x03682005090085a7 */ /* 0x000e64000800007f */
[----:B-1----:R-:W-:Y:S05]  /*249a0*/  @!P0 BRA `(.L_x_674) ;  /* 0xfffffffc00f08947 */ /* 0x002fea000383ffff */
[----:B------:R-:W-:Y:S05]  /*249b0*/  BRA `(.L_x_798) ;  /* 0xffffffa8009c7947 */ /* 0x000fea000383ffff */
.L_x_677:
[----:B0-----:R0:W1:Y:S02]  /*249c0*/  SYNCS.PHASECHK.TRANS64.TRYWAIT P0, [R5+URZ+0x368a0], R10 ;  /* 0x0368a00a050075a7 */ /* 0x001064000800017f */
[----:B-1----:R-:W-:Y:S05]  /*249d0*/  @!P0 NANOSLEEP.SYNCS 0x989680 ;  /* 0x009896800000895d */ /* 0x002fea0003900000 */
[----:B------:R-:W1:Y:S02]  /*249e0*/  @!P0 SYNCS.PHASECHK.TRANS64 P0, [R5+URZ+0x368a0], R10 ;  /* 0x0368a00a050085a7 */ /* 0x000e64000800007f */
[----:B-1----:R-:W-:Y:S05]  /*249f0*/  @!P0 BRA `(.L_x_677) ;  /* 0xfffffffc00f08947 */ /* 0x002fea000383ffff */
[----:B------:R-:W-:Y:S05]  /*24a00*/  BRA `(.L_x_799) ;  /* 0xffffffa800ac7947 */ /* 0x000fea000383ffff */
.L_x_679:
[----:B-1----:R1:W2:Y:S02]  /*24a10*/  SYNCS.PHASECHK.TRANS64.TRYWAIT P0, [R5+URZ+0x368c0], R10 ;  /* 0x0368c00a050075a7 */ /* 0x0022a4000800017f */
[----:B--2---:R-:W-:Y:S05]  /*24a20*/  @!P0 NANOSLEEP.SYNCS 0x989680 ;  /* 0x009896800000895d */ /* 0x004fea0003900000 */
[----:B------:R-:W2:Y:S02]  /*24a30*/  @!P0 SYNCS.PHASECHK.TRANS64 P0, [R5+URZ+0x368c0], R10 ;  /* 0x0368c00a050085a7 */ /* 0x000ea4000800007f */
[----:B--2---:R-:W-:Y:S05]  /*24a40*/  @!P0 BRA `(.L_x_679) ;  /* 0xfffffffc00f08947 */ /* 0x004fea000383ffff */
[----:B------:R-:W-:Y:S05]  /*24a50*/  BRA `(.L_x_800) ;  /* 0xffffffac00387947 */ /* 0x000fea000383ffff */
.L_x_683:
[----:B0-----:R0:W1:Y:S02]  /*24a60*/  SYNCS.PHASECHK.TRANS64.TRYWAIT P0, [R6+URZ+0x368a0], R7 ;  /* 0x0368a007060075a7 */ /* 0x001064000800017f */
[----:B-1----:R-:W-:Y:S05]  /*24a70*/  @!P0 NANOSLEEP.SYNCS 0x989680 ;  /* 0x009896800000895d */ /* 0x002fea0003900000 */
[----:B------:R-:W1:Y:S02]  /*24a80*/  @!P0 SYNCS.PHASECHK.TRANS64 P0, [R6+URZ+0x368a0], R7 ;  /* 0x0368a007060085a7 */ /* 0x000e64000800007f */
[----:B-1----:R-:W-:Y:S05]  /*24a90*/  @!P0 BRA `(.L_x_683) ;  /* 0xfffffffc00f08947 */ /* 0x002fea000383ffff */
[----:B------:R-:W-:Y:S05]  /*24aa0*/  BRA `(.L_x_801) ;  /* 0xffffffb0000c7947 */ /* 0x000fea000383ffff */
.L_x_685:
[----:B-1----:R1:W2:Y:S02]  /*24ab0*/  SYNCS.PHASECHK.TRANS64.TRYWAIT P1, [R6+URZ+0x368c0], R7 ;  /* 0x0368c007060075a7 */ /* 0x0022a4000802017f */
[----:B--2---:R-:W-:Y:S05]  /*24ac0*/  @!P1 NANOSLEEP.SYNCS 0x989680 ;  /* 0x009896800000995d */ /* 0x004fea0003900000 */
[----:B------:R-:W2:Y:S02]  /*24ad0*/  @!P1 SYNCS.PHASECHK.TRANS64 P1, [R6+URZ+0x368c0], R7 ;  /* 0x0368c007060095a7 */ /* 0x000ea4000802007f */
[----:B--2---:R-:W-:Y:S05]  /*24ae0*/  @!P1 BRA `(.L_x_685) ;  /* 0xfffffffc00f09947 */ /* 0x004fea000383ffff */
[----:B------:R-:W-:Y:S05]  /*24af0*/  BRA `(.L_x_802) ;  /* 0xffffffb000907947 */ /* 0x000fea000383ffff */
.L_x_697:
        /* <DEDUP_REMOVED lines=11> */
.L_x_804:
[----:B------:R-:W-:Y:S05]  /*24bb0*/  BSYNC B0 ;  /* 0x0000000000007941 */ /* 0x000fea0003800000 */
.L_x_803:
[----:B------:R-:W-:Y:S05]  /*24bc0*/  BRA `(.L_x_805) ;  /* 0xffffffbc00987947 */ /* 0x000fea000383ffff */
.L_x_698:
[----:B------:R-:W-:Y:S01]  /*24bd0*/  BSSY B0, `(.L_x_806) ;  /* 0x0000006000007945 */ /* 0x000fe20003800000 */
[----:B------:R-:W-:-:S07]  /*24be0*/  IMAD.MOV.U32 R15, RZ, RZ, -0x1 ;  /* 0xffffffffff0f7424 */ /* 0x000fce00078e00ff */
[----:B------:R-:W-:Y:S05]  /*24bf0*/  WARPSYNC.COLLECTIVE R15, `(.L_x_807) ;  /* 0x000000000f0c7348 */ /* 0x000fea0003c00000 */
[----:B------:R-:W-:Y:S02]  /*24c00*/  ELECT P6, UR62, PT ;  /* 0x00000000003e782f */ /* 0x000fe400038c0000 */
[----:B------:R-:W-:Y:S01]  /*24c10*/  MOV R14, UR62 ;  /* 0x0000003e000e7c02 */ /* 0x000fe20008000f00 */
[----:B------:R-:W-:Y:S10]  /*24c20*/  ENDCOLLECTIVE ;  /* 0x000000000000791b */ /* 0x000ff40003800000 */
.L_x_807:
[----:B------:R-:W-:Y:S05]  /*24c30*/  BSYNC B0 ;  /* 0x0000000000007941 */ /* 0x000fea0003800000 */
.L_x_806:
[----:B------:R-:W-:Y:S05]  /*24c40*/  BRA `(.L_x_808) ;  /* 0xffffffbc00907947 */ /* 0x000fea000383ffff */
.L_x_701:
[----:B0-----:R0:W1:Y:S02]  /*24c50*/  SYNCS.PHASECHK.TRANS64.TRYWAIT P0, [R6+URZ+0x36840], R7 ;  /* 0x03684007060075a7 */ /* 0x001064000800017f */
[----:B-1----:R-:W-:Y:S05]  /*24c60*/  @!P0 NANOSLEEP.SYNCS 0x989680 ;  /* 0x009896800000895d */ /* 0x002fea0003900000 */
[----:B------:R-:W1:Y:S02]  /*24c70*/  @!P0 SYNCS.PHASECHK.TRANS64 P0, [R6+URZ+0x36840], R7 ;  /* 0x03684007060085a7 */ /* 0x000e64000800007f */
[----:B-1----:R-:W-:Y:S05]  /*24c80*/  @!P0 BRA `(.L_x_701) ;  /* 0xfffffffc00f08947 */ /* 0x002fea000383ffff */
[----:B------:R-:W-:Y:S05]  /*24c90*/  BRA `(.L_x_809) ;  /* 0xffffffc000007947 */ /* 0x000fea000383ffff */
.L_x_704:
        /* <DEDUP_REMOVED lines=8> */
.L_x_712:
[----:B0-----:R0:W1:Y:S02]  /*24d20*/  SYNCS.PHASECHK.TRANS64.TRYWAIT P0, [R8+URZ+0x36840], R9 ;  /* 0x03684009080075a7 */ /* 0x001064000800017f */
[----:B-1----:R-:W-:Y:S05]  /*24d30*/  @!P0 NANOSLEEP.SYNCS 0x989680 ;  /* 0x009896800000895d */ /* 0x002fea0003900000 */
[----:B------:R-:W1:Y:S02]  /*24d40*/  @!P0 SYNCS.PHASECHK.TRANS64 P0, [R8+URZ+0x36840], R9 ;  /* 0x03684009080085a7 */ /* 0x000e64000800007f */
[----:B-1----:R-:W-:Y:S05]  /*24d50*/  @!P0 BRA `(.L_x_712) ;  /* 0xfffffffc00f08947 */ /* 0x002fea000383ffff */
[----:B------:R-:W-:Y:S05]  /*24d60*/  BRA `(.L_x_811) ;  /* 0xffffffc800107947 */ /* 0x000fea000383ffff */
.L_x_714:
[----:B0-----:R0:W1:Y:S02]  /*24d70*/  SYNCS.PHASECHK.TRANS64.TRYWAIT P0, [R9+URZ+0x60], R8 ;  /* 0x00006008090075a7 */ /* 0x001064000800017f */
[----:B-1----:R-:W-:Y:S05]  /*24d80*/  @!P0 NANOSLEEP.SYNCS 0x989680 ;  /* 0x009896800000895d */ /* 0x002fea0003900000 */
[----:B------:R-:W1:Y:S02]  /*24d90*/  @!P0 SYNCS.PHASECHK.TRANS64 P0, [R9+URZ+0x60], R8 ;  /* 0x00006008090085a7 */ /* 0x000e64000800007f */
[----:B-1----:R-:W-:Y:S05]  /*24da0*/  @!P0 BRA `(.L_x_714) ;  /* 0xfffffffc00f08947 */ /* 0x002fea000383ffff */
[----:B------:R-:W-:Y:S05]  /*24db0*/  BRA `(.L_x_812) ;  /* 0xffffffc800bc7947 */ /* 0x000fea000383ffff */
.L_x_719:
[----:B-1----:R1:W2:Y:S02]  /*24dc0*/  SYNCS.PHASECHK.TRANS64.TRYWAIT P0, [R2+URZ+0x36840], R3 ;  /* 0x03684003020075a7 */ /* 0x0022a4000800017f */
[----:B--2---:R-:W-:Y:S05]  /*24dd0*/  @!P0 NANOSLEEP.SYNCS 0x989680 ;  /* 0x009896800000895d */ /* 0x004fea0003900000 */
[----:B------:R-:W2:Y:S02]  /*24de0*/  @!P0 SYNCS.PHASECHK.TRANS64 P0, [R2+URZ+0x36840], R3 ;  /* 0x03684003020085a7 */ /* 0x000ea4000800007f */
[----:B--2---:R-:W-:Y:S05]  /*24df0*/  @!P0 BRA `(.L_x_719) ;  /* 0xfffffffc00f08947 */ /* 0x004fea000383ffff */
[----:B------:R-:W-:Y:S05]  /*24e00*/  BRA `(.L_x_813) ;  /* 0xffffffd000307947 */ /* 0x000fea000383ffff */
.L_x_721:
[----:B0-----:R0:W1:Y:S02]  /*24e10*/  SYNCS.PHASECHK.TRANS64.TRYWAIT P1, [R3+URZ+0x60], R2 ;  /* 0x00006002030075a7 */ /* 0x001064000802017f */
[----:B-1----:R-:W-:Y:S05]  /*24e20*/  @!P1 NANOSLEEP.SYNCS 0x989680 ;  /* 0x009896800000995d */ /* 0x002fea0003900000 */
[----:B------:R-:W1:Y:S02]  /*24e30*/  @!P1 SYNCS.PHASECHK.TRANS64 P1, [R3+URZ+0x60], R2 ;  /* 0x00006002030095a7 */ /* 0x000e64000802007f */
[----:B-1----:R-:W-:Y:S05]  /*24e40*/  @!P1 BRA `(.L_x_721) ;  /* 0xfffffffc00f09947 */ /* 0x002fea000383ffff */
[----:B------:R-:W-:Y:S05]  /*24e50*/  BRA `(.L_x_814) ;  /* 0xffffffd000dc7947 */ /* 0x000fea000383ffff */
.L_x_726:
[----:B--2---:R2:W3:Y:S02]  /*24e60*/  SYNCS.PHASECHK.TRANS64.TRYWAIT P0, [R2+URZ+0x36840], R3 ;  /* 0x03684003020075a7 */ /* 0x0044e4000800017f */
[----:B---3--:R-:W-:Y:S05]  /*24e70*/  @!P0 NANOSLEEP.SYNCS 0x989680 ;  /* 0x009896800000895d */ /* 0x008fea0003900000 */
[----:B------:R-:W3:Y:S02]  /*24e80*/  @!P0 SYNCS.PHASECHK.TRANS64 P0, [R2+URZ+0x36840], R3 ;  /* 0x03684003020085a7 */ /* 0x000ee4000800007f */
[----:B---3--:R-:W-:Y:S05]  /*24e90*/  @!P0 BRA `(.L_x_726) ;  /* 0xfffffffc00f08947 */ /* 0x008fea000383ffff */
[----:B------:R-:W-:Y:S05]  /*24ea0*/  BRA `(.L_x_815) ;  /* 0xffffffd800147947 */ /* 0x000fea000383ffff */
.L_x_728:
[----:B0-----:R0:W1:Y:S02]  /*24eb0*/  SYNCS.PHASECHK.TRANS64.TRYWAIT P1, [R2+URZ+0x60], R8 ;  /* 0x00006008020075a7 */ /* 0x001064000802017f */
[----:B-1----:R-:W-:Y:S05]  /*24ec0*/  @!P1 NANOSLEEP.SYNCS 0x989680 ;  /* 0x009896800000995d */ /* 0x002fea0003900000 */
[----:B------:R-:W1:Y:S02]  /*24ed0*/  @!P1 SYNCS.PHASECHK.TRANS64 P1, [R2+URZ+0x60], R8 ;  /* 0x00006008020095a7 */ /* 0x000e64000802007f */
[----:B-1----:R-:W-:Y:S05]  /*24ee0*/  @!P1 BRA `(.L_x_728) ;  /* 0xfffffffc00f09947 */ /* 0x002fea000383ffff */
[----:B------:R-:W-:Y:S05]  /*24ef0*/  BRA `(.L_x_816) ;  /* 0xffffffd800c47947 */ /* 0x000fea000383ffff */
.L_x_735:
[----:B-1----:R1:W2:Y:S02]  /*24f00*/  SYNCS.PHASECHK.TRANS64.TRYWAIT P0, [R3+URZ+0x36860], R0 ;  /* 0x03686000030075a7 */ /* 0x0022a4000800017f */
[----:B--2---:R-:W-:Y:S05]  /*24f10*/  @!P0 NANOSLEEP.SYNCS 0x989680 ;  /* 0x009896800000895d */ /* 0x004fea0003900000 */
[----:B------:R-:W2:Y:S02]  /*24f20*/  @!P0 SYNCS.PHASECHK.TRANS64 P0, [R3+URZ+0x36860], R0 ;  /* 0x03686000030085a7 */ /* 0x000ea4000800007f */
[----:B--2---:R-:W-:Y:S05]  /*24f30*/  @!P0 BRA `(.L_x_735) ;  /* 0xfffffffc00f08947 */ /* 0x004fea000383ffff */
[----:B------:R-:W-:Y:S05]  /*24f40*/  BRA `(.L_x_817) ;  /* 0xffffffdc00e07947 */ /* 0x000fea000383ffff */
.L_x_737:
[----:B------:R-:W-:Y:S01]  /*24f50*/  BSSY B0, `(.L_x_818) ;  /* 0x0000008000007945 */ /* 0x000fe20003800000 */
[----:B0-----:R-:W-:Y:S02]  /*24f60*/  IMAD.MOV.U32 R13, RZ, RZ, R16 ;  /* 0x000000ffff0d7224 */ /* 0x001fe400078e0010 */
[----:B------:R-:W-:Y:S02]  /*24f70*/  IMAD.MOV.U32 R12, RZ, RZ, RZ ;  /* 0x000000ffff0c7224 */ /* 0x000fe400078e00ff */
[----:B------:R-:W-:Y:S02]  /*24f80*/  IMAD.MOV.U32 R11, RZ, RZ, 0x1f ;  /* 0x0000001fff0b7424 */ /* 0x000fe400078e00ff */
[----:B------:R-:W-:-:S07]  /*24f90*/  IMAD.MOV.U32 R15, RZ, RZ, -0x1 ;  /* 0xffffffffff0f7424 */ /* 0x000fce00078e00ff */
[----:B-1----:R-:W-:Y:S05]  /*24fa0*/  WARPSYNC.COLLECTIVE R15, `(.L_x_819) ;  /* 0x000000000f087348 */ /* 0x002fea0003c00000 */
[----:B------:R0:W2:Y:S02]  /*24fb0*/  SHFL.IDX P6, R14, R13, R12, R11 ;  /* 0x0000000c0d0e7389 */ /* 0x0000a400000c000b */
[----:B012---:R-:W-:Y:S01]  /*24fc0*/  ENDCOLLECTIVE ;  /* 0x000000000000791b */ /* 0x007fe20003800000 */
.L_x_819:
[----:B------:R-:W-:Y:S05]  /*24fd0*/  BSYNC B0 ;  /* 0x0000000000007941 */ /* 0x000fea0003800000 */
.L_x_818:
        /* <DEDUP_REMOVED lines=8> */
.L_x_820:
[----:B------:R-:W-:Y:S01]  /*25060*/  IMAD.MOV.U32 R6, RZ, RZ, R14 ;  /* 0x000000ffff067224 */ /* 0x000fe200078e000e */
[----:B------:R-:W-:Y:S06]  /*25070*/  BRA `(.L_x_821) ;  /* 0xffffffe000847947 */ /* 0x000fec000383ffff */
.L_x_740:
[----:B------:R-:W-:Y:S01]  /*25080*/  BSSY B0, `(.L_x_822) ;  /* 0x0000008000007945 */ /* 0x000fe20003800000 */
[----:B-----5:R-:W-:Y:S02]  /*25090*/  IMAD.MOV.U32 R13, RZ, RZ, R17 ;  /* 0x000000ffff0d7224 */ /* 0x020fe400078e0011 */
[----:B------:R-:W-:Y:S02]  /*250a0*/  IMAD.MOV.U32 R12, RZ, RZ, 0x1 ;  /* 0x00000001ff0c7424 */ /* 0x000fe400078e00ff */
[----:B------:R-:W-:Y:S02]  /*250b0*/  IMAD.MOV.U32 R11, RZ, RZ, RZ ;  /* 0x000000ffff0b7224 */ /* 0x000fe400078e00ff */
[----:B------:R-:W-:-:S07]  /*250c0*/  IMAD.MOV.U32 R15, RZ, RZ, -0x1 ;  /* 0xffffffffff0f7424 */ /* 0x000fce00078e00ff */
[----:B0123--:R-:W-:Y:S05]  /*250d0*/  WARPSYNC.COLLECTIVE R15, `(.L_x_823) ;  /* 0x000000000f087348 */ /* 0x00ffea0003c00000 */
[----:B------:R4:W0:Y:S02]  /*250e0*/  SHFL.UP P6, R14, R13, R12, R11 ;  /* 0x0400000c0d0e7389 */ /* 0x00082400000c000b */
[----:B01234-:R-:W-:Y:S01]  /*250f0*/  ENDCOLLECTIVE ;  /* 0x000000000000791b */ /* 0x01ffe20003800000 */
.L_x_823:
[----:B------:R-:W-:Y:S05]  /*25100*/  BSYNC B0 ;  /* 0x0000000000007941 */ /* 0x000fea0003800000 */
.L_x_822:
        /* <DEDUP_REMOVED lines=10> */
.L_x_824:
[----:B------:R-:W-:Y:S01]  /*251b0*/  IMAD.MOV.U32 R12, RZ, RZ, 0x4 ;  /* 0x00000004ff0c7424 */ /* 0x000fe200078e00ff */
[----:B------:R-:W-:Y:S02]  /*251c0*/  SEL R14, R14, RZ, P0 ;  /* 0x000000ff0e0e7207 */ /* 0x000fe40000000000 */
[----:B------:R-:W-:Y:S02]  /*251d0*/  ISETP.GE.U32.AND P0, PT, R8, 0x4, PT ;  /* 0x000000040800780c */ /* 0x000fe40003f06070 */
[----:B------:R-:W-:-:S05]  /*251e0*/  IADD3 R3, R13, R14, RZ ;  /* 0x0000000e0d037210 */ /* 0x000fca0007ffe0ff */
[----:B------:R-:W-:-:S07]  /*251f0*/  IMAD.MOV.U32 R13, RZ, RZ, R3 ;  /* 0x000000ffff0d7224 */ /* 0x000fce00078e0003 */
[----:B------:R-:W-:Y:S05]  /*25200*/  WARPSYNC.COLLECTIVE R15, `(.L_x_825) ;  /* 0x000000000f087348 */ /* 0x000fea0003c00000 */
[----:B------:R0:W1:Y:S02]  /*25210*/  SHFL.UP P6, R14, R13, R12, R11 ;  /* 0x0400000c0d0e7389 */ /* 0x00006400000c000b */
[----:B01----:R-:W-:Y:S01]  /*25220*/  ENDCOLLECTIVE ;  /* 0x000000000000791b */ /* 0x003fe20003800000 */
.L_x_825:
        /* <DEDUP_REMOVED lines=8> */
.L_x_826:
        /* <DEDUP_REMOVED lines=8> */
.L_x_827:
        /* <DEDUP_REMOVED lines=8> */
.L_x_828:
[----:B------:R-:W-:Y:S05]  /*253b0*/  BRA `(.L_x_829) ;  /* 0xffffffe000487947 */ /* 0x000fea000383ffff */
.L_x_745:
[----:B------:R-:W-:Y:S01]  /*253c0*/  BSSY B0, `(.L_x_830) ;  /* 0x0000008000007945 */ /* 0x000fe20003800000 */
[----:B-----5:R-:W-:Y:S02]  /*253d0*/  IMAD.MOV.U32 R13, RZ, RZ, R17 ;  /* 0x000000ffff0d7224 */ /* 0x020fe400078e0011 */
[----:B------:R-:W-:Y:S02]  /*253e0*/  IMAD.MOV.U32 R12, RZ, RZ, 0x1 ;  /* 0x00000001ff0c7424 */ /* 0x000fe400078e00ff */
[----:B------:R-:W-:Y:S02]  /*253f0*/  IMAD.MOV.U32 R11, RZ, RZ, RZ ;  /* 0x000000ffff0b7224 */ /* 0x000fe400078e00ff */
[----:B------:R-:W-:-:S07]  /*25400*/  IMAD.MOV.U32 R15, RZ, RZ, -0x1 ;  /* 0xffffffffff0f7424 */ /* 0x000fce00078e00ff */
[----:B01----:R-:W-:Y:S05]  /*25410*/  WARPSYNC.COLLECTIVE R15, `(.L_x_831) ;  /* 0x000000000f087348 */ /* 0x003fea0003c00000 */
[----:B------:R2:W3:Y:S02]  /*25420*/  SHFL.UP P6, R14, R13, R12, R11 ;  /* 0x0400000c0d0e7389 */ /* 0x0004e400000c000b */
[----:B0123--:R-:W-:Y:S01]  /*25430*/  ENDCOLLECTIVE ;  /* 0x000000000000791b */ /* 0x00ffe20003800000 */
.L_x_831:
[----:B------:R-:W-:Y:S05]  /*25440*/  BSYNC B0 ;  /* 0x0000000000007941 */ /* 0x000fea0003800000 */
.L_x_830:
        /* <DEDUP_REMOVED lines=10> */
.L_x_832:
        /* <DEDUP_REMOVED lines=8> */
.L_x_833:
        /* <DEDUP_REMOVED lines=8> */
.L_x_834:
        /* <DEDUP_REMOVED lines=8> */
.L_x_835:
        /* <DEDUP_REMOVED lines=8> */
.L_x_836:
[----:B------:R-:W-:Y:S05]  /*256f0*/  BRA `(.L_x_837) ;  /* 0xffffffe0002c7947 */ /* 0x000fea000383ffff */
.L_x_747:
[----:B------:R-:W-:Y:S01]  /*25700*/  BSSY B0, `(.L_x_838) ;  /* 0x0000006000007945 */ /* 0x000fe20003800000 */
[----:B------:R-:W-:Y:S01]  /*25710*/  PLOP3.LUT P6, PT, P6, PT, PT, 0x8, 0x0 ;  /* 0x000000000000781c */ /* 0x000fe200037ce170 */
[----:B------:R-:W-:-:S12]  /*25720*/  IMAD.MOV.U32 R15, RZ, RZ, -0x1 ;  /* 0xffffffffff0f7424 */ /* 0x000fd800078e00ff */
[----:B01----:R-:W-:Y:S05]  /*25730*/  WARPSYNC.COLLECTIVE R15, `(.L_x_839) ;  /* 0x000000000f087348 */ /* 0x003fea0003c00000 */
[----:B------:R-:W-:Y:S01]  /*25740*/  VOTE.ANY R14, PT, P6 ;  /* 0x00000000000e7806 */ /* 0x000fe200030e0100 */
[----:B01----:R-:W-:Y:S06]  /*25750*/  ENDCOLLECTIVE ;  /* 0x000000000000791b */ /* 0x003fec0003800000 */
.L_x_839:
[----:B------:R-:W-:Y:S05]  /*25760*/  BSYNC B0 ;  /* 0x0000000000007941 */ /* 0x000fea0003800000 */
.L_x_838:
        /* <DEDUP_REMOVED lines=9> */
.L_x_840:
[----:B------:R-:W-:Y:S01]  /*25800*/  IMAD.MOV.U32 R17, RZ, RZ, R14 ;  /* 0x000000ffff117224 */ /* 0x000fe200078e000e */
[----:B------:R-:W-:Y:S06]  /*25810*/  BRA `(.L_x_841) ;  /* 0xffffffe0001c7947 */ /* 0x000fec000383ffff */
.L_x_749:
[----:B------:R-:W-:Y:S01]  /*25820*/  BSSY B0, `(.L_x_842) ;  /* 0x0000007000007945 */ /* 0x000fe20003800000 */
[----:B------:R-:W-:Y:S02]  /*25830*/  IMAD.MOV.U32 R13, RZ, RZ, R2 ;  /* 0x000000ffff0d7224 */ /* 0x000fe400078e0002 */
[----:B------:R-:W-:Y:S02]  /*25840*/  IMAD.MOV.U32 R11, RZ, RZ, 0x1f ;  /* 0x0000001fff0b7424 */ /* 0x000fe400078e00ff */
[----:B------:R-:W-:-:S07]  /*25850*/  IMAD.MOV.U32 R15, RZ, RZ, -0x1 ;  /* 0xffffffffff0f7424 */ /* 0x000fce00078e00ff */
[----:B0123--:R-:W-:Y:S05]  /*25860*/  WARPSYNC.COLLECTIVE R15, `(.L_x_843) ;  /* 0x000000000f087348 */ /* 0x00ffea0003c00000 */
[----:B------:R4:W0:Y:S02]  /*25870*/  SHFL.IDX P6, R14, R13, R12, R11 ;  /* 0x0000000c0d0e7389 */ /* 0x00082400000c000b */
[----:B01234-:R-:W-:Y:S01]  /*25880*/  ENDCOLLECTIVE ;  /* 0x000000000000791b */ /* 0x01ffe20003800000 */
.L_x_843:
[----:B------:R-:W-:Y:S05]  /*25890*/  BSYNC B0 ;  /* 0x0000000000007941 */ /* 0x000fea0003800000 */
.L_x_842:
[----:B------:R-:W-:Y:S05]  /*258a0*/  BRA `(.L_x_748) ;  /* 0xffffffe000147947 */ /* 0x000fea000383ffff */
.L_x_753:
[----:B0-----:R0:W1:Y:S02]  /*258b0*/  SYNCS.PHASECHK.TRANS64.TRYWAIT P0, [R0+URZ+0x36820], R3 ;  /* 0x03682003000075a7 */ /* 0x001064000800017f */
[----:B-1----:R-:W-:Y:S05]  /*258c0*/  @!P0 NANOSLEEP.SYNCS 0x989680 ;  /* 0x009896800000895d */ /* 0x002fea0003900000 */
[----:B------:R-:W1:Y:S02]  /*258d0*/  @!P0 SYNCS.PHASECHK.TRANS64 P0, [R0+URZ+0x36820], R3 ;  /* 0x03682003000085a7 */ /* 0x000e64000800007f */
[----:B-1----:R-:W-:Y:S05]  /*258e0*/  @!P0 BRA `(.L_x_753) ;  /* 0xfffffffc00f08947 */ /* 0x002fea000383ffff */
[----:B------:R-:W-:Y:S05]  /*258f0*/  BRA `(.L_x_844) ;  /* 0xffffffe000f87947 */ /* 0x000fea000383ffff */
.L_x_754:
        /* <DEDUP_REMOVED lines=11> */
.L_x_846:
[----:B------:R-:W-:Y:S05]  /*259b0*/  BSYNC B0 ;  /* 0x0000000000007941 */ /* 0x000fea0003800000 */
.L_x_845:
[----:B------:R-:W-:Y:S05]  /*259c0*/  BRA `(.L_x_847) ;  /* 0xffffffe000e07947 */ /* 0x000fea000383ffff */
.L_x_755:
[----:B------:R-:W-:Y:S01]  /*259d0*/  BSSY B0, `(.L_x_848) ;  /* 0x0000006000007945 */ /* 0x000fe20003800000 */
[----:B------:R-:W-:-:S07]  /*259e0*/  IMAD.MOV.U32 R15, RZ, RZ, -0x1 ;  /* 0xffffffffff0f7424 */ /* 0x000fce00078e00ff */
[----:B01----:R-:W-:Y:S05]  /*259f0*/  WARPSYNC.COLLECTIVE R15, `(.L_x_849) ;  /* 0x000000000f0c7348 */ /* 0x003fea0003c00000 */
[----:B------:R-:W-:Y:S02]  /*25a00*/  ELECT P6, UR62, PT ;  /* 0x00000000003e782f */ /* 0x000fe400038c0000 */
[----:B------:R-:W-:Y:S01]  /*25a10*/  MOV R14, UR62 ;  /* 0x0000003e000e7c02 */ /* 0x000fe20008000f00 */
[----:B01----:R-:W-:Y:S10]  /*25a20*/  ENDCOLLECTIVE ;  /* 0x000000000000791b */ /* 0x003ff40003800000 */
.L_x_849:
[----:B------:R-:W-:Y:S05]  /*25a30*/  BSYNC B0 ;  /* 0x0000000000007941 */ /* 0x000fea0003800000 */
.L_x_848:
[----:B------:R-:W-:Y:S05]  /*25a40*/  BRA `(.L_x_850) ;  /* 0xffffffe000d47947 */ /* 0x000fea000383ffff */
.L_x_757:
[----:B0-----:R0:W1:Y:S02]  /*25a50*/  SYNCS.PHASECHK.TRANS64.TRYWAIT P0, [R6+URZ], R5 ;  /* 0x00000005060075a7 */ /* 0x001064000800017f */
[----:B-1----:R-:W-:Y:S05]  /*25a60*/  @!P0 NANOSLEEP.SYNCS 0x989680 ;  /* 0x009896800000895d */ /* 0x002fea0003900000 */
[----:B------:R-:W1:Y:S02]  /*25a70*/  @!P0 SYNCS.PHASECHK.TRANS64 P0, [R6+URZ], R5 ;  /* 0x00000005060085a7 */ /* 0x000e64000800007f */
[----:B-1----:R-:W-:Y:S05]  /*25a80*/  @!P0 BRA `(.L_x_757) ;  /* 0xfffffffc00f08947 */ /* 0x002fea000383ffff */
[----:B------:R-:W-:Y:S05]  /*25a90*/  BRA `(.L_x_851) ;  /* 0xffffffe400187947 */ /* 0x000fea000383ffff */
.L_x_758:
[----:B-1----:R1:W2:Y:S02]  /*25aa0*/  SYNCS.PHASECHK.TRANS64.TRYWAIT P0, [R7+URZ], R2 ;  /* 0x00000002070075a7 */ /* 0x0022a4000800017f */
[----:B--2---:R-:W-:Y:S05]  /*25ab0*/  @!P0 NANOSLEEP.SYNCS 0x989680 ;  /* 0x009896800000895d */ /* 0x004fea0003900000 */
[----:B------:R-:W2:Y:S02]  /*25ac0*/  @!P0 SYNCS.PHASECHK.TRANS64 P0, [R7+URZ], R2 ;  /* 0x00000002070085a7 */ /* 0x000ea4000800007f */
[----:B--2---:R-:W-:Y:S05]  /*25ad0*/  @!P0 BRA `(.L_x_758) ;  /* 0xfffffffc00f08947 */ /* 0x004fea000383ffff */
[----:B------:R-:W-:Y:S05]  /*25ae0*/  BRA `(.L_x_852) ;  /* 0xffffffe4000c7947 */ /* 0x000fea000383ffff */
.L_x_760:
[----:B--2---:R2:W3:Y:S02]  /*25af0*/  SYNCS.PHASECHK.TRANS64.TRYWAIT P0, [R4+URZ], R5 ;  /* 0x00000005040075a7 */ /* 0x0044e4000800017f */
[----:B---3--:R-:W-:Y:S05]  /*25b00*/  @!P0 NANOSLEEP.SYNCS 0x989680 ;  /* 0x009896800000895d */ /* 0x008fea0003900000 */
[----:B------:R-:W3:Y:S02]  /*25b10*/  @!P0 SYNCS.PHASECHK.TRANS64 P0, [R4+URZ], R5 ;  /* 0x00000005040085a7 */ /* 0x000ee4000800007f */
[----:B---3--:R-:W-:Y:S05]  /*25b20*/  @!P0 BRA `(.L_x_760) ;  /* 0xfffffffc00f08947 */ /* 0x008fea000383ffff */
[----:B------:R-:W-:Y:S05]  /*25b30*/  BRA `(.L_x_853) ;  /* 0xffffffe400147947 */ /* 0x000fea000383ffff */
.L_x_854:
        /* <DEDUP_REMOVED lines=12> */
.L_x_2658:


//--------------------- .text._ZN7cutlass13device_kernelIN5flash11enable_sm90INS1_16FlashAttnFwdSm90INS1_25CollectiveMainloopFwdSm90ILi2EN4cute5tupleIJNS5_1CILi1EEES8_S8_EEENS6_IJNS7_ILi128EEENS7_ILi96EEENS7_ILi192EEEEEELi192ENS_10bfloat16_tEfNS_4arch4Sm90ELb0ELb1ELb0ELb0ELb0ELb0ELb0ELb1ELb1ELb0ELb0ELb0EEENS1_21CollectiveEpilogueFwdINS6_IJSA_SC_SB_EEES9_SE_SG_Li256ELb0ELb0ELb0ELb0EEENS1_30DynamicPersistentTileSchedulerILi256ELi32ELb0ELb0ELb1EEEEEEEEEvNT_6ParamsE --------------------------
	.section	.text._ZN7cutlass13device_kernelIN5flash11enable_sm90INS1_16FlashAttnFwdSm90INS1_25CollectiveMainloopFwdSm90ILi2EN4cute5tupleIJNS5_1CILi1EEES8_S8_EEENS6_IJNS7_ILi128EEENS7_ILi96EEENS7_ILi192EEEEEELi192ENS_10bfloat16_tEfNS_4arch4Sm90ELb0ELb1ELb0ELb0ELb0ELb0ELb0ELb1ELb1ELb0ELb0ELb0EEENS1_21CollectiveEpilogueFwdINS6_IJSA_SC_SB_EEES9_SE_SG_Li256ELb0ELb0ELb0ELb0EEENS1_30DynamicPersistentTileSchedulerILi256ELi32ELb0ELb0ELb1EEEEEEEEEvNT_6ParamsE,"ax",@progbits
	.align	128
.text._ZN7cutlass13device_kernelIN5flash11enable_sm90INS1_16FlashAttnFwdSm90INS1_25CollectiveMainloopFwdSm90ILi2EN4cute5tupleIJNS5_1CILi1EEES8_S8_EEENS6_IJNS7_ILi128EEENS7_ILi96EEENS7_ILi192EEEEEELi192ENS_10bfloat16_tEfNS_4arch4Sm90ELb0ELb1ELb0ELb0ELb0ELb0ELb0ELb1ELb1ELb0ELb0ELb0EEENS1_21CollectiveEpilogueFwdINS6_IJSA_SC_SB_EEES9_SE_SG_Li256ELb0ELb0ELb0ELb0EEENS1_30DynamicPersistentTileSchedulerILi256ELi32ELb0ELb0ELb1EEEEEEEEEvNT_6ParamsE:
        .type           _ZN7cutlass13device_kernelIN5flash11enable_sm90INS1_16FlashAttnFwdSm90INS1_25CollectiveMainloopFwdSm90ILi2EN4cute5tupleIJNS5_1CILi1EEES8_S8_EEENS6_IJNS7_ILi128EEENS7_ILi96EEENS7_ILi192EEEEEELi192ENS_10bfloat16_tEfNS_4arch4Sm90ELb0ELb1ELb0ELb0ELb0ELb0ELb0ELb1ELb1ELb0ELb0ELb0EEENS1_21CollectiveEpilogueFwdINS6_IJSA_SC_SB_EEES9_SE_SG_Li256ELb0ELb0ELb0ELb0EEENS1_30DynamicPersistentTileSchedulerILi256ELi32ELb0ELb0ELb1EEEEEEEEEvNT_6ParamsE,@function
        .size           _ZN7cutlass13device_kernelIN5flash11enable_sm90INS1_16FlashAttnFwdSm90INS1_25CollectiveMainloopFwdSm90ILi2EN4cute5tupleIJNS5_1CILi1EEES8_S8_EEENS6_IJNS7_ILi128EEENS7_ILi96EEENS7_ILi192EEEEEELi192ENS_10bfloat16_tEfNS_4arch4Sm90ELb0ELb1ELb0ELb0ELb0ELb0ELb0ELb1ELb1ELb0ELb0ELb0EEENS1_21CollectiveEpilogueFwdINS6_IJSA_SC_SB_EEES9_SE_SG_Li256ELb0ELb0ELb0ELb0EEENS1_30DynamicPersistentTileSchedulerILi256ELi32ELb0ELb0ELb1EEEEEEEEEvNT_6ParamsE,(.L_x_2659 - _ZN7cutlass13device_kernelIN5flash11enable_sm90INS1_16FlashAttnFwdSm90INS1_25CollectiveMainloopFwdSm90ILi2EN4cute5tupleIJNS5_1CILi1EEES8_S8_EEENS6_IJNS7_ILi128EEENS7_ILi96EEENS7_ILi192EEEEEELi192ENS_10bfloat16_tEfNS_4arch4Sm90ELb0ELb1ELb0ELb0ELb0ELb0ELb0ELb1ELb1ELb0ELb0ELb0EEENS1_21CollectiveEpilogueFwdINS6_IJSA_SC_SB_EEES9_SE_SG_Li256ELb0ELb0ELb0ELb0EEENS1_30DynamicPersistentTileSchedulerILi256ELi32ELb0ELb0ELb1EEEEEEEEEvNT_6ParamsE)
        .other          _ZN7cutlass13device_kernelIN5flash11enable_sm90INS1_16FlashAttnFwdSm90INS1_25CollectiveMainloopFwdSm90ILi2EN4cute5tupleIJNS5_1CILi1EEES8_S8_EEENS6_IJNS7_ILi128EEENS7_ILi96EEENS7_ILi192EEEEEELi192ENS_10bfloat16_tEfNS_4arch4Sm90ELb0ELb1ELb0ELb0ELb0ELb0ELb0ELb1ELb1ELb0ELb0ELb0EEENS1_21CollectiveEpilogueFwdINS6_IJSA_SC_SB_EEES9_SE_SG_Li256ELb0ELb0ELb0ELb0EEENS1_30DynamicPersistentTileSchedulerILi256ELi32ELb0ELb0ELb1EEEEEEEEEvNT_6ParamsE,@"STO_CUDA_ENTRY STV_DEFAULT"
_ZN7cutlass13device_kernelIN5flash11enable_sm90INS1_16FlashAttnFwdSm90INS1_25CollectiveMainloopFwdSm90ILi2EN4cute5tupleIJNS5_1CILi1EEES8_S8_EEENS6_IJNS7_ILi128EEENS7_ILi96EEENS7_ILi192EEEEEELi192ENS_10bfloat16_tEfNS_4arch4Sm90ELb0ELb1ELb0ELb0ELb0ELb0ELb0ELb1ELb1ELb0ELb0ELb0EEENS1_21CollectiveEpilogueFwdINS6_IJSA_SC_SB_EEES9_SE_SG_Li256ELb0ELb0ELb0ELb0EEENS1_30DynamicPersistentTileSchedulerILi256ELi32ELb0ELb0ELb1EEEEEEEEEvNT_6ParamsE:
        /* <DEDUP_REMOVED lines=24> */
.L_x_856:
[----:B------:R-:W-:Y:S05]  /*0180*/  BSYNC B0 ;  /* 0x0000000000007941 */ /* 0x000fea0003800000 */
.L_x_855:
        /* <DEDUP_REMOVED lines=37> */
.L_x_857:
        /* <DEDUP_REMOVED lines=22> */
.L_x_858:
        /* <DEDUP_REMOVED lines=18> */
.L_x_859:
        /* <DEDUP_REMOVED lines=22> */
.L_x_860:
        /* <DEDUP_REMOVED lines=22> */
.L_x_861:
[----:B-1----:R-:W-:Y:S01]  /*0920*/  UMOV UR4, 0x1 ;  /* 0x0000000100047882 */ /* 0x002fe20000000000 */
[----:B------:R-:W-:Y:S01]  /*0930*/  PLOP3.LUT P0, PT, PT, PT, UP0, 0x80, 0x0 ;  /* 0x000000000000781c */ /* 0x000fe20003f0f008 */
[----:B------:R-:W-:Y:S01]  /*0940*/  USEL UR4, UR4, 0x2, !UP0 ;  /* 0x0000000204047887 */ /* 0x000fe2000c000000 */
[----:B------:R-:W-:Y:S01]  /*0950*/  NOP ;  /* 0x0000000000007918 */ /* 0x000fe20000000000 */
[----:B------:R-:W-:-:S04]  /*0960*/  ULDC.64 UR60, c[0x0][0x208] ;  /* 0x00008200003c7ab9 */ /* 0x000fc80000000a00 */
[----:B------:R-:W-:-:S05]  /*0970*/  IMAD.U32 R2, RZ, RZ, UR4 ;  /* 0x00000004ff027e24 */ /* 0x000fca000f8e00ff */
[----:B------:R1:W-:Y:S01]  /*0980*/  STL [R1], R2 ;  /* 0x0000000201007387 */ /* 0x0003e20000100800 */
[----:B--23--:R-:W-:Y:S06]  /*0990*/  BAR.SYNC.DEFER_BLOCKING 0x0 ;  /* 0x0000000000007b1d */ /* 0x00cfec0000010000 */
[----:B------:R-:W-:Y:S05]  /*09a0*/  @!P0 BRA `(.L_x_862) ;  /* 0x000000e400008947 */ /* 0x000fea0003800000 */
.L_x_863:
[----:B------:R-:W-:-:S08]  /*09b0*/  NOP ;  /* 0x0000000000007918 */ /* 0x000fd00000000000 */
[----:B------:R-:W2:Y:S02]  /*09c0*/  USETMAXREG.TRY_ALLOC.CTAPOOL UP0, 0xf0 ;  /* 0x000000f0000079c8 */ /* 0x000ea40008000600 */
[----:B--2---:R-:W-:-:S13]  /*09d0*/  PLOP3.LUT P0, PT, PT, PT, UP0, 0x80, 0x0 ;  /* 0x000000000000781c */ /* 0x004fda0003f0f008 */
[----:B------:R-:W-:Y:S05]  /*09e0*/  @!P0 BRA `(.L_x_863) ;  /* 0xfffffffc00f08947 */ /* 0x000fea000383ffff */
[----:B------:R-:W2:Y:S08]  /*09f0*/  S2UR UR7, SR_CTAID.X ;  /* 0x00000000000779c3 */ /* 0x000eb00000002500 */
[----:B------:R-:W-:Y:S08]  /*0a00*/  BAR.ARV 0x4, 0x120 ;  /* 0x0104800000007b1d */ /* 0x000ff00000002000 */
[----:B------:R-:W2:Y:S08]  /*0a10*/  LDC R0, c[0x0][0xda8] ;  /* 0x00036a00ff007b82 */ /* 0x000eb00000000800 */
[----:B------:R-:W-:Y:S06]  /*0a20*/  BAR.ARV 0x8, 0x120 ;  /* 0x0204800000007b1d */ /* 0x000fec0000002000 */
[----:B--2---:R-:W-:-:S13]  /*0a30*/  ISETP.LE.AND P0, PT, R0, UR7, PT ;  /* 0x0000000700007c0c */ /* 0x004fda000bf03270 */
[----:B------:R-:W-:Y:S05]  /*0a40*/  @P0 EXIT ;  /* 0x000000000000094d */ /* 0x000fea0003800000 */
[----:B------:R-:W2:Y:S01]  /*0a50*/  LDL R3, [R1] ;  /* 0x0000000001037983 */ /* 0x000ea20000100800 */
[----:B------:R-:W3:Y:S01]  /*0a60*/  S2UR UR4, SR_CgaCtaId ;  /* 0x00000000000479c3 */ /* 0x000ee20000008800 */
[----:B------:R-:W-:Y:S01]  /*0a70*/  UMOV UR37, 0x400 ;  /* 0x0000040000257882 */ /* 0x000fe20000000000 */
[----:B------:R-:W-:Y:S01]  /*0a80*/  UMOV UR46, URZ ;  /* 0x0000003f002e7c82 */ /* 0x000fe20008000000 */
[----:B-1----:R-:W1:Y:S01]  /*0a90*/  S2R R2, SR_TID.X ;  /* 0x0000000000027919 */ /* 0x002e620000002100 */
[----:B------:R-:W-:-:S04]  /*0aa0*/  UMOV UR36, URZ ;  /* 0x0000003f00247c82 */ /* 0x000fc80008000000 */
[----:B------:R-:W4:Y:S01]  /*0ab0*/  S2UR UR6, SR_SWINHI ;  /* 0x00000000000679c3 */ /* 0x000f220000002f00 */
[----:B---3--:R-:W-:-:S07]  /*0ac0*/  ULEA UR37, UR4, UR37, 0x18 ;  /* 0x0000002504257291 */ /* 0x008fce000f8ec03f */
[----:B------:R-:W-:Y:S01]  /*0ad0*/  UMOV UR4, UR37 ;  /* 0x0000002500047c82 */ /* 0x000fe20008000000 */
[----:B----4-:R-:W-:Y:S01]  /*0ae0*/  UMOV UR5, UR6 ;  /* 0x0000000600057c82 */ /* 0x010fe20008000000 */
[----:B------:R-:W-:Y:S01]  /*0af0*/  IMAD.U32 R18, RZ, RZ, UR4 ;  /* 0x00000004ff127e24 */ /* 0x000fe2000f8e00ff */
[----:B------:R-:W-:Y:S01]  /*0b00*/  UMOV UR4, UR7 ;  /* 0x0000000700047c82 */ /* 0x000fe20008000000 */
[----:B-1----:R-:W-:Y:S02]  /*0b10*/  VIADD R204, R2, 0xffffff80 ;  /* 0xffffff8002cc7836 */ /* 0x002fe40000000000 */
[----:B------:R-:W-:Y:S01]  /*0b20*/  IMAD.U32 R19, RZ, RZ, UR5 ;  /* 0x00000005ff137e24 */ /* 0x000fe2000f8e00ff */
[----:B--2---:R-:W-:Y:S02]  /*0b30*/  R2UR UR8, R3 ;  /* 0x00000000030872ca */ /* 0x004fe400000e0000 */
[----:B------:R-:W-:-:S04]  /*0b40*/  SHF.R.S32.HI R3, RZ, 0x1f, R204 ;  /* 0x0000001fff037819 */ /* 0x000fc800000114cc */
[CC--:B------:R-:W-:Y:S02]  /*0b50*/  LEA.HI R2, R3.reuse, R204.reuse, RZ, 0x4 ;  /* 0x000000cc03027211 */ /* 0x0c0fe400078f20ff */
[CC--:B------:R-:W-:Y:S02]  /*0b60*/  LEA.HI R0, R3.reuse, R204.reuse, RZ, 0x7 ;  /* 0x000000cc03007211 */ /* 0x0c0fe400078f38ff */
[----:B------:R-:W-:Y:S02]  /*0b70*/  SHF.R.S32.HI R5, RZ, 0x4, R2 ;  /* 0x00000004ff057819 */ /* 0x000fe40000011402 */
[----:B------:R-:W-:Y:S01]  /*0b80*/  LOP3.LUT R199, R0, 0xffffff80, RZ, 0xc0, !PT ;  /* 0xffffff8000c77812 */ /* 0x000fe200078ec0ff */
[----:B------:R-:W-:Y:S01]  /*0b90*/  ULOP3.LUT UR5, UR8, 0x1, URZ, 0xfc, !UPT ;  /* 0x0000000108057892 */ /* 0x000fe2000f8efc3f */
[----:B------:R-:W-:Y:S02]  /*0ba0*/  LEA.HI R4, R2, R5, RZ, 0x1 ;  /* 0x0000000502047211 */ /* 0x000fe400078f08ff */
[----:B------:R-:W-:Y:S01]  /*0bb0*/  LEA.HI R202, R3, R204, RZ, 0x5 ;  /* 0x000000cc03ca7211 */ /* 0x000fe200078f28ff */
[----:B------:R-:W-:Y:S01]  /*0bc0*/  IMAD.IADD R199, R204, 0x1, -R199 ;  /* 0x00000001ccc77824 */ /* 0x000fe200078e0ac7 */
[----:B------:R-:W-:Y:S01]  /*0bd0*/  LOP3.LUT R4, R4, 0x1ffffffe, RZ, 0xc0, !PT ;  /* 0x1ffffffe04047812 */ /* 0x000fe200078ec0ff */
[----:B------:R-:W-:Y:S01]  /*0be0*/  IMAD.U32 R203, RZ, RZ, UR5 ;  /* 0x00000005ffcb7e24 */ /* 0x000fe2000f8e00ff */
[----:B------:R-:W-:Y:S01]  /*0bf0*/  SHF.R.S32.HI R202, RZ, 0x5, R202 ;  /* 0x00000005ffca7819 */ /* 0x000fe200000114ca */
[----:B------:R-:W-:Y:S01]  /*0c00*/  UMOV UR5, URZ ;  /* 0x0000003f00057c82 */ /* 0x000fe20008000000 */
[----:B------:R-:W-:Y:S01]  /*0c10*/  SHF.R.S32.HI R6, RZ, 0x1f, R199 ;  /* 0x0000001fff067819 */ /* 0x000fe200000114c7 */
[----:B------:R-:W-:Y:S01]  /*0c20*/  IMAD.IADD R4, R5, 0x1, -R4 ;  /* 0x0000000105047824 */ /* 0x000fe200078e0a04 */
[----:B------:R-:W-:Y:S01]  /*0c30*/  LOP3.LUT R5, R2, 0x3fffff0, RZ, 0xc0, !PT ;  /* 0x03fffff002057812 */ /* 0x000fe200078ec0ff */
[----:B------:R-:W-:Y:S01]  /*0c40*/  IMAD.U32 R197, RZ, RZ, UR5 ;  /* 0x00000005ffc57e24 */ /* 0x000fe2000f8e00ff */
[----:B------:R-:W-:-:S02]  /*0c50*/  LEA.HI R2, R6, R199, RZ, 0x2 ;  /* 0x000000c706027211 */ /* 0x000fc400078f10ff */
[----:B------:R-:W-:Y:S01]  /*0c60*/  SHF.R.S32.HI R201, RZ, 0x7, R0 ;  /* 0x00000007ffc97819 */ /* 0x000fe20000011400 */
[----:B------:R-:W-:Y:S01]  /*0c70*/  IMAD.IADD R5, R204, 0x1, -R5 ;  /* 0x00000001cc057824 */ /* 0x000fe200078e0a05 */
[--C-:B------:R-:W-:Y:S02]  /*0c80*/  SHF.R.S32.HI R7, RZ, 0x2, R2.reuse ;  /* 0x00000002ff077819 */ /* 0x100fe40000011402 */
[----:B------:R-:W-:Y:S01]  /*0c90*/  SHF.R.S32.HI R8, RZ, 0x1f, R2 ;  /* 0x0000001fff087819 */ /* 0x000fe20000011402 */
[----:B------:R-:W-:Y:S01]  /*0ca0*/  IMAD R5, R202, 0x10, R5 ;  /* 0x00000010ca057824 */ /* 0x000fe200078e0205 */
[----:B------:R-:W-:Y:S02]  /*0cb0*/  LEA.HI R6, R6, R199, RZ, 0x5 ;  /* 0x000000c706067211 */ /* 0x000fe400078f28ff */
[----:B------:R-:W-:Y:S01]  /*0cc0*/  LEA.HI R8, R8, R7, RZ, 0x3 ;  /* 0x0000000708087211 */ /* 0x000fe200078f18ff */
[----:B------:R-:W-:Y:S01]  /*0cd0*/  IMAD R5, R5, 0x8, R4 ;  /* 0x0000000805057824 */ /* 0x000fe200078e0204 */
[----:B------:R-:W-:-:S02]  /*0ce0*/  LEA.HI R0, R0, R201, RZ, 0x1 ;  /* 0x000000c900007211 */ /* 0x000fc400078f08ff */
[----:B------:R-:W-:Y:S01]  /*0cf0*/  LOP3.LUT R8, R8, 0xfffffff8, RZ, 0xc0, !PT ;  /* 0xfffffff808087812 */ /* 0x000fe200078ec0ff */
[----:B------:R-:W-:Y:S01]  /*0d00*/  IMAD.SHL.U32 R5, R5, 0x8, RZ ;  /* 0x0000000805057824 */ /* 0x000fe200078e00ff */
[----:B------:R-:W-:Y:S02]  /*0d10*/  LEA.HI R3, R3, R204, RZ, 0x3 ;  /* 0x000000cc03037211 */ /* 0x000fe400078f18ff */
[----:B------:R-:W-:Y:S01]  /*0d20*/  SHF.R.S32.HI R6, RZ, 0x5, R6 ;  /* 0x00000005ff067819 */ /* 0x000fe20000011406 */
[----:B------:R-:W-:Y:S01]  /*0d30*/  IMAD.WIDE R18, R5, 0x2, R18 ;  /* 0x0000000205127825 */ /* 0x000fe200078e0212 */
[----:B------:R-:W-:Y:S02]  /*0d40*/  LOP3.LUT R0, R0, 0x3fffffe, RZ, 0xc0, !PT ;  /* 0x03fffffe00007812 */ /* 0x000fe400078ec0ff */
[----:B------:R-:W-:Y:S01]  /*0d50*/  LOP3.LUT R5, R3, 0x1ffffff8, RZ, 0xc0, !PT ;  /* 0x1ffffff803057812 */ /* 0x000fe200078ec0ff */
[----:B------:R-:W-:Y:S01]  /*0d60*/  IMAD.IADD R7, R7, 0x1, -R8 ;  /* 0x0000000107077824 */ /* 0x000fe200078e0a08 */
[----:B------:R-:W-:Y:S01]  /*0d70*/  LOP3.LUT R16, R2, 0x7ffffffc, RZ, 0xc0, !PT ;  /* 0x7ffffffc02107812 */ /* 0x000fe200078ec0ff */
[----:B------:R-:W-:Y:S01]  /*0d80*/  IMAD.IADD R0, R201, 0x1, -R0 ;  /* 0x00000001c9007824 */ /* 0x000fe200078e0a00 */
[----:B------:R-:W-:Y:S01]  /*0d90*/  SHF.R.S32.HI R194, RZ, 0x3, R3 ;  /* 0x00000003ffc27819 */ /* 0x000fe20000011403 */
[----:B------:R-:W-:-:S02]  /*0da0*/  IMAD R7, R6, 0x10, R7 ;  /* 0x0000001006077824 */ /* 0x000fc400078e0207 */
[----:B------:R-:W-:Y:S02]  /*0db0*/  IMAD.IADD R5, R204, 0x1, -R5 ;  /* 0x00000001cc057824 */ /* 0x000fe400078e0a05 */
[----:B------:R-:W-:Y:S02]  /*0dc0*/  IMAD R200, R0, 0x40, R7 ;  /* 0x0000004000c87824 */ /* 0x000fe400078e0207 */
[----:B------:R-:W-:Y:S02]  /*0dd0*/  IMAD.SHL.U32 R22, R5, 0x8, RZ ;  /* 0x0000000805167824 */ /* 0x000fe400078e00ff */
[----:B------:R-:W-:-:S07]  /*0de0*/  IMAD.IADD R16, R199, 0x1, -R16 ;  /* 0x00000001c7107824 */ /* 0x000fce00078e0a10 */
.L_x_956:
[----:B------:R-:W-:Y:S01]  /*0df0*/  ULDC UR5, c[0x0][0xdd0] ;  /* 0x0003740000057ab9 */ /* 0x000fe20000000800 */
[----:B-1----:R-:W1:Y:S01]  /*0e00*/  LDC R0, c[0x0][0xde8] ;  /* 0x00037a00ff007b82 */ /* 0x002e620000000800 */
[----:B------:R-:W-:Y:S01]  /*0e10*/  UISETP.NE.AND UP0, UPT, UR5, 0x1, UPT ;  /* 0x000000010500788c */ /* 0x000fe2000bf05270 */
[----:B------:R-:W-:-:S10]  /*0e20*/  UMOV UR8, UR4 ;  /* 0x0000000400087c82 */ /* 0x000fd40008000000 */
[----:B------:R-:W-:Y:S01]  /*0e30*/  @UP0 ULDC UR6, c[0x0][0xdd4] ;  /* 0x0003750000060ab9 */ /* 0x000fe20000000800 */
[----:B------:R-:W-:Y:S01]  /*0e40*/  @UP0 ULDC UR9, c[0x0][0xdd8] ;  /* 0x0003760000090ab9 */ /* 0x000fe20000000800 */
[----:B------:R-:W-:-:S04]  /*0e50*/  UIMAD.WIDE.U32 UR6, UR4, UR6, URZ ;  /* 0x00000006040672a5 */ /* 0x000fc8000f8e003f */
[----:B------:R-:W-:-:S04]  /*0e60*/  @UP0 USHF.R.U32.HI UR8, URZ, UR9, UR7 ;  /* 0x000000093f080299 */ /* 0x000fc80008011607 */
[----:B------:R-:W-:Y:S02]  /*0e70*/  UIADD3 UR6, -UR8, URZ, URZ ;  /* 0x0000003f08067290 */ /* 0x000fe4000fffe13f */
[----:B-1----:R-:W-:Y:S02]  /*0e80*/  ISETP.LE.AND P0, PT, R0, UR8, PT ;  /* 0x0000000800007c0c */ /* 0x002fe4000bf03270 */
[----:B------:R-:W-:-:S11]  /*0e90*/  UIMAD UR7, UR5, UR6, UR4 ;  /* 0x00000006050772a4 */ /* 0x000fd6000f8e0204 */
[----:B--234-:R-:W-:Y:S05]  /*0ea0*/  @!P0 BRA `(.L_x_864) ;  /* 0x0000000000248947 */ /* 0x01cfea0003800000 */
[----:B------:R-:W-:Y:S01]  /*0eb0*/  ULDC UR6, c[0x0][0xddc] ;  /* 0x0003770000067ab9 */ /* 0x000fe20000000800 */
[----:B------:R-:W-:Y:S01]  /*0ec0*/  UMOV UR9, UR7 ;  /* 0x0000000700097c82 */ /* 0x000fe20008000000 */
[----:B------:R-:W-:-:S11]  /*0ed0*/  UISETP.NE.AND UP0, UPT, UR6, 0x1, UPT ;  /* 0x000000010600788c */ /* 0x000fd6000bf05270 */
[----:B------:R-:W-:Y:S02]  /*0ee0*/  @UP0 ULDC.64 UR10, c[0x0][0xde0] ;  /* 0x00037800000a0ab9 */ /* 0x000fe40000000a00 */
[----:B------:R-:W-:-:S04]  /*0ef0*/  UIMAD.WIDE.U32 UR4, UR7, UR10, URZ ;  /* 0x0000000a070472a5 */ /* 0x000fc8000f8e003f */
[----:B------:R-:W-:-:S04]  /*0f00*/  @UP0 USHF.R.U32.HI UR9, URZ, UR11, UR5 ;  /* 0x0000000b3f090299 */ /* 0x000fc80008011605 */
[----:B------:R-:W-:Y:S02]  /*0f10*/  UIMAD UR4, UR9, UR6, URZ ;  /* 0x00000006090472a4 */ /* 0x000fe4000f8e023f */
[----:B------:R-:W-:Y:S01]  /*0f20*/  IMAD.U32 R196, RZ, RZ, UR9 ;  /* 0x00000009ffc47e24 */ /* 0x000fe2000f8e00ff */
[----:B------:R-:W-:Y:S09]  /*0f30*/  BRA `(.L_x_865) ;  /* 0x0000000000207947 */ /* 0x000ff20003800000 */
.L_x_864:
[----:B------:R-:W-:Y:S01]  /*0f40*/  ULDC UR6, c[0x0][0xdc4] ;  /* 0x0003710000067ab9 */ /* 0x000fe20000000800 */
[----:B------:R-:W-:Y:S01]  /*0f50*/  UMOV UR9, UR7 ;  /* 0x0000000700097c82 */ /* 0x000fe20008000000 */
[----:B------:R-:W-:-:S11]  /*0f60*/  UISETP.NE.AND UP0, UPT, UR6, 0x1, UPT ;  /* 0x000000010600788c */ /* 0x000fd6000bf05270 */
[----:B------:R-:W-:Y:S02]  /*0f70*/  @UP0 ULDC.64 UR10, c[0x0][0xdc8] ;  /* 0x00037200000a0ab9 */ /* 0x000fe40000000a00 */
[----:B------:R-:W-:-:S04]  /*0f80*/  UIMAD.WIDE.U32 UR4, UR7, UR10, URZ ;  /* 0x0000000a070472a5 */ /* 0x000fc8000f8e003f */
[----:B------:R-:W-:-:S04]  /*0f90*/  @UP0 USHF.R.U32.HI UR9, URZ, UR11, UR5 ;  /* 0x0000000b3f090299 */ /* 0x000fc80008011605 */
[----:B------:R-:W-:Y:S02]  /*0fa0*/  UIMAD UR4, UR9, UR6, URZ ;  /* 0x00000006090472a4 */ /* 0x000fe4000f8e023f */
[----:B------:R-:W-:-:S10]  /*0fb0*/  IMAD.U32 R196, RZ, RZ, UR9 ;  /* 0x00000009ffc47e24 */ /* 0x000fd4000f8e00ff */
.L_x_865:
[----:B------:R-:W-:Y:S01]  /*0fc0*/  R2UR UR5, R196 ;  /* 0x00000000c40572ca */ /* 0x000fe200000e0000 */
[----:B------:R-:W1:Y:S01]  /*0fd0*/  LDC.64 R8, c[0x0][0x9e0] ;  /* 0x00027800ff087b82 */ /* 0x000e620000000a00 */
[----:B------:R-:W-:Y:S01]  /*0fe0*/  ULDC UR43, c[0x0][0xdb8] ;  /* 0x00036e00002b7ab9 */ /* 0x000fe20000000800 */
[----:B------:R-:W-:Y:S01]  /*0ff0*/  ULDC UR6, c[0x0][0xdac] ;  /* 0x00036b0000067ab9 */ /* 0x000fe20000000800 */
[----:B------:R-:W-:Y:S02]  /*1000*/  UISETP.NE.AND UP0, UPT, UR43, 0x1, UPT ;  /* 0x000000012b00788c */ /* 0x000fe4000bf05270 */
[----:B------:R-:W-:Y:S01]  /*1010*/  UIADD3 UR4, UR7, -UR4, URZ ;  /* 0x8000000407047290 */ /* 0x000fe2000fffe03f */
[----:B------:R-:W-:Y:S02]  /*1020*/  ULDC.64 UR10, c[0x0][0x3f8] ;  /* 0x0000fe00000a7ab9 */ /* 0x000fe40000000a00 */
[----:B------:R-:W2:Y:S01]  /*1030*/  LDC R17, c[0x0][0x404] ;  /* 0x00010100ff117b82 */ /* 0x000ea20000000800 */
[----:B------:R-:W-:Y:S01]  /*1040*/  ULDC UR7, c[0x0][0xdc4] ;  /* 0x0003710000077ab9 */ /* 0x000fe20000000800 */
[----:B------:R-:W-:Y:S01]  /*1050*/  ISETP.NE.U32.AND P0, PT, RZ, UR10, PT ;  /* 0x0000000aff007c0c */ /* 0x000fe2000bf05070 */
[----:B------:R-:W-:-:S02]  /*1060*/  UIMAD UR8, UR8, UR7, UR4 ;  /* 0x00000007080872a4 */ /* 0x000fc4000f8e0204 */
[----:B------:R-:W-:Y:S01]  /*1070*/  ULOP3.LUT UR5, URZ, UR5, URZ, 0x33, !UPT ;  /* 0x000000053f057292 */ /* 0x000fe2000f8e333f */
[----:B------:R-:W-:Y:S01]  /*1080*/  ISETP.NE.AND.EX P0, PT, RZ, UR11, PT, P0 ;  /* 0x0000000bff007c0c */ /* 0x000fe2000bf05300 */
[----:B------:R-:W-:Y:S01]  /*1090*/  @UP0 ULDC UR4, c[0x0][0xdbc] ;  /* 0x00036f0000040ab9 */ /* 0x000fe20000000800 */
[----:B------:R-:W3:Y:S01]  /*10a0*/  LDC R5, c[0x0][0x288] ;  /* 0x0000a200ff057b82 */ /* 0x000ee20000000800 */
[----:B------:R-:W-:Y:S01]  /*10b0*/  UIADD3 UR5, UR5, UR6, URZ ;  /* 0x0000000605057290 */ /* 0x000fe2000fffe03f */
[----:B------:R-:W-:Y:S02]  /*10c0*/  UMOV UR44, UR8 ;  /* 0x00000008002c7c82 */ /* 0x000fe40008000000 */
[----:B------:R-:W-:Y:S01]  /*10d0*/  @UP0 ULDC UR6, c[0x0][0xdc0] ;  /* 0x0003700000060ab9 */ /* 0x000fe20000000800 */
[----:B------:R-:W-:Y:S02]  /*10e0*/  USHF.L.U32 UR42, UR5, 0x7, URZ ;  /* 0x00000007052a7899 */ /* 0x000fe4000800063f */
[----:B------:R-:W-:Y:S01]  /*10f0*/  UIMAD.WIDE.U32 UR4, UR8, UR4, URZ ;  /* 0x00000004080472a5 */ /* 0x000fe2000f8e003f */
[----:B------:R-:W4:Y:S01]  /*1100*/  LDC R6, c[0x0][0x2e0] ;  /* 0x0000b800ff067b82 */ /* 0x000f220000000800 */
[----:B-1----:R-:W-:-:S02]  /*1110*/  ISETP.GE.AND P1, PT, R9, 0x1, PT ;  /* 0x000000010900780c */ /* 0x002fc40003f26270 */
[----:B------:R-:W-:Y:S01]  /*1120*/  IMAD.U32 R198, RZ, RZ, UR42 ;  /* 0x0000002affc67e24 */ /* 0x000fe2000f8e00ff */
[----:B------:R-:W-:Y:S01]  /*1130*/  @UP0 USHF.R.U32.HI UR44, URZ, UR6, UR5 ;  /* 0x000000063f2c0299 */ /* 0x000fe20008011605 */
[----:B--2---:R-:W-:-:S03]  /*1140*/  SEL R17, R17, 0x1, P0 ;  /* 0x0000000111117807 */ /* 0x004fc60000000000 */
[----:B------:R-:W-:-:S04]  /*1150*/  UIADD3 UR4, -UR44, URZ, URZ ;  /* 0x0000003f2c047290 */ /* 0x000fc8000fffe13f */
[----:B------:R-:W-:Y:S01]  /*1160*/  UIMAD UR43, UR43, UR4, UR8 ;  /* 0x000000042b2b72a4 */ /* 0x000fe2000f8e0208 */
[----:B---3--:R-:W-:-:S05]  /*1170*/  IADD3 R192, R198, 0x80, -R5 ;  /* 0x00000080c6c07810 */ /* 0x008fca0007ffe805 */
[CC--:B----4-:R-:W-:Y:S02]  /*1180*/  IMAD R192, R17.reuse, R6.reuse, R192 ;  /* 0x0000000611c07224 */ /* 0x0d0fe400078e02c0 */
[----:B------:R-:W-:Y:S02]  /*1190*/  IMAD R75, R17, R6, RZ ;  /* 0x00000006114b7224 */ /* 0x000fe400078e02ff */
[----:B------:R-:W-:Y:S01]  /*11a0*/  IMAD.IADD R0, R192, 0x1, R8 ;  /* 0x00000001c0007824 */ /* 0x000fe200078e0208 */
[----:B------:R-:W-:Y:S06]  /*11b0*/  @!P1 BRA `(.L_x_866) ;  /* 0x0000000000409947 */ /* 0x000fec0003800000 */
[C---:B------:R-:W-:Y:S01]  /*11c0*/  ISETP.GT.AND P0, PT, R192.reuse, RZ, PT ;  /* 0x000000ffc000720c */ /* 0x040fe20003f04270 */
[----:B------:R-:W-:-:S12]  /*11d0*/  VIADD R2, R192, 0xffffffff ;  /* 0xffffffffc0027836 */ /* 0x000fd80000000000 */
[----:B------:R-:W-:Y:S05]  /*11e0*/  @P0 BRA `(.L_x_867) ;  /* 0x00000000001c0947 */ /* 0x000fea0003800000 */
[----:B------:R-:W-:Y:S01]  /*11f0*/  ISETP.NE.AND P0, PT, R9, 0x1, PT ;  /* 0x000000010900780c */ /* 0x000fe20003f05270 */
[----:B------:R-:W-:-:S12]  /*1200*/  IMAD.MOV R3, RZ, RZ, -R192 ;  /* 0x000000ffff037224 */ /* 0x000fd800078e0ac0 */
[----:B------:R-:W1:Y:S02]  /*1210*/  @P0 LDC.64 R10, c[0x0][0x9e8] ;  /* 0x00027a00ff0a0b82 */ /* 0x000e640000000a00 */
[----:B-1----:R-:W-:-:S05]  /*1220*/  @P0 IMAD.HI.U32 R2, R3, R10, RZ ;  /* 0x0000000a03020227 */ /* 0x002fca00078e00ff */
[----:B------:R-:W-:-:S04]  /*1230*/  @P0 SHF.R.U32.HI R3, RZ, R11, R2 ;  /* 0x0000000bff030219 */ /* 0x000fc80000011602 */
[----:B------:R-:W-:Y:S01]  /*1240*/  LOP3.LUT R2, RZ, R3, RZ, 0x33, !PT ;  /* 0x00000003ff027212 */ /* 0x000fe200078e33ff */
[----:B------:R-:W-:Y:S06]  /*1250*/  BRA `(.L_x_868) ;  /* 0x0000000000107947 */ /* 0x000fec0003800000 */
.L_x_867:
[----:B------:R-:W-:-:S13]  /*1260*/  ISETP.NE.AND P0, PT, R9, 0x1, PT ;  /* 0x000000010900780c */ /* 0x000fda0003f05270 */
[----:B------:R-:W1:Y:S02]  /*1270*/  @P0 LDC.64 R10, c[0x0][0x9e8] ;  /* 0x00027a00ff0a0b82 */ /* 0x000e640000000a00 */
[----:B-1----:R-:W-:-:S05]  /*1280*/  @P0 IMAD.HI.U32 R4, R2, R10, RZ ;  /* 0x0000000a02040227 */ /* 0x002fca00078e00ff */
[----:B------:R-:W-:-:S07]  /*1290*/  @P0 SHF.R.U32.HI R2, RZ, R11, R4 ;  /* 0x0000000bff020219 */ /* 0x000fce0000011604 */
.L_x_868:
[----:B------:R-:W-:-:S05]  /*12a0*/  IMAD R3, R2, R9, R9 ;  /* 0x0000000902037224 */ /* 0x000fca00078e0209 */
[----:B------:R-:W-:-:S07]  /*12b0*/  VIMNMX R0, R0, R3, PT ;  /* 0x0000000300007248 */ /* 0x000fce0003fe0100 */
.L_x_866:
[----:B------:R-:W-:Y:S01]  /*12c0*/  VIADD R2, R0, 0x5f ;  /* 0x0000005f00027836 */ /* 0x000fe20000000000 */
[----:B------:R-:W-:Y:S01]  /*12d0*/  IADD3 R4, -R5, UR42, RZ ;  /* 0x0000002a05047c10 */ /* 0x000fe2000fffe1ff */
[----:B------:R-:W-:Y:S01]  /*12e0*/  IMAD R0, R17, R6, 0x5f ;  /* 0x0000005f11007424 */ /* 0x000fe200078e0206 */
[----:B------:R-:W-:Y:S01]  /*12f0*/  ULDC UR4, c[0x0][0x9dc] ;  /* 0x0002770000047ab9 */ /* 0x000fe20000000800 */
[----:B------:R-:W-:-:S04]  /*1300*/  IMAD.HI R2, R2, 0x2aaaaaab, RZ ;  /* 0x2aaaaaab02027827 */ /* 0x000fc800078e02ff */
[----:B------:R-:W-:Y:S01]  /*1310*/  IMAD.HI R0, R0, 0x2aaaaaab, RZ ;  /* 0x2aaaaaab00007827 */ /* 0x000fe200078e02ff */
[----:B------:R-:W-:-:S03]  /*1320*/  SHF.R.U32.HI R5, RZ, 0x1f, R2 ;  /* 0x0000001fff057819 */ /* 0x000fc60000011602 */
[----:B------:R-:W-:Y:S01]  /*1330*/  IMAD R4, R17, R6, R4 ;  /* 0x0000000611047224 */ /* 0x000fe200078e0204 */
[----:B------:R-:W-:Y:S02]  /*1340*/  SHF.R.U32.HI R3, RZ, 0x1f, R0 ;  /* 0x0000001fff037819 */ /* 0x000fe40000011600 */
[----:B------:R-:W-:Y:S01]  /*1350*/  LEA.HI.SX32 R74, R2, R5, 0x1c ;  /* 0x00000005024a7211 */ /* 0x000fe200078fe2ff */
[----:B------:R-:W-:Y:S01]  /*1360*/  VIADD R6, R4, -UR4 ;  /* 0x8000000404067c36 */ /* 0x000fe20008000000 */
[----:B------:R-:W-:-:S04]  /*1370*/  LEA.HI.SX32 R3, R0, R3, 0x1c ;  /* 0x0000000300037211 */ /* 0x000fc800078fe2ff */
[----:B------:R-:W-:Y:S02]  /*1380*/  R2UR UR4, R6 ;  /* 0x00000000060472ca */ /* 0x000fe400000e0000 */
[----:B------:R-:W-:Y:S01]  /*1390*/  VIMNMX R74, R3, R74, PT ;  /* 0x0000004a034a7248 */ /* 0x000fe20003fe0100 */
[----:B------:R-:W-:-:S12]  /*13a0*/  @!P1 BRA `(.L_x_869) ;  /* 0x0000000000449947 */ /* 0x000fd80003800000 */
[----:B------:R-:W-:-:S13]  /*13b0*/  ISETP.GT.AND P0, PT, R4, -0x1, PT ;  /* 0xffffffff0400780c */ /* 0x000fda0003f04270 */
[----:B------:R-:W-:Y:S05]  /*13c0*/  @P0 BRA `(.L_x_870) ;  /* 0x00000000001c0947 */ /* 0x000fea0003800000 */
[----:B------:R-:W-:Y:S02]  /*13d0*/  ISETP.NE.AND P0, PT, R9, 0x1, PT ;  /* 0x000000010900780c */ /* 0x000fe40003f05270 */
[----:B------:R-:W-:-:S11]  /*13e0*/  LOP3.LUT R3, RZ, R4, RZ, 0x33, !PT ;  /* 0x00000004ff037212 */ /* 0x000fd600078e33ff */
[----:B------:R-:W1:Y:S02]  /*13f0*/  @P0 LDC.64 R6, c[0x0][0x9e8] ;  /* 0x00027a00ff060b82 */ /* 0x000e640000000a00 */
[----:B-1----:R-:W-:-:S05]  /*1400*/  @P0 IMAD.HI.U32 R0, R3, R6, RZ ;  /* 0x0000000603000227 */ /* 0x002fca00078e00ff */
[----:B------:R-:W-:-:S04]  /*1410*/  @P0 SHF.R.U32.HI R3, RZ, R7, R0 ;  /* 0x00000007ff030219 */ /* 0x000fc80000011600 */
[----:B------:R-:W-:Y:S01]  /*1420*/  LOP3.LUT R4, RZ, R3, RZ, 0x33, !PT ;  /* 0x00000003ff047212 */ /* 0x000fe200078e33ff */
[----:B------:R-:W-:Y:S06]  /*1430*/  BRA `(.L_x_871) ;  /* 0x0000000000107947 */ /* 0x000fec0003800000 */
.L_x_870:
[----:B------:R-:W-:-:S13]  /*1440*/  ISETP.NE.AND P0, PT, R9, 0x1, PT ;  /* 0x000000010900780c */ /* 0x000fda0003f05270 */
[----:B------:R-:W1:Y:S02]  /*1450*/  @P0 LDC.64 R2, c[0x0][0x9e8] ;  /* 0x00027a00ff020b82 */ /* 0x000e640000000a00 */
[----:B-1----:R-:W-:-:S05]  /*1460*/  @P0 IMAD.HI.U32 R0, R4, R2, RZ ;  /* 0x0000000204000227 */ /* 0x002fca00078e00ff */
[----:B------:R-:W-:-:S07]  /*1470*/  @P0 SHF.R.U32.HI R4, RZ, R3, R0 ;  /* 0x00000003ff040219 */ /* 0x000fce0000011600 */
.L_x_871:
[----:B------:R-:W-:-:S05]  /*1480*/  IMAD R4, R4, R9, RZ ;  /* 0x0000000904047224 */ /* 0x000fca00078e02ff */
[----:B------:R-:W-:-:S13]  /*1490*/  R2UR UR5, R4 ;  /* 0x00000000040572ca */ /* 0x000fda00000e0000 */
[----:B------:R-:W-:-:S04]  /*14a0*/  UISETP.LT.AND UP0, UPT, UR4, UR5, UPT ;  /* 0x000000050400728c */ /* 0x000fc8000bf01270 */
[----:B------:R-:W-:-:S12]  /*14b0*/  USEL UR4, UR4, UR5, !UP0 ;  /* 0x0000000504047287 */ /* 0x000fd8000c000000 */
.L_x_869:
[----:B------:R-:W-:Y:S01]  /*14c0*/  UIMAD.WIDE UR4, UR4, 0x2aaaaaab, URZ ;  /* 0x2aaaaaab040478a5 */ /* 0x000fe2000f8e023f */
[----:B------:R-:W-:Y:S02]  /*14d0*/  PLOP3.LUT P0, PT, PT, PT, PT, 0x80, 0x0 ;  /* 0x000000000000781c */ /* 0x000fe40003f0f070 */
[----:B------:R-:W-:Y:S02]  /*14e0*/  CS2R R2, SRZ ;  /* 0x0000000000027805 */ /* 0x000fe4000001ff00 */
[----:B------:R-:W-:Y:S01]  /*14f0*/  CS2R R118, SRZ ;  /* 0x0000000000767805 */ /* 0x000fe2000001ff00 */
[----:B------:R-:W-:Y:S01]  /*1500*/  USHF.R.U32.HI UR4, URZ, 0x1f, UR5 ;  /* 0x0000001f3f047899 */ /* 0x000fe20008011605 */
[----:B------:R-:W-:Y:S02]  /*1510*/  CS2R R116, SRZ ;  /* 0x0000000000747805 */ /* 0x000fe4000001ff00 */
[----:B------:R-:W-:Y:S02]  /*1520*/  CS2R R114, SRZ ;  /* 0x0000000000727805 */ /* 0x000fe4000001ff00 */
[----:B------:R-:W-:Y:S01]  /*1530*/  CS2R R112, SRZ ;  /* 0x0000000000707805 */ /* 0x000fe2000001ff00 */
[----:B------:R-:W-:Y:S01]  /*1540*/  ULEA.HI.SX32 UR4, UR5, UR4, 0x1c ;  /* 0x0000000405047291 */ /* 0x000fe2000f8fe23f */
[----:B------:R-:W-:-:S02]  /*1550*/  CS2R R110, SRZ ;  /* 0x00000000006e7805 */ /* 0x000fc4000001ff00 */
[----:B------:R-:W-:Y:S02]  /*1560*/  CS2R R108, SRZ ;  /* 0x00000000006c7805 */ /* 0x000fe4000001ff00 */
[----:B------:R-:W-:Y:S01]  /*1570*/  CS2R R106, SRZ ;  /* 0x00000000006a7805 */ /* 0x000fe2000001ff00 */
[----:B------:R-:W-:Y:S01]  /*1580*/  UISETP.LT.AND UP0, UPT, URZ, UR4, UPT ;  /* 0x000000043f00728c */ /* 0x000fe2000bf01270 */
[----:B------:R-:W-:Y:S02]  /*1590*/  CS2R R104, SRZ ;  /* 0x0000000000687805 */ /* 0x000fe4000001ff00 */
[----:B------:R-:W-:Y:S02]  /*15a0*/  CS2R R102, SRZ ;  /* 0x0000000000667805 */ /* 0x000fe4000001ff00 */
[----:B------:R-:W-:Y:S01]  /*15b0*/  CS2R R100, SRZ ;  /* 0x0000000000647805 */ /* 0x000fe2000001ff00 */
[----:B------:R-:W-:Y:S01]  /*15c0*/  USEL UR47, URZ, UR4, !UP0 ;  /* 0x000000043f2f7287 */ /* 0x000fe2000c000000 */
[----:B------:R-:W-:-:S02]  /*15d0*/  CS2R R98, SRZ ;  /* 0x0000000000627805 */ /* 0x000fc4000001ff00 */
[----:B------:R-:W-:Y:S02]  /*15e0*/  CS2R R96, SRZ ;  /* 0x0000000000607805 */ /* 0x000fe4000001ff00 */
[----:B------:R-:W-:Y:S02]  /*15f0*/  CS2R R94, SRZ ;  /* 0x00000000005e7805 */ /* 0x000fe4000001ff00 */
[----:B------:R-:W-:Y:S02]  /*1600*/  CS2R R92, SRZ ;  /* 0x00000000005c7805 */ /* 0x000fe4000001ff00 */
[----:B------:R-:W-:Y:S02]  /*1610*/  CS2R R90, SRZ ;  /* 0x00000000005a7805 */ /* 0x000fe4000001ff00 */
[----:B------:R-:W-:Y:S02]  /*1620*/  ISETP.GT.AND P1, PT, R74, UR47, PT ;  /* 0x0000002f4a007c0c */ /* 0x000fe4000bf24270 */
        /* <DEDUP_REMOVED lines=34> */
[----:B------:R-:W-:Y:S01]  /*1850*/  IMAD.MOV.U32 R29, RZ, RZ, RZ ;  /* 0x000000ffff1d7224 */ /* 0x000fe200078e00ff */
[----:B------:R-:W-:Y:S06]  /*1860*/  @!P1 BRA `(.L_x_872) ;  /* 0x000000bc00bc9947 */ /* 0x000fec0003800000 */
[----:B------:R-:W1:Y:S01]  /*1870*/  SHFL.IDX PT, R0, R201, RZ, 0x1f ;  /* 0x00001fffc9007589 */ /* 0x000e6200000e0000 */
[----:B------:R-:W-:-:S04]  /*1880*/  UIADD3 UR6, UR37, 0x12400, URZ ;  /* 0x0001240025067890 */ /* 0x000fc8000fffe03f */
[----:B------:R-:W-:-:S06]  /*1890*/  ULOP3.LUT UP0, URZ, UR6, 0x1bf, URZ, 0xc0, !UPT ;  /* 0x000001bf063f7892 */ /* 0x000fcc000f80c03f */
[----:B------:R-:W-:Y:S02]  /*18a0*/  PLOP3.LUT P0, PT, PT, PT, UP0, 0x80, 0x0 ;  /* 0x000000000000781c */ /* 0x000fe40003f0f008 */
[----:B-1----:R-:W-:-:S13]  /*18b0*/  R2UR UR4, R0 ;  /* 0x00000000000472ca */ /* 0x002fda00000e0000 */
[----:B------:R-:W-:-:S04]  /*18c0*/  ULEA.HI UR5, UR4, UR4, URZ, 0x1 ;  /* 0x0000000404057291 */ /* 0x000fc8000f8f083f */
        /* <DEDUP_REMOVED lines=22> */
.L_x_873:
[----:B------:R-:W-:Y:S02]  /*1a30*/  R2UR UR6, R197 ;  /* 0x00000000c50672ca */ /* 0x000fe400000e0000 */
[----:B------:R-:W-:-:S11]  /*1a40*/  R2UR UR5, R203 ;  /* 0x00000000cb0572ca */ /* 0x000fd600000e0000 */
[----:B------:R-:W-:Y:S02]  /*1a50*/  ULEA.HI UR4, UR6, UR6, URZ, 0x1 ;  /* 0x0000000606047291 */ /* 0x000fe4000f8f083f */
[----:B------:R-:W-:Y:S02]  /*1a60*/  IMAD.U32 R2, RZ, RZ, UR5 ;  /* 0x00000005ff027e24 */ /* 0x000fe4000f8e00ff */
[----:B------:R-:W-:-:S03]  /*1a70*/  ULOP3.LUT UR4, UR4, 0xfffffffe, URZ, 0xc0, !UPT ;  /* 0xfffffffe04047892 */ /* 0x000fc6000f8ec03f */
[----:B------:R-:W-:Y:S01]  /*1a80*/  ISETP.NE.AND P0, PT, R2, 0x3, PT ;  /* 0x000000030200780c */ /* 0x000fe20003f05270 */
[----:B------:R-:W-:-:S06]  /*1a90*/  UIADD3 UR4, UR6, -UR4, URZ ;  /* 0x8000000406047290 */ /* 0x000fcc000fffe03f */
[----:B------:R-:W-:-:S05]  /*1aa0*/  IMAD.U32 R0, RZ, RZ, UR4 ;  /* 0x00000004ff007e24 */ /* 0x000fca000f8e00ff */
[----:B------:R-:W-:-:S04]  /*1ab0*/  SHF.L.U32 R0, R0, 0x1f, RZ ;  /* 0x0000001f00007819 */ /* 0x000fc800000006ff */
[----:B------:R-:W1:Y:S02]  /*1ac0*/  SYNCS.PHASECHK.TRANS64.TRYWAIT P1, [UR37+0x30800], R0 ;  /* 0x03080000ff0075a7 */ /* 0x000e640008020165 */
[----:B-1----:R-:W-:Y:S05]  /*1ad0*/  @!P1 BRA `(.L_x_874) ;  /* 0x00000108000c9947 */ /* 0x002fea0003800000 */
.L_x_1021:
[----:B------:R-:W-:Y:S05]  /*1ae0*/  @!P0 BRA `(.L_x_875) ;  /* 0x0000000000048947 */ /* 0x000fea0003800000 */
[----:B------:R-:W-:Y:S01]  /*1af0*/  BPT.TRAP 0x1 ;  /* 0x000000040000795c */ /* 0x000fe20000300000 */
.L_x_875:
[----:B-1----:R-:W-:Y:S02]  /*1b00*/  IMAD.U32 R3, RZ, RZ, UR36 ;  /* 0x00000024ff037e24 */ /* 0x002fe4000f8e00ff */
[----:B------:R-:W-:-:S03]  /*1b10*/  IMAD.U32 R0, RZ, RZ, UR46 ;  /* 0x0000002eff007e24 */ /* 0x000fc6000f8e00ff */
[----:B------:R-:W-:Y:S02]  /*1b20*/  LEA R3, R3, UR37, 0x3 ;  /* 0x0000002503037c11 */ /* 0x000fe4000f8e18ff */
[----:B------:R-:W-:-:S04]  /*1b30*/  SHF.L.U32 R0, R0, 0x1f, RZ ;  /* 0x0000001f00007819 */ /* 0x000fc800000006ff */
[----:B------:R1:W2:Y:S01]  /*1b40*/  SYNCS.PHASECHK.TRANS64.TRYWAIT P1, [R3+URZ+0x30830], R0 ;  /* 0x03083000030075a7 */ /* 0x0002a2000802017f */
[----:B------:R-:W-:Y:S05]  /*1b50*/  @!P0 BRA `(.L_x_876) ;  /* 0x0000000000048947 */ /* 0x000fea0003800000 */
[----:B------:R-:W-:Y:S01]  /*1b60*/  BPT.TRAP 0x1 ;  /* 0x000000040000795c */ /* 0x000fe20000300000 */
.L_x_876:
[----:B------:R-:W3:Y:S01]  /*1b70*/  S2R R2, SR_TID.X ;  /* 0x0000000000027919 */ /* 0x000ee20000002100 */
[----:B------:R-:W-:Y:S02]  /*1b80*/  LOP3.LUT R193, R193, 0xfff7ffff, RZ, 0xc0, !PT ;  /* 0xfff7ffffc1c17812 */ /* 0x000fe400078ec0ff */
[----:B---3--:R-:W-:-:S13]  /*1b90*/  LOP3.LUT P2, RZ, R2, 0x7f, RZ, 0xc0, !PT ;  /* 0x0000007f02ff7812 */ /* 0x008fda000784c0ff */
[----:B------:R-:W-:Y:S01]  /*1ba0*/  @P2 LOP3.LUT R193, R193, 0x80000, RZ, 0xfc, !PT ;  /* 0x00080000c1c12812 */ /* 0x000fe200078efcff */
[----:B--2---:R-:W-:Y:S06]  /*1bb0*/  @P1 BRA `(.L_x_877) ;  /* 0x0000000000081947 */ /* 0x004fec0003800000 */
[----:B------:R-:W2:Y:S02]  /*1bc0*/  SYNCS.PHASECHK.TRANS64.TRYWAIT P1, [R3+URZ+0x30830], R0 ;  /* 0x03083000030075a7 */ /* 0x000ea4000802017f */
[----:B--2---:R-:W-:Y:S05]  /*1bd0*/  @!P1 BRA `(.L_x_878) ;  /* 0x0000010400e49947 */ /* 0x004fea0003800000 */
.L_x_877:
[----:B------:R-:W-:Y:S05]  /*1be0*/  WARPSYNC.ALL ;  /* 0x0000000000007948 */ /* 0x000fea0003800000 */
[----:B------:R-:W-:Y:S01]  /*1bf0*/  UIADD3 UR4, UR37, 0x1e400, URZ ;  /* 0x0001e40025047890 */ /* 0x000fe2000fffe03f */
[----:B------:R-:W-:Y:S01]  /*1c00*/  WARPGROUP.ARRIVE ;  /* 0x00000000000079c5 */ /* 0x000fe20000000000 */
[----:B------:R-:W-:-:S05]  /*1c10*/  ULOP3.LUT UR38, UR38, 0x10000, URZ, 0xfc, !UPT ;  /* 0x0001000026267892 */ /* 0x000fca000f8efc3f */
[----:B------:R-:W3:Y:S01]  /*1c20*/  S2R R2, SR_TID.X ;  /* 0x0000000000027919 */ /* 0x000ee20000002100 */
[----:B------:R-:W-:Y:S01]  /*1c30*/  USHF.R.U32.HI UR4, URZ, 0x4, UR4 ;  /* 0x000000043f047899 */ /* 0x000fe20008011604 */
[----:B------:R-:W4:Y:S01]  /*1c40*/  LDC R14, c[0x0][0x288] ;  /* 0x0000a200ff0e7b82 */ /* 0x000f220000000800 */
[----:B------:R-:W-:Y:S01]  /*1c50*/  UMOV UR9, 0x40000040 ;  /* 0x4000004000097882 */ /* 0x000fe20000000000 */
[----:B------:R-:W-:Y:S01]  /*1c60*/  UMOV UR11, 0x40000040 ;  /* 0x40000040000b7882 */ /* 0x000fe20000000000 */
[----:B------:R-:W-:Y:S01]  /*1c70*/  ULOP3.LUT UR4, UR4, 0x3fff, URZ, 0xc0, !UPT ;  /* 0x00003fff04047892 */ /* 0x000fe2000f8ec03f */
[----:B------:R-:W-:Y:S01]  /*1c80*/  IMAD.U32 R11, RZ, RZ, UR9 ;  /* 0x00000009ff0b7e24 */ /* 0x000fe2000f8e00ff */
[----:B------:R-:W-:Y:S01]  /*1c90*/  UMOV UR8, UR38 ;  /* 0x0000002600087c82 */ /* 0x000fe20008000000 */
[----:B------:R-:W-:Y:S01]  /*1ca0*/  UMOV UR5, 0x40000040 ;  /* 0x4000004000057882 */ /* 0x000fe20000000000 */
[----:B------:R-:W-:Y:S01]  /*1cb0*/  ULOP3.LUT UR39, UR4, 0x10000, URZ, 0xfc, !UPT ;  /* 0x0001000004277892 */ /* 0x000fe2000f8efc3f */
[----:B------:R-:W-:Y:S01]  /*1cc0*/  IMAD.U32 R10, RZ, RZ, UR8 ;  /* 0x00000008ff0a7e24 */ /* 0x000fe2000f8e00ff */
[----:B------:R-:W-:Y:S01]  /*1cd0*/  UIADD3 UR4, UR38, 0x2, URZ ;  /* 0x0000000226047890 */ /* 0x000fe2000fffe03f */
[----:B------:R-:W5:Y:S01]  /*1ce0*/  LDC R96, c[0x0][0x2e0] ;  /* 0x0000b800ff607b82 */ /* 0x000f620000000800 */
[----:B------:R-:W-:Y:S01]  /*1cf0*/  UIMAD UR40, UR36, 0x900, UR39 ;  /* 0x00000900242878a4 */ /* 0x000fe2000f8e0227 */
[----:B------:R-:W-:Y:S01]  /*1d00*/  IMAD.MOV.U32 R5, RZ, RZ, -0x60 ;  /* 0xffffffa0ff057424 */ /* 0x000fe200078e00ff */
[----:B------:R-:W-:Y:S01]  /*1d10*/  UMOV UR7, 0x40000040 ;  /* 0x4000004000077882 */ /* 0x000fe20000000000 */
[----:B------:R-:W-:Y:S01]  /*1d20*/  UIADD3 UR12, UR38, 0x6, URZ ;  /* 0x00000006260c7890 */ /* 0x000fe2000fffe03f */
[----:B------:R-:W-:Y:S01]  /*1d30*/  VIADD R7, R200, UR42 ;  /* 0x0000002ac8077c36 */ /* 0x000fe20008000000 */
[----:B------:R-:W-:Y:S01]  /*1d40*/  UIADD3 UR6, UR40, 0x2, URZ ;  /* 0x0000000228067890 */ /* 0x000fe2000fffe03f */
[----:B------:R-:W-:Y:S01]  /*1d50*/  IMAD R4, R74, R5, 0x60 ;  /* 0x000000604a047424 */ /* 0x000fe200078e0205 */
[----:B------:R-:W-:Y:S01]  /*1d60*/  UMOV UR10, UR40 ;  /* 0x00000028000a7c82 */ /* 0x000fe20008000000 */
[----:B------:R-:W-:Y:S01]  /*1d70*/  UIADD3 UR14, UR40, 0x6, URZ ;  /* 0x00000006280e7890 */ /* 0x000fe2000fffe03f */
[----:B------:R-:W-:Y:S01]  /*1d80*/  HGMMA.64x96x16.F32.BF16 R24, gdesc[UR8], RZ, !UPT, gsb0 ;  /* 0x01600000081879f0 */ /* 0x000fe2000c0018ff */
[----:B------:R-:W-:Y:S01]  /*1d90*/  UIADD3 UR8, UR38, 0x4, URZ ;  /* 0x0000000426087890 */ /* 0x000fe2000fffe03f */
[----:B------:R-:W-:Y:S01]  /*1da0*/  IMAD R20, R16, -0x2, R4 ;  /* 0xfffffffe10147824 */ /* 0x000fe200078e0204 */
[----:B------:R-:W-:Y:S01]  /*1db0*/  UIADD3 UR10, UR40, 0x4, URZ ;  /* 0x00000004280a7890 */ /* 0x000fe2000fffe03f */
[----:B------:R-:W-:Y:S01]  /*1dc0*/  UMOV UR9, 0x40000040 ;  /* 0x4000004000097882 */ /* 0x000fe20000000000 */
[----:B------:R-:W-:Y:S01]  /*1dd0*/  UMOV UR11, 0x40000040 ;  /* 0x40000040000b7882 */ /* 0x000fe20000000000 */
[----:B------:R-:W-:Y:S01]  /*1de0*/  UMOV UR13, 0x40000040 ;  /* 0x40000040000d7882 */ /* 0x000fe20000000000 */
[----:B------:R-:W-:Y:S01]  /*1df0*/  UMOV UR15, 0x40000040 ;  /* 0x40000040000f7882 */ /* 0x000fe20000000000 */
[----:B------:R-:W-:Y:S01]  /*1e00*/  UIADD3 UR16, UR38, 0x400, URZ ;  /* 0x0000040026107890 */ /* 0x000fe2000fffe03f */
[----:B---3--:R-:W-:Y:S01]  /*1e10*/  LOP3.LUT P1, RZ, R2, 0x7f, RZ, 0xc0, !PT ;  /* 0x0000007f02ff7812 */ /* 0x008fe2000782c0ff */
[----:B------:R-:W-:Y:S01]  /*1e20*/  UIADD3 UR18, UR40, 0x300, URZ ;  /* 0x0000030028127890 */ /* 0x000fe2000fffe03f */
[----:B------:R-:W-:Y:S01]  /*1e30*/  UMOV UR17, 0x40000040 ;  /* 0x4000004000117882 */ /* 0x000fe20000000000 */
[----:B------:R-:W-:Y:S01]  /*1e40*/  UMOV UR19, 0x40000040 ;  /* 0x4000004000137882 */ /* 0x000fe20000000000 */
[----:B------:R-:W-:-:S02]  /*1e50*/  UIADD3 UR20, UR38, 0x402, URZ ;  /* 0x0000040226147890 */ /* 0x000fc4000fffe03f */
[----:B------:R-:W-:Y:S01]  /*1e60*/  UIADD3 UR22, UR40, 0x302, URZ ;  /* 0x0000030228167890 */ /* 0x000fe2000fffe03f */
[----:B------:R-:W-:Y:S01]  /*1e70*/  UMOV UR21, 0x40000040 ;  /* 0x4000004000157882 */ /* 0x000fe20000000000 */
[----:B------:R-:W-:Y:S01]  /*1e80*/  UMOV UR23, 0x40000040 ;  /* 0x4000004000177882 */ /* 0x000fe20000000000 */
[----:B------:R-:W-:Y:S02]  /*1e90*/  UIADD3 UR24, UR38, 0x404, URZ ;  /* 0x0000040426187890 */ /* 0x000fe4000fffe03f */
[----:B------:R-:W-:Y:S02]  /*1ea0*/  UIADD3 UR26, UR40, 0x304, URZ ;  /* 0x00000304281a7890 */ /* 0x000fe4000fffe03f */
[----:B-12---:R-:W-:Y:S01]  /*1eb0*/  @!P1 VIADD R0, R3, 0x30840 ;  /* 0x0003084003009836 */ /* 0x006fe20000000000 */
[----:B------:R-:W-:Y:S01]  /*1ec0*/  UMOV UR25, 0x40000040 ;  /* 0x4000004000197882 */ /* 0x000fe20000000000 */
[----:B------:R-:W-:Y:S01]  /*1ed0*/  UMOV UR27, 0x40000040 ;  /* 0x40000040001b7882 */ /* 0x000fe20000000000 */
[----:B------:R-:W-:Y:S01]  /*1ee0*/  UIADD3 UR28, UR38, 0x406, URZ ;  /* 0x00000406261c7890 */ /* 0x000fe2000fffe03f */
[----:B------:R-:W-:Y:S01]  /*1ef0*/  IMAD R3, R74, -0x60, R75 ;  /* 0xffffffa04a037824 */ /* 0x000fe200078e024b */
[----:B------:R-:W-:Y:S01]  /*1f00*/  UIADD3 UR30, UR40, 0x306, URZ ;  /* 0x00000306281e7890 */ /* 0x000fe2000fffe03f */
[----:B------:R-:W-:Y:S01]  /*1f10*/  @!P1 PRMT R0, RZ, 0x654, R0 ;  /* 0x00000654ff009816 */ /* 0x000fe20000000000 */
[----:B------:R-:W-:Y:S01]  /*1f20*/  UMOV UR29, 0x40000040 ;  /* 0x40000040001d7882 */ /* 0x000fe20000000000 */
[----:B------:R-:W-:Y:S01]  /*1f30*/  UMOV UR31, 0x40000040 ;  /* 0x40000040001f7882 */ /* 0x000fe20000000000 */
[----:B------:R-:W-:Y:S01]  /*1f40*/  UIADD3 UR32, UR38, 0x800, URZ ;  /* 0x0000080026207890 */ /* 0x000fe2000fffe03f */
[----:B----4-:R-:W-:Y:S01]  /*1f50*/  IADD3 R3, -R14, 0x61, R3 ;  /* 0x000000610e037810 */ /* 0x010fe20007ffe103 */
        /* <DEDUP_REMOVED lines=8> */
[----:B------:R-:W-:Y:S01]  /*1fe0*/  UIADD3 UR54, UR40, 0x604, URZ ;  /* 0x0000060428367890 */ /* 0x000fe2000fffe03f */
[----:B------:R-:W-:Y:S01]  /*1ff0*/  UMOV UR53, 0x40000040 ;  /* 0x4000004000357882 */ /* 0x000fe20000000000 */
[----:B------:R-:W-:Y:S01]  /*2000*/  UMOV UR55, 0x40000040 ;  /* 0x4000004000377882 */ /* 0x000fe20000000000 */
[----:B------:R-:W-:Y:S01]  /*2010*/  UIADD3 UR40, UR40, 0x606, URZ ;  /* 0x0000060628287890 */ /* 0x000fe2000fffe03f */
[----:B------:R-:W-:Y:S01]  /*2020*/  UMOV UR57, 0x40000040 ;  /* 0x4000004000397882 */ /* 0x000fe20000000000 */
[----:B------:R-:W-:Y:S01]  /*2030*/  UMOV UR59, 0x40000040 ;  /* 0x40000040003b7882 */ /* 0x000fe20000000000 */
[----:B------:R-:W-:-:S04]  /*2040*/  IMAD.U32 R9, RZ, RZ, UR57 ;  /* 0x00000039ff097e24 */ /* 0x000fc8000f8e00ff */
[----:B------:R-:W-:Y:S01]  /*2050*/  UMOV UR58, UR40 ;  /* 0x00000028003a7c82 */ /* 0x000fe20008000000 */
[----:B------:R-:W-:Y:S02]  /*2060*/  WARPGROUP.DEPBAR.LE gsb0, 0x0 ;  /* 0x00008000000079c5 */ /* 0x000fe40000010000 */
[----:B------:R-:W-:-:S06]  /*2070*/  WARPGROUP.ARRIVE ;  /* 0x00000000000079c5 */ /* 0x000fcc0000000000 */
[----:B------:R-:W-:Y:S01]  /*2080*/  HGMMA.64x96x16.F32.BF16 R24, gdesc[UR4], R24, gsb0 ;  /* 0x01600000041879f0 */ /* 0x000fe20008001818 */
[----:B------:R-:W-:-:S07]  /*2090*/  UIADD3 UR6, UR38, 0x806, URZ ;  /* 0x0000080626067890 */ /* 0x000fce000fffe03f */
[----:B------:R-:W-:Y:S01]  /*20a0*/  UMOV UR56, UR6 ;  /* 0x0000000600387c82 */ /* 0x000fe20008000000 */
[----:B------:R-:W-:Y:S01]  /*20b0*/  ULDC.64 UR6, c[0x0][0x9e0] ;  /* 0x0002780000067ab9 */ /* 0x000fe20000000a00 */
[----:B------:R-:W-:Y:S01]  /*20c0*/  IMAD.U32 R8, RZ, RZ, UR56 ;  /* 0x00000038ff087e24 */ /* 0x000fe2000f8e00ff */
[----:B------:R-:W-:Y:S01]  /*20d0*/  UISETP.GE.AND UP0, UPT, UR7, 0x1, UPT ;  /* 0x000000010700788c */ /* 0x000fe2000bf06270 */
[----:B------:R-:W-:Y:S02]  /*20e0*/  WARPGROUP.DEPBAR.LE gsb0, 0x0 ;  /* 0x00008000000079c5 */ /* 0x000fe40000010000 */
[----:B------:R-:W-:-:S06]  /*20f0*/  WARPGROUP.ARRIVE ;  /* 0x00000000000079c5 */ /* 0x000fcc0000000000 */
[----:B------:R-:W-:Y:S01]  /*2100*/  HGMMA.64x96x16.F32.BF16 R24, gdesc[UR8], R24, gsb0 ;  /* 0x01600000081879f0 */ /* 0x000fe20008001818 */
[----:B------:R-:W-:Y:S02]  /*2110*/  ULDC UR10, c[0x0][0x9dc] ;  /* 0x00027700000a7ab9 */ /* 0x000fe40000000800 */
[----:B------:R-:W-:Y:S01]  /*2120*/  ULOP3.LUT UR11, URZ, UR10, URZ, 0x33, !UPT ;  /* 0x0000000a3f0b7292 */ /* 0x000fe2000f8e333f */
[----:B------:R-:W-:Y:S02]  /*2130*/  WARPGROUP.DEPBAR.LE gsb0, 0x0 ;  /* 0x00008000000079c5 */ /* 0x000fe40000010000 */
[----:B------:R-:W-:-:S06]  /*2140*/  WARPGROUP.ARRIVE ;  /* 0x00000000000079c5 */ /* 0x000fcc0000000000 */
[----:B------:R-:W-:Y:S03]  /*2150*/  HGMMA.64x96x16.F32.BF16 R24, gdesc[UR12], R24, gsb0 ;  /* 0x016000000c1879f0 */ /* 0x000fe60008001818 */
        /* <DEDUP_REMOVED lines=25> */
[----:B------:R1:W-:Y:S01]  /*22f0*/  @!P1 SYNCS.ARRIVE.TRANS64.RED.A1T0 RZ, [R0+URZ], RZ ;  /* 0x000000ff00ff99a7 */ /* 0x0003e2000810043f */
[----:B------:R-:W-:Y:S01]  /*2300*/  PLOP3.LUT P1, PT, PT, PT, UP0, 0x40, 0x0 ;  /* 0x000000000000781c */ /* 0x000fe20003f2e808 */
[----:B-1----:R-:W-:Y:S02]  /*2310*/  IMAD R0, R16, -0x2, R3 ;  /* 0xfffffffe10007824 */ /* 0x002fe400078e0203 */
[----:B-----5:R-:W-:Y:S02]  /*2320*/  IMAD R3, R17, R96, R4 ;  /* 0x0000006011037224 */ /* 0x020fe400078e0204 */
[----:B------:R-:W-:-:S02]  /*2330*/  VIADD R12, R0, UR6 ;  /* 0x00000006000c7c36 */ /* 0x000fc40008000000 */
[----:B------:R-:W-:Y:S02]  /*2340*/  IMAD R5, R16, -0x2, R3 ;  /* 0xfffffffe10057824 */ /* 0x000fe400078e0203 */
[----:B------:R-:W-:-:S03]  /*2350*/  VIADD R15, R0, UR11 ;  /* 0x0000000b000f7c36 */ /* 0x000fc60008000000 */
[----:B------:R-:W-:Y:S01]  /*2360*/  VIADDMNMX R0, R7, R12, R5, PT ;  /* 0x0000000c07007246 */ /* 0x000fe20003800105 */
[----:B------:R-:W-:Y:S01]  /*2370*/  IMAD.IADD R2, R15, 0x1, R7 ;  /* 0x000000010f027824 */ /* 0x000fe200078e0207 */
[----:B------:R-:W-:Y:S06]  /*2380*/  @P1 BRA `(.L_x_879) ;  /* 0x0000000000581947 */ /* 0x000fec0003800000 */
[----:B------:R-:W-:Y:S01]  /*2390*/  IMAD R3, R17, R96, R7 ;  /* 0x0000006011037224 */ /* 0x000fe200078e0207 */
[----:B------:R-:W-:Y:S03]  /*23a0*/  BSSY B0, `(.L_x_880) ;  /* 0x0000011000007945 */ /* 0x000fe60003800000 */
[----:B------:R-:W-:-:S05]  /*23b0*/  IMAD.IADD R3, R3, 0x1, -R14 ;  /* 0x0000000103037824 */ /* 0x000fca00078e0a0e */
[----:B------:R-:W-:-:S13]  /*23c0*/  ISETP.GT.AND P1, PT, R3, -0x1, PT ;  /* 0xffffffff0300780c */ /* 0x000fda0003f24270 */
[----:B------:R-:W-:Y:S05]  /*23d0*/  @P1 BRA `(.L_x_881) ;  /* 0x0000000000201947 */ /* 0x000fea0003800000 */
[----:B------:R-:W-:Y:S01]  /*23e0*/  UISETP.NE.AND UP1, UPT, UR7, 0x1, UPT ;  /* 0x000000010700788c */ /* 0x000fe2000bf25270 */
[----:B------:R-:W-:-:S05]  /*23f0*/  LOP3.LUT R3, RZ, R3, RZ, 0x33, !PT ;  /* 0x00000003ff037212 */ /* 0x000fca00078e33ff */
[----:B------:R-:W-:-:S05]  /*2400*/  PLOP3.LUT P1, PT, PT, PT, UP1, 0x80, 0x0 ;  /* 0x000000000000781c */ /* 0x000fca0003f2f018 */
[----:B------:R-:W-:-:S08]  /*2410*/  @UP1 ULDC.64 UR14, c[0x0][0x9e8] ;  /* 0x00027a00000e1ab9 */ /* 0x000fd00000000a00 */
[----:B------:R-:W-:-:S05]  /*2420*/  @P1 IMAD.HI.U32 R6, R3, UR14, RZ ;  /* 0x0000000e03061c27 */ /* 0x000fca000f8e00ff */
[----:B------:R-:W-:-:S04]  /*2430*/  @P1 SHF.R.U32.HI R3, RZ, UR15, R6 ;  /* 0x0000000fff031c19 */ /* 0x000fc80008011606 */
[----:B------:R-:W-:Y:S01]  /*2440*/  LOP3.LUT R3, RZ, R3, RZ, 0x33, !PT ;  /* 0x00000003ff037212 */ /* 0x000fe200078e33ff */
[----:B------:R-:W-:Y:S06]  /*2450*/  BRA `(.L_x_882) ;  /* 0x0000000000147947 */ /* 0x000fec0003800000 */
.L_x_881:
[----:B------:R-:W-:-:S06]  /*2460*/  UISETP.NE.AND UP1, UPT, UR7, 0x1, UPT ;  /* 0x000000010700788c */ /* 0x000fcc000bf25270 */
[----:B------:R-:W-:-:S05]  /*2470*/  PLOP3.LUT P1, PT, PT, PT, UP1, 0x80, 0x0 ;  /* 0x000000000000781c */ /* 0x000fca0003f2f018 */
[----:B------:R-:W-:-:S08]  /*2480*/  @UP1 ULDC.64 UR14, c[0x0][0x9e8] ;  /* 0x00027a00000e1ab9 */ /* 0x000fd00000000a00 */
[----:B------:R-:W-:-:S05]  /*2490*/  @P1 IMAD.HI.U32 R6, R3, UR14, RZ ;  /* 0x0000000e03061c27 */ /* 0x000fca000f8e00ff */
[----:B------:R-:W-:-:S07]  /*24a0*/  @P1 SHF.R.U32.HI R3, RZ, UR15, R6 ;  /* 0x0000000fff031c19 */ /* 0x000fce0008011606 */
.L_x_882:
[----:B------:R-:W-:Y:S05]  /*24b0*/  BSYNC B0 ;  /* 0x0000000000007941 */ /* 0x000fea0003800000 */
.L_x_880:
[----:B------:R-:W-:-:S05]  /*24c0*/  IMAD R3, R3, UR7, R20 ;  /* 0x0000000703037c24 */ /* 0x000fca000f8e0214 */
[----:B------:R-:W-:Y:S02]  /*24d0*/  VIMNMX R2, R2, R3, !PT ;  /* 0x0000000302027248 */ /* 0x000fe40007fe0100 */
[----:B------:R-:W-:-:S07]  /*24e0*/  VIADDMNMX R0, R3, UR7, R0, PT ;  /* 0x0000000703007c46 */ /* 0x000fce000b800100 */
.L_x_879:
[C---:B------:R-:W-:Y:S01]  /*24f0*/  ISETP.GE.AND P1, PT, R4.reuse, 0x2, PT ;  /* 0x000000020400780c */ /* 0x040fe20003f26270 */
[----:B------:R-:W-:Y:S01]  /*2500*/  VIADD R6, R7, 0x8 ;  /* 0x0000000807067836 */ /* 0x000fe20000000000 */
[----:B------:R-:W-:Y:S02]  /*2510*/  ISETP.GE.AND P5, PT, R4, 0xa, PT ;  /* 0x0000000a0400780c */ /* 0x000fe40003fa6270 */
[----:B------:R-:W-:Y:S02]  /*2520*/  ISETP.GT.AND P3, PT, R2, 0x1, !P1 ;  /* 0x000000010200780c */ /* 0x000fe40004f64270 */
[----:B------:R-:W-:Y:S02]  /*2530*/  ISETP.GE.AND P2, PT, R4, 0x9, PT ;  /* 0x000000090400780c */ /* 0x000fe40003f46270 */
[----:B------:R-:W-:Y:S02]  /*2540*/  ISETP.LT.OR P3, PT, R0, 0x2, P3 ;  /* 0x000000020000780c */ /* 0x000fe40001f61670 */
[----:B------:R-:W-:-:S02]  /*2550*/  P2R R21, PR, RZ, 0x20 ;  /* 0x00000020ff157803 */ /* 0x000fc40000000000 */
[----:B------:R-:W-:Y:S02]  /*2560*/  FSEL R72, R25, -INF , !P3 ;  /* 0xff80000019487808 */ /* 0x000fe40005800000 */
[C---:B------:R-:W-:Y:S02]  /*2570*/  ISETP.GT.AND P3, PT, R2.reuse, 0x9, !P5 ;  /* 0x000000090200780c */ /* 0x040fe40006f64270 */
[----:B------:R-:W-:Y:S02]  /*2580*/  ISETP.GT.AND P4, PT, R2, 0x8, !P2 ;  /* 0x000000080200780c */ /* 0x000fe40005784270 */
[----:B------:R-:W-:Y:S02]  /*2590*/  ISETP.LT.OR P3, PT, R0, 0xa, P3 ;  /* 0x0000000a0000780c */ /* 0x000fe40001f61670 */
[----:B------:R-:W-:Y:S02]  /*25a0*/  ISETP.GE.AND P5, PT, R4, 0x11, PT ;  /* 0x000000110400780c */ /* 0x000fe40003fa6270 */
[----:B------:R-:W-:-:S02]  /*25b0*/  FSEL R78, R29, -INF , !P3 ;  /* 0xff8000001d4e7808 */ /* 0x000fc40005800000 */
[----:B------:R-:W-:Y:S02]  /*25c0*/  ISETP.LT.OR P4, PT, R0, 0x9, P4 ;  /* 0x000000090000780c */ /* 0x000fe40002781670 */
[----:B------:R-:W-:Y:S02]  /*25d0*/  ISETP.GT.AND P3, PT, R2, 0x10, !P5 ;  /* 0x000000100200780c */ /* 0x000fe40006f64270 */
[----:B------:R-:W-:Y:S02]  /*25e0*/  FSEL R76, R28, -INF , !P4 ;  /* 0xff8000001c4c7808 */ /* 0x000fe40006000000 */
[----:B------:R-:W-:Y:S02]  /*25f0*/  ISETP.LT.OR P3, PT, R0, 0x11, P3 ;  /* 0x000000110000780c */ /* 0x000fe40001f61670 */
[----:B------:R-:W-:Y:S02]  /*2600*/  ISETP.GE.AND P4, PT, R4, 0x12, PT ;  /* 0x000000120400780c */ /* 0x000fe40003f86270 */
[----:B------:R-:W-:-:S02]  /*2610*/  FSEL R32, R32, -INF , !P3 ;  /* 0xff80000020207808 */ /* 0x000fc40005800000 */
[----:B------:R-:W-:Y:S02]  /*2620*/  ISETP.GT.AND P3, PT, R2, 0x11, !P4 ;  /* 0x000000110200780c */ /* 0x000fe40006764270 */
[----:B------:R-:W-:Y:S02]  /*2630*/  P2R R29, PR, RZ, 0x10 ;  /* 0x00000010ff1d7803 */ /* 0x000fe40000000000 */
[----:B------:R-:W-:Y:S02]  /*2640*/  ISETP.LT.OR P3, PT, R0, 0x12, P3 ;  /* 0x000000120000780c */ /* 0x000fe40001f61670 */
[----:B------:R-:W-:Y:S02]  /*2650*/  ISETP.GE.AND P4, PT, R4, 0x19, PT ;  /* 0x000000190400780c */ /* 0x000fe40003f86270 */
[----:B------:R-:W-:Y:S02]  /*2660*/  FSEL R80, R33, -INF , !P3 ;  /* 0xff80000021507808 */ /* 0x000fe40005800000 */
[----:B------:R-:W-:-:S02]  /*2670*/  ISETP.GT.AND P3, PT, R2, 0x18, !P4 ;  /* 0x000000180200780c */ /* 0x000fc40006764270 */
[----:B------:R-:W-:Y:S02]  /*2680*/  P2R R33, PR, RZ, 0x10 ;  /* 0x00000010ff217803 */ /* 0x000fe40000000000 */
[----:B------:R-:W-:Y:S02]  /*2690*/  ISETP.LT.OR P3, PT, R0, 0x19, P3 ;  /* 0x000000190000780c */ /* 0x000fe40001f61670 */
[----:B------:R-:W-:Y:S02]  /*26a0*/  ISETP.GE.AND P4, PT, R4, 0x1a, PT ;  /* 0x0000001a0400780c */ /* 0x000fe40003f86270 */
[----:B------:R-:W-:Y:S02]  /*26b0*/  FSEL R36, R36, -INF , !P3 ;  /* 0xff80000024247808 */ /* 0x000fe40005800000 */
[----:B------:R-:W-:Y:S02]  /*26c0*/  ISETP.GT.AND P3, PT, R2, 0x19, !P4 ;  /* 0x000000190200780c */ /* 0x000fe40006764270 */
[----:B------:R-:W-:-:S02]  /*26d0*/  P2R R73, PR, RZ, 0x10 ;  /* 0x00000010ff497803 */ /* 0x000fc40000000000 */
[----:B------:R-:W-:Y:S02]  /*26e0*/  ISETP.LT.OR P3, PT, R0, 0x1a, P3 ;  /* 0x0000001a0000780c */ /* 0x000fe40001f61670 */
[----:B------:R-:W-:Y:S02]  /*26f0*/  ISETP.GE.AND P4, PT, R4, 0x21, PT ;  /* 0x000000210400780c */ /* 0x000fe40003f86270 */
[----:B------:R-:W-:Y:S02]  /*2700*/  FSEL R82, R37, -INF , !P3 ;  /* 0xff80000025527808 */ /* 0x000fe40005800000 */
[----:B------:R-:W-:Y:S02]  /*2710*/  ISETP.GT.AND P3, PT, R2, 0x20, !P4 ;  /* 0x000000200200780c */ /* 0x000fe40006764270 */
[----:B------:R-:W-:Y:S02]  /*2720*/  P2R R37, PR, RZ, 0x10 ;  /* 0x00000010ff257803 */ /* 0x000fe40000000000 */
[----:B------:R-:W-:-:S02]  /*2730*/  ISETP.LT.OR P3, PT, R0, 0x21, P3 ;  /* 0x000000210000780c */ /* 0x000fc40001f61670 */
[----:B------:R-:W-:Y:S02]  /*2740*/  ISETP.GE.AND P4, PT, R4, 0x22, PT ;  /* 0x000000220400780c */ /* 0x000fe40003f86270 */
[----:B------:R-:W-:Y:S02]  /*2750*/  FSEL R40, R40, -INF , !P3 ;  /* 0xff80000028287808 */ /* 0x000fe40005800000 */
[----:B------:R-:W-:Y:S02]  /*2760*/  ISETP.GT.AND P3, PT, R2, 0x21, !P4 ;  /* 0x000000210200780c */ /* 0x000fe40006764270 */
[----:B------:R-:W-:Y:S02]  /*2770*/  P2R R77, PR, RZ, 0x10 ;  /* 0x00000010ff4d7803 */ /* 0x000fe40000000000 */
[----:B------:R-:W-:Y:S02]  /*2780*/  ISETP.LT.OR P3, PT, R0, 0x22, P3 ;  /* 0x000000220000780c */ /* 0x000fe40001f61670 */
[----:B------:R-:W-:-:S02]  /*2790*/  ISETP.GE.AND P4, PT, R4, 0x29, PT ;  /* 0x000000290400780c */ /* 0x000fc40003f86270 */
[----:B------:R-:W-:Y:S02]  /*27a0*/  FSEL R84, R41, -INF , !P3 ;  /* 0xff80000029547808 */ /* 0x000fe40005800000 */
[----:B------:R-:W-:Y:S02]  /*27b0*/  ISETP.GT.AND P3, PT, R2, 0x28, !P4 ;  /* 0x000000280200780c */ /* 0x000fe40006764270 */
[----:B------:R-:W-:Y:S02]  /*27c0*/  P2R R41, PR, RZ, 0x10 ;  /* 0x00000010ff297803 */ /* 0x000fe40000000000 */
        /* <DEDUP_REMOVED lines=51> */
[----:B------:R-:W-:Y:S02]  /*2b00*/  P2R R25, PR, RZ, 0x20 ;  /* 0x00000020ff197803 */ /* 0x000fe40000000000 */
[----:B------:R-:W-:Y:S02]  /*2b10*/  FSEL R64, R64, -INF , !P3 ;  /* 0xff80000040407808 */ /* 0x000fe40005800000 */
[C---:B------:R-:W-:Y:S02]  /*2b20*/  ISETP.GE.AND P3, PT, R4.reuse, 0x52, PT ;  /* 0x000000520400780c */ /* 0x040fe40003f66270 */
[----:B------:R-:W-:Y:S02]  /*2b30*/  ISETP.GE.AND P6, PT, R4, 0x1, PT ;  /* 0x000000010400780c */ /* 0x000fe40003fc6270 */
[----:B------:R-:W-:-:S04]  /*2b40*/  ISETP.GT.AND P4, PT, R2, 0x51, !P3 ;  /* 0x000000510200780c */ /* 0x000fc80005f84270 */
[----:B------:R-:W-:-:S04]  /*2b50*/  ISETP.LT.OR P4, PT, R0, 0x52, P4 ;  /* 0x000000520000780c */ /* 0x000fc80002781670 */
[----:B------:R-:W-:Y:S02]  /*2b60*/  FSEL R65, R65, -INF , !P4 ;  /* 0xff80000041417808 */ /* 0x000fe40006000000 */
[----:B------:R-:W-:-:S04]  /*2b70*/  ISETP.GE.AND P4, PT, R4, 0x59, PT ;  /* 0x000000590400780c */ /* 0x000fc80003f86270 */
[----:B------:R-:W-:-:S04]  /*2b80*/  ISETP.GT.AND P5, PT, R2, 0x58, !P4 ;  /* 0x000000580200780c */ /* 0x000fc800067a4270 */
[----:B------:R-:W-:-:S04]  /*2b90*/  ISETP.LT.OR P5, PT, R0, 0x59, P5 ;  /* 0x000000590000780c */ /* 0x000fc80002fa1670 */
[----:B------:R-:W-:Y:S02]  /*2ba0*/  FSEL R13, R68, -INF , !P5 ;  /* 0xff800000440d7808 */ /* 0x000fe40006800000 */
[----:B------:R-:W-:-:S04]  /*2bb0*/  ISETP.GT.AND P5, PT, R2, RZ, !P6 ;  /* 0x000000ff0200720c */ /* 0x000fc800077a4270 */
[----:B------:R-:W-:-:S04]  /*2bc0*/  ISETP.LT.OR P5, PT, R0, 0x1, P5 ;  /* 0x000000010000780c */ /* 0x000fc80002fa1670 */
[----:B------:R-:W-:Y:S02]  /*2bd0*/  FSEL R28, R24, -INF , !P5 ;  /* 0xff800000181c7808 */ /* 0x000fe40006800000 */
[----:B------:R-:W-:Y:S01]  /*2be0*/  ISETP.GE.AND P5, PT, R4, 0x5a, PT ;  /* 0x0000005a0400780c */ /* 0x000fe20003fa6270 */
[----:B------:R-:W-:-:S03]  /*2bf0*/  IMAD.IADD R4, R15, 0x1, R6 ;  /* 0x000000010f047824 */ /* 0x000fc600078e0206 */
[----:B------:R-:W-:Y:S02]  /*2c00*/  P2R R68, PR, RZ, 0x20 ;  /* 0x00000020ff447803 */ /* 0x000fe40000000000 */
[----:B------:R-:W-:Y:S02]  /*2c10*/  ISETP.GT.AND P5, PT, R2, 0x59, !P5 ;  /* 0x000000590200780c */ /* 0x000fe40006fa4270 */
[----:B------:R-:W-:Y:S02]  /*2c20*/  VIADDMNMX R2, R6, R12, R5, PT ;  /* 0x0000000c06027246 */ /* 0x000fe40003800105 */
[----:B------:R-:W-:-:S04]  /*2c30*/  ISETP.LT.OR P5, PT, R0, 0x5a, P5 ;  /* 0x0000005a0000780c */ /* 0x000fc80002fa1670 */
[----:B------:R-:W-:Y:S02]  /*2c40*/  FSEL R69, R69, -INF , !P5 ;  /* 0xff80000045457808 */ /* 0x000fe40006800000 */
[----:B------:R-:W-:-:S13]  /*2c50*/  PLOP3.LUT P5, PT, PT, PT, UP0, 0x40, 0x0 ;  /* 0x000000000000781c */ /* 0x000fda0003fae808 */
[----:B------:R-:W-:Y:S05]  /*2c60*/  @P5 BRA `(.L_x_883) ;  /* 0x0000000000605947 */ /* 0x000fea0003800000 */
        /* <DEDUP_REMOVED lines=9> */
[----:B------:R-:W-:Y:S01]  /*2d00*/  @P5 IMAD.HI.U32 R0, R3, UR14, RZ ;  /* 0x0000000e03005c27 */ /* 0x000fe2000f8e00ff */
[----:B------:R-:W-:-:S13]  /*2d10*/  PLOP3.LUT P5, PT, PT, PT, UP1, 0x80, 0x0 ;  /* 0x000000000000781c */ /* 0x000fda0003faf018 */
[----:B------:R-:W-:-:S04]  /*2d20*/  @P5 SHF.R.U32.HI R3, RZ, UR15, R0 ;  /* 0x0000000fff035c19 */ /* 0x000fc80008011600 */
[----:B------:R-:W-:Y:S01]  /*2d30*/  LOP3.LUT R3, RZ, R3, RZ, 0x33, !PT ;  /* 0x00000003ff037212 */ /* 0x000fe200078e33ff */
[----:B------:R-:W-:Y:S06]  /*2d40*/  BRA `(.L_x_886) ;  /* 0x0000000000187947 */ /* 0x000fec0003800000 */
.L_x_885:
[----:B------:R-:W-:-:S06]  /*2d50*/  UISETP.NE.AND UP1, UPT, UR7, 0x1, UPT ;  /* 0x000000010700788c */ /* 0x000fcc000bf25270 */
[----:B------:R-:W-:-:S05]  /*2d60*/  PLOP3.LUT P5, PT, PT, PT, UP1, 0x80, 0x0 ;  /* 0x000000000000781c */ /* 0x000fca0003faf018 */
[----:B------:R-:W-:-:S08]  /*2d70*/  @UP1 ULDC.64 UR14, c[0x0][0x9e8] ;  /* 0x00027a00000e1ab9 */ /* 0x000fd00000000a00 */
[----:B------:R-:W-:Y:S01]  /*2d80*/  @P5 IMAD.HI.U32 R0, R3, UR14, RZ ;  /* 0x0000000e03005c27 */ /* 0x000fe2000f8e00ff */
[----:B------:R-:W-:-:S13]  /*2d90*/  PLOP3.LUT P5, PT, PT, PT, UP1, 0x80, 0x0 ;  /* 0x000000000000781c */ /* 0x000fda0003faf018 */
[----:B------:R-:W-:-:S07]  /*2da0*/  @P5 SHF.R.U32.HI R3, RZ, UR15, R0 ;  /* 0x0000000fff035c19 */ /* 0x000fce0008011600 */
.L_x_886:
[----:B------:R-:W-:Y:S05]  /*2db0*/  BSYNC B0 ;  /* 0x0000000000007941 */ /* 0x000fea0003800000 */
.L_x_884:
[----:B------:R-:W-:-:S05]  /*2dc0*/  IMAD R3, R3, UR7, R20 ;  /* 0x0000000703037c24 */ /* 0x000fca000f8e0214 */
[----:B------:R-:W-:Y:S02]  /*2dd0*/  VIMNMX R4, R4, R3, !PT ;  /* 0x0000000304047248 */ /* 0x000fe40007fe0100 */
[----:B------:R-:W-:-:S07]  /*2de0*/  VIADDMNMX R2, R3, UR7, R2, PT ;  /* 0x0000000703027c46 */ /* 0x000fce000b800102 */
.L_x_883:
[C---:B------:R-:W-:Y:S01]  /*2df0*/  ISETP.GT.AND P1, PT, R4.reuse, 0x1, !P1 ;  /* 0x000000010400780c */ /* 0x040fe20004f24270 */
[----:B------:R-:W-:Y:S01]  /*2e00*/  ULDC UR11, c[0x0][0x988] ;  /* 0x00026200000b7ab9 */ /* 0x000fe20000000800 */
[----:B------:R-:W-:Y:S01]  /*2e10*/  ISETP.GT.AND P2, PT, R4, 0x8, !P2 ;  /* 0x000000080400780c */ /* 0x000fe20005744270 */
[----:B------:R-:W-:Y:S01]  /*2e20*/  IMAD.IADD R14, R75, 0x1, -R14 ;  /* 0x000000014b0e7824 */ /* 0x000fe200078e0a0e */
[----:B------:R-:W-:Y:S02]  /*2e30*/  ISETP.LT.OR P1, PT, R2, 0x2, P1 ;  /* 0x000000020200780c */ /* 0x000fe40000f21670 */
[----:B------:R-:W-:Y:S02]  /*2e40*/  FMNMX.FTZ R0, R28, R72, !PT ;  /* 0x000000481c007209 */ /* 0x000fe40007810000 */
[----:B------:R-:W-:Y:S02]  /*2e50*/  FSEL R27, R27, -INF , !P1 ;  /* 0xff8000001b1b7808 */ /* 0x000fe40004800000 */
[----:B------:R-:W-:-:S02]  /*2e60*/  ISETP.NE.AND P1, PT, R21, RZ, PT ;  /* 0x000000ff1500720c */ /* 0x000fc40003f25270 */
[----:B------:R-:W-:Y:S02]  /*2e70*/  ISETP.LT.OR P2, PT, R2, 0x9, P2 ;  /* 0x000000090200780c */ /* 0x000fe40001741670 */
[----:B------:R-:W-:Y:S02]  /*2e80*/  ISETP.GT.AND P1, PT, R4, 0x9, !P1 ;  /* 0x000000090400780c */ /* 0x000fe40004f24270 */
[----:B------:R-:W-:Y:S02]  /*2e90*/  FMNMX.FTZ R0, R76, R0, !PT ;  /* 0x000000004c007209 */ /* 0x000fe40007810000 */
[----:B------:R-:W-:Y:S02]  /*2ea0*/  ISETP.LT.OR P1, PT, R2, 0xa, P1 ;  /* 0x0000000a0200780c */ /* 0x000fe40000f21670 */
[----:B------:R-:W-:Y:S02]  /*2eb0*/  FSEL R21, R30, -INF , !P2 ;  /* 0xff8000001e157808 */ /* 0x000fe40005000000 */
[----:B------:R-:W-:-:S02]  /*2ec0*/  FSEL R31, R31, -INF , !P1 ;  /* 0xff8000001f1f7808 */ /* 0x000fc40004800000 */
[----:B------:R-:W-:Y:S02]  /*2ed0*/  ISETP.NE.AND P1, PT, R25, RZ, PT ;  /* 0x000000ff1900720c */ /* 0x000fe40003f25270 */
[----:B------:R-:W-:Y:S02]  /*2ee0*/  ISETP.NE.AND P2, PT, R29, RZ, PT ;  /* 0x000000ff1d00720c */ /* 0x000fe40003f45270 */
[----:B------:R-:W-:Y:S02]  /*2ef0*/  ISETP.GT.AND P1, PT, R4, 0x10, !P1 ;  /* 0x000000100400780c */ /* 0x000fe40004f24270 */
[----:B------:R-:W-:Y:S02]  /*2f00*/  FMNMX.FTZ R0, R78, R0, !PT ;  /* 0x000000004e007209 */ /* 0x000fe40007810000 */
[----:B------:R-:W-:Y:S02]  /*2f10*/  ISETP.LT.OR P1, PT, R2, 0x11, P1 ;  /* 0x000000110200780c */ /* 0x000fe40000f21670 */
[----:B------:R-:W-:-:S02]  /*2f20*/  FMNMX.FTZ R0, R32, R0, !PT ;  /* 0x0000000020007209 */ /* 0x000fc40007810000 */
[----:B------:R-:W-:Y:S02]  /*2f30*/  FSEL R25, R34, -INF , !P1 ;  /* 0xff80000022197808 */ /* 0x000fe40004800000 */
[----:B------:R-:W-:Y:S02]  /*2f40*/  ISETP.GT.AND P1, PT, R4, 0x11, !P2 ;  /* 0x000000110400780c */ /* 0x000fe40005724270 */
[----:B------:R-:W-:Y:S02]  /*2f50*/  ISETP.NE.AND P5, PT, R33, RZ, PT ;  /* 0x000000ff2100720c */ /* 0x000fe40003fa5270 */
[----:B------:R-:W-:Y:S02]  /*2f60*/  ISETP.LT.OR P1, PT, R2, 0x12, P1 ;  /* 0x000000120200780c */ /* 0x000fe40000f21670 */
[----:B------:R-:W-:Y:S02]  /*2f70*/  FMNMX.FTZ R0, R80, R0, !PT ;  /* 0x0000000050007209 */ /* 0x000fe40007810000 */
[----:B------:R-:W-:-:S02]  /*2f80*/  FSEL R35, R35, -INF , !P1 ;  /* 0xff80000023237808 */ /* 0x000fc40004800000 */
[----:B------:R-:W-:Y:S02]  /*2f90*/  ISETP.GT.AND P1, PT, R4, 0x18, !P5 ;  /* 0x000000180400780c */ /* 0x000fe40006f24270 */
[----:B------:R-:W-:Y:S02]  /*2fa0*/  FMNMX.FTZ R0, R36, R0, !PT ;  /* 0x0000000024007209 */ /* 0x000fe40007810000 */
[----:B------:R-:W-:Y:S02]  /*2fb0*/  ISETP.LT.OR P1, PT, R2, 0x19, P1 ;  /* 0x000000190200780c */ /* 0x000fe40000f21670 */
[----:B------:R-:W-:Y:S02]  /*2fc0*/  FMNMX.FTZ R0, R82, R0, !PT ;  /* 0x0000000052007209 */ /* 0x000fe40007810000 */
[----:B------:R-:W-:Y:S02]  /*2fd0*/  FSEL R29, R38, -INF , !P1 ;  /* 0xff800000261d7808 */ /* 0x000fe40004800000 */
[----:B------:R-:W-:-:S02]  /*2fe0*/  FMNMX.FTZ R0, R40, R0, !PT ;  /* 0x0000000028007209 */ /* 0x000fc40007810000 */
[----:B------:R-:W-:Y:S02]  /*2ff0*/  ISETP.NE.AND P1, PT, R73, RZ, PT ;  /* 0x000000ff4900720c */ /* 0x000fe40003f25270 */
[----:B------:R-:W-:Y:S02]  /*3000*/  FMNMX.FTZ R0, R84, R0, !PT ;  /* 0x0000000054007209 */ /* 0x000fe40007810000 */
[----:B------:R-:W-:Y:S02]  /*3010*/  ISETP.GT.AND P1, PT, R4, 0x19, !P1 ;  /* 0x000000190400780c */ /* 0x000fe40004f24270 */
[----:B------:R-:W-:Y:S02]  /*3020*/  FMNMX.FTZ R0, R44, R0, !PT ;  /* 0x000000002c007209 */ /* 0x000fe40007810000 */
[----:B------:R-:W-:Y:S02]  /*3030*/  ISETP.LT.OR P1, PT, R2, 0x1a, P1 ;  /* 0x0000001a0200780c */ /* 0x000fe40000f21670 */
[----:B------:R-:W-:-:S02]  /*3040*/  FMNMX.FTZ R0, R86, R0, !PT ;  /* 0x0000000056007209 */ /* 0x000fc40007810000 */
[----:B------:R-:W-:Y:S02]  /*3050*/  FSEL R39, R39, -INF , !P1 ;  /* 0xff80000027277808 */ /* 0x000fe40004800000 */
[----:B------:R-:W-:Y:S02]  /*3060*/  ISETP.NE.AND P1, PT, R37, RZ, PT ;  /* 0x000000ff2500720c */ /* 0x000fe40003f25270 */
[----:B------:R-:W-:Y:S02]  /*3070*/  FMNMX.FTZ R0, R48, R0, !PT ;  /* 0x0000000030007209 */ /* 0x000fe40007810000 */
[----:B------:R-:W-:Y:S02]  /*3080*/  ISETP.GT.AND P1, PT, R4, 0x20, !P1 ;  /* 0x000000200400780c */ /* 0x000fe40004f24270 */
[----:B------:R-:W-:Y:S02]  /*3090*/  FMNMX.FTZ R0, R88, R0, !PT ;  /* 0x0000000058007209 */ /* 0x000fe40007810000 */
[----:B------:R-:W-:-:S02]  /*30a0*/  ISETP.LT.OR P1, PT, R2, 0x21, P1 ;  /* 0x000000210200780c */ /* 0x000fc40000f21670 */
[----:B------:R-:W-:Y:S02]  /*30b0*/  FMNMX.FTZ R0, R52, R0, !PT ;  /* 0x0000000034007209 */ /* 0x000fe40007810000 */
[----:B------:R-:W-:Y:S02]  /*30c0*/  FSEL R33, R42, -INF , !P1 ;  /* 0xff8000002a217808 */ /* 0x000fe40004800000 */
[----:B------:R-:W-:Y:S02]  /*30d0*/  ISETP.NE.AND P1, PT, R77, RZ, PT ;  /* 0x000000ff4d00720c */ /* 0x000fe40003f25270 */
[----:B------:R-:W-:Y:S02]  /*30e0*/  FMNMX.FTZ R0, R90, R0, !PT ;  /* 0x000000005a007209 */ /* 0x000fe40007810000 */
[----:B------:R-:W-:Y:S02]  /*30f0*/  ISETP.GT.AND P1, PT, R4, 0x21, !P1 ;  /* 0x000000210400780c */ /* 0x000fe40004f24270 */
[----:B------:R-:W-:-:S02]  /*3100*/  FMNMX.FTZ R0, R56, R0, !PT ;  /* 0x0000000038007209 */ /* 0x000fc40007810000 */
[----:B------:R-:W-:Y:S02]  /*3110*/  ISETP.LT.OR P1, PT, R2, 0x22, P1 ;  /* 0x000000220200780c */ /* 0x000fe40000f21670 */
[----:B------:R-:W-:Y:S02]  /*3120*/  FMNMX.FTZ R0, R92, R0, !PT ;  /* 0x000000005c007209 */ /* 0x000fe40007810000 */
[----:B------:R-:W-:Y:S02]  /*3130*/  FSEL R43, R43, -INF , !P1 ;  /* 0xff8000002b2b7808 */ /* 0x000fe40004800000 */
[----:B------:R-:W-:Y:S02]  /*3140*/  ISETP.NE.AND P1, PT, R41, RZ, PT ;  /* 0x000000ff2900720c */ /* 0x000fe40003f25270 */
[----:B------:R-:W-:Y:S02]  /*3150*/  FMNMX.FTZ R0, R60, R0, !PT ;  /* 0x000000003c007209 */ /* 0x000fe40007810000 */
[----:B------:R-:W-:-:S02]  /*3160*/  ISETP.GT.AND P1, PT, R4, 0x28, !P1 ;  /* 0x000000280400780c */ /* 0x000fc40004f24270 */
[----:B------:R-:W-:Y:S02]  /*3170*/  FMNMX.FTZ R0, R94, R0, !PT ;  /* 0x000000005e007209 */ /* 0x000fe40007810000 */
[----:B------:R-:W-:Y:S02]  /*3180*/  ISETP.LT.OR P1, PT, R2, 0x29, P1 ;  /* 0x000000290200780c */ /* 0x000fe40000f21670 */
[----:B------:R-:W-:Y:S02]  /*3190*/  FMNMX.FTZ R0, R64, R0, !PT ;  /* 0x0000000040007209 */ /* 0x000fe40007810000 */
[----:B------:R-:W-:Y:S02]  /*31a0*/  FSEL R37, R46, -INF , !P1 ;  /* 0xff8000002e257808 */ /* 0x000fe40004800000 */
[----:B------:R-:W-:Y:S02]  /*31b0*/  FMNMX.FTZ R0, R65, R0, !PT ;  /* 0x0000000041007209 */ /* 0x000fe40007810000 */
[----:B------:R-:W-:-:S02]  /*31c0*/  ISETP.NE.AND P1, PT, R79, RZ, PT ;  /* 0x000000ff4f00720c */ /* 0x000fc40003f25270 */
[----:B------:R-:W-:Y:S02]  /*31d0*/  FMNMX.FTZ R0, R13, R0, !PT ;  /* 0x000000000d007209 */ /* 0x000fe40007810000 */
[----:B------:R-:W-:Y:S02]  /*31e0*/  ISETP.GT.AND P1, PT, R4, 0x29, !P1 ;  /* 0x000000290400780c */ /* 0x000fe40004f24270 */
[----:B------:R-:W-:Y:S01]  /*31f0*/  FMNMX.FTZ R12, R69, R0, !PT ;  /* 0x00000000450c7209 */ /* 0x000fe20007810000 */
[----:B------:R-:W-:Y:S01]  /*3200*/  IMAD.U32 R0, RZ, RZ, UR11 ;  /* 0x0000000bff007e24 */ /* 0x000fe2000f8e00ff */
[----:B------:R-:W-:Y:S02]  /*3210*/  ISETP.LT.OR P1, PT, R2, 0x2a, P1 ;  /* 0x0000002a0200780c */ /* 0x000fe40000f21670 */
[----:B------:R-:W-:Y:S01]  /*3220*/  ISETP.GT.AND P6, PT, R4, RZ, !P6 ;  /* 0x000000ff0400720c */ /* 0x000fe200077c4270 */
[----:B------:R-:W1:Y:S01]  /*3230*/  SHFL.BFLY PT, R5, R12, 0x2, 0x1f ;  /* 0x0c401f000c057f89 */ /* 0x000e6200000e0000 */
[----:B------:R-:W-:-:S02]  /*3240*/  FSEL R47, R47, -INF , !P1 ;  /* 0xff8000002f2f7808 */ /* 0x000fc40004800000 */
[----:B------:R-:W-:Y:S02]  /*3250*/  ISETP.NE.AND P1, PT, R45, RZ, PT ;  /* 0x000000ff2d00720c */ /* 0x000fe40003f25270 */
[----:B------:R-:W-:Y:S02]  /*3260*/  ISETP.LT.OR P6, PT, R2, 0x1, P6 ;  /* 0x000000010200780c */ /* 0x000fe400037c1670 */
[----:B------:R-:W-:Y:S02]  /*3270*/  ISETP.GT.AND P1, PT, R4, 0x30, !P1 ;  /* 0x000000300400780c */ /* 0x000fe40004f24270 */
[----:B------:R-:W-:Y:S02]  /*3280*/  FSEL R15, R26, -INF , !P6 ;  /* 0xff8000001a0f7808 */ /* 0x000fe40007000000 */
[----:B------:R-:W-:Y:S02]  /*3290*/  ISETP.LT.OR P1, PT, R2, 0x31, P1 ;  /* 0x000000310200780c */ /* 0x000fe40000f21670 */
[----:B------:R-:W-:-:S02]  /*32a0*/  ISETP.NE.AND P2, PT, R53, RZ, PT ;  /* 0x000000ff3500720c */ /* 0x000fc40003f45270 */
[----:B------:R-:W-:Y:S02]  /*32b0*/  FSEL R41, R50, -INF , !P1 ;  /* 0xff80000032297808 */ /* 0x000fe40004800000 */
[----:B------:R-:W-:Y:S02]  /*32c0*/  ISETP.NE.AND P1, PT, R81, RZ, PT ;  /* 0x000000ff5100720c */ /* 0x000fe40003f25270 */
[----:B------:R-:W-:Y:S02]  /*32d0*/  ISETP.NE.AND P5, PT, R85, RZ, PT ;  /* 0x000000ff5500720c */ /* 0x000fe40003fa5270 */
[----:B------:R-:W-:Y:S02]  /*32e0*/  ISETP.GT.AND P1, PT, R4, 0x31, !P1 ;  /* 0x000000310400780c */ /* 0x000fe40004f24270 */
[----:B------:R-:W-:Y:S02]  /*32f0*/  ISETP.NE.AND P6, PT, R87, RZ, PT ;  /* 0x000000ff5700720c */ /* 0x000fe40003fc5270 */
[----:B------:R-:W-:-:S02]  /*3300*/  ISETP.LT.OR P1, PT, R2, 0x32, P1 ;  /* 0x000000320200780c */ /* 0x000fc40000f21670 */
[----:B-1----:R-:W-:Y:S02]  /*3310*/  FMNMX.FTZ R20, R12, R5, !PT ;  /* 0x000000050c147209 */ /* 0x002fe40007810000 */
[----:B------:R-:W-:Y:S02]  /*3320*/  FMNMX.FTZ R12, R15, R27, !PT ;  /* 0x0000001b0f0c7209 */ /* 0x000fe40007810000 */
[----:B------:R-:W-:Y:S01]  /*3330*/  FSEL R51, R51, -INF , !P1 ;  /* 0xff80000033337808 */ /* 0x000fe20004800000 */
[----:B------:R-:W1:Y:S01]  /*3340*/  SHFL.BFLY PT, R5, R20, 0x1, 0x1f ;  /* 0x0c201f0014057f89 */ /* 0x000e6200000e0000 */
[----:B------:R-:W-:Y:S02]  /*3350*/  ISETP.NE.AND P1, PT, R49, RZ, PT ;  /* 0x000000ff3100720c */ /* 0x000fe40003f25270 */
[----:B------:R-:W-:Y:S02]  /*3360*/  FMNMX.FTZ R12, R21, R12, !PT ;  /* 0x0000000c150c7209 */ /* 0x000fe40007810000 */
[----:B------:R-:W-:-:S02]  /*3370*/  ISETP.GT.AND P1, PT, R4, 0x38, !P1 ;  /* 0x000000380400780c */ /* 0x000fc40004f24270 */
[----:B------:R-:W-:Y:S02]  /*3380*/  FMNMX.FTZ R12, R31, R12, !PT ;  /* 0x0000000c1f0c7209 */ /* 0x000fe40007810000 */
[----:B------:R-:W-:Y:S02]  /*3390*/  ISETP.LT.OR P1, PT, R2, 0x39, P1 ;  /* 0x000000390200780c */ /* 0x000fe40000f21670 */
[----:B------:R-:W-:Y:S02]  /*33a0*/  FMNMX.FTZ R12, R25, R12, !PT ;  /* 0x0000000c190c7209 */ /* 0x000fe40007810000 */
[----:B------:R-:W-:Y:S02]  /*33b0*/  FSEL R45, R54, -INF , !P1 ;  /* 0xff800000362d7808 */ /* 0x000fe40004800000 */
[----:B------:R-:W-:Y:S02]  /*33c0*/  ISETP.NE.AND P1, PT, R83, RZ, PT ;  /* 0x000000ff5300720c */ /* 0x000fe40003f25270 */
[----:B------:R-:W-:-:S02]  /*33d0*/  FMNMX.FTZ R12, R35, R12, !PT ;  /* 0x0000000c230c7209 */ /* 0x000fc40007810000 */
[----:B------:R-:W-:Y:S02]  /*33e0*/  ISETP.GT.AND P1, PT, R4, 0x39, !P1 ;  /* 0x000000390400780c */ /* 0x000fe40004f24270 */
[----:B------:R-:W-:Y:S02]  /*33f0*/  FMNMX.FTZ R12, R29, R12, !PT ;  /* 0x0000000c1d0c7209 */ /* 0x000fe40007810000 */
[----:B------:R-:W-:Y:S02]  /*3400*/  ISETP.LT.OR P1, PT, R2, 0x3a, P1 ;  /* 0x0000003a0200780c */ /* 0x000fe40000f21670 */
[----:B------:R-:W-:Y:S02]  /*3410*/  FMNMX.FTZ R12, R39, R12, !PT ;  /* 0x0000000c270c7209 */ /* 0x000fe40007810000 */
[----:B------:R-:W-:Y:S02]  /*3420*/  FSEL R55, R55, -INF , !P1 ;  /* 0xff80000037377808 */ /* 0x000fe40004800000 */
[----:B------:R-:W-:-:S02]  /*3430*/  ISETP.GT.AND P1, PT, R4, 0x40, !P2 ;  /* 0x000000400400780c */ /* 0x000fc40005724270 */
[----:B------:R-:W-:Y:S02]  /*3440*/  FMNMX.FTZ R12, R33, R12, !PT ;  /* 0x0000000c210c7209 */ /* 0x000fe40007810000 */
[----:B------:R-:W-:Y:S02]  /*3450*/  ISETP.LT.OR P1, PT, R2, 0x41, P1 ;  /* 0x000000410200780c */ /* 0x000fe40000f21670 */
[----:B------:R-:W-:Y:S02]  /*3460*/  FMNMX.FTZ R12, R43, R12, !PT ;  /* 0x0000000c2b0c7209 */ /* 0x000fe40007810000 */
[----:B------:R-:W-:Y:S02]  /*3470*/  FSEL R3, R58, -INF , !P1 ;  /* 0xff8000003a037808 */ /* 0x000fe40004800000 */
[----:B------:R-:W-:Y:S02]  /*3480*/  FMNMX.FTZ R12, R37, R12, !PT ;  /* 0x0000000c250c7209 */ /* 0x000fe40007810000 */
[----:B------:R-:W-:-:S02]  /*3490*/  ISETP.GT.AND P1, PT, R4, 0x41, !P5 ;  /* 0x000000410400780c */ /* 0x000fc40006f24270 */
[----:B-1----:R-:W-:Y:S02]  /*34a0*/  FMNMX.FTZ R5, R20, R5, !PT ;  /* 0x0000000514057209 */ /* 0x002fe40007810000 */
[----:B------:R-:W-:Y:S02]  /*34b0*/  FMNMX.FTZ R12, R47, R12, !PT ;  /* 0x0000000c2f0c7209 */ /* 0x000fe40007810000 */
[----:B------:R-:W-:Y:S01]  /*34c0*/  ISETP.LT.OR P1, PT, R2, 0x42, P1 ;  /* 0x000000420200780c */ /* 0x000fe20000f21670 */
[----:B------:R-:W-:Y:S01]  /*34d0*/  FMUL.FTZ R24, R5, R0 ;  /* 0x0000000005187220 */ /* 0x000fe20000410000 */
[----:B------:R-:W-:Y:S02]  /*34e0*/  FMNMX.FTZ R12, R41, R12, !PT ;  /* 0x0000000c290c7209 */ /* 0x000fe40007810000 */
[----:B------:R-:W-:Y:S02]  /*34f0*/  FSEL R59, R59, -INF , !P1 ;  /* 0xff8000003b3b7808 */ /* 0x000fe40004800000 */
[----:B------:R-:W-:-:S02]  /*3500*/  FSETP.NEU.FTZ.AND P1, PT, R5, -INF , PT ;  /* 0xff8000000500780b */ /* 0x000fc40003f3d000 */
[----:B------:R-:W-:Y:S02]  /*3510*/  ISETP.NE.AND P5, PT, R57, RZ, PT ;  /* 0x000000ff3900720c */ /* 0x000fe40003fa5270 */
[----:B------:R-:W-:Y:S02]  /*3520*/  FMNMX.FTZ R12, R51, R12, !PT ;  /* 0x0000000c330c7209 */ /* 0x000fe40007810000 */
[----:B------:R-:W-:Y:S02]  /*3530*/  FSEL R73, R24, RZ, P1 ;  /* 0x000000ff18497208 */ /* 0x000fe40000800000 */
[----:B------:R-:W-:Y:S02]  /*3540*/  ISETP.GT.AND P1, PT, R4, 0x48, !P5 ;  /* 0x000000480400780c */ /* 0x000fe40006f24270 */
[----:B------:R-:W-:Y:S01]  /*3550*/  FMNMX.FTZ R12, R45, R12, !PT ;  /* 0x0000000c2d0c7209 */ /* 0x000fe20007810000 */
[-CC-:B------:R-:W-:Y:S01]  /*3560*/  FFMA.FTZ R20, R28, R0.reuse, -R73.reuse ;  /* 0x000000001c147223 */ /* 0x180fe20000010849 */
[----:B------:R-:W-:Y:S01]  /*3570*/  ISETP.LT.OR P1, PT, R2, 0x49, P1 ;  /* 0x000000490200780c */ /* 0x000fe20000f21670 */
[--C-:B------:R-:W-:Y:S01]  /*3580*/  FFMA.FTZ R24, R72, R0, -R73.reuse ;  /* 0x0000000048187223 */ /* 0x100fe20000010849 */
[----:B------:R-:W-:Y:S01]  /*3590*/  FMNMX.FTZ R12, R55, R12, !PT ;  /* 0x0000000c370c7209 */ /* 0x000fe20007810000 */
[-CC-:B------:R-:W-:Y:S01]  /*35a0*/  FFMA.FTZ R26, R76, R0.reuse, -R73.reuse ;  /* 0x000000004c1a7223 */ /* 0x180fe20000010849 */
[----:B------:R-:W-:Y:S01]  /*35b0*/  FSEL R49, R62, -INF , !P1 ;  /* 0xff8000003e317808 */ /* 0x000fe20004800000 */
[----:B------:R-:W-:Y:S01]  /*35c0*/  MUFU.EX2 R20, R20 ;  /* 0x0000001400147308 */ /* 0x000fe20000000800 */
[----:B------:R-:W-:Y:S01]  /*35d0*/  ISETP.NE.AND P2, PT, R61, RZ, PT ;  /* 0x000000ff3d00720c */ /* 0x000fe20003f45270 */
[-CC-:B------:R-:W-:Y:S01]  /*35e0*/  FFMA.FTZ R28, R78, R0.reuse, -R73.reuse ;  /* 0x000000004e1c7223 */ /* 0x180fe20000010849 */
[----:B------:R-:W-:Y:S01]  /*35f0*/  ISETP.GT.AND P1, PT, R4, 0x49, !P6 ;  /* 0x000000490400780c */ /* 0x000fe20007724270 */
[--C-:B------:R-:W-:Y:S01]  /*3600*/  FFMA.FTZ R30, R32, R0, -R73.reuse ;  /* 0x00000000201e7223 */ /* 0x100fe20000010849 */
[----:B------:R-:W-:Y:S01]  /*3610*/  FMNMX.FTZ R12, R3, R12, !PT ;  /* 0x0000000c030c7209 */ /* 0x000fe20007810000 */
[-CC-:B------:R-:W-:Y:S01]  /*3620*/  FFMA.FTZ R13, R13, R0.reuse, -R73.reuse ;  /* 0x000000000d0d7223 */ /* 0x180fe20000010849 */
[----:B------:R-:W-:Y:S01]  /*3630*/  ISETP.GT.AND P2, PT, R4, 0x50, !P2 ;  /* 0x000000500400780c */ /* 0x000fe20005744270 */
[----:B------:R1:W2:Y:S01]  /*3640*/  MUFU.EX2 R77, R24 ;  /* 0x00000018004d7308 */ /* 0x0002a20000000800 */
[----:B------:R-:W-:Y:S01]  /*3650*/  ISETP.LT.OR P1, PT, R2, 0x4a, P1 ;  /* 0x0000004a0200780c */ /* 0x000fe20000f21670 */
[--C-:B------:R-:W-:Y:S01]  /*3660*/  FFMA.FTZ R32, R36, R0, -R73.reuse ;  /* 0x0000000024207223 */ /* 0x100fe20000010849 */
[----:B------:R-:W-:Y:S01]  /*3670*/  FMNMX.FTZ R12, R59, R12, !PT ;  /* 0x0000000c3b0c7209 */ /* 0x000fe20007810000 */
[-CC-:B------:R-:W-:Y:S01]  /*3680*/  FFMA.FTZ R34, R52, R0.reuse, -R73.reuse ;  /* 0x0000000034227223 */ /* 0x180fe20000010849 */
[----:B------:R-:W-:Y:S01]  /*3690*/  ISETP.GT.AND P3, PT, R4, 0x51, !P3 ;  /* 0x000000510400780c */ /* 0x000fe20005f64270 */
[-CC-:B------:R-:W-:Y:S01]  /*36a0*/  FFMA.FTZ R38, R56, R0.reuse, -R73.reuse ;  /* 0x0000000038267223 */ /* 0x180fe20000010849 */
[----:B------:R-:W-:Y:S01]  /*36b0*/  ISETP.LT.OR P2, PT, R2, 0x51, P2 ;  /* 0x000000510200780c */ /* 0x000fe20001741670 */
[----:B------:R-:W-:Y:S01]  /*36c0*/  MUFU.EX2 R26, R26 ;  /* 0x0000001a001a7308 */ /* 0x000fe20000000800 */
[----:B------:R-:W-:Y:S01]  /*36d0*/  FSEL R63, R63, -INF , !P1 ;  /* 0xff8000003f3f7808 */ /* 0x000fe20004800000 */
[--C-:B-1----:R-:W-:Y:S01]  /*36e0*/  FFMA.FTZ R24, R80, R0, -R73.reuse ;  /* 0x0000000050187223 */ /* 0x102fe20000010849 */
[----:B------:R-:W-:Y:S01]  /*36f0*/  FMNMX.FTZ R12, R49, R12, !PT ;  /* 0x0000000c310c7209 */ /* 0x000fe20007810000 */
[-CC-:B------:R-:W-:Y:S01]  /*3700*/  FFMA.FTZ R36, R90, R0.reuse, -R73.reuse ;  /* 0x000000005a247223 */ /* 0x180fe20000010849 */
[----:B------:R-:W-:Y:S01]  /*3710*/  ISETP.NE.AND P5, PT, R68, RZ, PT ;  /* 0x000000ff4400720c */ /* 0x000fe20003fa5270 */
[-CC-:B------:R-:W-:Y:S01]  /*3720*/  FFMA.FTZ R65, R65, R0.reuse, -R73.reuse ;  /* 0x0000000041417223 */ /* 0x180fe20000010849 */
[----:B------:R-:W-:Y:S01]  /*3730*/  ISETP.GT.AND P4, PT, R4, 0x58, !P4 ;  /* 0x000000580400780c */ /* 0x000fe20006784270 */
[----:B------:R1:W3:Y:S01]  /*3740*/  MUFU.EX2 R79, R28 ;  /* 0x0000001c004f7308 */ /* 0x0002e20000000800 */
[----:B------:R-:W-:Y:S01]  /*3750*/  ISETP.LT.OR P3, PT, R2, 0x52, P3 ;  /* 0x000000520200780c */ /* 0x000fe20001f61670 */
[----:B------:R-:W-:Y:S01]  /*3760*/  FFMA.FTZ R69, R69, R0, -R73 ;  /* 0x0000000045457223 */ /* 0x000fe20000010849 */
[----:B------:R-:W-:-:S02]  /*3770*/  FSEL R53, R66, -INF , !P2 ;  /* 0xff80000042357808 */ /* 0x000fc40005000000 */
[----:B------:R-:W-:Y:S02]  /*3780*/  FMNMX.FTZ R12, R63, R12, !PT ;  /* 0x0000000c3f0c7209 */ /* 0x000fe40007810000 */
[----:B------:R-:W-:Y:S01]  /*3790*/  ISETP.GT.AND P5, PT, R4, 0x59, !P5 ;  /* 0x000000590400780c */ /* 0x000fe20006fa4270 */
[-CC-:B------:R-:W-:Y:S01]  /*37a0*/  FFMA.FTZ R4, R40, R0.reuse, -R73.reuse ;  /* 0x0000000028047223 */ /* 0x180fe20000010849 */
[----:B------:R-:W-:Y:S01]  /*37b0*/  ISETP.LT.OR P4, PT, R2, 0x59, P4 ;  /* 0x000000590200780c */ /* 0x000fe20002781670 */
[--C-:B------:R-:W-:Y:S01]  /*37c0*/  FFMA.FTZ R40, R94, R0, -R73.reuse ;  /* 0x000000005e287223 */ /* 0x100fe20000010849 */
[----:B------:R-:W-:Y:S01]  /*37d0*/  FSEL R67, R67, -INF , !P3 ;  /* 0xff80000043437808 */ /* 0x000fe20005800000 */
[----:B------:R4:W-:Y:S01]  /*37e0*/  MUFU.EX2 R180, R4 ;  /* 0x0000000400b47308 */ /* 0x0009e20000000800 */
[----:B------:R-:W-:Y:S01]  /*37f0*/  FMNMX.FTZ R12, R53, R12, !PT ;  /* 0x0000000c350c7209 */ /* 0x000fe20007810000 */
[-CC-:B-1----:R-:W-:Y:S01]  /*3800*/  FFMA.FTZ R28, R82, R0.reuse, -R73.reuse ;  /* 0x00000000521c7223 */ /* 0x182fe20000010849 */
[----:B------:R-:W-:Y:S01]  /*3810*/  ISETP.LT.OR P5, PT, R2, 0x5a, P5 ;  /* 0x0000005a0200780c */ /* 0x000fe20002fa1670 */
[----:B------:R-:W-:Y:S01]  /*3820*/  FFMA.FTZ R2, R44, R0, -R73 ;  /* 0x000000002c027223 */ /* 0x000fe20000010849 */
[----:B------:R-:W-:-:S02]  /*3830*/  FSEL R57, R70, -INF , !P4 ;  /* 0xff80000046397808 */ /* 0x000fc40006000000 */
[----:B------:R-:W-:Y:S01]  /*3840*/  FMNMX.FTZ R12, R67, R12, !PT ;  /* 0x0000000c430c7209 */ /* 0x000fe20007810000 */
[----:B------:R-:W-:Y:S01]  /*3850*/  MUFU.EX2 R30, R30 ;  /* 0x0000001e001e7308 */ /* 0x000fe20000000800 */
[----:B------:R-:W-:Y:S01]  /*3860*/  FSEL R71, R71, -INF , !P5 ;  /* 0xff80000047477808 */ /* 0x000fe20006800000 */
[----:B----4-:R-:W-:Y:S01]  /*3870*/  FFMA.FTZ R4, R86, R0, -R73 ;  /* 0x0000000056047223 */ /* 0x010fe20000010849 */
[----:B------:R-:W-:Y:S02]  /*3880*/  FMNMX.FTZ R12, R57, R12, !PT ;  /* 0x0000000c390c7209 */ /* 0x000fe40007810000 */
[----:B--2---:R-:W-:Y:S02]  /*3890*/  F2FP.BF16.F32.PACK_AB R188, R77, R20 ;  /* 0x000000144dbc723e */ /* 0x004fe400000010ff */
[----:B------:R-:W-:Y:S01]  /*38a0*/  FMNMX.FTZ R12, R71, R12, !PT ;  /* 0x0000000c470c7209 */ /* 0x000fe20007810000 */
[----:B------:R-:W-:Y:S01]  /*38b0*/  MUFU.EX2 R87, R4 ;  /* 0x0000000400577308 */ /* 0x000fe20000000800 */
[----:B---3--:R-:W-:-:S03]  /*38c0*/  F2FP.BF16.F32.PACK_AB R190, R79, R26 ;  /* 0x0000001a4fbe723e */ /* 0x008fc600000010ff */
[----:B------:R-:W1:Y:S04]  /*38d0*/  SHFL.BFLY PT, R61, R12, 0x2, 0x1f ;  /* 0x0c401f000c3d7f89 */ /* 0x000e6800000e0000 */
[----:B------:R2:W3:Y:S08]  /*38e0*/  MUFU.EX2 R81, R24 ;  /* 0x0000001800517308 */ /* 0x0004f00000000800 */
[----:B------:R-:W-:Y:S01]  /*38f0*/  MUFU.EX2 R95, R40 ;  /* 0x00000028005f7308 */ /* 0x000fe20000000800 */
[----:B--2---:R-:W-:-:S07]  /*3900*/  FFMA.FTZ R24, R84, R0, -R73 ;  /* 0x0000000054187223 */ /* 0x004fce0000010849 */
[----:B------:R2:W-:Y:S01]  /*3910*/  MUFU.EX2 R170, R13 ;  /* 0x0000000d00aa7308 */ /* 0x0005e20000000800 */
[----:B---3--:R-:W-:Y:S02]  /*3920*/  F2FP.BF16.F32.PACK_AB R184, R81, R30 ;  /* 0x0000001e51b8723e */ /* 0x008fe400000010ff */
[----:B-1----:R-:W-:Y:S01]  /*3930*/  FMNMX.FTZ R61, R12, R61, !PT ;  /* 0x0000003d0c3d7209 */ /* 0x002fe20007810000 */
[----:B------:R-:W-:-:S04]  /*3940*/  FFMA.FTZ R12, R92, R0, -R73 ;  /* 0x000000005c0c7223 */ /* 0x000fc80000010849 */
[----:B------:R-:W1:Y:S01]  /*3950*/  MUFU.EX2 R32, R32 ;  /* 0x0000002000207308 */ /* 0x000e620000000800 */
[----:B------:R-:W3:Y:S01]  /*3960*/  SHFL.BFLY PT, R4, R61, 0x1, 0x1f ;  /* 0x0c201f003d047f89 */ /* 0x000ee200000e0000 */
[----:B--2---:R-:W-:-:S04]  /*3970*/  FADD.FTZ R13, R20, R77 ;  /* 0x0000004d140d7221 */ /* 0x004fc80000010000 */
[----:B------:R-:W-:Y:S02]  /*3980*/  FADD.FTZ R52, R26, R13 ;  /* 0x0000000d1a347221 */ /* 0x000fe40000010000 */
[----:B------:R-:W-:Y:S02]  /*3990*/  MUFU.EX2 R93, R12 ;  /* 0x0000000c005d7308 */ /* 0x000fe40000000800 */
[----:B------:R-:W-:-:S04]  /*39a0*/  FADD.FTZ R13, R79, R52 ;  /* 0x000000344f0d7221 */ /* 0x000fc80000010000 */
[----:B------:R-:W-:Y:S02]  /*39b0*/  FADD.FTZ R54, R30, R13 ;  /* 0x0000000d1e367221 */ /* 0x000fe40000010000 */
[----:B------:R2:W4:Y:S02]  /*39c0*/  MUFU.EX2 R83, R28 ;  /* 0x0000001c00537308 */ /* 0x0005240000000800 */
[----:B------:R-:W-:-:S04]  /*39d0*/  FADD.FTZ R13, R81, R54 ;  /* 0x00000036510d7221 */ /* 0x000fc80000010000 */
[----:B-1----:R-:W-:Y:S02]  /*39e0*/  FADD.FTZ R56, R32, R13 ;  /* 0x0000000d20387221 */ /* 0x002fe40000010000 */
[----:B------:R1:W-:Y:S01]  /*39f0*/  MUFU.EX2 R85, R24 ;  /* 0x0000001800557308 */ /* 0x0003e20000000800 */
[----:B---3--:R-:W-:Y:S01]  /*3a00*/  FMNMX.FTZ R4, R61, R4, !PT ;  /* 0x000000043d047209 */ /* 0x008fe20007810000 */
[----:B--2---:R-:W-:-:S03]  /*3a10*/  FFMA.FTZ R28, R48, R0, -R73 ;  /* 0x00000000301c7223 */ /* 0x004fc60000010849 */
[C---:B------:R-:W-:Y:S01]  /*3a20*/  FSETP.NEU.FTZ.AND P1, PT, R4.reuse, -INF , PT ;  /* 0xff8000000400780b */ /* 0x040fe20003f3d000 */
[-C--:B------:R-:W-:Y:S02]  /*3a30*/  FMUL.FTZ R12, R4, R0.reuse ;  /* 0x00000000040c7220 */ /* 0x080fe40000410000 */
[----:B------:R-:W2:Y:S01]  /*3a40*/  MUFU.EX2 R2, R2 ;  /* 0x0000000200027308 */ /* 0x000ea20000000800 */
[----:B-1----:R-:W-:Y:S01]  /*3a50*/  FFMA.FTZ R24, R88, R0, -R73 ;  /* 0x0000000058187223 */ /* 0x002fe20000010849 */
[----:B----4-:R-:W-:Y:S02]  /*3a60*/  F2FP.BF16.F32.PACK_AB R186, R83, R32 ;  /* 0x0000002053ba723e */ /* 0x010fe400000010ff */
        /* <DEDUP_REMOVED lines=18> */
[----:B------:R1:W3:Y:S01]  /*3b90*/  MUFU.EX2 R40, R27 ;  /* 0x0000001b00287308 */ /* 0x0002e20000000800 */
[-CC-:B------:R-:W-:Y:S01]  /*3ba0*/  FFMA.FTZ R45, R45, R0.reuse, -R12.reuse ;  /* 0x000000002d2d7223 */ /* 0x180fe2000001080c */
[-CC-:B------:R-:W-:Y:S01]  /*3bb0*/  FFMA.FTZ R55, R55, R0.reuse, -R12.reuse ;  /* 0x0000000037377223 */ /* 0x180fe2000001080c */
[-CC-:B------:R-:W-:Y:S01]  /*3bc0*/  FFMA.FTZ R3, R3, R0.reuse, -R12.reuse ;  /* 0x0000000003037223 */ /* 0x180fe2000001080c */
[-CC-:B------:R-:W-:Y:S01]  /*3bd0*/  FFMA.FTZ R59, R59, R0.reuse, -R12.reuse ;  /* 0x000000003b3b7223 */ /* 0x180fe2000001080c */
[-CC-:B------:R-:W-:Y:S01]  /*3be0*/  FFMA.FTZ R49, R49, R0.reuse, -R12.reuse ;  /* 0x0000000031317223 */ /* 0x180fe2000001080c */
[-CC-:B------:R-:W-:Y:S01]  /*3bf0*/  FFMA.FTZ R63, R63, R0.reuse, -R12.reuse ;  /* 0x000000003f3f7223 */ /* 0x180fe2000001080c */
[-C--:B------:R-:W-:Y:S01]  /*3c00*/  FFMA.FTZ R53, R53, R0.reuse, -R12 ;  /* 0x0000000035357223 */ /* 0x080fe2000001080c */
[----:B------:R-:W4:Y:S01]  /*3c10*/  MUFU.EX2 R21, R21 ;  /* 0x0000001500157308 */ /* 0x000f220000000800 */
[----:B-1----:R-:W-:Y:S01]  /*3c20*/  FADD.FTZ R27, R83, R56 ;  /* 0x00000038531b7221 */ /* 0x002fe20000010000 */
[-CC-:B------:R-:W-:Y:S01]  /*3c30*/  FFMA.FTZ R67, R67, R0.reuse, -R12.reuse ;  /* 0x0000000043437223 */ /* 0x180fe2000001080c */
[-CC-:B------:R-:W-:Y:S01]  /*3c40*/  FFMA.FTZ R57, R57, R0.reuse, -R12.reuse ;  /* 0x0000000039397223 */ /* 0x180fe2000001080c */
[----:B------:R-:W-:Y:S01]  /*3c50*/  FFMA.FTZ R71, R71, R0, -R12 ;  /* 0x0000000047477223 */ /* 0x000fe2000001080c */
[----:B------:R-:W-:Y:S01]  /*3c60*/  FADD.FTZ R58, R180, R27 ;  /* 0x0000001bb43a7221 */ /* 0x000fe20000010000 */
[----:B--2---:R-:W-:-:S02]  /*3c70*/  F2FP.BF16.F32.PACK_AB R182, R87, R2 ;  /* 0x0000000257b6723e */ /* 0x004fc400000010ff */
[----:B------:R-:W1:Y:S01]  /*3c80*/  MUFU.EX2 R42, R31 ;  /* 0x0000001f002a7308 */ /* 0x000e620000000800 */
[----:B---3--:R-:W-:Y:S01]  /*3c90*/  FADD.FTZ R54, R15, R40 ;  /* 0x000000280f367221 */ /* 0x008fe20000010000 */
[C---:B------:R-:W-:Y:S01]  /*3ca0*/  FADD.FTZ R27, R85.reuse, R58 ;  /* 0x0000003a551b7221 */ /* 0x040fe20000010000 */
[----:B------:R-:W-:Y:S02]  /*3cb0*/  F2FP.BF16.F32.PACK_AB R189, R40, R15 ;  /* 0x0000000f28bd723e */ /* 0x000fe400000010ff */
[----:B------:R-:W-:Y:S01]  /*3cc0*/  F2FP.BF16.F32.PACK_AB R180, R85, R180 ;  /* 0x000000b455b4723e */ /* 0x000fe200000010ff */
[----:B------:R-:W-:Y:S02]  /*3cd0*/  FADD.FTZ R58, R2, R27 ;  /* 0x0000001b023a7221 */ /* 0x000fe40000010000 */
[----:B------:R-:W2:Y:S01]  /*3ce0*/  MUFU.EX2 R25, R25 ;  /* 0x0000001900197308 */ /* 0x000ea20000000800 */
[----:B----4-:R-:W-:Y:S01]  /*3cf0*/  FADD.FTZ R13, R21, R54 ;  /* 0x00000036150d7221 */ /* 0x010fe20000010000 */
[----:B------:R-:W-:-:S06]  /*3d00*/  FADD.FTZ R27, R87, R58 ;  /* 0x0000003a571b7221 */ /* 0x000fcc0000010000 */
[----:B------:R-:W3:Y:S01]  /*3d10*/  MUFU.EX2 R44, R35 ;  /* 0x00000023002c7308 */ /* 0x000ee20000000800 */
[C---:B-1----:R-:W-:Y:S01]  /*3d20*/  FADD.FTZ R56, R42.reuse, R13 ;  /* 0x0000000d2a387221 */ /* 0x042fe20000010000 */
[----:B------:R-:W-:-:S06]  /*3d30*/  F2FP.BF16.F32.PACK_AB R191, R42, R21 ;  /* 0x000000152abf723e */ /* 0x000fcc00000010ff */
[----:B------:R-:W1:Y:S01]  /*3d40*/  MUFU.EX2 R29, R29 ;  /* 0x0000001d001d7308 */ /* 0x000e620000000800 */
[----:B--2---:R-:W-:-:S07]  /*3d50*/  FADD.FTZ R13, R25, R56 ;  /* 0x00000038190d7221 */ /* 0x004fce0000010000 */
[----:B------:R-:W2:Y:S01]  /*3d60*/  MUFU.EX2 R46, R39 ;  /* 0x00000027002e7308 */ /* 0x000ea20000000800 */
[C---:B---3--:R-:W-:Y:S01]  /*3d70*/  FADD.FTZ R56, R44.reuse, R13 ;  /* 0x0000000d2c387221 */ /* 0x048fe20000010000 */
[----:B------:R-:W-:-:S06]  /*3d80*/  F2FP.BF16.F32.PACK_AB R185, R44, R25 ;  /* 0x000000192cb9723e */ /* 0x000fcc00000010ff */
[----:B------:R-:W3:Y:S01]  /*3d90*/  MUFU.EX2 R33, R33 ;  /* 0x0000002100217308 */ /* 0x000ee20000000800 */
[----:B-1----:R-:W-:-:S07]  /*3da0*/  FADD.FTZ R13, R29, R56 ;  /* 0x000000381d0d7221 */ /* 0x002fce0000010000 */
[----:B------:R1:W4:Y:S01]  /*3db0*/  MUFU.EX2 R89, R24 ;  /* 0x0000001800597308 */ /* 0x0003220000000800 */
[C---:B--2---:R-:W-:Y:S01]  /*3dc0*/  FADD.FTZ R58, R46.reuse, R13 ;  /* 0x0000000d2e3a7221 */ /* 0x044fe20000010000 */
[----:B------:R-:W-:-:S06]  /*3dd0*/  F2FP.BF16.F32.PACK_AB R187, R46, R29 ;  /* 0x0000001d2ebb723e */ /* 0x000fcc00000010ff */
[----:B------:R-:W2:Y:S01]  /*3de0*/  MUFU.EX2 R48, R43 ;  /* 0x0000002b00307308 */ /* 0x000ea20000000800 */
[----:B-1----:R-:W-:Y:S01]  /*3df0*/  FFMA.FTZ R24, R60, R0, -R73 ;  /* 0x000000003c187223 */ /* 0x002fe20000010849 */
[----:B------:R-:W-:Y:S01]  /*3e00*/  FADD.FTZ R60, R28, R27 ;  /* 0x0000001b1c3c7221 */ /* 0x000fe20000010000 */
[----:B---3--:R-:W-:-:S05]  /*3e10*/  FADD.FTZ R13, R33, R58 ;  /* 0x0000003a210d7221 */ /* 0x008fca0000010000 */
[----:B------:R-:W1:Y:S01]  /*3e20*/  MUFU.EX2 R34, R34 ;  /* 0x0000002200227308 */ /* 0x000e620000000800 */
[C---:B----4-:R-:W-:Y:S01]  /*3e30*/  FADD.FTZ R27, R89.reuse, R60 ;  /* 0x0000003c591b7221 */ /* 0x050fe20000010000 */
[----:B------:R-:W-:-:S06]  /*3e40*/  F2FP.BF16.F32.PACK_AB R176, R89, R28 ;  /* 0x0000001c59b0723e */ /* 0x000fcc00000010ff */
[----:B------:R-:W3:Y:S01]  /*3e50*/  MUFU.EX2 R37, R37 ;  /* 0x0000002500257308 */ /* 0x000ee20000000800 */
[C---:B--2---:R-:W-:Y:S01]  /*3e60*/  FADD.FTZ R58, R48.reuse, R13 ;  /* 0x0000000d303a7221 */ /* 0x044fe20000010000 */
[----:B------:R-:W-:-:S06]  /*3e70*/  F2FP.BF16.F32.PACK_AB R181, R48, R33 ;  /* 0x0000002130b5723e */ /* 0x000fcc00000010ff */
[----:B------:R2:W4:Y:S01]  /*3e80*/  MUFU.EX2 R91, R36 ;  /* 0x00000024005b7308 */ /* 0x0005220000000800 */
[----:B-1----:R-:W-:-:S07]  /*3e90*/  FADD.FTZ R60, R34, R27 ;  /* 0x0000001b223c7221 */ /* 0x002fce0000010000 */
[----:B------:R-:W1:Y:S01]  /*3ea0*/  MUFU.EX2 R50, R47 ;  /* 0x0000002f00327308 */ /* 0x000e620000000800 */
[----:B--2---:R-:W-:Y:S01]  /*3eb0*/  FFMA.FTZ R36, R64, R0, -R73 ;  /* 0x0000000040247223 */ /* 0x004fe20000010849 */
[----:B---3--:R-:W-:-:S06]  /*3ec0*/  FADD.FTZ R13, R37, R58 ;  /* 0x0000003a250d7221 */ /* 0x008fcc0000010000 */
[----:B------:R-:W2:Y:S01]  /*3ed0*/  MUFU.EX2 R38, R38 ;  /* 0x0000002600267308 */ /* 0x000ea20000000800 */
[C---:B----4-:R-:W-:Y:S01]  /*3ee0*/  FADD.FTZ R27, R91.reuse, R60 ;  /* 0x0000003c5b1b7221 */ /* 0x050fe20000010000 */
[----:B------:R-:W-:-:S06]  /*3ef0*/  F2FP.BF16.F32.PACK_AB R178, R91, R34 ;  /* 0x000000225bb2723e */ /* 0x000fcc00000010ff */
[----:B------:R-:W3:Y:S01]  /*3f00*/  MUFU.EX2 R41, R41 ;  /* 0x0000002900297308 */ /* 0x000ee20000000800 */
[C---:B-1----:R-:W-:Y:S01]  /*3f10*/  FADD.FTZ R20, R50.reuse, R13 ;  /* 0x0000000d32147221 */ /* 0x042fe20000010000 */
[----:B------:R-:W-:-:S06]  /*3f20*/  F2FP.BF16.F32.PACK_AB R183, R50, R37 ;  /* 0x0000002532b7723e */ /* 0x000fcc00000010ff */
[----:B------:R-:W1:Y:S01]  /*3f30*/  MUFU.EX2 R52, R51 ;  /* 0x0000003300347308 */ /* 0x000e620000000800 */
[----:B--2---:R-:W-:Y:S01]  /*3f40*/  FADD.FTZ R26, R38, R27 ;  /* 0x0000001b261a7221 */ /* 0x004fe20000010000 */
[----:B------:R-:W-:-:S03]  /*3f50*/  F2FP.BF16.F32.PACK_AB R172, R93, R38 ;  /* 0x000000265dac723e */ /* 0x000fc600000010ff */
[----:B------:R-:W-:-:S03]  /*3f60*/  FADD.FTZ R27, R93, R26 ;  /* 0x0000001a5d1b7221 */ /* 0x000fc60000010000 */
[----:B------:R-:W2:Y:S01]  /*3f70*/  MUFU.EX2 R24, R24 ;  /* 0x0000001800187308 */ /* 0x000ea20000000800 */
[----:B---3--:R-:W-:-:S07]  /*3f80*/  FADD.FTZ R13, R41, R20 ;  /* 0x00000014290d7221 */ /* 0x008fce0000010000 */
        /* <DEDUP_REMOVED lines=13> */
[----:B--2---:R-:W-:-:S07]  /*4060*/  FADD.FTZ R26, R36, R27 ;  /* 0x0000001b241a7221 */ /* 0x004fce0000010000 */
[----:B------:R-:W2:Y:S01]  /*4070*/  MUFU.EX2 R56, R59 ;  /* 0x0000003b00387308 */ /* 0x000ea20000000800 */
[----:B---3--:R-:W-:-:S07]  /*4080*/  FADD.FTZ R13, R3, R20 ;  /* 0x00000014030d7221 */ /* 0x008fce0000010000 */
[----:B------:R-:W3:Y:S01]  /*4090*/  MUFU.EX2 R49, R49 ;  /* 0x0000003100317308 */ /* 0x000ee20000000800 */
[C---:B-1----:R-:W-:Y:S01]  /*40a0*/  FADD.FTZ R27, R65.reuse, R26 ;  /* 0x0000001a411b7221 */ /* 0x042fe20000010000 */
[----:B------:R-:W-:Y:S01]  /*40b0*/  VIADD R26, R14, UR42 ;  /* 0x0000002a0e1a7c36 */ /* 0x000fe20008000000 */
[----:B------:R-:W-:Y:S02]  /*40c0*/  F2FP.BF16.F32.PACK_AB R168, R65, R36 ;  /* 0x0000002441a8723e */ /* 0x000fe400000010ff */
[----:B------:R-:W-:Y:S02]  /*40d0*/  FADD.FTZ R24, R170, R27 ;  /* 0x0000001baa187221 */ /* 0x000fe40000010000 */
[----:B------:R-:W-:Y:S01]  /*40e0*/  R2UR UR14, R26 ;  /* 0x000000001a0e72ca */ /* 0x000fe200000e0000 */
[----:B------:R-:W1:Y:S01]  /*40f0*/  MUFU.EX2 R69, R69 ;  /* 0x0000004500457308 */ /* 0x000e620000000800 */
[C---:B--2---:R-:W-:Y:S01]  /*4100*/  FADD.FTZ R20, R56.reuse, R13 ;  /* 0x0000000d38147221 */ /* 0x044fe20000010000 */
[----:B------:R-:W-:-:S06]  /*4110*/  F2FP.BF16.F32.PACK_AB R173, R56, R3 ;  /* 0x0000000338ad723e */ /* 0x000fcc00000010ff */
[----:B------:R-:W2:Y:S01]  /*4120*/  MUFU.EX2 R12, R63 ;  /* 0x0000003f000c7308 */ /* 0x000ea20000000800 */
[----:B---3--:R-:W-:-:S03]  /*4130*/  FADD.FTZ R27, R49, R20 ;  /* 0x00000014311b7221 */ /* 0x008fc60000010000 */
[----:B------:R-:W-:-:S04]  /*4140*/  UIADD3 UR6, UR14, UR6, URZ ;  /* 0x000000060e067290 */ /* 0x000fc8000fffe03f */
[----:B------:R-:W3:Y:S01]  /*4150*/  MUFU.EX2 R53, R53 ;  /* 0x0000003500357308 */ /* 0x000ee20000000800 */
[C---:B-1----:R-:W-:Y:S01]  /*4160*/  FADD.FTZ R13, R69.reuse, R24 ;  /* 0x00000018450d7221 */ /* 0x042fe20000010000 */
[----:B------:R-:W-:-:S06]  /*4170*/  F2FP.BF16.F32.PACK_AB R170, R69, R170 ;  /* 0x000000aa45aa723e */ /* 0x000fcc00000010ff */
[----:B------:R-:W1:Y:S01]  /*4180*/  MUFU.EX2 R2, R67 ;  /* 0x0000004300027308 */ /* 0x000e620000000800 */
[C---:B--2---:R-:W-:Y:S01]  /*4190*/  FADD.FTZ R24, R12.reuse, R27 ;  /* 0x0000001b0c187221 */ /* 0x044fe20000010000 */
[----:B------:R-:W-:-:S06]  /*41a0*/  F2FP.BF16.F32.PACK_AB R175, R12, R49 ;  /* 0x000000310caf723e */ /* 0x000fcc00000010ff */
[----:B------:R-:W2:Y:S01]  /*41b0*/  MUFU.EX2 R57, R57 ;  /* 0x0000003900397308 */ /* 0x000ea20000000800 */
[----:B---3--:R-:W-:-:S07]  /*41c0*/  FADD.FTZ R15, R53, R24 ;  /* 0x00000018350f7221 */ /* 0x008fce0000010000 */
[----:B------:R-:W3:Y:S01]  /*41d0*/  MUFU.EX2 R20, R71 ;  /* 0x0000004700147308 */ /* 0x000ee20000000800 */
[C---:B-1----:R-:W-:Y:S01]  /*41e0*/  FADD.FTZ R24, R2.reuse, R15 ;  /* 0x0000000f02187221 */ /* 0x042fe20000010000 */
[----:B------:R-:W-:Y:S01]  /*41f0*/  F2FP.BF16.F32.PACK_AB R169, R2, R53 ;  /* 0x0000003502a9723e */ /* 0x000fe200000010ff */
[----:B------:R-:W-:Y:S02]  /*4200*/  VIADD R15, R74, 0xfffffffe ;  /* 0xfffffffe4a0f7836 */ /* 0x000fe40000000000 */
[----:B--2---:R-:W-:-:S04]  /*4210*/  FADD.FTZ R3, R57, R24 ;  /* 0x0000001839037221 */ /* 0x004fc80000010000 */
[C---:B---3--:R-:W-:Y:S01]  /*4220*/  FADD.FTZ R12, R20.reuse, R3 ;  /* 0x00000003140c7221 */ /* 0x048fe20000010000 */
[----:B------:R-:W-:Y:S01]  /*4230*/  F2FP.BF16.F32.PACK_AB R171, R20, R57 ;  /* 0x0000003914ab723e */ /* 0x000fe200000010ff */
[----:B------:R-:W-:Y:S06]  /*4240*/  @P1 BRA `(.L_x_887) ;  /* 0x0000000000481947 */ /* 0x000fec0003800000 */
[C---:B------:R-:W-:Y:S01]  /*4250*/  ISETP.GT.AND P1, PT, R26.reuse, RZ, PT ;  /* 0x000000ff1a00720c */ /* 0x040fe20003f24270 */
[----:B------:R-:W-:-:S05]  /*4260*/  VIADD R2, R26, 0xffffffff ;  /* 0xffffffff1a027836 */ /* 0x000fca0000000000 */
[----:B------:R-:W-:-:S07]  /*4270*/  R2UR UR11, R2 ;  /* 0x00000000020b72ca */ /* 0x000fce00000e0000 */
[----:B------:R-:W-:Y:S08]  /*4280*/  @P1 BRA `(.L_x_888) ;  /* 0x00000000001c1947 */ /* 0x000ff00003800000 */
[----:B------:R-:W-:Y:S02]  /*4290*/  UISETP.NE.AND UP1, UPT, UR7, 0x1, UPT ;  /* 0x000000010700788c */ /* 0x000fe4000bf25270 */
[----:B------:R-:W-:-:S09]  /*42a0*/  UIADD3 UR11, -UR14, URZ, URZ ;  /* 0x0000003f0e0b7290 */ /* 0x000fd2000fffe13f */
[----:B------:R-:W-:Y:S02]  /*42b0*/  @UP1 ULDC.64 UR14, c[0x0][0x9e8] ;  /* 0x00027a00000e1ab9 */ /* 0x000fe40000000a00 */
[----:B------:R-:W-:-:S04]  /*42c0*/  UIMAD.WIDE.U32 UR18, UR11, UR14, URZ ;  /* 0x0000000e0b1272a5 */ /* 0x000fc8000f8e003f */
[----:B------:R-:W-:-:S04]  /*42d0*/  @UP1 USHF.R.U32.HI UR11, URZ, UR15, UR19 ;  /* 0x0000000f3f0b1299 */ /* 0x000fc80008011613 */
[----:B------:R-:W-:Y:S01]  /*42e0*/  ULOP3.LUT UR11, URZ, UR11, URZ, 0x33, !UPT ;  /* 0x0000000b3f0b7292 */ /* 0x000fe2000f8e333f */
[----:B------:R-:W-:Y:S11]  /*42f0*/  BRA `(.L_x_889) ;  /* 0x0000000000107947 */ /* 0x000ff60003800000 */
.L_x_888:
[----:B------:R-:W-:-:S11]  /*4300*/  UISETP.NE.AND UP1, UPT, UR7, 0x1, UPT ;  /* 0x000000010700788c */ /* 0x000fd6000bf25270 */
[----:B------:R-:W-:Y:S02]  /*4310*/  @UP1 ULDC.64 UR14, c[0x0][0x9e8] ;  /* 0x00027a00000e1ab9 */ /* 0x000fe40000000a00 */
[----:B------:R-:W-:-:S04]  /*4320*/  UIMAD.WIDE.U32 UR18, UR11, UR14, URZ ;  /* 0x0000000e0b1272a5 */ /* 0x000fc8000f8e003f */
[----:B------:R-:W-:-:S12]  /*4330*/  @UP1 USHF.R.U32.HI UR11, URZ, UR15, UR19 ;  /* 0x0000000f3f0b1299 */ /* 0x000fd80008011613 */
.L_x_889:
[----:B------:R-:W-:-:S04]  /*4340*/  UIMAD UR7, UR11, UR7, UR7 ;  /* 0x000000070b0772a4 */ /* 0x000fc8000f8e0207 */
[----:B------:R-:W-:-:S04]  /*4350*/  UISETP.LT.AND UP1, UPT, UR6, UR7, UPT ;  /* 0x000000070600728c */ /* 0x000fc8000bf21270 */
[----:B------:R-:W-:-:S12]  /*4360*/  USEL UR6, UR6, UR7, UP1 ;  /* 0x0000000706067287 */ /* 0x000fd80008800000 */
.L_x_887:
[----:B------:R-:W-:Y:S01]  /*4370*/  UIMAD.WIDE UR6, UR6, 0x2aaaaaab, URZ ;  /* 0x2aaaaaab060678a5 */ /* 0x000fe2000f8e023f */
[----:B------:R-:W-:Y:S01]  /*4380*/  IMAD.MOV.U32 R3, RZ, RZ, 0x3f800000 ;  /* 0x3f800000ff037424 */ /* 0x000fe200078e00ff */
[----:B------:R-:W-:Y:S01]  /*4390*/  CS2R R118, SRZ ;  /* 0x0000000000767805 */ /* 0x000fe2000001ff00 */
[----:B------:R-:W-:Y:S01]  /*43a0*/  IMAD.MOV.U32 R2, RZ, RZ, 0x3f800000 ;  /* 0x3f800000ff027424 */ /* 0x000fe200078e00ff */
        /* <DEDUP_REMOVED lines=8> */
[----:B------:R-:W-:Y:S01]  /*4430*/  UISETP.LT.AND UP1, UPT, UR47, UR6, UPT ;  /* 0x000000062f00728c */ /* 0x000fe2000bf21270 */
[----:B------:R-:W-:Y:S02]  /*4440*/  CS2R R104, SRZ ;  /* 0x0000000000687805 */ /* 0x000fe4000001ff00 */
[----:B------:R-:W-:Y:S02]  /*4450*/  CS2R R102, SRZ ;  /* 0x0000000000667805 */ /* 0x000fe4000001ff00 */
[----:B------:R-:W-:Y:S01]  /*4460*/  CS2R R100, SRZ ;  /* 0x0000000000647805 */ /* 0x000fe2000001ff00 */
[----:B------:R-:W-:Y:S01]  /*4470*/  USEL UR41, UR47, UR6, !UP1 ;  /* 0x000000062f297287 */ /* 0x000fe2000c800000 */
[----:B------:R-:W-:-:S02]  /*4480*/  CS2R R98, SRZ ;  /* 0x0000000000627805 */ /* 0x000fc4000001ff00 */
[----:B------:R-:W-:Y:S02]  /*4490*/  CS2R R96, SRZ ;  /* 0x0000000000607805 */ /* 0x000fe4000001ff00 */
[----:B------:R-:W-:Y:S02]  /*44a0*/  CS2R R94, SRZ ;  /* 0x00000000005e7805 */ /* 0x000fe4000001ff00 */
[----:B------:R-:W-:Y:S02]  /*44b0*/  CS2R R92, SRZ ;  /* 0x00000000005c7805 */ /* 0x000fe4000001ff00 */
[----:B------:R-:W-:Y:S02]  /*44c0*/  CS2R R90, SRZ ;  /* 0x00000000005a7805 */ /* 0x000fe4000001ff00 */
[----:B------:R-:W-:Y:S02]  /*44d0*/  ISETP.GE.AND P1, PT, R15, UR41, PT ;  /* 0x000000290f007c0c */ /* 0x000fe4000bf26270 */
        /* <DEDUP_REMOVED lines=33> */
[----:B------:R-:W-:Y:S06]  /*46f0*/  @!P1 BRA `(.L_x_890) ;  /* 0x0000002c00e09947 */ /* 0x000fec0003800000 */
[----:B------:R-:W-:Y:S01]  /*4700*/  IMAD.IADD R20, R7, 0x1, R14 ;  /* 0x0000000107147824 */ /* 0x000fe200078e020e */
[----:B------:R-:W-:Y:S01]  /*4710*/  ULDC UR45, c[0x0][0x9e4] ;  /* 0x00027900002d7ab9 */ /* 0x000fe20000000800 */
[----:B------:R-:W-:Y:S02]  /*4720*/  IMAD.MOV.U32 R3, RZ, RZ, 0x3f800000 ;  /* 0x3f800000ff037424 */ /* 0x000fe400078e00ff */
[----:B------:R-:W-:-:S07]  /*4730*/  IMAD.MOV.U32 R119, RZ, RZ, RZ ;  /* 0x000000ffff777224 */ /* 0x000fce00078e00ff */
.L_x_907:
[----:B------:R-:W-:-:S04]  /*4740*/  UIADD3 UR7, UR36, 0x1, URZ ;  /* 0x0000000124077890 */ /* 0x000fc8000fffe03f */
[----:B------:R-:W-:-:S04]  /*4750*/  UISETP.NE.AND UP1, UPT, UR7, 0x2, UPT ;  /* 0x000000020700788c */ /* 0x000fc8000bf25270 */
[----:B------:R-:W-:Y:S02]  /*4760*/  USEL UR40, URZ, 0x1, UP1 ;  /* 0x000000013f287887 */ /* 0x000fe40008800000 */
[----:B------:R-:W-:Y:S02]  /*4770*/  USEL UR7, UR7, URZ, UP1 ;  /* 0x0000003f07077287 */ /* 0x000fe40008800000 */
[----:B------:R-:W-:Y:S01]  /*4780*/  ULOP3.LUT UR40, UR46, UR40, URZ, 0x3c, !UPT ;  /* 0x000000282e287292 */ /* 0x000fe2000f8e3c3f */
[----:B------:R-:W-:Y:S11]  /*4790*/  @!P0 BRA `(.L_x_891) ;  /* 0x0000000000048947 */ /* 0x000ff60003800000 */
[----:B------:R-:W-:Y:S01]  /*47a0*/  BPT.TRAP 0x1 ;  /* 0x000000040000795c */ /* 0x000fe20000300000 */
.L_x_891:
[----:B------:R-:W-:Y:S01]  /*47b0*/  ULEA UR38, UR7, UR37, 0x3 ;  /* 0x0000002507267291 */ /* 0x000fe2000f8e183f */
[----:B------:R-:W-:-:S05]  /*47c0*/  IMAD.U32 R0, RZ, RZ, UR40 ;  /* 0x00000028ff007e24 */ /* 0x000fca000f8e00ff */
[----:B------:R-:W-:-:S04]  /*47d0*/  SHF.L.U32 R0, R0, 0x1f, RZ ;  /* 0x0000001f00007819 */ /* 0x000fc800000006ff */
[----:B------:R1:W2:Y:S01]  /*47e0*/  SYNCS.PHASECHK.TRANS64.TRYWAIT P1, [UR38+0x30830], R0 ;  /* 0x03083000ff0075a7 */ /* 0x0002a20008020166 */
[----:B------:R-:W-:Y:S05]  /*47f0*/  @!P0 BRA `(.L_x_892) ;  /* 0x0000000000048947 */ /* 0x000fea0003800000 */
[----:B------:R-:W-:Y:S01]  /*4800*/  BPT.TRAP 0x1 ;  /* 0x000000040000795c */ /* 0x000fe20000300000 */
.L_x_892:
[----:B--2---:R-:W-:Y:S05]  /*4810*/  @P1 BRA `(.L_x_893) ;  /* 0x0000000000081947 */ /* 0x004fea0003800000 */
[----:B------:R-:W2:Y:S02]  /*4820*/  SYNCS.PHASECHK.TRANS64.TRYWAIT P1, [UR38+0x30830], R0 ;  /* 0x03083000ff0075a7 */ /* 0x000ea40008020166 */
[----:B--2---:R-:W-:Y:S05]  /*4830*/  @!P1 BRA `(.L_x_894) ;  /* 0x000000d800e09947 */ /* 0x004fea0003800000 */
.L_x_893:
[----:B------:R-:W-:Y:S01]  /*4840*/  R2UR UR56, R10 ;  /* 0x000000000a3872ca */ /* 0x000fe200000e0000 */
[----:B------:R-:W-:Y:S01]  /*4850*/  UIMAD UR6, UR7, 0x900, UR39 ;  /* 0x00000900070678a4 */ /* 0x000fe2000f8e0227 */
[----:B------:R-:W-:Y:S01]  /*4860*/  R2UR UR57, R11 ;  /* 0x000000000b3972ca */ /* 0x000fe200000e0000 */
[----:B------:R-:W-:Y:S01]  /*4870*/  WARPGROUP.ARRIVE ;  /* 0x00000000000079c5 */ /* 0x000fe20000000000 */
[----:B------:R-:W-:Y:S01]  /*4880*/  UMOV UR59, 0x40000040 ;  /* 0x40000040003b7882 */ /* 0x000fe20000000000 */
[----:B------:R-:W-:Y:S01]  /*4890*/  UIADD3 UR10, UR6, 0x4, URZ ;  /* 0x00000004060a7890 */ /* 0x000fe2000fffe03f */
[-C--:B------:R-:W-:Y:S01]  /*48a0*/  FMUL.FTZ R24, R24, R2.reuse ;  /* 0x0000000218187220 */ /* 0x080fe20000410000 */
[----:B------:R-:W-:Y:S01]  /*48b0*/  UMOV UR11, 0x40000040 ;  /* 0x40000040000b7882 */ /* 0x000fe20000000000 */
[----:B------:R-:W-:Y:S01]  /*48c0*/  UMOV UR58, UR6 ;  /* 0x00000006003a7c82 */ /* 0x000fe20008000000 */
[----:B------:R-:W-:Y:S01]  /*48d0*/  UIADD3 UR14, UR6, 0x6, URZ ;  /* 0x00000006060e7890 */ /* 0x000fe2000fffe03f */
[-C--:B------:R-:W-:Y:S01]  /*48e0*/  FMUL.FTZ R25, R25, R2.reuse ;  /* 0x0000000219197220 */ /* 0x080fe20000410000 */
[----:B------:R-:W-:Y:S01]  /*48f0*/  UMOV UR15, 0x40000040 ;  /* 0x40000040000f7882 */ /* 0x000fe20000000000 */
[----:B------:R-:W-:Y:S01]  /*4900*/  UIADD3 UR18, UR6, 0x300, URZ ;  /* 0x0000030006127890 */ /* 0x000fe2000fffe03f */
[-C--:B------:R-:W-:Y:S01]  /*4910*/  FMUL.FTZ R28, R28, R2.reuse ;  /* 0x000000021c1c7220 */ /* 0x080fe20000410000 */
[----:B------:R-:W-:Y:S01]  /*4920*/  UMOV UR19, 0x40000040 ;  /* 0x4000004000137882 */ /* 0x000fe20000000000 */
[----:B------:R-:W-:Y:S01]  /*4930*/  HGMMA.64x96x16.F32.BF16 R120, gdesc[UR56], RZ, !UPT, gsb0 ;  /* 0x01600000387879f0 */ /* 0x000fe2000c0018ff */
[----:B------:R-:W-:Y:S01]  /*4940*/  UIADD3 UR58, UR6, 0x2, URZ ;  /* 0x00000002063a7890 */ /* 0x000fe2000fffe03f */
[-C--:B------:R-:W-:Y:S01]  /*4950*/  FMUL.FTZ R29, R29, R2.reuse ;  /* 0x000000021d1d7220 */ /* 0x080fe20000410000 */
[----:B------:R-:W-:Y:S01]  /*4960*/  UMOV UR56, UR4 ;  /* 0x0000000400387c82 */ /* 0x000fe20008000000 */
[----:B------:R-:W-:Y:S01]  /*4970*/  UMOV UR57, UR5 ;  /* 0x0000000500397c82 */ /* 0x000fe20008000000 */
[----:B------:R-:W-:Y:S01]  /*4980*/  UMOV UR59, 0x40000040 ;  /* 0x40000040003b7882 */ /* 0x000fe20000000000 */
[----:B------:R-:W-:Y:S01]  /*4990*/  UIADD3 UR22, UR6, 0x302, URZ ;  /* 0x0000030206167890 */ /* 0x000fe2000fffe03f */
[-C--:B------:R-:W-:Y:S01]  /*49a0*/  FMUL.FTZ R32, R32, R2.reuse ;  /* 0x0000000220207220 */ /* 0x080fe20000410000 */
        /* <DEDUP_REMOVED lines=101> */
[----:B------:R-:W-:Y:S01]  /*5000*/  HGMMA.64x96x16.F32.BF16 R120, gdesc[UR56], R120, gsb0 ;  /* 0x01600000387879f0 */ /* 0x000fe20008001878 */
[----:B------:R-:W-:Y:S01]  /*5010*/  R2UR UR56, R8 ;  /* 0x00000000083872ca */ /* 0x000fe200000e0000 */
[----:B------:R-:W-:Y:S01]  /*5020*/  UIADD3 UR58, UR6, 0x606, URZ ;  /* 0x00000606063a7890 */ /* 0x000fe2000fffe03f */
[----:B------:R-:W-:Y:S01]  /*5030*/  R2UR UR57, R9 ;  /* 0x00000000093972ca */ /* 0x000fe200000e0000 */
[----:B------:R-:W-:Y:S01]  /*5040*/  UMOV UR59, 0x40000040 ;  /* 0x40000040003b7882 */ /* 0x000fe20000000000 */
[-C--:B------:R-:W-:Y:S01]  /*5050*/  FMUL.FTZ R115, R115, R3.reuse ;  /* 0x0000000373737220 */ /* 0x080fe20000410000 */
[-C--:B------:R-:W-:Y:S01]  /*5060*/  FMUL.FTZ R118, R118, R3.reuse ;  /* 0x0000000376767220 */ /* 0x080fe20000410000 */
[----:B------:R-:W-:Y:S01]  /*5070*/  FMUL.FTZ R119, R119, R3 ;  /* 0x0000000377777220 */ /* 0x000fe20000410000 */
[----:B------:R-:W-:-:S02]  /*5080*/  WARPGROUP.DEPBAR.LE gsb0, 0x0 ;  /* 0x00008000000079c5 */ /* 0x000fc40000010000 */
        /* <DEDUP_REMOVED lines=30> */
[----:B------:R-:W-:Y:S05]  /*5270*/  @!P0 BRA `(.L_x_895) ;  /* 0x0000000000048947 */ /* 0x000fea0003800000 */
[----:B------:R-:W-:Y:S01]  /*5280*/  BPT.TRAP 0x1 ;  /* 0x000000040000795c */ /* 0x000fe20000300000 */
.L_x_895:
[----:B------:R-:W-:Y:S01]  /*5290*/  ULEA UR6, UR36, UR37, 0x3 ;  /* 0x0000002524067291 */ /* 0x000fe2000f8e183f */
[----:B-12---:R-:W-:-:S05]  /*52a0*/  IMAD.U32 R0, RZ, RZ, UR46 ;  /* 0x0000002eff007e24 */ /* 0x006fca000f8e00ff */
[----:B------:R-:W-:-:S04]  /*52b0*/  SHF.L.U32 R0, R0, 0x1f, RZ ;  /* 0x0000001f00007819 */ /* 0x000fc800000006ff */
[----:B------:R1:W2:Y:S01]  /*52c0*/  SYNCS.PHASECHK.TRANS64.TRYWAIT P1, [UR6+0x30850], R0 ;  /* 0x03085000ff0075a7 */ /* 0x0002a20008020146 */
[----:B------:R-:W-:Y:S05]  /*52d0*/  @!P0 BRA `(.L_x_896) ;  /* 0x0000000000048947 */ /* 0x000fea0003800000 */
[----:B------:R-:W-:Y:S01]  /*52e0*/  BPT.TRAP 0x1 ;  /* 0x000000040000795c */ /* 0x000fe20000300000 */
.L_x_896:
[----:B--2---:R-:W-:Y:S05]  /*52f0*/  @P1 BRA `(.L_x_897) ;  /* 0x0000000000081947 */ /* 0x004fea0003800000 */
[----:B------:R-:W2:Y:S02]  /*5300*/  SYNCS.PHASECHK.TRANS64.TRYWAIT P1, [UR6+0x30850], R0 ;  /* 0x03085000ff0075a7 */ /* 0x000ea40008020146 */
[----:B--2---:R-:W-:Y:S05]  /*5310*/  @!P1 BRA `(.L_x_898) ;  /* 0x000000d000409947 */ /* 0x004fea0003800000 */
.L_x_897:
[----:B------:R-:W-:Y:S01]  /*5320*/  UIADD3 UR10, UR37, 0x400, URZ ;  /* 0x00000400250a7890 */ /* 0x000fe2000fffe03f */
[----:B------:R-:W-:Y:S01]  /*5330*/  WARPGROUP.ARRIVE ;  /* 0x00000000000079c5 */ /* 0x000fe20000000000 */
[----:B------:R-:W-:-:S05]  /*5340*/  UMOV UR11, 0x40000040 ;  /* 0x40000040000b7882 */ /* 0x000fca0000000000 */
[----:B------:R-:W3:Y:S01]  /*5350*/  S2R R210, SR_TID.X ;  /* 0x0000000000d27919 */ /* 0x000ee20000002100 */
[----:B------:R-:W-:Y:S01]  /*5360*/  USHF.R.U32.HI UR10, URZ, 0x4, UR10 ;  /* 0x000000043f0a7899 */ /* 0x000fe2000801160a */
[----:B-12---:R-:W-:Y:S01]  /*5370*/  IMAD.U32 R0, RZ, RZ, UR38 ;  /* 0x00000026ff007e24 */ /* 0x006fe2000f8e00ff */
[----:B------:R-:W-:Y:S01]  /*5380*/  ULDC UR18, c[0x0][0x2e0] ;  /* 0x0000b80000127ab9 */ /* 0x000fe20000000800 */
[----:B------:R-:W-:Y:S01]  /*5390*/  IMAD R2, R15, -0x60, RZ ;  /* 0xffffffa00f027824 */ /* 0x000fe200078e02ff */
[----:B------:R-:W-:Y:S01]  /*53a0*/  ULOP3.LUT UR10, UR10, 0x3fff, URZ, 0xc0, !UPT ;  /* 0x00003fff0a0a7892 */ /* 0x000fe2000f8ec03f */
[----:B------:R-:W-:Y:S02]  /*53b0*/  ULDC UR15, c[0x0][0x9dc] ;  /* 0x00027700000f7ab9 */ /* 0x000fe40000000800 */
[----:B------:R-:W-:Y:S01]  /*53c0*/  IMAD R3, R17, UR18, R2 ;  /* 0x0000001211037c24 */ /* 0x000fe2000f8e0202 */
[----:B------:R-:W-:-:S04]  /*53d0*/  ULOP3.LUT UR10, UR10, 0x3000000, URZ, 0xfc, !UPT ;  /* 0x030000000a0a7892 */ /* 0x000fc8000f8efc3f */
[----:B------:R-:W-:-:S07]  /*53e0*/  UIMAD UR14, UR36, 0x900, UR10 ;  /* 0x00000900240e78a4 */ /* 0x000fce000f8e020a */
[----:B------:R-:W-:Y:S02]  /*53f0*/  UMOV UR10, UR14 ;  /* 0x0000000e000a7c82 */ /* 0x000fe40008000000 */
[----:B------:R-:W-:Y:S01]  /*5400*/  HGMMA.64x192x16.F32.BF16 R24, R188, gdesc[UR8].tnspB, R24, gsb0 ;  /* 0x42e00008bc187df0 */ /* 0x000fe20008001818 */
[----:B------:R-:W-:Y:S01]  /*5410*/  UIADD3 UR10, UR14, 0x80, URZ ;  /* 0x000000800e0a7890 */ /* 0x000fe2000fffe03f */
[----:B------:R-:W-:Y:S01]  /*5420*/  UMOV UR11, 0x40000040 ;  /* 0x40000040000b7882 */ /* 0x000fe20000000000 */
[----:B---3--:R-:W-:-:S13]  /*5430*/  LOP3.LUT P1, RZ, R210, 0x7f, RZ, 0xc0, !PT ;  /* 0x0000007fd2ff7812 */ /* 0x008fda000782c0ff */
[----:B------:R-:W-:-:S05]  /*5440*/  @!P1 VIADD R0, R0, 0x30840 ;  /* 0x0003084000009836 */ /* 0x000fca0000000000 */
[----:B------:R-:W-:Y:S01]  /*5450*/  @!P1 PRMT R0, RZ, 0x654, R0 ;  /* 0x00000654ff009816 */ /* 0x000fe20000000000 */
        /* <DEDUP_REMOVED lines=23> */
[----:B------:R-:W-:Y:S01]  /*55d0*/  UMOV UR10, UR15 ;  /* 0x0000000f000a7c82 */ /* 0x000fe20008000000 */
[----:B------:R-:W-:Y:S01]  /*55e0*/  ULDC UR15, c[0x0][0x9e0] ;  /* 0x00027800000f7ab9 */ /* 0x000fe20000000800 */
[----:B------:R-:W-:Y:S01]  /*55f0*/  ULOP3.LUT UR11, URZ, UR10, URZ, 0x33, !UPT ;  /* 0x0000000a3f0b7292 */ /* 0x000fe2000f8e333f */
[----:B------:R-:W-:Y:S02]  /*5600*/  WARPGROUP.DEPBAR.LE gsb0, 0x0 ;  /* 0x00008000000079c5 */ /* 0x000fe40000010000 */
[----:B------:R-:W1:Y:S01]  /*5610*/  LDC R168, c[0x0][0x288] ;  /* 0x0000a200ffa87b82 */ /* 0x000e620000000800 */
[----:B------:R2:W-:Y:S01]  /*5620*/  @!P1 SYNCS.ARRIVE.TRANS64.RED.A1T0 RZ, [R0+URZ], RZ ;  /* 0x000000ff00ff99a7 */ /* 0x0005e2000810043f */
[----:B------:R-:W-:Y:S01]  /*5630*/  PLOP3.LUT P1, PT, PT, PT, UP0, 0x40, 0x0 ;  /* 0x000000000000781c */ /* 0x000fe20003f2e808 */
[----:B--2---:R-:W-:Y:S01]  /*5640*/  IMAD R0, R16, -0x2, R2 ;  /* 0xfffffffe10007824 */ /* 0x004fe200078e0202 */
[----:B-1----:R-:W-:-:S05]  /*5650*/  IADD3 R3, R3, 0x1, -R168 ;  /* 0x0000000103037810 */ /* 0x002fca0007ffe8a8 */
[----:B------:R-:W-:-:S04]  /*5660*/  IMAD R3, R16, -0x2, R3 ;  /* 0xfffffffe10037824 */ /* 0x000fc800078e0203 */
[C---:B------:R-:W-:Y:S02]  /*5670*/  VIADD R168, R3.reuse, UR15 ;  /* 0x0000000f03a87c36 */ /* 0x040fe40008000000 */
[----:B------:R-:W-:Y:S02]  /*5680*/  VIADD R21, R3, UR11 ;  /* 0x0000000b03157c36 */ /* 0x000fe40008000000 */
[C---:B------:R-:W-:Y:S02]  /*5690*/  IMAD.IADD R172, R7.reuse, 0x1, R168 ;  /* 0x0000000107ac7824 */ /* 0x040fe400078e02a8 */
[----:B------:R-:W-:Y:S01]  /*56a0*/  IMAD.IADD R170, R7, 0x1, R21 ;  /* 0x0000000107aa7824 */ /* 0x000fe200078e0215 */
[----:B------:R-:W-:Y:S06]  /*56b0*/  @P1 BRA `(.L_x_899) ;  /* 0x0000000000581947 */ /* 0x000fec0003800000 */
[----:B------:R-:W-:Y:S01]  /*56c0*/  ISETP.GT.AND P1, PT, R20, -0x1, PT ;  /* 0xffffffff1400780c */ /* 0x000fe20003f24270 */
[----:B------:R-:W-:-:S12]  /*56d0*/  BSSY B0, `(.L_x_900) ;  /* 0x0000011000007945 */ /* 0x000fd80003800000 */
[----:B------:R-:W-:Y:S05]  /*56e0*/  @P1 BRA `(.L_x_901) ;  /* 0x0000000000201947 */ /* 0x000fea0003800000 */
[----:B------:R-:W-:Y:S01]  /*56f0*/  IMAD.U32 R169, RZ, RZ, UR45 ;  /* 0x0000002dffa97e24 */ /* 0x000fe2000f8e00ff */
[----:B------:R-:W-:-:S04]  /*5700*/  LOP3.LUT R3, RZ, R20, RZ, 0x33, !PT ;  /* 0x00000014ff037212 */ /* 0x000fc800078e33ff */
[----:B------:R-:W-:-:S13]  /*5710*/  ISETP.NE.AND P1, PT, R169, 0x1, PT ;  /* 0x00000001a900780c */ /* 0x000fda0003f25270 */
[----:B------:R-:W1:Y:S02]  /*5720*/  @P1 LDC.64 R174, c[0x0][0x9e8] ;  /* 0x00027a00ffae1b82 */ /* 0x000e640000000a00 */
[----:B-1----:R-:W-:-:S05]  /*5730*/  @P1 IMAD.HI.U32 R174, R3, R174, RZ ;  /* 0x000000ae03ae1227 */ /* 0x002fca00078e00ff */
[----:B------:R-:W-:-:S04]  /*5740*/  @P1 SHF.R.U32.HI R3, RZ, R175, R174 ;  /* 0x000000afff031219 */ /* 0x000fc800000116ae */
[----:B------:R-:W-:Y:S01]  /*5750*/  LOP3.LUT R3, RZ, R3, RZ, 0x33, !PT ;  /* 0x00000003ff037212 */ /* 0x000fe200078e33ff */
[----:B------:R-:W-:Y:S06]  /*5760*/  BRA `(.L_x_902) ;  /* 0x00000000001c7947 */ /* 0x000fec0003800000 */
.L_x_901:
[----:B------:R-:W-:-:S05]  /*5770*/  IMAD.U32 R169, RZ, RZ, UR45 ;  /* 0x0000002dffa97e24 */ /* 0x000fca000f8e00ff */
[----:B------:R-:W-:-:S13]  /*5780*/  ISETP.NE.AND P1, PT, R169, 0x1, PT ;  /* 0x00000001a900780c */ /* 0x000fda0003f25270 */
[----:B------:R-:W1:Y:S01]  /*5790*/  @P1 LDC.64 R174, c[0x0][0x9e8] ;  /* 0x00027a00ffae1b82 */ /* 0x000e620000000a00 */
[----:B------:R-:W-:-:S04]  /*57a0*/  @P1 IMAD.IADD R3, R7, 0x1, R14 ;  /* 0x0000000107031824 */ /* 0x000fc800078e020e */
[----:B-1----:R-:W-:-:S04]  /*57b0*/  @P1 IMAD.HI.U32 R174, R3, R174, RZ ;  /* 0x000000ae03ae1227 */ /* 0x002fc800078e00ff */
[----:B------:R-:W-:Y:S01]  /*57c0*/  IMAD.MOV.U32 R3, RZ, RZ, R20 ;  /* 0x000000ffff037224 */ /* 0x000fe200078e0014 */
[----:B------:R-:W-:-:S07]  /*57d0*/  @P1 SHF.R.U32.HI R3, RZ, R175, R174 ;  /* 0x000000afff031219 */ /* 0x000fce00000116ae */
.L_x_902:
[----:B------:R-:W-:Y:S05]  /*57e0*/  BSYNC B0 ;  /* 0x0000000000007941 */ /* 0x000fea0003800000 */
.L_x_900:
[----:B------:R-:W-:-:S05]  /*57f0*/  IMAD R3, R3, R169, R0 ;  /* 0x000000a903037224 */ /* 0x000fca00078e0200 */
[----:B------:R-:W-:Y:S02]  /*5800*/  VIADDMNMX R172, R3, R169, R172, PT ;  /* 0x000000a903ac7246 */ /* 0x000fe400038001ac */
[----:B------:R-:W-:-:S07]  /*5810*/  VIMNMX R170, R170, R3, !PT ;  /* 0x00000003aaaa7248 */ /* 0x000fce0007fe0100 */
.L_x_899:
[C---:B------:R-:W-:Y:S02]  /*5820*/  ISETP.GE.AND P1, PT, R2.reuse, 0x2, PT ;  /* 0x000000020200780c */ /* 0x040fe40003f26270 */
        /* <DEDUP_REMOVED lines=90> */
[----:B------:R-:W-:Y:S02]  /*5dd0*/  P2R R176, PR, RZ, 0x20 ;  /* 0x00000020ffb07803 */ /* 0x000fe40000000000 */
[----:B------:R-:W-:Y:S02]  /*5de0*/  FSEL R157, R157, -INF , !P3 ;  /* 0xff8000009d9d7808 */ /* 0x000fe40005800000 */
[----:B------:R-:W-:-:S04]  /*5df0*/  ISETP.GE.AND P3, PT, R2, 0x51, PT ;  /* 0x000000510200780c */ /* 0x000fc80003f66270 */
[----:B------:R-:W-:-:S04]  /*5e00*/  ISETP.GT.AND P4, PT, R170, 0x50, !P3 ;  /* 0x00000050aa00780c */ /* 0x000fc80005f84270 */
[----:B------:R-:W-:-:S04]  /*5e10*/  ISETP.LT.OR P4, PT, R172, 0x51, P4 ;  /* 0x00000051ac00780c */ /* 0x000fc80002781670 */
        /* <DEDUP_REMOVED lines=10> */
[----:B------:R-:W-:Y:S02]  /*5ec0*/  P2R R156, PR, RZ, 0x40 ;  /* 0x00000040ff9c7803 */ /* 0x000fe40000000000 */
[----:B------:R-:W-:-:S04]  /*5ed0*/  ISETP.GT.AND P6, PT, R170, RZ, !P6 ;  /* 0x000000ffaa00720c */ /* 0x000fc800077c4270 */
[----:B------:R-:W-:-:S04]  /*5ee0*/  ISETP.LT.OR P6, PT, R172, 0x1, P6 ;  /* 0x00000001ac00780c */ /* 0x000fc800037c1670 */
[----:B------:R-:W-:Y:S01]  /*5ef0*/  FSEL R124, R120, -INF , !P6 ;  /* 0xff800000787c7808 */ /* 0x000fe20007000000 */
[----:B------:R-:W-:Y:S01]  /*5f00*/  IMAD.IADD R120, R6, 0x1, R21 ;  /* 0x0000000106787824 */ /* 0x000fe200078e0215 */
[----:B------:R-:W-:Y:S01]  /*5f10*/  ISETP.GE.AND P6, PT, R2, 0x5a, PT ;  /* 0x0000005a0200780c */ /* 0x000fe20003fc6270 */
[----:B------:R-:W-:-:S03]  /*5f20*/  IMAD.IADD R2, R6, 0x1, R168 ;  /* 0x0000000106027824 */ /* 0x000fc600078e02a8 */
[----:B------:R-:W-:Y:S02]  /*5f30*/  P2R R128, PR, RZ, 0x40 ;  /* 0x00000040ff807803 */ /* 0x000fe40000000000 */
[----:B------:R-:W-:-:S04]  /*5f40*/  ISETP.GT.AND P6, PT, R170, 0x59, !P6 ;  /* 0x00000059aa00780c */ /* 0x000fc800077c4270 */
[----:B------:R-:W-:-:S04]  /*5f50*/  ISETP.LT.OR P6, PT, R172, 0x5a, P6 ;  /* 0x0000005aac00780c */ /* 0x000fc800037c1670 */
[----:B------:R-:W-:Y:S02]  /*5f60*/  FSEL R165, R165, -INF , !P6 ;  /* 0xff800000a5a57808 */ /* 0x000fe40007000000 */
[----:B------:R-:W-:-:S13]  /*5f70*/  PLOP3.LUT P6, PT, PT, PT, UP0, 0x40, 0x0 ;  /* 0x000000000000781c */ /* 0x000fda0003fce808 */
[----:B------:R-:W-:Y:S05]  /*5f80*/  @P6 BRA `(.L_x_903) ;  /* 0x0000000000546947 */ /* 0x000fea0003800000 */
[----:B------:R-:W-:Y:S01]  /*5f90*/  IMAD.IADD R21, R6, 0x1, R14 ;  /* 0x0000000106157824 */ /* 0x000fe200078e020e */
[----:B------:R-:W-:Y:S04]  /*5fa0*/  BSSY B0, `(.L_x_904) ;  /* 0x0000010000007945 */ /* 0x000fe80003800000 */
[----:B------:R-:W-:-:S13]  /*5fb0*/  ISETP.GT.AND P6, PT, R21, -0x1, PT ;  /* 0xffffffff1500780c */ /* 0x000fda0003fc4270 */
        /* <DEDUP_REMOVED lines=9> */
.L_x_905:
[----:B------:R-:W-:-:S05]  /*6050*/  IMAD.U32 R132, RZ, RZ, UR45 ;  /* 0x0000002dff847e24 */ /* 0x000fca000f8e00ff */
[----:B------:R-:W-:-:S13]  /*6060*/  ISETP.NE.AND P6, PT, R132, 0x1, PT ;  /* 0x000000018400780c */ /* 0x000fda0003fc5270 */
[----:B------:R-:W1:Y:S02]  /*6070*/  @P6 LDC.64 R188, c[0x0][0x9e8] ;  /* 0x00027a00ffbc6b82 */ /* 0x000e640000000a00 */
[----:B-1----:R-:W-:-:S05]  /*6080*/  @P6 IMAD.HI.U32 R188, R21, R188, RZ ;  /* 0x000000bc15bc6227 */ /* 0x002fca00078e00ff */
[----:B------:R-:W-:-:S07]  /*6090*/  @P6 SHF.R.U32.HI R21, RZ, R189, R188 ;  /* 0x000000bdff156219 */ /* 0x000fce00000116bc */
.L_x_906:
[----:B------:R-:W-:Y:S05]  /*60a0*/  BSYNC B0 ;  /* 0x0000000000007941 */ /* 0x000fea0003800000 */
.L_x_904:
[----:B------:R-:W-:-:S05]  /*60b0*/  IMAD R21, R21, R132, R0 ;  /* 0x0000008415157224 */ /* 0x000fca00078e0200 */
[----:B------:R-:W-:Y:S02]  /*60c0*/  VIADDMNMX R2, R21, R132, R2, PT ;  /* 0x0000008415027246 */ /* 0x000fe40003800102 */
[----:B------:R-:W-:-:S07]  /*60d0*/  VIMNMX R120, R120, R21, !PT ;  /* 0x0000001578787248 */ /* 0x000fce0007fe0100 */
.L_x_903:
[C---:B------:R-:W-:Y:S01]  /*60e0*/  ISETP.GT.AND P1, PT, R120.reuse, 0x1, !P1 ;  /* 0x000000017800780c */ /* 0x040fe20004f24270 */
[----:B------:R-:W-:Y:S01]  /*60f0*/  UMOV UR46, UR40 ;  /* 0x00000028002e7c82 */ /* 0x000fe20008000000 */
[----:B------:R-:W-:Y:S01]  /*6100*/  ISETP.GT.AND P2, PT, R120, 0x8, !P2 ;  /* 0x000000087800780c */ /* 0x000fe20005744270 */
[----:B------:R-:W-:Y:S01]  /*6110*/  UMOV UR36, UR7 ;  /* 0x0000000700247c82 */ /* 0x000fe20008000000 */
[C---:B------:R-:W-:Y:S02]  /*6120*/  ISETP.LT.OR P1, PT, R2.reuse, 0x2, P1 ;  /* 0x000000020200780c */ /* 0x040fe40000f21670 */
[----:B------:R-:W-:Y:S02]  /*6130*/  ISETP.LT.OR P2, PT, R2, 0x9, P2 ;  /* 0x000000090200780c */ /* 0x000fe40001741670 */
[----:B------:R-:W-:Y:S02]  /*6140*/  FSEL R217, R123, -INF , !P1 ;  /* 0xff8000007bd97808 */ /* 0x000fe40004800000 */
[----:B------:R-:W-:-:S02]  /*6150*/  ISETP.NE.AND P1, PT, R174, RZ, PT ;  /* 0x000000ffae00720c */ /* 0x000fc40003f25270 */
[----:B------:R-:W-:Y:S02]  /*6160*/  FSEL R189, R126, -INF , !P2 ;  /* 0xff8000007ebd7808 */ /* 0x000fe40005000000 */
[----:B------:R-:W-:Y:S02]  /*6170*/  ISETP.GT.AND P1, PT, R120, 0x9, !P1 ;  /* 0x000000097800780c */ /* 0x000fe40004f24270 */
[----:B------:R-:W-:Y:S02]  /*6180*/  ISETP.NE.AND P2, PT, R191, RZ, PT ;  /* 0x000000ffbf00720c */ /* 0x000fe40003f45270 */
[----:B------:R-:W-:Y:S02]  /*6190*/  ISETP.LT.OR P1, PT, R2, 0xa, P1 ;  /* 0x0000000a0200780c */ /* 0x000fe40000f21670 */
[----:B------:R-:W-:Y:S02]  /*61a0*/  ISETP.NE.AND P6, PT, R205, RZ, PT ;  /* 0x000000ffcd00720c */ /* 0x000fe40003fc5270 */
[----:B------:R-:W-:-:S02]  /*61b0*/  FSEL R215, R127, -INF , !P1 ;  /* 0xff8000007fd77808 */ /* 0x000fc40004800000 */
        /* <DEDUP_REMOVED lines=21> */
[----:B------:R-:W-:Y:S02]  /*6310*/  ISETP.GT.AND P1, PT, R120, 0x19, !P2 ;  /* 0x000000197800780c */ /* 0x000fe40005724270 */
[----:B------:R-:W-:Y:S02]  /*6320*/  FMNMX.FTZ R0, R171, R0, !PT ;  /* 0x00000000ab007209 */ /* 0x000fe40007810000 */
[----:B------:R-:W-:-:S02]  /*6330*/  ISETP.LT.OR P1, PT, R2, 0x1a, P1 ;  /* 0x0000001a0200780c */ /* 0x000fc40000f21670 */
[----:B------:R-:W-:Y:S02]  /*6340*/  FMNMX.FTZ R0, R169, R0, !PT ;  /* 0x00000000a9007209 */ /* 0x000fe40007810000 */
[----:B------:R-:W-:Y:S02]  /*6350*/  FSEL R211, R135, -INF , !P1 ;  /* 0xff80000087d37808 */ /* 0x000fe40004800000 */
[----:B------:R-:W-:Y:S02]  /*6360*/  ISETP.GT.AND P1, PT, R120, 0x20, !P6 ;  /* 0x000000207800780c */ /* 0x000fe40007724270 */
[----:B------:R-:W-:Y:S02]  /*6370*/  FMNMX.FTZ R0, R141, R0, !PT ;  /* 0x000000008d007209 */ /* 0x000fe40007810000 */
[----:B------:R-:W-:Y:S02]  /*6380*/  ISETP.LT.OR P1, PT, R2, 0x21, P1 ;  /* 0x000000210200780c */ /* 0x000fe40000f21670 */
[----:B------:R-:W-:-:S02]  /*6390*/  FMNMX.FTZ R0, R3, R0, !PT ;  /* 0x0000000003007209 */ /* 0x000fc40007810000 */
[----:B------:R-:W-:Y:S01]  /*63a0*/  FSEL R205, R138, -INF , !P1 ;  /* 0xff8000008acd7808 */ /* 0x000fe20004800000 */
[----:B------:R-:W-:Y:S01]  /*63b0*/  IMAD.U32 R138, RZ, RZ, UR6 ;  /* 0x00000006ff8a7e24 */ /* 0x000fe2000f8e00ff */
        /* <DEDUP_REMOVED lines=22> */
[----:B------:R-:W-:-:S02]  /*6520*/  ISETP.NE.AND P2, PT, R206, RZ, PT ;  /* 0x000000ffce00720c */ /* 0x000fc40003f45270 */
[----:B------:R-:W-:Y:S02]  /*6530*/  ISETP.GT.AND P1, PT, R120, 0x30, !P1 ;  /* 0x000000307800780c */ /* 0x000fe40004f24270 */
[----:B------:R-:W-:Y:S02]  /*6540*/  FMNMX.FTZ R0, R137, R0, !PT ;  /* 0x0000000089007209 */ /* 0x000fe40007810000 */
[----:B------:R-:W-:Y:S02]  /*6550*/  ISETP.LT.OR P1, PT, R2, 0x31, P1 ;  /* 0x000000310200780c */ /* 0x000fe40000f21670 */
[----:B------:R-:W-:Y:S02]  /*6560*/  FMNMX.FTZ R126, R165, R0, !PT ;  /* 0x00000000a57e7209 */ /* 0x000fe40007810000 */
[----:B------:R-:W-:Y:S01]  /*6570*/  FSEL R135, R146, -INF , !P1 ;  /* 0xff80000092877808 */ /* 0x000fe20004800000 */
[----:B------:R-:W1:Y:S01]  /*6580*/  LDC R0, c[0x0][0x988] ;  /* 0x00026200ff007b82 */ /* 0x000e620000000800 */
[----:B------:R-:W-:Y:S01]  /*6590*/  ISETP.NE.AND P1, PT, R144, RZ, PT ;  /* 0x000000ff9000720c */ /* 0x000fe20003f25270 */
[----:B------:R-:W2:Y:S01]  /*65a0*/  SHFL.BFLY PT, R21, R126, 0x2, 0x1f ;  /* 0x0c401f007e157f89 */ /* 0x000ea200000e0000 */
[----:B------:R-:W-:-:S02]  /*65b0*/  ISETP.NE.AND P6, PT, R208, RZ, PT ;  /* 0x000000ffd000720c */ /* 0x000fc40003fc5270 */
[C---:B------:R-:W-:Y:S02]  /*65c0*/  ISETP.GT.AND P1, PT, R120.reuse, 0x31, !P1 ;  /* 0x000000317800780c */ /* 0x040fe40004f24270 */
[----:B------:R-:W-:Y:S02]  /*65d0*/  ISETP.GT.AND P3, PT, R120, 0x50, !P3 ;  /* 0x000000507800780c */ /* 0x000fe40005f64270 */
[----:B------:R-:W-:Y:S02]  /*65e0*/  ISETP.LT.OR P1, PT, R2, 0x32, P1 ;  /* 0x000000320200780c */ /* 0x000fe40000f21670 */
[----:B------:R-:W-:Y:S02]  /*65f0*/  ISETP.GT.AND P4, PT, R120, 0x51, !P4 ;  /* 0x000000517800780c */ /* 0x000fe40006784270 */
[----:B------:R-:W-:Y:S02]  /*6600*/  FSEL R147, R147, -INF , !P1 ;  /* 0xff80000093937808 */ /* 0x000fe40004800000 */
[----:B------:R-:W-:-:S02]  /*6610*/  ISETP.NE.AND P1, PT, R186, RZ, PT ;  /* 0x000000ffba00720c */ /* 0x000fc40003f25270 */
[----:B------:R-:W-:Y:S02]  /*6620*/  ISETP.LT.OR P3, PT, R2, 0x51, P3 ;  /* 0x000000510200780c */ /* 0x000fe40001f61670 */
[C---:B------:R-:W-:Y:S02]  /*6630*/  ISETP.GT.AND P1, PT, R120.reuse, 0x38, !P1 ;  /* 0x000000387800780c */ /* 0x040fe40004f24270 */
[----:B------:R-:W-:Y:S02]  /*6640*/  ISETP.GT.AND P5, PT, R120, 0x58, !P5 ;  /* 0x000000587800780c */ /* 0x000fe40006fa4270 */
[C---:B------:R-:W-:Y:S02]  /*6650*/  ISETP.LT.OR P1, PT, R2.reuse, 0x39, P1 ;  /* 0x000000390200780c */ /* 0x040fe40000f21670 */
[----:B------:R-:W-:Y:S02]  /*6660*/  ISETP.LT.OR P4, PT, R2, 0x52, P4 ;  /* 0x000000520200780c */ /* 0x000fe40002781670 */
[----:B------:R-:W-:-:S02]  /*6670*/  FSEL R131, R150, -INF , !P1 ;  /* 0xff80000096837808 */ /* 0x000fc40004800000 */
[----:B------:R-:W-:Y:S02]  /*6680*/  ISETP.NE.AND P1, PT, R148, RZ, PT ;  /* 0x000000ff9400720c */ /* 0x000fe40003f25270 */
[----:B--2---:R-:W-:Y:S02]  /*6690*/  FMNMX.FTZ R130, R126, R21, !PT ;  /* 0x000000157e827209 */ /* 0x004fe40007810000 */
[----:B------:R-:W-:Y:S02]  /*66a0*/  ISETP.GT.AND P1, PT, R120, 0x39, !P1 ;  /* 0x000000397800780c */ /* 0x000fe40004f24270 */
[C---:B------:R-:W-:Y:S01]  /*66b0*/  ISETP.LT.OR P5, PT, R2.reuse, 0x59, P5 ;  /* 0x000000590200780c */ /* 0x040fe20002fa1670 */
[----:B------:R-:W2:Y:S01]  /*66c0*/  SHFL.BFLY PT, R21, R130, 0x1, 0x1f ;  /* 0x0c201f0082157f89 */ /* 0x000ea200000e0000 */
[----:B------:R-:W-:-:S04]  /*66d0*/  ISETP.LT.OR P1, PT, R2, 0x3a, P1 ;  /* 0x0000003a0200780c */ /* 0x000fc80000f21670 */
[----:B------:R-:W-:Y:S02]  /*66e0*/  FSEL R151, R151, -INF , !P1 ;  /* 0xff80000097977808 */ /* 0x000fe40004800000 */
[----:B------:R-:W-:-:S04]  /*66f0*/  ISETP.NE.AND P1, PT, R190, RZ, PT ;  /* 0x000000ffbe00720c */ /* 0x000fc80003f25270 */
[----:B------:R-:W-:-:S04]  /*6700*/  ISETP.GT.AND P1, PT, R120, 0x40, !P1 ;  /* 0x000000407800780c */ /* 0x000fc80004f24270 */
[----:B------:R-:W-:-:S04]  /*6710*/  ISETP.LT.OR P1, PT, R2, 0x41, P1 ;  /* 0x000000410200780c */ /* 0x000fc80000f21670 */
[----:B------:R-:W-:Y:S02]  /*6720*/  FSEL R127, R154, -INF , !P1 ;  /* 0xff8000009a7f7808 */ /* 0x000fe40004800000 */
[----:B------:R-:W-:Y:S02]  /*6730*/  ISETP.NE.AND P1, PT, R152, RZ, PT ;  /* 0x000000ff9800720c */ /* 0x000fe40003f25270 */
[----:B--2---:R-:W-:Y:S02]  /*6740*/  FMNMX.FTZ R21, R130, R21, !PT ;  /* 0x0000001582157209 */ /* 0x004fe40007810000 */
[----:B------:R-:W-:-:S04]  /*6750*/  ISETP.GT.AND P1, PT, R120, 0x41, !P1 ;  /* 0x000000417800780c */ /* 0x000fc80004f24270 */
[----:B------:R-:W-:-:S04]  /*6760*/  ISETP.LT.OR P1, PT, R2, 0x42, P1 ;  /* 0x000000420200780c */ /* 0x000fc80000f21670 */
[----:B------:R-:W-:Y:S02]  /*6770*/  FSEL R155, R155, -INF , !P1 ;  /* 0xff8000009b9b7808 */ /* 0x000fe40004800000 */
[----:B------:R-:W-:-:S04]  /*6780*/  ISETP.GT.AND P1, PT, R120, 0x48, !P2 ;  /* 0x000000487800780c */ /* 0x000fc80005724270 */
[----:B------:R-:W-:-:S04]  /*6790*/  ISETP.LT.OR P1, PT, R2, 0x49, P1 ;  /* 0x000000490200780c */ /* 0x000fc80000f21670 */
[----:B------:R-:W-:Y:S02]  /*67a0*/  FSEL R123, R158, -INF , !P1 ;  /* 0xff8000009e7b7808 */ /* 0x000fe40004800000 */
[----:B------:R-:W-:Y:S02]  /*67b0*/  ISETP.GT.AND P1, PT, R120, 0x49, !P6 ;  /* 0x000000497800780c */ /* 0x000fe40007724270 */
[----:B------:R-:W-:Y:S02]  /*67c0*/  ISETP.NE.AND P6, PT, R156, RZ, PT ;  /* 0x000000ff9c00720c */ /* 0x000fe40003fc5270 */
[----:B------:R-:W-:-:S04]  /*67d0*/  ISETP.LT.OR P1, PT, R2, 0x4a, P1 ;  /* 0x0000004a0200780c */ /* 0x000fc80000f21670 */
[----:B------:R-:W-:Y:S02]  /*67e0*/  FSEL R159, R159, -INF , !P1 ;  /* 0xff8000009f9f7808 */ /* 0x000fe40004800000 */
[----:B------:R-:W-:Y:S02]  /*67f0*/  ISETP.GT.AND P1, PT, R120, RZ, !P6 ;  /* 0x000000ff7800720c */ /* 0x000fe40007724270 */
[----:B------:R-:W-:Y:S02]  /*6800*/  ISETP.NE.AND P6, PT, R128, RZ, PT ;  /* 0x000000ff8000720c */ /* 0x000fe40003fc5270 */
[----:B------:R-:W-:Y:S02]  /*6810*/  ISETP.LT.OR P1, PT, R2, 0x1, P1 ;  /* 0x000000010200780c */ /* 0x000fe40000f21670 */
[----:B------:R-:W-:Y:S02]  /*6820*/  ISETP.GT.AND P2, PT, R120, 0x59, !P6 ;  /* 0x000000597800780c */ /* 0x000fe40007744270 */
[----:B------:R-:W-:Y:S01]  /*6830*/  FSEL R221, R122, -INF , !P1 ;  /* 0xff8000007add7808 */ /* 0x000fe20004800000 */
[C---:B-1----:R-:W-:Y:S01]  /*6840*/  FMUL.FTZ R122, R21.reuse, R0 ;  /* 0x00000000157a7220 */ /* 0x042fe20000410000 */
[----:B------:R-:W-:-:S02]  /*6850*/  FSETP.NEU.FTZ.AND P1, PT, R21, -INF , PT ;  /* 0xff8000001500780b */ /* 0x000fc40003f3d000 */
[----:B------:R-:W-:Y:S02]  /*6860*/  FMNMX.FTZ R126, R221, R4, !PT ;  /* 0x00000004dd7e7209 */ /* 0x000fe40007810000 */
[----:B------:R-:W-:Y:S02]  /*6870*/  FSEL R122, R122, RZ, P1 ;  /* 0x000000ff7a7a7208 */ /* 0x000fe40000800000 */
[----:B------:R-:W-:Y:S02]  /*6880*/  FMNMX.FTZ R126, R217, R126, !PT ;  /* 0x0000007ed97e7209 */ /* 0x000fe40007810000 */
[----:B------:R-:W-:Y:S01]  /*6890*/  ISETP.LT.OR P2, PT, R2, 0x5a, P2 ;  /* 0x0000005a0200780c */ /* 0x000fe20001741670 */
[--C-:B------:R-:W-:Y:S01]  /*68a0*/  FFMA.FTZ R180, R173, R0, -R122.reuse ;  /* 0x00000000adb47223 */ /* 0x100fe2000001087a */
[----:B------:R-:W-:Y:S01]  /*68b0*/  FMNMX.FTZ R126, R189, R126, !PT ;  /* 0x0000007ebd7e7209 */ /* 0x000fe20007810000 */
[-CC-:B------:R-:W-:Y:S01]  /*68c0*/  FFMA.FTZ R120, R171, R0.reuse, -R122.reuse ;  /* 0x00000000ab787223 */ /* 0x180fe2000001087a */
[----:B------:R-:W-:Y:S01]  /*68d0*/  FSEL R173, R162, -INF , !P3 ;  /* 0xff800000a2ad7808 */ /* 0x000fe20005800000 */
[--C-:B------:R-:W-:Y:S01]  /*68e0*/  FFMA.FTZ R186, R177, R0, -R122.reuse ;  /* 0x00000000b1ba7223 */ /* 0x100fe2000001087a */
[----:B------:R-:W-:Y:S01]  /*68f0*/  FMNMX.FTZ R126, R215, R126, !PT ;  /* 0x0000007ed77e7209 */ /* 0x000fe20007810000 */
[-CC-:B------:R-:W-:Y:S01]  /*6900*/  FFMA.FTZ R176, R3, R0.reuse, -R122.reuse ;  /* 0x0000000003b07223 */ /* 0x180fe2000001087a */
[----:B------:R-:W-:Y:S01]  /*6910*/  FSEL R171, R163, -INF , !P4 ;  /* 0xff800000a3ab7808 */ /* 0x000fe20006000000 */
[--C-:B------:R-:W-:Y:S01]  /*6920*/  FFMA.FTZ R172, R125, R0, -R122.reuse ;  /* 0x000000007dac7223 */ /* 0x100fe2000001087a */
[----:B------:R-:W-:Y:S01]  /*6930*/  FMNMX.FTZ R126, R207, R126, !PT ;  /* 0x0000007ecf7e7209 */ /* 0x000fe20007810000 */
[----:B------:R1:W-:Y:S01]  /*6940*/  MUFU.EX2 R163, R120 ;  /* 0x0000007800a37308 */ /* 0x0003e20000000800 */
[----:B------:R-:W-:Y:S01]  /*6950*/  FSEL R177, R166, -INF , !P5 ;  /* 0xff800000a6b17808 */ /* 0x000fe20006800000 */
[--C-:B------:R-:W-:Y:S01]  /*6960*/  FFMA.FTZ R219, R124, R0, -R122.reuse ;  /* 0x000000007cdb7223 */ /* 0x100fe2000001087a */
[----:B------:R-:W-:Y:S01]  /*6970*/  FMNMX.FTZ R126, R213, R126, !PT ;  /* 0x0000007ed57e7209 */ /* 0x000fe20007810000 */
[-CC-:B------:R-:W-:Y:S01]  /*6980*/  FFMA.FTZ R188, R187, R0.reuse, -R122.reuse ;  /* 0x00000000bbbc7223 */ /* 0x180fe2000001087a */
[----:B------:R-:W-:Y:S01]  /*6990*/  FSEL R167, R167, -INF , !P2 ;  /* 0xff800000a7a77808 */ /* 0x000fe20005000000 */
[--C-:B------:R-:W-:Y:S01]  /*69a0*/  FFMA.FTZ R190, R185, R0, -R122.reuse ;  /* 0x00000000b9be7223 */ /* 0x100fe2000001087a */
[----:B------:R-:W-:Y:S01]  /*69b0*/  FMNMX.FTZ R126, R191, R126, !PT ;  /* 0x0000007ebf7e7209 */ /* 0x000fe20007810000 */
[----:B------:R-:W-:Y:S01]  /*69c0*/  MUFU.EX2 R219, R219 ;  /* 0x000000db00db7308 */ /* 0x000fe20000000800 */
[----:B-1----:R-:W-:Y:S01]  /*69d0*/  FSEL R120, R21, RZ, P1 ;  /* 0x000000ff15787208 */ /* 0x002fe20000800000 */
[--C-:B------:R-:W-:Y:S01]  /*69e0*/  FFMA.FTZ R183, R183, R0, -R122.reuse ;  /* 0x00000000b7b77223 */ /* 0x100fe2000001087a */
[----:B------:R-:W-:Y:S01]  /*69f0*/  FMNMX.FTZ R126, R211, R126, !PT ;  /* 0x0000007ed37e7209 */ /* 0x000fe20007810000 */
[-CC-:B------:R-:W-:Y:S01]  /*6a00*/  FFMA.FTZ R184, R181, R0.reuse, -R122.reuse ;  /* 0x00000000b5b87223 */ /* 0x180fe2000001087a */
[-CC-:B------:R-:W-:Y:S01]  /*6a10*/  FFMA.FTZ R179, R179, R0.reuse, -R122.reuse ;  /* 0x00000000b3b37223 */ /* 0x180fe2000001087a */
[--C-:B------:R-:W-:Y:S01]  /*6a20*/  FFMA.FTZ R170, R137, R0, -R122.reuse ;  /* 0x0000000089aa7223 */ /* 0x100fe2000001087a */
[----:B------:R-:W-:Y:S01]  /*6a30*/  FMNMX.FTZ R126, R205, R126, !PT ;  /* 0x0000007ecd7e7209 */ /* 0x000fe20007810000 */
[----:B------:R-:W-:Y:S01]  /*6a40*/  MUFU.EX2 R188, R188 ;  /* 0x000000bc00bc7308 */ /* 0x000fe20000000800 */
[-CC-:B------:R-:W-:Y:S01]  /*6a50*/  FFMA.FTZ R178, R121, R0.reuse, -R122.reuse ;  /* 0x0000000079b27223 */ /* 0x180fe2000001087a */
        /* <DEDUP_REMOVED lines=15> */
[----:B------:R-:W-:Y:S01]  /*6b50*/  FFMA.FTZ R133, R161, R0, -R122 ;  /* 0x00000000a1857223 */ /* 0x000fe2000001087a */
[----:B------:R-:W-:-:S02]  /*6b60*/  LOP3.LUT P6, RZ, R210, 0x7f, RZ, 0xc0, !PT ;  /* 0x0000007fd2ff7812 */ /* 0x000fc400078cc0ff */
[----:B------:R-:W-:-:S04]  /*6b70*/  FMNMX.FTZ R126, R147, R126, !PT ;  /* 0x0000007e937e7209 */ /* 0x000fc80007810000 */
[----:B------:R-:W-:Y:S01]  /*6b80*/  FMNMX.FTZ R126, R131, R126, !PT ;  /* 0x0000007e837e7209 */ /* 0x000fe20007810000 */
[----:B------:R-:W-:Y:S03]  /*6b90*/  MUFU.EX2 R184, R184 ;  /* 0x000000b800b87308 */ /* 0x000fe60000000800 */
        /* <DEDUP_REMOVED lines=12> */
[----:B------:R-:W-:-:S05]  /*6c60*/  FMNMX.FTZ R126, R167, R126, !PT ;  /* 0x0000007ea77e7209 */ /* 0x000fca0007810000 */
[----:B------:R-:W1:Y:S01]  /*6c70*/  SHFL.BFLY PT, R3, R126, 0x2, 0x1f ;  /* 0x0c401f007e037f89 */ /* 0x000e6200000e0000 */
[----:B------:R-:W-:Y:S08]  /*6c80*/  MUFU.EX2 R182, R182 ;  /* 0x000000b600b67308 */ /* 0x000ff00000000800 */
[----:B------:R-:W-:Y:S08]  /*6c90*/  MUFU.EX2 R141, R141 ;  /* 0x0000008d008d7308 */ /* 0x000ff00000000800 */
[----:B------:R-:W-:Y:S01]  /*6ca0*/  MUFU.EX2 R176, R176 ;  /* 0x000000b000b07308 */ /* 0x000fe20000000800 */
[----:B-1----:R-:W-:-:S07]  /*6cb0*/  FMNMX.FTZ R3, R126, R3, !PT ;  /* 0x000000037e037209 */ /* 0x002fce0007810000 */
[----:B------:R-:W-:Y:S01]  /*6cc0*/  MUFU.EX2 R145, R145 ;  /* 0x0000009100917308 */ /* 0x000fe20000000800 */
[----:B------:R-:W1:Y:S07]  /*6cd0*/  SHFL.BFLY PT, R2, R3, 0x1, 0x1f ;  /* 0x0c201f0003027f89 */ /* 0x000e6e00000e0000 */
[----:B------:R-:W-:Y:S08]  /*6ce0*/  MUFU.EX2 R178, R178 ;  /* 0x000000b200b27308 */ /* 0x000ff00000000800 */
[----:B------:R-:W-:Y:S08]  /*6cf0*/  MUFU.EX2 R121, R121 ;  /* 0x0000007900797308 */ /* 0x000ff00000000800 */
[----:B------:R-:W-:Y:S01]  /*6d00*/  MUFU.EX2 R172, R172 ;  /* 0x000000ac00ac7308 */ /* 0x000fe20000000800 */
[----:B-1----:R-:W-:Y:S01]  /*6d10*/  FMNMX.FTZ R125, R3, R2, !PT ;  /* 0x00000002037d7209 */ /* 0x002fe20007810000 */
[----:B------:R-:W-:Y:S01]  /*6d20*/  FADD.FTZ R3, -R120, R5 ;  /* 0x0000000578037221 */ /* 0x000fe20000010100 */
[----:B------:R-:W-:-:S02]  /*6d30*/  FFMA.FTZ R5, R165, R0, -R122 ;  /* 0x00000000a5057223 */ /* 0x000fc4000001087a */
[----:B------:R-:W-:Y:S01]  /*6d40*/  FSETP.NEU.FTZ.AND P1, PT, R125, -INF , PT ;  /* 0xff8000007d00780b */ /* 0x000fe20003f3d000 */
[-C--:B------:R-:W-:Y:S01]  /*6d50*/  FMUL.FTZ R3, R3, R0.reuse ;  /* 0x0000000003037220 */ /* 0x080fe20000410000 */
[----:B------:R-:W-:Y:S01]  /*6d60*/  FMUL.FTZ R126, R125, R0 ;  /* 0x000000007d7e7220 */ /* 0x000fe20000410000 */
[----:B------:R-:W-:Y:S04]  /*6d70*/  MUFU.EX2 R149, R149 ;  /* 0x0000009500957308 */ /* 0x000fe80000000800 */
[----:B------:R-:W-:-:S04]  /*6d80*/  FSEL R126, R126, RZ, P1 ;  /* 0x000000ff7e7e7208 */ /* 0x000fc80000800000 */
[----:B------:R1:W2:Y:S01]  /*6d90*/  MUFU.EX2 R2, R3 ;  /* 0x0000000300027308 */ /* 0x0002a20000000800 */
        /* <DEDUP_REMOVED lines=8> */
[----:B-1----:R-:W-:Y:S01]  /*6e20*/  FSEL R3, R125, RZ, P1 ;  /* 0x000000ff7d037208 */ /* 0x002fe20000800000 */
[-CC-:B------:R-:W-:Y:S01]  /*6e30*/  FFMA.FTZ R132, R139, R0.reuse, -R126.reuse ;  /* 0x000000008b847223 */ /* 0x180fe2000001087e */
[-CC-:B------:R-:W-:Y:S01]  /*6e40*/  FFMA.FTZ R139, R143, R0.reuse, -R126.reuse ;  /* 0x000000008f8b7223 */ /* 0x180fe2000001087e */
[-CC-:B------:R-:W-:Y:S01]  /*6e50*/  FFMA.FTZ R128, R211, R0.reuse, -R126.reuse ;  /* 0x00000000d3807223 */ /* 0x180fe2000001087e */
[-C--:B------:R-:W-:Y:S01]  /*6e60*/  FFMA.FTZ R181, R205, R0.reuse, -R126 ;  /* 0x00000000cdb57223 */ /* 0x080fe2000001087e */
[----:B------:R-:W-:Y:S01]  /*6e70*/  FADD.FTZ R3, -R3, R4 ;  /* 0x0000000403037221 */ /* 0x000fe20000010100 */
[-CC-:B------:R-:W-:Y:S01]  /*6e80*/  FFMA.FTZ R130, R209, R0.reuse, -R126.reuse ;  /* 0x00000000d1827223 */ /* 0x180fe2000001087e */
[----:B------:R-:W-:Y:S01]  /*6e90*/  MUFU.EX2 R137, R137 ;  /* 0x0000008900897308 */ /* 0x000fe20000000800 */
[----:B--2---:R-:W-:Y:S01]  /*6ea0*/  FFMA.FTZ R13, R2, R13, R219 ;  /* 0x0000000d020d7223 */ /* 0x004fe200000100db */
[-C--:B------:R-:W-:Y:S01]  /*6eb0*/  FMUL.FTZ R3, R3, R0.reuse ;  /* 0x0000000003037220 */ /* 0x080fe20000410000 */
[-CC-:B------:R-:W-:Y:S01]  /*6ec0*/  FFMA.FTZ R4, R135, R0.reuse, -R126.reuse ;  /* 0x0000000087047223 */ /* 0x180fe2000001087e */
[-CC-:B------:R-:W-:Y:S01]  /*6ed0*/  FFMA.FTZ R135, R147, R0.reuse, -R126.reuse ;  /* 0x0000000093877223 */ /* 0x180fe2000001087e */
[----:B------:R-:W-:Y:S01]  /*6ee0*/  FADD.FTZ R13, R188, R13 ;  /* 0x0000000dbc0d7221 */ /* 0x000fe20000010000 */
[-CC-:B------:R-:W-:Y:S01]  /*6ef0*/  FFMA.FTZ R127, R127, R0.reuse, -R126.reuse ;  /* 0x000000007f7f7223 */ /* 0x180fe2000001087e */
[-CC-:B------:R-:W-:Y:S01]  /*6f00*/  FFMA.FTZ R123, R123, R0.reuse, -R126.reuse ;  /* 0x000000007b7b7223 */ /* 0x180fe2000001087e */
[----:B------:R-:W1:Y:S01]  /*6f10*/  MUFU.EX2 R3, R3 ;  /* 0x0000000300037308 */ /* 0x000e620000000800 */
[----:B------:R-:W-:Y:S01]  /*6f20*/  FADD.FTZ R134, R190, R13 ;  /* 0x0000000dbe867221 */ /* 0x000fe20000010000 */
[-CC-:B------:R-:W-:Y:S01]  /*6f30*/  FFMA.FTZ R159, R159, R0.reuse, -R126.reuse ;  /* 0x000000009f9f7223 */ /* 0x180fe2000001087e */
[-CC-:B------:R-:W-:Y:S01]  /*6f40*/  FFMA.FTZ R173, R173, R0.reuse, -R126.reuse ;  /* 0x00000000adad7223 */ /* 0x180fe2000001087e */
[-C--:B------:R-:W-:Y:S01]  /*6f50*/  FFMA.FTZ R171, R171, R0.reuse, -R126 ;  /* 0x00000000abab7223 */ /* 0x080fe2000001087e */
[----:B------:R-:W-:Y:S01]  /*6f60*/  FADD.FTZ R13, R183, R134 ;  /* 0x00000086b70d7221 */ /* 0x000fe20000010000 */
[-CC-:B------:R-:W-:Y:S01]  /*6f70*/  FFMA.FTZ R177, R177, R0.reuse, -R126.reuse ;  /* 0x00000000b1b17223 */ /* 0x180fe2000001087e */
[----:B------:R-:W-:Y:S01]  /*6f80*/  ISETP.GT.AND P1, PT, R15, UR41, PT ;  /* 0x000000290f007c0c */ /* 0x000fe2000bf24270 */
[----:B------:R-:W2:Y:S01]  /*6f90*/  MUFU.EX2 R122, R122 ;  /* 0x0000007a007a7308 */ /* 0x000ea20000000800 */
[----:B------:R-:W-:Y:S01]  /*6fa0*/  FADD.FTZ R136, R184, R13 ;  /* 0x0000000db8887221 */ /* 0x000fe20000010000 */
[----:B------:R-:W-:Y:S01]  /*6fb0*/  FFMA.FTZ R13, R131, R0, -R126 ;  /* 0x00000000830d7223 */ /* 0x000fe2000001087e */
[----:B------:R-:W-:Y:S01]  /*6fc0*/  F2FP.BF16.F32.PACK_AB R184, R179, R184 ;  /* 0x000000b8b3b8723e */ /* 0x000fe200000010ff */
[----:B------:R-:W-:-:S02]  /*6fd0*/  VIADD R15, R15, 0xffffffff ;  /* 0xffffffff0f0f7836 */ /* 0x000fc40000000000 */
[----:B------:R-:W-:Y:S01]  /*6fe0*/  FADD.FTZ R131, R179, R136 ;  /* 0x00000088b3837221 */ /* 0x000fe20000010000 */
[----:B------:R-:W-:Y:S01]  /*6ff0*/  F2FP.BF16.F32.PACK_AB R190, R183, R190 ;  /* 0x000000beb7be723e */ /* 0x000fe200000010ff */
[----:B------:R-:W3:Y:S01]  /*7000*/  MUFU.EX2 R153, R153 ;  /* 0x0000009900997308 */ /* 0x000ee20000000800 */
[----:B-1----:R-:W-:Y:S01]  /*7010*/  FFMA.FTZ R134, R3, R12, R120 ;  /* 0x0000000c03867223 */ /* 0x002fe20000010078 */
[----:B------:R-:W-:Y:S01]  /*7020*/  FADD.FTZ R136, R186, R131 ;  /* 0x00000083ba887221 */ /* 0x000fe20000010000 */
[----:B------:R-:W-:Y:S01]  /*7030*/  FFMA.FTZ R131, R151, R0, -R126 ;  /* 0x0000000097837223 */ /* 0x000fe2000001087e */
[----:B------:R-:W-:Y:S01]  /*7040*/  F2FP.BF16.F32.PACK_AB R186, R175, R186 ;  /* 0x000000baafba723e */ /* 0x000fe200000010ff */
[----:B------:R-:W-:Y:S01]  /*7050*/  FADD.FTZ R143, R137, R134 ;  /* 0x00000086898f7221 */ /* 0x000fe20000010000 */
[----:B------:R-:W-:Y:S02]  /*7060*/  F2FP.BF16.F32.PACK_AB R188, R188, R219 ;  /* 0x000000dbbcbc723e */ /* 0x000fe400000010ff */
[----:B------:R-:W1:Y:S01]  /*7070*/  MUFU.EX2 R185, R185 ;  /* 0x000000b900b97308 */ /* 0x000e620000000800 */
[----:B--2---:R-:W-:Y:S01]  /*7080*/  FADD.FTZ R134, R122, R143 ;  /* 0x0000008f7a867221 */ /* 0x004fe20000010000 */
[----:B------:R-:W-:Y:S01]  /*7090*/  FADD.FTZ R143, R175, R136 ;  /* 0x00000088af8f7221 */ /* 0x000fe20000010000 */
[----:B------:R-:W-:-:S03]  /*70a0*/  F2FP.BF16.F32.PACK_AB R189, R137, R120 ;  /* 0x0000007889bd723e */ /* 0x000fc600000010ff */
[----:B------:R-:W-:Y:S01]  /*70b0*/  FADD.FTZ R136, R180, R143 ;  /* 0x0000008fb4887221 */ /* 0x000fe20000010000 */
[----:B------:R-:W-:Y:S01]  /*70c0*/  F2FP.BF16.F32.PACK_AB R180, R163, R180 ;  /* 0x000000b4a3b4723e */ /* 0x000fe200000010ff */
[----:B------:R-:W2:Y:S01]  /*70d0*/  MUFU.EX2 R124, R124 ;  /* 0x0000007c007c7308 */ /* 0x000ea20000000800 */
[----:B---3--:R-:W-:Y:S01]  /*70e0*/  FADD.FTZ R134, R153, R134 ;  /* 0x0000008699867221 */ /* 0x008fe20000010000 */
[----:B------:R-:W-:Y:S01]  /*70f0*/  FADD.FTZ R143, R163, R136 ;  /* 0x00000088a38f7221 */ /* 0x000fe20000010000 */
[----:B------:R-:W-:-:S05]  /*7100*/  F2FP.BF16.F32.PACK_AB R191, R153, R122 ;  /* 0x0000007a99bf723e */ /* 0x000fca00000010ff */
[----:B------:R-:W3:Y:S08]  /*7110*/  MUFU.EX2 R187, R187 ;  /* 0x000000bb00bb7308 */ /* 0x000ef00000000800 */
[----:B------:R-:W4:Y:S08]  /*7120*/  MUFU.EX2 R128, R128 ;  /* 0x0000008000807308 */ /* 0x000f300000000800 */
[----:B------:R-:W5:Y:S08]  /*7130*/  MUFU.EX2 R181, R181 ;  /* 0x000000b500b57308 */ /* 0x000f700000000800 */
[----:B------:R1:W-:Y:S08]  /*7140*/  MUFU.EX2 R12, R13 ;  /* 0x0000000d000c7308 */ /* 0x0003f00000000800 */
[----:B------:R-:W5:Y:S01]  /*7150*/  MUFU.EX2 R130, R130 ;  /* 0x0000008200827308 */ /* 0x000f620000000800 */
[----:B-1----:R-:W-:Y:S01]  /*7160*/  FADD.FTZ R13, R185, R134 ;  /* 0x00000086b90d7221 */ /* 0x002fe20000010000 */
[----:B------:R-:W-:-:S02]  /*7170*/  @!P6 VIADD R134, R138, 0x30860 ;  /* 0x000308608a86e836 */ /* 0x000fc40000000000 */
[----:B------:R-:W-:Y:S01]  /*7180*/  FADD.FTZ R138, R182, R143 ;  /* 0x0000008fb68a7221 */ /* 0x000fe20000010000 */
[C---:B------:R-:W-:Y:S01]  /*7190*/  F2FP.BF16.F32.PACK_AB R182, R141.reuse, R182 ;  /* 0x000000b68db6723e */ /* 0x040fe200000010ff */
[C---:B--2---:R-:W-:Y:S01]  /*71a0*/  FADD.FTZ R136, R124.reuse, R13 ;  /* 0x0000000d7c887221 */ /* 0x044fe20000010000 */
[----:B------:R-:W-:Y:S01]  /*71b0*/  F2FP.BF16.F32.PACK_AB R185, R124, R185 ;  /* 0x000000b97cb9723e */ /* 0x000fe200000010ff */
[----:B------:R-:W-:Y:S01]  /*71c0*/  FADD.FTZ R143, R141, R138 ;  /* 0x0000008a8d8f7221 */ /* 0x000fe20000010000 */
[----:B------:R-:W1:Y:S01]  /*71d0*/  MUFU.EX2 R132, R132 ;  /* 0x0000008400847308 */ /* 0x000e620000000800 */
[----:B---3--:R-:W-:Y:S01]  /*71e0*/  FADD.FTZ R13, R187, R136 ;  /* 0x00000088bb0d7221 */ /* 0x008fe20000010000 */
[----:B------:R-:W-:Y:S01]  /*71f0*/  @!P6 PRMT R140, RZ, 0x654, R134 ;  /* 0x00000654ff8ce816 */ /* 0x000fe20000000086 */
[----:B------:R-:W-:Y:S01]  /*7200*/  FADD.FTZ R138, R176, R143 ;  /* 0x0000008fb08a7221 */ /* 0x000fe20000010000 */
[-C--:B------:R-:W-:Y:S01]  /*7210*/  FFMA.FTZ R134, R155, R0.reuse, -R126 ;  /* 0x000000009b867223 */ /* 0x080fe2000001087e */
[----:B----4-:R-:W-:Y:S01]  /*7220*/  FADD.FTZ R136, R128, R13 ;  /* 0x0000000d80887221 */ /* 0x010fe20000010000 */
[----:B------:R2:W-:Y:S01]  /*7230*/  @!P6 SYNCS.ARRIVE.TRANS64.RED.A1T0 RZ, [R140+URZ], RZ ;  /* 0x000000ff8cffe9a7 */ /* 0x0005e2000810043f */
[----:B------:R-:W-:Y:S01]  /*7240*/  FADD.FTZ R143, R145, R138 ;  /* 0x0000008a918f7221 */ /* 0x000fe20000010000 */
[----:B------:R-:W3:Y:S01]  /*7250*/  MUFU.EX2 R139, R139 ;  /* 0x0000008b008b7308 */ /* 0x000ee20000000800 */
[----:B-----5:R-:W-:Y:S01]  /*7260*/  FADD.FTZ R13, R181, R136 ;  /* 0x00000088b50d7221 */ /* 0x020fe20000010000 */
[----:B------:R-:W-:Y:S01]  /*7270*/  FFMA.FTZ R126, R167, R0, -R126 ;  /* 0x00000000a77e7223 */ /* 0x000fe2000001087e */
[----:B------:R-:W-:Y:S01]  /*7280*/  FADD.FTZ R138, R178, R143 ;  /* 0x0000008fb28a7221 */ /* 0x000fe20000010000 */
[----:B------:R-:W-:Y:S01]  /*7290*/  F2FP.BF16.F32.PACK_AB R178, R121, R178 ;  /* 0x000000b279b2723e */ /* 0x000fe200000010ff */
[----:B------:R-:W-:Y:S01]  /*72a0*/  FADD.FTZ R13, R130, R13 ;  /* 0x0000000d820d7221 */ /* 0x000fe20000010000 */
[----:B------:R-:W-:Y:S01]  /*72b0*/  F2FP.BF16.F32.PACK_AB R176, R145, R176 ;  /* 0x000000b091b0723e */ /* 0x000fe200000010ff */
[----:B------:R-:W-:Y:S01]  /*72c0*/  FADD.FTZ R143, R121, R138 ;  /* 0x0000008a798f7221 */ /* 0x000fe20000010000 */
[----:B------:R-:W4:Y:S01]  /*72d0*/  MUFU.EX2 R4, R4 ;  /* 0x0000000400047308 */ /* 0x000f220000000800 */
[----:B-1----:R-:W-:Y:S01]  /*72e0*/  FADD.FTZ R136, R132, R13 ;  /* 0x0000000d84887221 */ /* 0x002fe20000010000 */
[----:B------:R-:W-:Y:S01]  /*72f0*/  F2FP.BF16.F32.PACK_AB R187, R128, R187 ;  /* 0x000000bb80bb723e */ /* 0x000fe200000010ff */
[----:B------:R-:W-:Y:S01]  /*7300*/  FADD.FTZ R138, R172, R143 ;  /* 0x0000008fac8a7221 */ /* 0x000fe20000010000 */
[----:B------:R-:W-:-:S02]  /*7310*/  F2FP.BF16.F32.PACK_AB R172, R149, R172 ;  /* 0x000000ac95ac723e */ /* 0x000fc400000010ff */
[----:B------:R-:W-:Y:S02]  /*7320*/  F2FP.BF16.F32.PACK_AB R181, R130, R181 ;  /* 0x000000b582b5723e */ /* 0x000fe400000010ff */
[----:B------:R-:W1:Y:S01]  /*7330*/  MUFU.EX2 R135, R135 ;  /* 0x0000008700877308 */ /* 0x000e620000000800 */
[C---:B---3--:R-:W-:Y:S01]  /*7340*/  FADD.FTZ R13, R139.reuse, R136 ;  /* 0x000000888b0d7221 */ /* 0x048fe20000010000 */
[----:B------:R-:W-:-:S06]  /*7350*/  F2FP.BF16.F32.PACK_AB R183, R139, R132 ;  /* 0x000000848bb7723e */ /* 0x000fcc00000010ff */
[----:B------:R-:W-:Y:S01]  /*7360*/  MUFU.EX2 R174, R174 ;  /* 0x000000ae00ae7308 */ /* 0x000fe20000000800 */
[----:B----4-:R-:W-:-:S07]  /*7370*/  FADD.FTZ R136, R4, R13 ;  /* 0x0000000d04887221 */ /* 0x010fce0000010000 */
[----:B------:R-:W-:Y:S01]  /*7380*/  MUFU.EX2 R129, R129 ;  /* 0x0000008100817308 */ /* 0x000fe20000000800 */
[----:B-1----:R-:W-:-:S04]  /*7390*/  FADD.FTZ R13, R135, R136 ;  /* 0x00000088870d7221 */ /* 0x002fc80000010000 */
[----:B------:R-:W-:-:S03]  /*73a0*/  FADD.FTZ R136, R12, R13 ;  /* 0x0000000d0c887221 */ /* 0x000fc60000010000 */
[----:B------:R-:W1:Y:S08]  /*73b0*/  MUFU.EX2 R131, R131 ;  /* 0x0000008300837308 */ /* 0x000e700000000800 */
[----:B------:R-:W3:Y:S08]  /*73c0*/  MUFU.EX2 R168, R168 ;  /* 0x000000a800a87308 */ /* 0x000ef00000000800 */
[----:B------:R-:W4:Y:S01]  /*73d0*/  MUFU.EX2 R127, R127 ;  /* 0x0000007f007f7308 */ /* 0x000f220000000800 */
[C---:B-1----:R-:W-:Y:S01]  /*73e0*/  FADD.FTZ R136, R131.reuse, R136 ;  /* 0x0000008883887221 */ /* 0x042fe20000010000 */
[----:B------:R-:W-:-:S06]  /*73f0*/  F2FP.BF16.F32.PACK_AB R179, R131, R12 ;  /* 0x0000000c83b3723e */ /* 0x000fcc00000010ff */
[----:B------:R-:W1:Y:S08]  /*7400*/  MUFU.EX2 R133, R133 ;  /* 0x0000008500857308 */ /* 0x000e700000000800 */
[----:B--2---:R2:W-:Y:S08]  /*7410*/  MUFU.EX2 R140, R123 ;  /* 0x0000007b008c7308 */ /* 0x0045f00000000800 */
[----:B------:R-:W5:Y:S01]  /*7420*/  MUFU.EX2 R134, R134 ;  /* 0x0000008600867308 */ /* 0x000f620000000800 */
[----:B--2---:R-:W-:-:S04]  /*7430*/  FADD.FTZ R123, R149, R138 ;  /* 0x0000008a957b7221 */ /* 0x004fc80000010000 */
[----:B------:R-:W-:Y:S01]  /*7440*/  FADD.FTZ R138, R174, R123 ;  /* 0x0000007bae8a7221 */ /* 0x000fe20000010000 */
[C---:B------:R-:W-:Y:S02]  /*7450*/  F2FP.BF16.F32.PACK_AB R174, R129.reuse, R174 ;  /* 0x000000ae81ae723e */ /* 0x040fe400000010ff */
[----:B------:R-:W2:Y:S01]  /*7460*/  MUFU.EX2 R170, R170 ;  /* 0x000000aa00aa7308 */ /* 0x000ea20000000800 */
[----:B------:R-:W-:-:S04]  /*7470*/  FADD.FTZ R13, R129, R138 ;  /* 0x0000008a810d7221 */ /* 0x000fc80000010000 */
[----:B---3--:R-:W-:Y:S01]  /*7480*/  FADD.FTZ R138, R168, R13 ;  /* 0x0000000da88a7221 */ /* 0x008fe20000010000 */
[----:B----4-:R-:W-:Y:S01]  /*7490*/  FADD.FTZ R13, R127, R136 ;  /* 0x000000887f0d7221 */ /* 0x010fe20000010000 */
[C---:B-1----:R-:W-:Y:S01]  /*74a0*/  F2FP.BF16.F32.PACK_AB R168, R133.reuse, R168 ;  /* 0x000000a885a8723e */ /* 0x042fe200000010ff */
[----:B------:R-:W1:Y:S01]  /*74b0*/  MUFU.EX2 R159, R159 ;  /* 0x0000009f009f7308 */ /* 0x000e620000000800 */
[----:B------:R-:W-:Y:S01]  /*74c0*/  FADD.FTZ R121, R133, R138 ;  /* 0x0000008a85797221 */ /* 0x000fe20000010000 */
[----:B-----5:R-:W-:-:S06]  /*74d0*/  FADD.FTZ R13, R134, R13 ;  /* 0x0000000d860d7221 */ /* 0x020fcc0000010000 */
[----:B------:R3:W4:Y:S01]  /*74e0*/  MUFU.EX2 R142, R173 ;  /* 0x000000ad008e7308 */ /* 0x0007220000000800 */
[----:B--2---:R-:W-:Y:S01]  /*74f0*/  FADD.FTZ R136, R170, R121 ;  /* 0x00000079aa887221 */ /* 0x004fe20000010000 */
[----:B------:R-:W-:-:S06]  /*7500*/  FADD.FTZ R121, R140, R13 ;  /* 0x0000000d8c797221 */ /* 0x000fcc0000010000 */
[----:B------:R-:W2:Y:S01]  /*7510*/  MUFU.EX2 R169, R171 ;  /* 0x000000ab00a97308 */ /* 0x000ea20000000800 */
[C---:B-1----:R-:W-:Y:S01]  /*7520*/  FADD.FTZ R121, R159.reuse, R121 ;  /* 0x000000799f797221 */ /* 0x042fe20000010000 */
[----:B---3--:R-:W-:Y:S02]  /*7530*/  F2FP.BF16.F32.PACK_AB R173, R134, R127 ;  /* 0x0000007f86ad723e */ /* 0x008fe400000010ff */
[----:B------:R-:W-:-:S04]  /*7540*/  F2FP.BF16.F32.PACK_AB R175, R159, R140 ;  /* 0x0000008c9faf723e */ /* 0x000fc800000010ff */
[----:B------:R1:W3:Y:S01]  /*7550*/  MUFU.EX2 R138, R177 ;  /* 0x000000b1008a7308 */ /* 0x0002e20000000800 */
[----:B----4-:R-:W-:-:S07]  /*7560*/  FADD.FTZ R121, R142, R121 ;  /* 0x000000798e797221 */ /* 0x010fce0000010000 */
[----:B------:R-:W4:Y:S01]  /*7570*/  MUFU.EX2 R5, R5 ;  /* 0x0000000500057308 */ /* 0x000f220000000800 */
[----:B--2---:R-:W-:Y:S01]  /*7580*/  FADD.FTZ R121, R169, R121 ;  /* 0x00000079a9797221 */ /* 0x004fe20000010000 */
[----:B-1----:R-:W-:Y:S01]  /*7590*/  F2FP.BF16.F32.PACK_AB R177, R135, R4 ;  /* 0x0000000487b1723e */ /* 0x002fe200000010ff */
[----:B------:R-:W-:Y:S01]  /*75a0*/  IMAD.MOV.U32 R4, RZ, RZ, R125 ;  /* 0x000000ffff047224 */ /* 0x000fe200078e007d */
[----:B------:R-:W-:-:S04]  /*75b0*/  F2FP.BF16.F32.PACK_AB R169, R169, R142 ;  /* 0x0000008ea9a9723e */ /* 0x000fc800000010ff */
[----:B------:R-:W1:Y:S01]  /*75c0*/  MUFU.EX2 R126, R126 ;  /* 0x0000007e007e7308 */ /* 0x000e620000000800 */
[----:B---3--:R-:W-:Y:S01]  /*75d0*/  FADD.FTZ R121, R138, R121 ;  /* 0x000000798a797221 */ /* 0x008fe20000010000 */
[C---:B----4-:R-:W-:Y:S01]  /*75e0*/  FADD.FTZ R13, R5.reuse, R136 ;  /* 0x00000088050d7221 */ /* 0x050fe20000010000 */
[----:B------:R-:W-:Y:S01]  /*75f0*/  F2FP.BF16.F32.PACK_AB R170, R5, R170 ;  /* 0x000000aa05aa723e */ /* 0x000fe200000010ff */
[----:B------:R-:W-:Y:S02]  /*7600*/  IMAD.MOV.U32 R5, RZ, RZ, R21 ;  /* 0x000000ffff057224 */ /* 0x000fe400078e0015 */
[C---:B-1----:R-:W-:Y:S01]  /*7610*/  FADD.FTZ R12, R126.reuse, R121 ;  /* 0x000000797e0c7221 */ /* 0x042fe20000010000 */
[----:B------:R-:W-:Y:S01]  /*7620*/  F2FP.BF16.F32.PACK_AB R171, R126, R138 ;  /* 0x0000008a7eab723e */ /* 0x000fe200000010ff */
[----:B------:R-:W-:Y:S06]  /*7630*/  @P1 BRA `(.L_x_907) ;  /* 0xffffffd000401947 */ /* 0x000fec000383ffff */
[----:B------:R-:W-:Y:S01]  /*7640*/  IMAD.MOV.U32 R4, RZ, RZ, R125 ;  /* 0x000000ffff047224 */ /* 0x000fe200078e007d */
[----:B------:R-:W-:Y:S01]  /*7650*/  UMOV UR36, UR7 ;  /* 0x0000000700247c82 */ /* 0x000fe20008000000 */
[----:B------:R-:W-:Y:S01]  /*7660*/  IMAD.MOV.U32 R5, RZ, RZ, R21 ;  /* 0x000000ffff057224 */ /* 0x000fe200078e0015 */
[----:B------:R-:W-:-:S06]  /*7670*/  UMOV UR46, UR40 ;  /* 0x00000028002e7c82 */ /* 0x000fcc0008000000 */
.L_x_890:
[----:B------:R-:W1:Y:S01]  /*7680*/  LDC R20, c[0x0][0x9e4] ;  /* 0x00027900ff147b82 */ /* 0x000e620000000800 */
[----:B------:R-:W-:Y:S01]  /*7690*/  VIADD R21, R192, -UR10 ;  /* 0x8000000ac0157c36 */ /* 0x000fe20008000000 */
[----:B------:R-:W-:-:S04]  /*76a0*/  LOP3.LUT R193, R193, 0xffefffff, RZ, 0xc0, !PT ;  /* 0xffefffffc1c17812 */ /* 0x000fc800078ec0ff */
[----:B------:R-:W-:Y:S02]  /*76b0*/  R2UR UR6, R21 ;  /* 0x00000000150672ca */ /* 0x000fe400000e0000 */
[----:B-1----:R-:W-:-:S13]  /*76c0*/  ISETP.GE.AND P1, PT, R20, 0x1, PT ;  /* 0x000000011400780c */ /* 0x002fda0003f26270 */
[----:B------:R-:W-:Y:S01]  /*76d0*/  @P1 LOP3.LUT R193, R193, 0x100000, RZ, 0xfc, !PT ;  /* 0x00100000c1c11812 */ /* 0x000fe200078efcff */
[----:B------:R-:W-:Y:S06]  /*76e0*/  @!P1 BRA `(.L_x_908) ;  /* 0x0000000000449947 */ /* 0x000fec0003800000 */
        /* <DEDUP_REMOVED lines=9> */
.L_x_909:
[----:B------:R-:W-:-:S13]  /*7780*/  ISETP.NE.AND P1, PT, R20, 0x1, PT ;  /* 0x000000011400780c */ /* 0x000fda0003f25270 */
[----:B------:R-:W1:Y:S02]  /*7790*/  @P1 LDC.64 R120, c[0x0][0x9e8] ;  /* 0x00027a00ff781b82 */ /* 0x000e640000000a00 */
[----:B-1----:R-:W-:-:S05]  /*77a0*/  @P1 IMAD.HI.U32 R120, R192, R120, RZ ;  /* 0x00000078c0781227 */ /* 0x002fca00078e00ff */
[----:B------:R-:W-:-:S07]  /*77b0*/  @P1 SHF.R.U32.HI R192, RZ, R121, R120 ;  /* 0x00000079ffc01219 */ /* 0x000fce0000011678 */
.L_x_910:
[----:B------:R-:W-:-:S05]  /*77c0*/  IMAD R192, R192, R20, RZ ;  /* 0x00000014c0c07224 */ /* 0x000fca00078e02ff */
[----:B------:R-:W-:-:S13]  /*77d0*/  R2UR UR7, R192 ;  /* 0x00000000c00772ca */ /* 0x000fda00000e0000 */
[----:B------:R-:W-:-:S04]  /*77e0*/  UISETP.LT.AND UP0, UPT, UR6, UR7, UPT ;  /* 0x000000070600728c */ /* 0x000fc8000bf01270 */
[----:B------:R-:W-:-:S12]  /*77f0*/  USEL UR6, UR6, UR7, !UP0 ;  /* 0x0000000706067287 */ /* 0x000fd8000c000000 */
.L_x_908:
[----:B------:R-:W-:-:S04]  /*7800*/  UIADD3 UR6, UR6, 0x5f, URZ ;  /* 0x0000005f06067890 */ /* 0x000fc8000fffe03f */
[----:B------:R-:W-:-:S04]  /*7810*/  UIMAD.WIDE UR6, UR6, 0x2aaaaaab, URZ ;  /* 0x2aaaaaab060678a5 */ /* 0x000fc8000f8e023f */
[----:B------:R-:W-:-:S04]  /*7820*/  USHF.R.U32.HI UR6, URZ, 0x1f, UR7 ;  /* 0x0000001f3f067899 */ /* 0x000fc80008011607 */
[----:B------:R-:W-:-:S04]  /*7830*/  ULEA.HI.SX32 UR6, UR7, UR6, 0x1c ;  /* 0x0000000607067291 */ /* 0x000fc8000f8fe23f */
[----:B------:R-:W-:-:S04]  /*7840*/  UISETP.LT.AND UP0, UPT, UR47, UR6, UPT ;  /* 0x000000062f00728c */ /* 0x000fc8000bf01270 */
[----:B------:R-:W-:-:S06]  /*7850*/  USEL UR40, UR47, UR6, !UP0 ;  /* 0x000000062f287287 */ /* 0x000fcc000c000000 */
[----:B------:R-:W-:-:S13]  /*7860*/  ISETP.GE.AND P1, PT, R15, UR40, PT ;  /* 0x000000280f007c0c */ /* 0x000fda000bf26270 */
[----:B------:R-:W-:Y:S05]  /*7870*/  @!P1 BRA `(.L_x_911) ;  /* 0x0000001c00809947 */ /* 0x000fea0003800000 */
[----:B------:R-:W-:Y:S01]  /*7880*/  IMAD.MOV.U32 R21, RZ, RZ, R4 ;  /* 0x000000ffff157224 */ /* 0x000fe200078e0004 */
[----:B------:R-:W-:Y:S01]  /*7890*/  UMOV UR38, UR46 ;  /* 0x0000002e00267c82 */ /* 0x000fe20008000000 */
[----:B------:R-:W-:Y:S01]  /*78a0*/  IMAD.MOV.U32 R192, RZ, RZ, R5 ;  /* 0x000000ffffc07224 */ /* 0x000fe200078e0005 */
[----:B------:R-:W-:-:S06]  /*78b0*/  UMOV UR7, UR36 ;  /* 0x0000002400077c82 */ /* 0x000fcc0008000000 */
.L_x_920:
[----:B------:R-:W-:-:S04]  /*78c0*/  UIADD3 UR36, UR7, 0x1, URZ ;  /* 0x0000000107247890 */ /* 0x000fc8000fffe03f */
[----:B------:R-:W-:-:S04]  /*78d0*/  UISETP.NE.AND UP0, UPT, UR36, 0x2, UPT ;  /* 0x000000022400788c */ /* 0x000fc8000bf05270 */
[----:B------:R-:W-:Y:S02]  /*78e0*/  USEL UR46, URZ, 0x1, UP0 ;  /* 0x000000013f2e7887 */ /* 0x000fe40008000000 */
[----:B------:R-:W-:Y:S02]  /*78f0*/  USEL UR36, UR36, URZ, UP0 ;  /* 0x0000003f24247287 */ /* 0x000fe40008000000 */
[----:B------:R-:W-:Y:S01]  /*7900*/  ULOP3.LUT UR46, UR38, UR46, URZ, 0x3c, !UPT ;  /* 0x0000002e262e7292 */ /* 0x000fe2000f8e3c3f */
[----:B------:R-:W-:Y:S11]  /*7910*/  @!P0 BRA `(.L_x_912) ;  /* 0x0000000000048947 */ /* 0x000ff60003800000 */
[----:B------:R-:W-:Y:S01]  /*7920*/  BPT.TRAP 0x1 ;  /* 0x000000040000795c */ /* 0x000fe20000300000 */
.L_x_912:
[----:B------:R-:W-:Y:S01]  /*7930*/  ULEA UR6, UR36, UR37, 0x3 ;  /* 0x0000002524067291 */ /* 0x000fe2000f8e183f */
[----:B------:R-:W-:-:S05]  /*7940*/  IMAD.U32 R0, RZ, RZ, UR46 ;  /* 0x0000002eff007e24 */ /* 0x000fca000f8e00ff */
[----:B------:R-:W-:-:S04]  /*7950*/  SHF.L.U32 R0, R0, 0x1f, RZ ;  /* 0x0000001f00007819 */ /* 0x000fc800000006ff */
[----:B------:R1:W2:Y:S01]  /*7960*/  SYNCS.PHASECHK.TRANS64.TRYWAIT P1, [UR6+0x30830], R0 ;  /* 0x03083000ff0075a7 */ /* 0x0002a20008020146 */
[----:B------:R-:W-:Y:S05]  /*7970*/  @!P0 BRA `(.L_x_913) ;  /* 0x0000000000048947 */ /* 0x000fea0003800000 */
[----:B------:R-:W-:Y:S01]  /*7980*/  BPT.TRAP 0x1 ;  /* 0x000000040000795c */ /* 0x000fe20000300000 */
.L_x_913:
[----:B--2---:R-:W-:Y:S05]  /*7990*/  @P1 BRA `(.L_x_914) ;  /* 0x0000000000081947 */ /* 0x004fea0003800000 */
[----:B------:R-:W2:Y:S02]  /*79a0*/  SYNCS.PHASECHK.TRANS64.TRYWAIT P1, [UR6+0x30830], R0 ;  /* 0x03083000ff0075a7 */ /* 0x000ea40008020146 */
[----:B--2---:R-:W-:Y:S05]  /*79b0*/  @!P1 BRA `(.L_x_915) ;  /* 0x000000a800b09947 */ /* 0x004fea0003800000 */
.L_x_914:
        /* <DEDUP_REMOVED lines=165> */
.L_x_916:
[----:B------:R-:W-:Y:S01]  /*8410*/  ULEA UR11, UR7, UR37, 0x3 ;  /* 0x00000025070b7291 */ /* 0x000fe2000f8e183f */
[----:B-12---:R-:W-:-:S05]  /*8420*/  IMAD.U32 R0, RZ, RZ, UR38 ;  /* 0x00000026ff007e24 */ /* 0x006fca000f8e00ff */
[----:B------:R-:W-:-:S04]  /*8430*/  SHF.L.U32 R0, R0, 0x1f, RZ ;  /* 0x0000001f00007819 */ /* 0x000fc800000006ff */
[----:B------:R1:W2:Y:S01]  /*8440*/  SYNCS.PHASECHK.TRANS64.TRYWAIT P1, [UR11+0x30850], R0 ;  /* 0x03085000ff0075a7 */ /* 0x0002a2000802014b */
[----:B------:R-:W-:Y:S05]  /*8450*/  @!P0 BRA `(.L_x_917) ;  /* 0x0000000000048947 */ /* 0x000fea0003800000 */
[----:B------:R-:W-:Y:S01]  /*8460*/  BPT.TRAP 0x1 ;  /* 0x000000040000795c */ /* 0x000fe20000300000 */
.L_x_917:
[----:B--2---:R-:W-:Y:S05]  /*8470*/  @P1 BRA `(.L_x_918) ;  /* 0x0000000000081947 */ /* 0x004fea0003800000 */
[----:B------:R-:W2:Y:S02]  /*8480*/  SYNCS.PHASECHK.TRANS64.TRYWAIT P1, [UR11+0x30850], R0 ;  /* 0x03085000ff0075a7 */ /* 0x000ea4000802014b */
[----:B--2---:R-:W-:Y:S05]  /*8490*/  @!P1 BRA `(.L_x_919) ;  /* 0x000000a000109947 */ /* 0x004fea0003800000 */
.L_x_918:
[----:B------:R-:W-:Y:S01]  /*84a0*/  UIADD3 UR6, UR37, 0x400, URZ ;  /* 0x0000040025067890 */ /* 0x000fe2000fffe03f */
[----:B------:R-:W-:Y:S01]  /*84b0*/  WARPGROUP.ARRIVE ;  /* 0x00000000000079c5 */ /* 0x000fe20000000000 */
[----:B-12---:R-:W-:-:S05]  /*84c0*/  FMNMX.FTZ R0, R120, R192, !PT ;  /* 0x000000c078007209 */ /* 0x006fca0007810000 */
[----:B------:R-:W1:Y:S01]  /*84d0*/  S2R R205, SR_TID.X ;  /* 0x0000000000cd7919 */ /* 0x000e620000002100 */
[----:B------:R-:W-:Y:S01]  /*84e0*/  USHF.R.U32.HI UR6, URZ, 0x4, UR6 ;  /* 0x000000043f067899 */ /* 0x000fe20008011606 */
[----:B------:R-:W-:Y:S01]  /*84f0*/  FMNMX.FTZ R4, R122, R21, !PT ;  /* 0x000000157a047209 */ /* 0x000fe20007810000 */
[----:B------:R-:W-:Y:S01]  /*8500*/  UMOV UR38, UR46 ;  /* 0x0000002e00267c82 */ /* 0x000fe20008000000 */
[----:B------:R-:W-:Y:S01]  /*8510*/  FMNMX.FTZ R3, R121, R0, !PT ;  /* 0x0000000079037209 */ /* 0x000fe20007810000 */
[----:B------:R-:W-:-:S03]  /*8520*/  ULOP3.LUT UR6, UR6, 0x3fff, URZ, 0xc0, !UPT ;  /* 0x00003fff06067892 */ /* 0x000fc6000f8ec03f */
[----:B------:R-:W-:Y:S01]  /*8530*/  FMNMX.FTZ R0, R124, R3, !PT ;  /* 0x000000037c007209 */ /* 0x000fe20007810000 */
[----:B------:R-:W-:-:S03]  /*8540*/  ULOP3.LUT UR6, UR6, 0x3000000, URZ, 0xfc, !UPT ;  /* 0x0300000006067892 */ /* 0x000fc6000f8efc3f */
[----:B------:R-:W-:Y:S01]  /*8550*/  FMNMX.FTZ R3, R125, R0, !PT ;  /* 0x000000007d037209 */ /* 0x000fe20007810000 */
[----:B------:R-:W-:-:S03]  /*8560*/  UIMAD UR10, UR7, 0x900, UR6 ;  /* 0x00000900070a78a4 */ /* 0x000fc6000f8e0206 */
[----:B------:R-:W-:Y:S01]  /*8570*/  UMOV UR7, 0x40000040 ;  /* 0x4000004000077882 */ /* 0x000fe20000000000 */
[----:B------:R-:W-:-:S03]  /*8580*/  FMNMX.FTZ R0, R128, R3, !PT ;  /* 0x0000000380007209 */ /* 0x000fc60007810000 */
[----:B------:R-:W-:Y:S01]  /*8590*/  UMOV UR6, UR10 ;  /* 0x0000000a00067c82 */ /* 0x000fe20008000000 */
[----:B------:R-:W-:Y:S01]  /*85a0*/  FMNMX.FTZ R3, R129, R0, !PT ;  /* 0x0000000081037209 */ /* 0x000fe20007810000 */
[----:B------:R-:W-:Y:S01]  /*85b0*/  HGMMA.64x192x16.F32.BF16 R24, R188, gdesc[UR4].tnspB, R24, gsb0 ;  /* 0x42e00004bc187df0 */ /* 0x000fe20008001818 */
[----:B------:R-:W-:Y:S01]  /*85c0*/  UIADD3 UR6, UR10, 0x80, URZ ;  /* 0x000000800a067890 */ /* 0x000fe2000fffe03f */
[----:B------:R-:W-:Y:S01]  /*85d0*/  UMOV UR7, 0x40000040 ;  /* 0x4000004000077882 */ /* 0x000fe20000000000 */
[----:B------:R-:W-:-:S04]  /*85e0*/  FMNMX.FTZ R0, R132, R3, !PT ;  /* 0x0000000384007209 */ /* 0x000fc80007810000 */
[----:B------:R-:W-:Y:S02]  /*85f0*/  FMNMX.FTZ R3, R133, R0, !PT ;  /* 0x0000000085037209 */ /* 0x000fe40007810000 */
[----:B-1----:R-:W-:Y:S02]  /*8600*/  LOP3.LUT P1, RZ, R205, 0x7f, RZ, 0xc0, !PT ;  /* 0x0000007fcdff7812 */ /* 0x002fe4000782c0ff */
        /* <DEDUP_REMOVED lines=17> */
[----:B------:R-:W2:Y:S01]  /*8720*/  SHFL.BFLY PT, R3, R2, 0x2, 0x1f ;  /* 0x0c401f0002037f89 */ /* 0x000ea200000e0000 */
        /* <DEDUP_REMOVED lines=12> */
[----:B--2---:R-:W-:-:S14]  /*87f0*/  FMNMX.FTZ R180, R2, R3, !PT ;  /* 0x0000000302b47209 */ /* 0x004fdc0007810000 */
[----:B------:R-:W-:Y:S01]  /*8800*/  HGMMA.64x192x16.F32.BF16 R24, R176, gdesc[UR4].tnspB, R24, gsb0 ;  /* 0x42e00004b0187df0 */ /* 0x000fe20008001818 */
[----:B------:R-:W-:Y:S01]  /*8810*/  UIADD3 UR6, UR10, 0x200, URZ ;  /* 0x000002000a067890 */ /* 0x000fe2000fffe03f */
[----:B------:R-:W2:Y:S01]  /*8820*/  SHFL.BFLY PT, R5, R180, 0x1, 0x1f ;  /* 0x0c201f00b4057f89 */ /* 0x000ea200000e0000 */
[----:B------:R-:W-:Y:S01]  /*8830*/  UMOV UR7, 0x40000040 ;  /* 0x4000004000077882 */ /* 0x000fe20000000000 */
[----:B--2---:R-:W-:-:S05]  /*8840*/  FMNMX.FTZ R5, R180, R5, !PT ;  /* 0x00000005b4057209 */ /* 0x004fca0007810000 */
[----:B------:R-:W-:Y:S01]  /*8850*/  FADD.FTZ R3, -R5, R192 ;  /* 0x000000c005037221 */ /* 0x000fe20000010100 */
[----:B------:R-:W-:Y:S01]  /*8860*/  IMAD.MOV.U32 R192, RZ, RZ, R5 ;  /* 0x000000ffffc07224 */ /* 0x000fe200078e0005 */
[----:B------:R-:W-:Y:S02]  /*8870*/  WARPGROUP.DEPBAR.LE gsb0, 0x0 ;  /* 0x00008000000079c5 */ /* 0x000fe40000010000 */
[----:B------:R-:W-:Y:S01]  /*8880*/  WARPGROUP.ARRIVE ;  /* 0x00000000000079c5 */ /* 0x000fe20000000000 */
[----:B------:R-:W-:Y:S01]  /*8890*/  FMNMX.FTZ R179, R123, R4, !PT ;  /* 0x000000047bb37209 */ /* 0x000fe20007810000 */
[-C--:B-1----:R-:W-:Y:S01]  /*88a0*/  FMUL.FTZ R176, R3, R0.reuse ;  /* 0x0000000003b07220 */ /* 0x082fe20000410000 */
[-C--:B------:R-:W-:Y:S02]  /*88b0*/  FMUL.FTZ R3, R5, R0.reuse ;  /* 0x0000000005037220 */ /* 0x080fe40000410000 */
[----:B------:R-:W-:Y:S02]  /*88c0*/  FMNMX.FTZ R4, R126, R179, !PT ;  /* 0x000000b37e047209 */ /* 0x000fe40007810000 */
[----:B------:R-:W-:Y:S01]  /*88d0*/  HGMMA.64x192x16.F32.BF16 R24, R172, gdesc[UR4].tnspB, R24, gsb0 ;  /* 0x42e00004ac187df0 */ /* 0x000fe20008001818 */
[--C-:B------:R-:W-:Y:S01]  /*88e0*/  FFMA.FTZ R188, R121, R0, -R3.reuse ;  /* 0x0000000079bc7223 */ /* 0x100fe20000010803 */
[----:B------:R-:W-:Y:S01]  /*88f0*/  UIADD3 UR6, UR10, 0x280, URZ ;  /* 0x000002800a067890 */ /* 0x000fe2000fffe03f */
[----:B------:R-:W-:Y:S01]  /*8900*/  FMNMX.FTZ R121, R127, R4, !PT ;  /* 0x000000047f797209 */ /* 0x000fe20007810000 */
[----:B------:R-:W-:Y:S01]  /*8910*/  UMOV UR7, 0x40000040 ;  /* 0x4000004000077882 */ /* 0x000fe20000000000 */
[----:B------:R1:W-:Y:S01]  /*8920*/  MUFU.EX2 R2, R176 ;  /* 0x000000b000027308 */ /* 0x0003e20000000800 */
[-CC-:B------:R-:W-:Y:S01]  /*8930*/  FFMA.FTZ R177, R120, R0.reuse, -R3.reuse ;  /* 0x0000000078b17223 */ /* 0x180fe20000010803 */
[----:B------:R-:W-:Y:S01]  /*8940*/  FMNMX.FTZ R4, R130, R121, !PT ;  /* 0x0000007982047209 */ /* 0x000fe20007810000 */
[-CC-:B------:R-:W-:Y:S01]  /*8950*/  FFMA.FTZ R190, R124, R0.reuse, -R3.reuse ;  /* 0x000000007cbe7223 */ /* 0x180fe20000010803 */
[-CC-:B------:R-:W-:Y:S01]  /*8960*/  FFMA.FTZ R184, R128, R0.reuse, -R3.reuse ;  /* 0x0000000080b87223 */ /* 0x180fe20000010803 */
[--C-:B------:R-:W-:Y:S01]  /*8970*/  FFMA.FTZ R186, R132, R0, -R3.reuse ;  /* 0x0000000084ba7223 */ /* 0x100fe20000010803 */
[----:B------:R-:W-:Y:S01]  /*8980*/  FMNMX.FTZ R121, R131, R4, !PT ;  /* 0x0000000483797209 */ /* 0x000fe20007810000 */
[-CC-:B------:R-:W-:Y:S01]  /*8990*/  FFMA.FTZ R180, R136, R0.reuse, -R3.reuse ;  /* 0x0000000088b47223 */ /* 0x180fe20000010803 */
[-CC-:B------:R-:W-:Y:S01]  /*89a0*/  FFMA.FTZ R182, R140, R0.reuse, -R3.reuse ;  /* 0x000000008cb67223 */ /* 0x180fe20000010803 */
[-CC-:B-1----:R-:W-:Y:S01]  /*89b0*/  FFMA.FTZ R176, R144, R0.reuse, -R3.reuse ;  /* 0x0000000090b07223 */ /* 0x182fe20000010803 */
[----:B------:R-:W-:Y:S01]  /*89c0*/  FMNMX.FTZ R4, R134, R121, !PT ;  /* 0x0000007986047209 */ /* 0x000fe20007810000 */
[-CC-:B------:R-:W-:Y:S01]  /*89d0*/  FFMA.FTZ R121, R125, R0.reuse, -R3.reuse ;  /* 0x000000007d797223 */ /* 0x180fe20000010803 */
[-CC-:B------:R-:W-:Y:S01]  /*89e0*/  FFMA.FTZ R178, R148, R0.reuse, -R3.reuse ;  /* 0x0000000094b27223 */ /* 0x180fe20000010803 */
[--C-:B------:R-:W-:Y:S01]  /*89f0*/  FFMA.FTZ R120, R160, R0, -R3.reuse ;  /* 0x00000000a0787223 */ /* 0x100fe20000010803 */
[----:B------:R-:W-:Y:S01]  /*8a00*/  FMNMX.FTZ R125, R135, R4, !PT ;  /* 0x00000004877d7209 */ /* 0x000fe20007810000 */
[-CC-:B------:R-:W-:Y:S01]  /*8a10*/  FFMA.FTZ R124, R164, R0.reuse, -R3.reuse ;  /* 0x00000000a47c7223 */ /* 0x180fe20000010803 */
[----:B------:R-:W-:Y:S01]  /*8a20*/  FFMA.FTZ R165, R165, R0, -R3 ;  /* 0x00000000a5a57223 */ /* 0x000fe20000010803 */
[----:B------:R-:W1:Y:S01]  /*8a30*/  MUFU.EX2 R177, R177 ;  /* 0x000000b100b17308 */ /* 0x000e620000000800 */
[----:B------:R-:W-:-:S04]  /*8a40*/  FMNMX.FTZ R4, R138, R125, !PT ;  /* 0x0000007d8a047209 */ /* 0x000fc80007810000 */
[----:B------:R-:W-:-:S03]  /*8a50*/  FMNMX.FTZ R125, R139, R4, !PT ;  /* 0x000000048b7d7209 */ /* 0x000fc60007810000 */
[----:B------:R-:W2:Y:S01]  /*8a60*/  MUFU.EX2 R188, R188 ;  /* 0x000000bc00bc7308 */ /* 0x000ea20000000800 */
[----:B------:R-:W-:Y:S01]  /*8a70*/  FMNMX.FTZ R4, R142, R125, !PT ;  /* 0x0000007d8e047209 */ /* 0x000fe20007810000 */
[----:B------:R-:W-:-:S03]  /*8a80*/  FFMA.FTZ R125, R129, R0, -R3 ;  /* 0x00000000817d7223 */ /* 0x000fc60000010803 */
[----:B------:R-:W-:-:S03]  /*8a90*/  FMNMX.FTZ R129, R143, R4, !PT ;  /* 0x000000048f817209 */ /* 0x000fc60007810000 */
[----:B------:R-:W3:Y:S01]  /*8aa0*/  MUFU.EX2 R190, R190 ;  /* 0x000000be00be7308 */ /* 0x000ee20000000800 */
[----:B------:R-:W-:Y:S01]  /*8ab0*/  FMNMX.FTZ R4, R146, R129, !PT ;  /* 0x0000008192047209 */ /* 0x000fe20007810000 */
[----:B-1----:R-:W-:-:S03]  /*8ac0*/  FFMA.FTZ R13, R2, R13, R177 ;  /* 0x0000000d020d7223 */ /* 0x002fc600000100b1 */
[----:B------:R-:W-:-:S03]  /*8ad0*/  FMNMX.FTZ R129, R147, R4, !PT ;  /* 0x0000000493817209 */ /* 0x000fc60007810000 */
[----:B------:R-:W1:Y:S01]  /*8ae0*/  MUFU.EX2 R121, R121 ;  /* 0x0000007900797308 */ /* 0x000e620000000800 */
[----:B------:R-:W-:Y:S01]  /*8af0*/  FMNMX.FTZ R4, R150, R129, !PT ;  /* 0x0000008196047209 */ /* 0x000fe20007810000 */
[----:B------:R-:W-:Y:S01]  /*8b00*/  FFMA.FTZ R129, R133, R0, -R3 ;  /* 0x0000000085817223 */ /* 0x000fe20000010803 */
[C---:B--2---:R-:W-:Y:S01]  /*8b10*/  FADD.FTZ R13, R188.reuse, R13 ;  /* 0x0000000dbc0d7221 */ /* 0x044fe20000010000 */
[----:B------:R-:W-:Y:S02]  /*8b20*/  F2FP.BF16.F32.PACK_AB R188, R188, R177 ;  /* 0x000000b1bcbc723e */ /* 0x000fe400000010ff */
[----:B------:R-:W-:Y:S02]  /*8b30*/  FMNMX.FTZ R133, R151, R4, !PT ;  /* 0x0000000497857209 */ /* 0x000fe40007810000 */
[----:B------:R-:W-:Y:S01]  /*8b40*/  MUFU.EX2 R184, R184 ;  /* 0x000000b800b87308 */ /* 0x000fe20000000800 */
[----:B---3--:R-:W-:Y:S01]  /*8b50*/  FADD.FTZ R140, R190, R13 ;  /* 0x0000000dbe8c7221 */ /* 0x008fe20000010000 */
[----:B------:R-:W-:-:S04]  /*8b60*/  FMNMX.FTZ R4, R154, R133, !PT ;  /* 0x000000859a047209 */ /* 0x000fc80007810000 */
[----:B------:R-:W-:Y:S02]  /*8b70*/  FMNMX.FTZ R133, R155, R4, !PT ;  /* 0x000000049b857209 */ /* 0x000fe40007810000 */
[----:B------:R-:W-:Y:S01]  /*8b80*/  MUFU.EX2 R125, R125 ;  /* 0x0000007d007d7308 */ /* 0x000fe20000000800 */
[----:B-1----:R-:W-:Y:S02]  /*8b90*/  F2FP.BF16.F32.PACK_AB R190, R121, R190 ;  /* 0x000000be79be723e */ /* 0x002fe400000010ff */
[----:B------:R-:W-:Y:S01]  /*8ba0*/  FMNMX.FTZ R4, R158, R133, !PT ;  /* 0x000000859e047209 */ /* 0x000fe20007810000 */
[----:B------:R-:W-:-:S03]  /*8bb0*/  FFMA.FTZ R133, R137, R0, -R3 ;  /* 0x0000000089857223 */ /* 0x000fc60000010803 */
[----:B------:R-:W-:Y:S01]  /*8bc0*/  FMNMX.FTZ R137, R159, R4, !PT ;  /* 0x000000049f897209 */ /* 0x000fe20007810000 */
[----:B------:R-:W-:Y:S03]  /*8bd0*/  MUFU.EX2 R186, R186 ;  /* 0x000000ba00ba7308 */ /* 0x000fe60000000800 */
[----:B------:R-:W-:-:S04]  /*8be0*/  FMNMX.FTZ R4, R162, R137, !PT ;  /* 0x00000089a2047209 */ /* 0x000fc80007810000 */
[----:B------:R-:W-:Y:S01]  /*8bf0*/  FMNMX.FTZ R137, R163, R4, !PT ;  /* 0x00000004a3897209 */ /* 0x000fe20007810000 */
[----:B------:R-:W-:Y:S03]  /*8c00*/  MUFU.EX2 R129, R129 ;  /* 0x0000008100817308 */ /* 0x000fe60000000800 */
        /* <DEDUP_REMOVED lines=23> */
[----:B------:R-:W1:Y:S01]  /*8d80*/  SHFL.BFLY PT, R173, R4, 0x2, 0x1f ;  /* 0x0c401f0004ad7f89 */ /* 0x000e6200000e0000 */
[-CC-:B------:R-:W-:Y:S01]  /*8d90*/  FFMA.FTZ R172, R152, R0.reuse, -R3.reuse ;  /* 0x0000000098ac7223 */ /* 0x180fe20000010803 */
[----:B------:R-:W-:-:S03]  /*8da0*/  FFMA.FTZ R174, R156, R0, -R3 ;  /* 0x000000009cae7223 */ /* 0x000fc60000010803 */
[----:B------:R-:W-:Y:S01]  /*8db0*/  HGMMA.64x192x16.F32.BF16 R24, R168, gdesc[UR4].tnspB, R24, gsb0 ;  /* 0x42e00004a8187df0 */ /* 0x000fe20008001818 */
[----:B------:R-:W-:Y:S01]  /*8dc0*/  UMOV UR7, UR36 ;  /* 0x0000002400077c82 */ /* 0x000fe20008000000 */
[----:B------:R-:W-:Y:S08]  /*8dd0*/  MUFU.EX2 R172, R172 ;  /* 0x000000ac00ac7308 */ /* 0x000ff00000000800 */
[----:B------:R-:W-:Y:S01]  /*8de0*/  MUFU.EX2 R174, R174 ;  /* 0x000000ae00ae7308 */ /* 0x000fe20000000800 */
[----:B-1----:R-:W-:-:S05]  /*8df0*/  FMNMX.FTZ R173, R4, R173, !PT ;  /* 0x000000ad04ad7209 */ /* 0x002fca0007810000 */
[----:B------:R-:W1:Y:S02]  /*8e00*/  SHFL.BFLY PT, R4, R173, 0x1, 0x1f ;  /* 0x0c201f00ad047f89 */ /* 0x000e6400000e0000 */
[----:B-1----:R-:W-:-:S05]  /*8e10*/  FMNMX.FTZ R4, R173, R4, !PT ;  /* 0x00000004ad047209 */ /* 0x002fca0007810000 */
[C---:B------:R-:W-:Y:S01]  /*8e20*/  FADD.FTZ R3, -R4.reuse, R21 ;  /* 0x0000001504037221 */ /* 0x040fe20000010100 */
[-C--:B------:R-:W-:Y:S01]  /*8e30*/  FMUL.FTZ R161, R4, R0.reuse ;  /* 0x0000000004a17220 */ /* 0x080fe20000410000 */
[----:B------:R-:W-:Y:S02]  /*8e40*/  MUFU.EX2 R21, R165 ;  /* 0x000000a500157308 */ /* 0x000fe40000000800 */
[-C--:B------:R-:W-:Y:S01]  /*8e50*/  FMUL.FTZ R3, R3, R0.reuse ;  /* 0x0000000003037220 */ /* 0x080fe20000410000 */
[-CC-:B------:R-:W-:Y:S01]  /*8e60*/  FFMA.FTZ R122, R122, R0.reuse, -R161.reuse ;  /* 0x000000007a7a7223 */ /* 0x180fe200000108a1 */
[-CC-:B------:R-:W-:Y:S01]  /*8e70*/  FFMA.FTZ R191, R126, R0.reuse, -R161.reuse ;  /* 0x000000007ebf7223 */ /* 0x180fe200000108a1 */
[-CC-:B------:R-:W-:Y:S01]  /*8e80*/  FFMA.FTZ R126, R127, R0.reuse, -R161.reuse ;  /* 0x000000007f7e7223 */ /* 0x180fe200000108a1 */
[-CC-:B------:R-:W-:Y:S01]  /*8e90*/  FFMA.FTZ R189, R123, R0.reuse, -R161.reuse ;  /* 0x000000007bbd7223 */ /* 0x180fe200000108a1 */
[----:B------:R-:W-:Y:S01]  /*8ea0*/  IMAD.U32 R127, RZ, RZ, UR36 ;  /* 0x00000024ff7f7e24 */ /* 0x000fe2000f8e00ff */
[----:B------:R-:W-:Y:S01]  /*8eb0*/  MUFU.EX2 R3, R3 ;  /* 0x0000000300037308 */ /* 0x000fe20000000800 */
[-CC-:B------:R-:W-:Y:S01]  /*8ec0*/  FFMA.FTZ R185, R130, R0.reuse, -R161.reuse ;  /* 0x0000000082b97223 */ /* 0x180fe200000108a1 */
[-CC-:B------:R-:W-:Y:S01]  /*8ed0*/  FFMA.FTZ R128, R131, R0.reuse, -R161.reuse ;  /* 0x0000000083807223 */ /* 0x180fe200000108a1 */
[----:B------:R-:W-:Y:S01]  /*8ee0*/  IMAD.U32 R131, RZ, RZ, UR11 ;  /* 0x0000000bff837e24 */ /* 0x000fe2000f8e00ff */
[----:B------:R-:W-:Y:S01]  /*8ef0*/  @!P1 LEA R127, R127, UR37, 0x3 ;  /* 0x000000257f7f9c11 */ /* 0x000fe2000f8e18ff */
[-CC-:B------:R-:W-:Y:S01]  /*8f00*/  FFMA.FTZ R187, R134, R0.reuse, -R161.reuse ;  /* 0x0000000086bb7223 */ /* 0x180fe200000108a1 */
[-CC-:B------:R-:W-:Y:S01]  /*8f10*/  FFMA.FTZ R181, R138, R0.reuse, -R161.reuse ;  /* 0x000000008ab57223 */ /* 0x180fe200000108a1 */
[----:B------:R-:W-:Y:S01]  /*8f20*/  FFMA.FTZ R130, R135, R0, -R161 ;  /* 0x0000000087827223 */ /* 0x000fe200000108a1 */
[----:B------:R-:W1:Y:S01]  /*8f30*/  MUFU.EX2 R122, R122 ;  /* 0x0000007a007a7308 */ /* 0x000e620000000800 */
[----:B------:R-:W-:-:S02]  /*8f40*/  @!P1 VIADD R127, R127, 0x30840 ;  /* 0x000308407f7f9836 */ /* 0x000fc40000000000 */
[-CC-:B------:R-:W-:Y:S01]  /*8f50*/  FFMA.FTZ R132, R139, R0.reuse, -R161.reuse ;  /* 0x000000008b847223 */ /* 0x180fe200000108a1 */
[-CC-:B------:R-:W-:Y:S01]  /*8f60*/  FFMA.FTZ R183, R142, R0.reuse, -R161.reuse ;  /* 0x000000008eb77223 */ /* 0x180fe200000108a1 */
[-CC-:B------:R-:W-:Y:S01]  /*8f70*/  FFMA.FTZ R134, R143, R0.reuse, -R161.reuse ;  /* 0x000000008f867223 */ /* 0x180fe200000108a1 */
[-C--:B------:R-:W-:Y:S01]  /*8f80*/  FFMA.FTZ R123, R146, R0.reuse, -R161 ;  /* 0x00000000927b7223 */ /* 0x080fe200000108a1 */
[----:B------:R-:W-:Y:S01]  /*8f90*/  @!P1 PRMT R127, RZ, 0x654, R127 ;  /* 0x00000654ff7f9816 */ /* 0x000fe2000000007f */
        /* <DEDUP_REMOVED lines=8> */
[--C-:B------:R-:W-:Y:S01]  /*9020*/  FFMA.FTZ R163, R163, R0, -R161.reuse ;  /* 0x00000000a3a37223 */ /* 0x100fe200000108a1 */
[----:B------:R-:W3:Y:S01]  /*9030*/  MUFU.EX2 R191, R191 ;  /* 0x000000bf00bf7308 */ /* 0x000ee20000000800 */
[----:B-1----:R-:W-:Y:S01]  /*9040*/  FFMA.FTZ R12, R3, R12, R122 ;  /* 0x0000000c030c7223 */ /* 0x002fe2000001007a */
[----:B------:R-:W-:-:S06]  /*9050*/  FFMA.FTZ R166, R166, R0, -R161 ;  /* 0x00000000a6a67223 */ /* 0x000fcc00000108a1 */
[----:B------:R-:W1:Y:S01]  /*9060*/  MUFU.EX2 R126, R126 ;  /* 0x0000007e007e7308 */ /* 0x000e620000000800 */
[----:B--2---:R-:W-:Y:S01]  /*9070*/  FADD.FTZ R138, R189, R12 ;  /* 0x0000000cbd8a7221 */ /* 0x004fe20000010000 */
[--C-:B------:R-:W-:Y:S01]  /*9080*/  FFMA.FTZ R12, R151, R0, -R161.reuse ;  /* 0x00000000970c7223 */ /* 0x100fe200000108a1 */
[----:B------:R-:W-:Y:S01]  /*9090*/  F2FP.BF16.F32.PACK_AB R189, R189, R122 ;  /* 0x0000007abdbd723e */ /* 0x000fe200000010ff */
[----:B------:R-:W-:-:S04]  /*90a0*/  FFMA.FTZ R161, R167, R0, -R161 ;  /* 0x00000000a7a17223 */ /* 0x000fc800000108a1 */
        /* <DEDUP_REMOVED lines=12> */
[----:B------:R-:W1:Y:S01]  /*9170*/  MUFU.EX2 R132, R132 ;  /* 0x0000008400847308 */ /* 0x000e620000000800 */
[C---:B--2---:R-:W-:Y:S01]  /*9180*/  FADD.FTZ R138, R130.reuse, R13 ;  /* 0x0000000d828a7221 */ /* 0x044fe20000010000 */
[----:B------:R-:W-:-:S06]  /*9190*/  F2FP.BF16.F32.PACK_AB R187, R130, R187 ;  /* 0x000000bb82bb723e */ /* 0x000fcc00000010ff */
        /* <DEDUP_REMOVED lines=16> */
[----:B---3--:R-:W-:Y:S01]  /*92a0*/  FADD.FTZ R13, R179, R122 ;  /* 0x0000007ab30d7221 */ /* 0x008fe20000010000 */
[----:B------:R-:W-:Y:S02]  /*92b0*/  WARPGROUP.DEPBAR.LE gsb0, 0x0 ;  /* 0x00008000000079c5 */ /* 0x000fe40000010000 */
[----:B------:R3:W-:Y:S04]  /*92c0*/  @!P1 SYNCS.ARRIVE.TRANS64.RED.A1T0 RZ, [R127+URZ], RZ ;  /* 0x000000ff7fff99a7 */ /* 0x0007e8000810043f */
[----:B------:R-:W4:Y:S01]  /*92d0*/  MUFU.EX2 R155, R155 ;  /* 0x0000009b009b7308 */ /* 0x000f220000000800 */
[C---:B-1----:R-:W-:Y:S01]  /*92e0*/  FADD.FTZ R122, R12.reuse, R13 ;  /* 0x0000000d0c7a7221 */ /* 0x042fe20000010000 */
[----:B------:R-:W-:-:S02]  /*92f0*/  F2FP.BF16.F32.PACK_AB R179, R12, R179 ;  /* 0x000000b30cb3723e */ /* 0x000fc400000010ff */
[----:B------:R-:W-:Y:S02]  /*9300*/  F2FP.BF16.F32.PACK_AB R170, R21, R124 ;  /* 0x0000007c15aa723e */ /* 0x000fe400000010ff */
[----:B------:R-:W-:Y:S01]  /*9310*/  F2FP.BF16.F32.PACK_AB R168, R157, R120 ;  /* 0x000000789da8723e */ /* 0x000fe200000010ff */
[----:B---3--:R-:W-:Y:S01]  /*9320*/  @!P1 VIADD R127, R131, 0x30860 ;  /* 0x00030860837f9836 */ /* 0x008fe20000000000 */
[----:B------:R-:W1:Y:S01]  /*9330*/  MUFU.EX2 R175, R158 ;  /* 0x0000009e00af7308 */ /* 0x000e620000000800 */
[----:B--2---:R-:W-:-:S03]  /*9340*/  FADD.FTZ R122, R173, R122 ;  /* 0x0000007aad7a7221 */ /* 0x004fc60000010000 */
[----:B------:R-:W-:-:S04]  /*9350*/  @!P1 PRMT R127, RZ, 0x654, R127 ;  /* 0x00000654ff7f9816 */ /* 0x000fc8000000007f */
[----:B------:R2:W-:Y:S01]  /*9360*/  @!P1 SYNCS.ARRIVE.TRANS64.RED.A1T0 RZ, [R127+URZ], RZ ;  /* 0x000000ff7fff99a7 */ /* 0x0005e2000810043f */
[----:B------:R-:W3:Y:S01]  /*9370*/  MUFU.EX2 R159, R159 ;  /* 0x0000009f009f7308 */ /* 0x000ee20000000800 */
[----:B----4-:R-:W-:Y:S01]  /*9380*/  FADD.FTZ R122, R155, R122 ;  /* 0x0000007a9b7a7221 */ /* 0x010fe20000010000 */
[C---:B------:R-:W-:Y:S01]  /*9390*/  ISETP.GT.AND P1, PT, R15.reuse, UR40, PT ;  /* 0x000000280f007c0c */ /* 0x040fe2000bf24270 */
[----:B------:R-:W-:Y:S01]  /*93a0*/  VIADD R15, R15, 0xffffffff ;  /* 0xffffffff0f0f7836 */ /* 0x000fe20000000000 */
[----:B------:R-:W-:Y:S01]  /*93b0*/  F2FP.BF16.F32.PACK_AB R173, R155, R173 ;  /* 0x000000ad9bad723e */ /* 0x000fe200000010ff */
[----:B--2---:R-:W-:-:S03]  /*93c0*/  FADD.FTZ R127, R121, R140 ;  /* 0x0000008c797f7221 */ /* 0x004fc60000010000 */
[----:B------:R-:W2:Y:S01]  /*93d0*/  MUFU.EX2 R169, R162 ;  /* 0x000000a200a97308 */ /* 0x000ea20000000800 */
[----:B-1----:R-:W-:Y:S01]  /*93e0*/  FADD.FTZ R122, R175, R122 ;  /* 0x0000007aaf7a7221 */ /* 0x002fe20000010000 */
[----:B------:R-:W-:Y:S01]  /*93f0*/  FADD.FTZ R140, R184, R127 ;  /* 0x0000007fb88c7221 */ /* 0x000fe20000010000 */
[----:B------:R-:W-:-:S03]  /*9400*/  F2FP.BF16.F32.PACK_AB R184, R125, R184 ;  /* 0x000000b87db8723e */ /* 0x000fc600000010ff */
[----:B------:R-:W-:Y:S02]  /*9410*/  FADD.FTZ R127, R125, R140 ;  /* 0x0000008c7d7f7221 */ /* 0x000fe40000010000 */
[----:B------:R-:W1:Y:S01]  /*9420*/  MUFU.EX2 R163, R163 ;  /* 0x000000a300a37308 */ /* 0x000e620000000800 */
[C---:B---3--:R-:W-:Y:S01]  /*9430*/  FADD.FTZ R122, R159.reuse, R122 ;  /* 0x0000007a9f7a7221 */ /* 0x048fe20000010000 */
[----:B------:R-:W-:Y:S01]  /*9440*/  F2FP.BF16.F32.PACK_AB R175, R159, R175 ;  /* 0x000000af9faf723e */ /* 0x000fe200000010ff */
[----:B------:R-:W-:Y:S01]  /*9450*/  FADD.FTZ R140, R186, R127 ;  /* 0x0000007fba8c7221 */ /* 0x000fe20000010000 */
[----:B------:R-:W-:-:S03]  /*9460*/  F2FP.BF16.F32.PACK_AB R186, R129, R186 ;  /* 0x000000ba81ba723e */ /* 0x000fc600000010ff */
[----:B------:R-:W-:Y:S01]  /*9470*/  FADD.FTZ R127, R129, R140 ;  /* 0x0000008c817f7221 */ /* 0x000fe20000010000 */
[----:B------:R-:W3:Y:S01]  /*9480*/  MUFU.EX2 R171, R166 ;  /* 0x000000a600ab7308 */ /* 0x000ee20000000800 */
[----:B--2---:R-:W-:Y:S02]  /*9490*/  FADD.FTZ R122, R169, R122 ;  /* 0x0000007aa97a7221 */ /* 0x004fe40000010000 */
[----:B------:R-:W-:Y:S01]  /*94a0*/  FADD.FTZ R140, R180, R127 ;  /* 0x0000007fb48c7221 */ /* 0x000fe20000010000 */
[----:B------:R-:W-:-:S03]  /*94b0*/  F2FP.BF16.F32.PACK_AB R180, R133, R180 ;  /* 0x000000b485b4723e */ /* 0x000fc600000010ff */
[----:B------:R-:W-:Y:S01]  /*94c0*/  FADD.FTZ R121, R133, R140 ;  /* 0x0000008c85797221 */ /* 0x000fe20000010000 */
[----:B------:R-:W2:Y:S01]  /*94d0*/  MUFU.EX2 R161, R161 ;  /* 0x000000a100a17308 */ /* 0x000ea20000000800 */
[C---:B-1----:R-:W-:Y:S01]  /*94e0*/  FADD.FTZ R122, R163.reuse, R122 ;  /* 0x0000007aa37a7221 */ /* 0x042fe20000010000 */
[----:B------:R-:W-:Y:S01]  /*94f0*/  F2FP.BF16.F32.PACK_AB R169, R163, R169 ;  /* 0x000000a9a3a9723e */ /* 0x000fe200000010ff */
[----:B------:R-:W-:Y:S01]  /*9500*/  FADD.FTZ R140, R182, R121 ;  /* 0x00000079b68c7221 */ /* 0x000fe20000010000 */
[----:B------:R-:W-:-:S03]  /*9510*/  F2FP.BF16.F32.PACK_AB R182, R137, R182 ;  /* 0x000000b689b6723e */ /* 0x000fc600000010ff */
[----:B------:R-:W-:Y:S01]  /*9520*/  FADD.FTZ R121, R137, R140 ;  /* 0x0000008c89797221 */ /* 0x000fe20000010000 */
[----:B---3--:R-:W-:-:S03]  /*9530*/  FADD.FTZ R122, R171, R122 ;  /* 0x0000007aab7a7221 */ /* 0x008fc60000010000 */
[----:B------:R-:W-:Y:S01]  /*9540*/  FADD.FTZ R126, R176, R121 ;  /* 0x00000079b07e7221 */ /* 0x000fe20000010000 */
[----:B------:R-:W-:-:S03]  /*9550*/  F2FP.BF16.F32.PACK_AB R176, R141, R176 ;  /* 0x000000b08db0723e */ /* 0x000fc600000010ff */
[----:B------:R-:W-:Y:S01]  /*9560*/  FADD.FTZ R121, R141, R126 ;  /* 0x0000007e8d797221 */ /* 0x000fe20000010000 */
[----:B--2---:R-:W-:-:S03]  /*9570*/  F2FP.BF16.F32.PACK_AB R171, R161, R171 ;  /* 0x000000aba1ab723e */ /* 0x004fc600000010ff */
[----:B------:R-:W-:Y:S01]  /*9580*/  FADD.FTZ R126, R178, R121 ;  /* 0x00000079b27e7221 */ /* 0x000fe20000010000 */
[----:B------:R-:W-:-:S03]  /*9590*/  F2FP.BF16.F32.PACK_AB R178, R145, R178 ;  /* 0x000000b291b2723e */ /* 0x000fc600000010ff */
[----:B------:R-:W-:-:S04]  /*95a0*/  FADD.FTZ R121, R145, R126 ;  /* 0x0000007e91797221 */ /* 0x000fc80000010000 */
[----:B------:R-:W-:Y:S01]  /*95b0*/  FADD.FTZ R126, R172, R121 ;  /* 0x00000079ac7e7221 */ /* 0x000fe20000010000 */
[----:B------:R-:W-:-:S03]  /*95c0*/  F2FP.BF16.F32.PACK_AB R172, R149, R172 ;  /* 0x000000ac95ac723e */ /* 0x000fc600000010ff */
[----:B------:R-:W-:-:S04]  /*95d0*/  FADD.FTZ R13, R149, R126 ;  /* 0x0000007e950d7221 */ /* 0x000fc80000010000 */
[----:B------:R-:W-:Y:S01]  /*95e0*/  FADD.FTZ R126, R174, R13 ;  /* 0x0000000dae7e7221 */ /* 0x000fe20000010000 */
[----:B------:R-:W-:-:S03]  /*95f0*/  F2FP.BF16.F32.PACK_AB R174, R153, R174 ;  /* 0x000000ae99ae723e */ /* 0x000fc600000010ff */
[----:B------:R-:W-:-:S04]  /*9600*/  FADD.FTZ R13, R153, R126 ;  /* 0x0000007e990d7221 */ /* 0x000fc80000010000 */
[----:B------:R-:W-:-:S04]  /*9610*/  FADD.FTZ R12, R120, R13 ;  /* 0x0000000d780c7221 */ /* 0x000fc80000010000 */
[----:B------:R-:W-:-:S04]  /*9620*/  FADD.FTZ R13, R157, R12 ;  /* 0x0000000c9d0d7221 */ /* 0x000fc80000010000 */
[----:B------:R-:W-:-:S04]  /*9630*/  FADD.FTZ R12, R124, R13 ;  /* 0x0000000d7c0c7221 */ /* 0x000fc80000010000 */
[----:B------:R-:W-:Y:S01]  /*9640*/  FADD.FTZ R13, R21, R12 ;  /* 0x0000000c150d7221 */ /* 0x000fe20000010000 */
[----:B------:R-:W-:Y:S01]  /*9650*/  FADD.FTZ R12, R161, R122 ;  /* 0x0000007aa10c7221 */ /* 0x000fe20000010000 */
[----:B------:R-:W-:Y:S01]  /*9660*/  IMAD.MOV.U32 R21, RZ, RZ, R4 ;  /* 0x000000ffff157224 */ /* 0x000fe200078e0004 */
[----:B------:R-:W-:Y:S06]  /*9670*/  @P1 BRA `(.L_x_920) ;  /* 0xffffffe000901947 */ /* 0x000fec000383ffff */
.L_x_911:
[----:B------:R-:W-:-:S13]  /*9680*/  ISETP.GE.AND P1, PT, R15, UR47, PT ;  /* 0x0000002f0f007c0c */ /* 0x000fda000bf26270 */
[----:B------:R-:W-:Y:S05]  /*9690*/  @!P1 BRA `(.L_x_921) ;  /* 0x0000002c00d89947 */ /* 0x000fea0003800000 */
[----:B------:R-:W-:Y:S01]  /*96a0*/  IMAD.MOV.U32 R21, RZ, RZ, R4 ;  /* 0x000000ffff157224 */ /* 0x000fe200078e0004 */
[----:B------:R-:W-:Y:S01]  /*96b0*/  UMOV UR38, UR46 ;  /* 0x0000002e00267c82 */ /* 0x000fe20008000000 */
[----:B------:R-:W-:Y:S01]  /*96c0*/  IMAD.MOV.U32 R205, RZ, RZ, R5 ;  /* 0x000000ffffcd7224 */ /* 0x000fe200078e0005 */
[----:B------:R-:W-:Y:S01]  /*96d0*/  UMOV UR7, UR36 ;  /* 0x0000002400077c82 */ /* 0x000fe20008000000 */
[----:B------:R-:W-:Y:S01]  /*96e0*/  IMAD.IADD R192, R7, 0x1, R14 ;  /* 0x0000000107c07824 */ /* 0x000fe200078e020e */
[----:B------:R-:W-:Y:S01]  /*96f0*/  ULDC UR40, c[0x0][0x9e4] ;  /* 0x0002790000287ab9 */ /* 0x000fe20000000800 */
[----:B------:R-:W-:Y:S01]  /*9700*/  ULDC UR41, c[0x0][0x9dc] ;  /* 0x0002770000297ab9 */ /* 0x000fe20000000800 */
[----:B------:R-:W-:-:S05]  /*9710*/  ULDC UR45, c[0x0][0x9e0] ;  /* 0x00027800002d7ab9 */ /* 0x000fca0000000800 */
.L_x_938:
[----:B------:R-:W-:-:S04]  /*9720*/  UIADD3 UR36, UR7, 0x1, URZ ;  /* 0x0000000107247890 */ /* 0x000fc8000fffe03f */
[----:B------:R-:W-:-:S04]  /*9730*/  UISETP.NE.AND UP0, UPT, UR36, 0x2, UPT ;  /* 0x000000022400788c */ /* 0x000fc8000bf05270 */
[----:B------:R-:W-:Y:S02]  /*9740*/  USEL UR46, URZ, 0x1, UP0 ;  /* 0x000000013f2e7887 */ /* 0x000fe40008000000 */
[----:B------:R-:W-:Y:S02]  /*9750*/  USEL UR36, UR36, URZ, UP0 ;  /* 0x0000003f24247287 */ /* 0x000fe40008000000 */
[----:B------:R-:W-:Y:S01]  /*9760*/  ULOP3.LUT UR46, UR38, UR46, URZ, 0x3c, !UPT ;  /* 0x0000002e262e7292 */ /* 0x000fe2000f8e3c3f */
[----:B------:R-:W-:Y:S11]  /*9770*/  @!P0 BRA `(.L_x_922) ;  /* 0x0000000000048947 */ /* 0x000ff60003800000 */
[----:B------:R-:W-:Y:S01]  /*9780*/  BPT.TRAP 0x1 ;  /* 0x000000040000795c */ /* 0x000fe20000300000 */
.L_x_922:
[----:B------:R-:W-:Y:S01]  /*9790*/  ULEA UR6, UR36, UR37, 0x3 ;  /* 0x0000002524067291 */ /* 0x000fe2000f8e183f */
[----:B------:R-:W-:-:S05]  /*97a0*/  IMAD.U32 R0, RZ, RZ, UR46 ;  /* 0x0000002eff007e24 */ /* 0x000fca000f8e00ff */
[----:B------:R-:W-:-:S04]  /*97b0*/  SHF.L.U32 R0, R0, 0x1f, RZ ;  /* 0x0000001f00007819 */ /* 0x000fc800000006ff */
[----:B------:R1:W2:Y:S01]  /*97c0*/  SYNCS.PHASECHK.TRANS64.TRYWAIT P1, [UR6+0x30830], R0 ;  /* 0x03083000ff0075a7 */ /* 0x0002a20008020146 */
[----:B------:R-:W-:Y:S05]  /*97d0*/  @!P0 BRA `(.L_x_923) ;  /* 0x0000000000048947 */ /* 0x000fea0003800000 */
[----:B------:R-:W-:Y:S01]  /*97e0*/  BPT.TRAP 0x1 ;  /* 0x000000040000795c */ /* 0x000fe20000300000 */
.L_x_923:
[----:B--2---:R-:W-:Y:S05]  /*97f0*/  @P1 BRA `(.L_x_924) ;  /* 0x0000000000081947 */ /* 0x004fea0003800000 */
[----:B------:R-:W2:Y:S02]  /*9800*/  SYNCS.PHASECHK.TRANS64.TRYWAIT P1, [UR6+0x30830], R0 ;  /* 0x03083000ff0075a7 */ /* 0x000ea40008020146 */
[----:B--2---:R-:W-:Y:S05]  /*9810*/  @!P1 BRA `(.L_x_925) ;  /* 0x0000008c00489947 */ /* 0x004fea0003800000 */
.L_x_924:
        /* <DEDUP_REMOVED lines=165> */
.L_x_926:
[----:B------:R-:W-:Y:S01]  /*a270*/  ULEA UR10, UR7, UR37, 0x3 ;  /* 0x00000025070a7291 */ /* 0x000fe2000f8e183f */
[----:B-12---:R-:W-:-:S05]  /*a280*/  IMAD.U32 R0, RZ, RZ, UR38 ;  /* 0x00000026ff007e24 */ /* 0x006fca000f8e00ff */
[----:B------:R-:W-:-:S04]  /*a290*/  SHF.L.U32 R0, R0, 0x1f, RZ ;  /* 0x0000001f00007819 */ /* 0x000fc800000006ff */
[----:B------:R1:W2:Y:S01]  /*a2a0*/  SYNCS.PHASECHK.TRANS64.TRYWAIT P1, [UR10+0x30850], R0 ;  /* 0x03085000ff0075a7 */ /* 0x0002a2000802014a */
[----:B------:R-:W-:Y:S05]  /*a2b0*/  @!P0 BRA `(.L_x_927) ;  /* 0x0000000000048947 */ /* 0x000fea0003800000 */
[----:B------:R-:W-:Y:S01]  /*a2c0*/  BPT.TRAP 0x1 ;  /* 0x000000040000795c */ /* 0x000fe20000300000 */
.L_x_927:
[----:B--2---:R-:W-:Y:S05]  /*a2d0*/  @P1 BRA `(.L_x_928) ;  /* 0x0000000000081947 */ /* 0x004fea0003800000 */
[----:B------:R-:W2:Y:S02]  /*a2e0*/  SYNCS.PHASECHK.TRANS64.TRYWAIT P1, [UR10+0x30850], R0 ;  /* 0x03085000ff0075a7 */ /* 0x000ea4000802014a */
[----:B--2---:R-:W-:Y:S05]  /*a2f0*/  @!P1 BRA `(.L_x_929) ;  /* 0x0000008000a89947 */ /* 0x004fea0003800000 */
.L_x_928:
[----:B------:R-:W-:Y:S01]  /*a300*/  UIADD3 UR6, UR37, 0x400, URZ ;  /* 0x0000040025067890 */ /* 0x000fe2000fffe03f */
[----:B------:R-:W-:-:S06]  /*a310*/  WARPGROUP.ARRIVE ;  /* 0x00000000000079c5 */ /* 0x000fcc0000000000 */
[----:B------:R-:W3:Y:S01]  /*a320*/  S2R R208, SR_TID.X ;  /* 0x0000000000d07919 */ /* 0x000ee20000002100 */
[----:B------:R-:W4:Y:S01]  /*a330*/  LDC R4, c[0x0][0x288] ;  /* 0x0000a200ff047b82 */ /* 0x000f220000000800 */
[----:B------:R-:W-:Y:S01]  /*a340*/  USHF.R.U32.HI UR6, URZ, 0x4, UR6 ;  /* 0x000000043f067899 */ /* 0x000fe20008011606 */
[----:B-12---:R-:W-:Y:S01]  /*a350*/  IMAD.U32 R0, RZ, RZ, UR36 ;  /* 0x00000024ff007e24 */ /* 0x006fe2000f8e00ff */
[----:B------:R-:W-:Y:S01]  /*a360*/  ULDC UR14, c[0x0][0x2e0] ;  /* 0x0000b800000e7ab9 */ /* 0x000fe20000000800 */
[----:B------:R-:W-:Y:S01]  /*a370*/  IMAD R2, R15, -0x60, RZ ;  /* 0xffffffa00f027824 */ /* 0x000fe200078e02ff */
[----:B------:R-:W-:-:S03]  /*a380*/  ULOP3.LUT UR6, UR6, 0x3fff, URZ, 0xc0, !UPT ;  /* 0x00003fff06067892 */ /* 0x000fc6000f8ec03f */
[----:B------:R-:W-:Y:S01]  /*a390*/  IMAD R3, R17, UR14, R2 ;  /* 0x0000000e11037c24 */ /* 0x000fe2000f8e0202 */
[----:B------:R-:W-:-:S04]  /*a3a0*/  ULOP3.LUT UR6, UR6, 0x3000000, URZ, 0xfc, !UPT ;  /* 0x0300000006067892 */ /* 0x000fc8000f8efc3f */
[----:B------:R-:W-:-:S03]  /*a3b0*/  UIMAD UR11, UR7, 0x900, UR6 ;  /* 0x00000900070b78a4 */ /* 0x000fc6000f8e0206 */
[----:B------:R-:W-:-:S04]  /*a3c0*/  UMOV UR7, 0x40000040 ;  /* 0x4000004000077882 */ /* 0x000fc80000000000 */
[----:B------:R-:W-:Y:S02]  /*a3d0*/  UMOV UR6, UR11 ;  /* 0x0000000b00067c82 */ /* 0x000fe40008000000 */
[----:B------:R-:W-:Y:S01]  /*a3e0*/  HGMMA.64x192x16.F32.BF16 R24, R188, gdesc[UR4].tnspB, R24, gsb0 ;  /* 0x42e00004bc187df0 */ /* 0x000fe20008001818 */
[----:B------:R-:W-:Y:S01]  /*a3f0*/  UIADD3 UR6, UR11, 0x80, URZ ;  /* 0x000000800b067890 */ /* 0x000fe2000fffe03f */
[----:B----4-:R-:W-:Y:S01]  /*a400*/  IADD3 R3, R3, 0x1, -R4 ;  /* 0x0000000103037810 */ /* 0x010fe20007ffe804 */
[----:B------:R-:W-:-:S04]  /*a410*/  UMOV UR7, 0x40000040 ;  /* 0x4000004000077882 */ /* 0x000fc80000000000 */
[----:B------:R-:W-:Y:S01]  /*a420*/  IMAD R3, R16, -0x2, R3 ;  /* 0xfffffffe10037824 */ /* 0x000fe200078e0203 */
[----:B---3--:R-:W-:-:S03]  /*a430*/  LOP3.LUT P1, RZ, R208, 0x7f, RZ, 0xc0, !PT ;  /* 0x0000007fd0ff7812 */ /* 0x008fc6000782c0ff */
[----:B------:R-:W-:-:S10]  /*a440*/  VIADD R5, R3, UR45 ;  /* 0x0000002d03057c36 */ /* 0x000fd40008000000 */
[----:B------:R-:W-:-:S05]  /*a450*/  @!P1 LEA R0, R0, UR37, 0x3 ;  /* 0x0000002500009c11 */ /* 0x000fca000f8e18ff */
        /* <DEDUP_REMOVED lines=25> */
[----:B------:R-:W-:-:S06]  /*a5f0*/  ULOP3.LUT UR6, URZ, UR41, URZ, 0x33, !UPT ;  /* 0x000000293f067292 */ /* 0x000fcc000f8e333f */
[----:B------:R-:W-:Y:S01]  /*a600*/  VIADD R4, R3, UR6 ;  /* 0x0000000603047c36 */ /* 0x000fe20008000000 */
[----:B------:R-:W-:Y:S02]  /*a610*/  WARPGROUP.DEPBAR.LE gsb0, 0x0 ;  /* 0x00008000000079c5 */ /* 0x000fe40000010000 */
[----:B------:R1:W-:Y:S01]  /*a620*/  @!P1 SYNCS.ARRIVE.TRANS64.RED.A1T0 RZ, [R0+URZ], RZ ;  /* 0x000000ff00ff99a7 */ /* 0x0003e2000810043f */
[----:B------:R-:W-:Y:S01]  /*a630*/  ISETP.GE.AND P1, PT, R20, 0x1, PT ;  /* 0x000000011400780c */ /* 0x000fe20003f26270 */
[C---:B------:R-:W-:Y:S02]  /*a640*/  IMAD.IADD R170, R7.reuse, 0x1, R5 ;  /* 0x0000000107aa7824 */ /* 0x040fe400078e0205 */
[----:B------:R-:W-:Y:S02]  /*a650*/  IMAD.IADD R168, R7, 0x1, R4 ;  /* 0x0000000107a87824 */ /* 0x000fe400078e0204 */
[----:B-1----:R-:W-:-:S08]  /*a660*/  IMAD R0, R16, -0x2, R2 ;  /* 0xfffffffe10007824 */ /* 0x002fd000078e0202 */
[----:B------:R-:W-:Y:S05]  /*a670*/  @!P1 BRA `(.L_x_930) ;  /* 0x0000000000589947 */ /* 0x000fea0003800000 */
        /* <DEDUP_REMOVED lines=11> */
.L_x_932:
[----:B------:R-:W-:-:S05]  /*a730*/  IMAD.U32 R169, RZ, RZ, UR40 ;  /* 0x00000028ffa97e24 */ /* 0x000fca000f8e00ff */
[----:B------:R-:W-:-:S13]  /*a740*/  ISETP.NE.AND P1, PT, R169, 0x1, PT ;  /* 0x00000001a900780c */ /* 0x000fda0003f25270 */
[----:B------:R-:W1:Y:S01]  /*a750*/  @P1 LDC.64 R172, c[0x0][0x9e8] ;  /* 0x00027a00ffac1b82 */ /* 0x000e620000000a00 */
[----:B------:R-:W-:-:S04]  /*a760*/  @P1 IMAD.IADD R3, R7, 0x1, R14 ;  /* 0x0000000107031824 */ /* 0x000fc800078e020e */
[----:B-1----:R-:W-:-:S04]  /*a770*/  @P1 IMAD.HI.U32 R172, R3, R172, RZ ;  /* 0x000000ac03ac1227 */ /* 0x002fc800078e00ff */
[----:B------:R-:W-:Y:S01]  /*a780*/  IMAD.MOV.U32 R3, RZ, RZ, R192 ;  /* 0x000000ffff037224 */ /* 0x000fe200078e00c0 */
[----:B------:R-:W-:-:S07]  /*a790*/  @P1 SHF.R.U32.HI R3, RZ, R173, R172 ;  /* 0x000000adff031219 */ /* 0x000fce00000116ac */
.L_x_933:
[----:B------:R-:W-:Y:S05]  /*a7a0*/  BSYNC B0 ;  /* 0x0000000000007941 */ /* 0x000fea0003800000 */
.L_x_931:
[----:B------:R-:W-:-:S05]  /*a7b0*/  IMAD R3, R3, R169, R0 ;  /* 0x000000a903037224 */ /* 0x000fca00078e0200 */
[----:B------:R-:W-:Y:S02]  /*a7c0*/  VIADDMNMX R170, R3, R169, R170, PT ;  /* 0x000000a903aa7246 */ /* 0x000fe400038001aa */
[----:B------:R-:W-:-:S07]  /*a7d0*/  VIMNMX R168, R168, R3, !PT ;  /* 0x00000003a8a87248 */ /* 0x000fce0007fe0100 */
.L_x_930:
[C---:B------:R-:W-:Y:S02]  /*a7e0*/  ISETP.GE.AND P2, PT, R2.reuse, 0x9, PT ;  /* 0x000000090200780c */ /* 0x040fe40003f46270 */
[----:B------:R-:W-:Y:S02]  /*a7f0*/  ISETP.GE.AND P1, PT, R2, 0x2, PT ;  /* 0x000000020200780c */ /* 0x000fe40003f26270 */
[C---:B------:R-:W-:Y:S02]  /*a800*/  ISETP.GT.AND P3, PT, R168.reuse, 0x8, !P2 ;  /* 0x00000008a800780c */ /* 0x040fe40005764270 */
[----:B------:R-:W-:Y:S02]  /*a810*/  ISETP.GT.AND P4, PT, R168, 0x1, !P1 ;  /* 0x00000001a800780c */ /* 0x000fe40004f84270 */
[----:B------:R-:W-:Y:S02]  /*a820*/  ISETP.LT.OR P3, PT, R170, 0x9, P3 ;  /* 0x00000009aa00780c */ /* 0x000fe40001f61670 */
[----:B------:R-:W-:-:S02]  /*a830*/  ISETP.GE.AND P5, PT, R2, 0xa, PT ;  /* 0x0000000a0200780c */ /* 0x000fc40003fa6270 */
[----:B------:R-:W-:Y:S02]  /*a840*/  FSEL R173, R124, -INF , !P3 ;  /* 0xff8000007cad7808 */ /* 0x000fe40005800000 */
[----:B------:R-:W-:Y:S02]  /*a850*/  ISETP.LT.OR P4, PT, R170, 0x2, P4 ;  /* 0x00000002aa00780c */ /* 0x000fe40002781670 */
[----:B------:R-:W-:Y:S02]  /*a860*/  ISETP.GT.AND P3, PT, R168, 0x9, !P5 ;  /* 0x00000009a800780c */ /* 0x000fe40006f64270 */
[----:B------:R-:W-:Y:S02]  /*a870*/  FSEL R171, R121, -INF , !P4 ;  /* 0xff80000079ab7808 */ /* 0x000fe40006000000 */
        /* <DEDUP_REMOVED lines=107> */
[----:B------:R-:W-:-:S13]  /*af30*/  ISETP.GE.AND P6, PT, R20, 0x1, PT ;  /* 0x000000011400780c */ /* 0x000fda0003fc6270 */
[----:B------:R-:W-:Y:S05]  /*af40*/  @!P6 BRA `(.L_x_934) ;  /* 0x000000000054e947 */ /* 0x000fea0003800000 */
        /* <DEDUP_REMOVED lines=12> */
.L_x_936:
[----:B------:R-:W-:-:S05]  /*b010*/  IMAD.U32 R132, RZ, RZ, UR40 ;  /* 0x00000028ff847e24 */ /* 0x000fca000f8e00ff */
[----:B------:R-:W-:-:S13]  /*b020*/  ISETP.NE.AND P6, PT, R132, 0x1, PT ;  /* 0x000000018400780c */ /* 0x000fda0003fc5270 */
[----:B------:R-:W1:Y:S02]  /*b030*/  @P6 LDC.64 R4, c[0x0][0x9e8] ;  /* 0x00027a00ff046b82 */ /* 0x000e640000000a00 */
[----:B-1----:R-:W-:-:S05]  /*b040*/  @P6 IMAD.HI.U32 R4, R189, R4, RZ ;  /* 0x00000004bd046227 */ /* 0x002fca00078e00ff */
[----:B------:R-:W-:-:S07]  /*b050*/  @P6 SHF.R.U32.HI R189, RZ, R5, R4 ;  /* 0x00000005ffbd6219 */ /* 0x000fce0000011604 */
.L_x_937:
[----:B------:R-:W-:Y:S05]  /*b060*/  BSYNC B0 ;  /* 0x0000000000007941 */ /* 0x000fea0003800000 */
.L_x_935:
[----:B------:R-:W-:-:S05]  /*b070*/  IMAD R189, R189, R132, R0 ;  /* 0x00000084bdbd7224 */ /* 0x000fca00078e0200 */
[----:B------:R-:W-:Y:S02]  /*b080*/  VIADDMNMX R2, R189, R132, R2, PT ;  /* 0x00000084bd027246 */ /* 0x000fe40003800102 */
[----:B------:R-:W-:-:S07]  /*b090*/  VIMNMX R120, R120, R189, !PT ;  /* 0x000000bd78787248 */ /* 0x000fce0007fe0100 */
.L_x_934:
        /* <DEDUP_REMOVED lines=41> */
[----:B------:R-:W-:Y:S02]  /*b330*/  ISETP.NE.AND P6, PT, R207, RZ, PT ;  /* 0x000000ffcf00720c */ /* 0x000fe40003fc5270 */
        /* <DEDUP_REMOVED lines=27> */
[----:B------:R-:W-:Y:S02]  /*b4f0*/  ISETP.NE.AND P2, PT, R206, RZ, PT ;  /* 0x000000ffce00720c */ /* 0x000fe40003f45270 */
[----:B------:R-:W-:Y:S02]  /*b500*/  ISETP.LT.OR P1, PT, R2, 0x31, P1 ;  /* 0x000000310200780c */ /* 0x000fe40000f21670 */
[----:B------:R-:W-:Y:S02]  /*b510*/  FMNMX.FTZ R0, R137, R0, !PT ;  /* 0x0000000089007209 */ /* 0x000fe40007810000 */
[----:B------:R-:W-:Y:S02]  /*b520*/  FSEL R135, R146, -INF , !P1 ;  /* 0xff80000092877808 */ /* 0x000fe40004800000 */
[----:B------:R-:W-:-:S02]  /*b530*/  ISETP.NE.AND P1, PT, R144, RZ, PT ;  /* 0x000000ff9000720c */ /* 0x000fc40003f25270 */
[----:B------:R-:W-:Y:S02]  /*b540*/  FMNMX.FTZ R4, R165, R0, !PT ;  /* 0x00000000a5047209 */ /* 0x000fe40007810000 */
[C---:B------:R-:W-:Y:S01]  /*b550*/  ISETP.GT.AND P1, PT, R120.reuse, 0x31, !P1 ;  /* 0x000000317800780c */ /* 0x040fe20004f24270 */
[----:B------:R-:W1:Y:S01]  /*b560*/  LDC R0, c[0x0][0x988] ;  /* 0x00026200ff007b82 */ /* 0x000e620000000800 */
[----:B------:R-:W-:Y:S01]  /*b570*/  ISETP.GT.AND P3, PT, R120, 0x50, !P3 ;  /* 0x000000507800780c */ /* 0x000fe20005f64270 */
[----:B------:R-:W2:Y:S01]  /*b580*/  SHFL.BFLY PT, R5, R4, 0x2, 0x1f ;  /* 0x0c401f0004057f89 */ /* 0x000ea200000e0000 */
[C---:B------:R-:W-:Y:S02]  /*b590*/  ISETP.LT.OR P1, PT, R2.reuse, 0x32, P1 ;  /* 0x000000320200780c */ /* 0x040fe40000f21670 */
[----:B------:R-:W-:Y:S02]  /*b5a0*/  ISETP.LT.OR P3, PT, R2, 0x51, P3 ;  /* 0x000000510200780c */ /* 0x000fe40001f61670 */
[----:B------:R-:W-:-:S02]  /*b5b0*/  FSEL R147, R147, -INF , !P1 ;  /* 0xff80000093937808 */ /* 0x000fc40004800000 */
[----:B------:R-:W-:Y:S02]  /*b5c0*/  ISETP.NE.AND P1, PT, R182, RZ, PT ;  /* 0x000000ffb600720c */ /* 0x000fe40003f25270 */
[C---:B------:R-:W-:Y:S02]  /*b5d0*/  ISETP.GT.AND P4, PT, R120.reuse, 0x51, !P4 ;  /* 0x000000517800780c */ /* 0x040fe40006784270 */
[----:B------:R-:W-:Y:S02]  /*b5e0*/  ISETP.GT.AND P1, PT, R120, 0x38, !P1 ;  /* 0x000000387800780c */ /* 0x000fe40004f24270 */
[----:B------:R-:W-:Y:S02]  /*b5f0*/  FSEL R221, R162, -INF , !P3 ;  /* 0xff800000a2dd7808 */ /* 0x000fe40005800000 */
[----:B------:R-:W-:Y:S02]  /*b600*/  ISETP.LT.OR P1, PT, R2, 0x39, P1 ;  /* 0x000000390200780c */ /* 0x000fe40000f21670 */
[----:B------:R-:W-:-:S02]  /*b610*/  ISETP.GT.AND P5, PT, R120, 0x58, !P5 ;  /* 0x000000587800780c */ /* 0x000fc40006fa4270 */
[----:B------:R-:W-:Y:S02]  /*b620*/  FSEL R131, R150, -INF , !P1 ;  /* 0xff80000096837808 */ /* 0x000fe40004800000 */
[----:B------:R-:W-:Y:S02]  /*b630*/  ISETP.NE.AND P1, PT, R148, RZ, PT ;  /* 0x000000ff9400720c */ /* 0x000fe40003f25270 */
[----:B------:R-:W-:Y:S02]  /*b640*/  ISETP.LT.OR P4, PT, R2, 0x52, P4 ;  /* 0x000000520200780c */ /* 0x000fe40002781670 */
[----:B------:R-:W-:Y:S02]  /*b650*/  ISETP.GT.AND P1, PT, R120, 0x39, !P1 ;  /* 0x000000397800780c */ /* 0x000fe40004f24270 */
[----:B--2---:R-:W-:Y:S02]  /*b660*/  FMNMX.FTZ R130, R4, R5, !PT ;  /* 0x0000000504827209 */ /* 0x004fe40007810000 */
[----:B------:R-:W-:-:S02]  /*b670*/  ISETP.LT.OR P1, PT, R2, 0x3a, P1 ;  /* 0x0000003a0200780c */ /* 0x000fc40000f21670 */
[----:B------:R-:W-:Y:S01]  /*b680*/  ISETP.LT.OR P5, PT, R2, 0x59, P5 ;  /* 0x000000590200780c */ /* 0x000fe20002fa1670 */
[----:B------:R-:W2:Y:S01]  /*b690*/  SHFL.BFLY PT, R5, R130, 0x1, 0x1f ;  /* 0x0c201f0082057f89 */ /* 0x000ea200000e0000 */
[----:B------:R-:W-:Y:S02]  /*b6a0*/  FSEL R151, R151, -INF , !P1 ;  /* 0xff80000097977808 */ /* 0x000fe40004800000 */
[----:B------:R-:W-:-:S04]  /*b6b0*/  ISETP.NE.AND P1, PT, R184, RZ, PT ;  /* 0x000000ffb800720c */ /* 0x000fc80003f25270 */
[----:B------:R-:W-:-:S04]  /*b6c0*/  ISETP.GT.AND P1, PT, R120, 0x40, !P1 ;  /* 0x000000407800780c */ /* 0x000fc80004f24270 */
[----:B------:R-:W-:-:S04]  /*b6d0*/  ISETP.LT.OR P1, PT, R2, 0x41, P1 ;  /* 0x000000410200780c */ /* 0x000fc80000f21670 */
[----:B------:R-:W-:Y:S02]  /*b6e0*/  FSEL R127, R154, -INF , !P1 ;  /* 0xff8000009a7f7808 */ /* 0x000fe40004800000 */
[----:B------:R-:W-:-:S04]  /*b6f0*/  ISETP.NE.AND P1, PT, R152, RZ, PT ;  /* 0x000000ff9800720c */ /* 0x000fc80003f25270 */
[----:B------:R-:W-:Y:S02]  /*b700*/  ISETP.GT.AND P1, PT, R120, 0x41, !P1 ;  /* 0x000000417800780c */ /* 0x000fe40004f24270 */
[----:B--2---:R-:W-:Y:S02]  /*b710*/  FMNMX.FTZ R5, R130, R5, !PT ;  /* 0x0000000582057209 */ /* 0x004fe40007810000 */
[----:B------:R-:W-:-:S03]  /*b720*/  ISETP.LT.OR P1, PT, R2, 0x42, P1 ;  /* 0x000000420200780c */ /* 0x000fc60000f21670 */
[----:B-1----:R-:W-:Y:S01]  /*b730*/  FMUL.FTZ R126, R5, R0 ;  /* 0x00000000057e7220 */ /* 0x002fe20000410000 */
        /* <DEDUP_REMOVED lines=12> */
[----:B------:R-:W-:-:S02]  /*b800*/  FSEL R122, R122, -INF , !P1 ;  /* 0xff8000007a7a7808 */ /* 0x000fc40004800000 */
[----:B------:R-:W-:Y:S02]  /*b810*/  FSETP.NEU.FTZ.AND P1, PT, R5, -INF , PT ;  /* 0xff8000000500780b */ /* 0x000fe40003f3d000 */
        /* <DEDUP_REMOVED lines=19> */
[----:B------:R-:W-:Y:S01]  /*b950*/  FSEL R2, R5, RZ, P1 ;  /* 0x000000ff05027208 */ /* 0x000fe20000800000 */
        /* <DEDUP_REMOVED lines=22> */
[----:B------:R-:W-:Y:S01]  /*bac0*/  FFMA.FTZ R137, R165, R0, -R126 ;  /* 0x00000000a5897223 */ /* 0x000fe2000001087e */
[----:B------:R-:W-:Y:S01]  /*bad0*/  MUFU.EX2 R188, R188 ;  /* 0x000000bc00bc7308 */ /* 0x000fe20000000800 */
        /* <DEDUP_REMOVED lines=18> */
[----:B------:R-:W-:Y:S04]  /*bc00*/  MUFU.EX2 R175, R175 ;  /* 0x000000af00af7308 */ /* 0x000fe80000000800 */
[----:B------:R-:W1:Y:S04]  /*bc10*/  SHFL.BFLY PT, R3, R4, 0x2, 0x1f ;  /* 0x0c401f0004037f89 */ /* 0x000e6800000e0000 */
[----:B------:R-:W-:Y:S08]  /*bc20*/  MUFU.EX2 R180, R180 ;  /* 0x000000b400b47308 */ /* 0x000ff00000000800 */
[----:B------:R2:W-:Y:S08]  /*bc30*/  MUFU.EX2 R163, R187 ;  /* 0x000000bb00a37308 */ /* 0x0005f00000000800 */
        /* <DEDUP_REMOVED lines=9> */
[----:B------:R-:W-:-:S02]  /*bcd0*/  IMAD.MOV.U32 R205, RZ, RZ, R5 ;  /* 0x000000ffffcd7224 */ /* 0x000fc400078e0005 */
[C---:B------:R-:W-:Y:S01]  /*bce0*/  FSETP.NEU.FTZ.AND P1, PT, R4.reuse, -INF , PT ;  /* 0xff8000000400780b */ /* 0x040fe20003f3d000 */
[-C--:B------:R-:W-:Y:S01]  /*bcf0*/  FMUL.FTZ R3, R3, R0.reuse ;  /* 0x0000000003037220 */ /* 0x080fe20000410000 */
[C---:B------:R-:W-:Y:S01]  /*bd00*/  FMUL.FTZ R126, R4.reuse, R0 ;  /* 0x00000000047e7220 */ /* 0x040fe20000410000 */
[----:B------:R-:W-:Y:S01]  /*bd10*/  MUFU.EX2 R121, R121 ;  /* 0x0000007900797308 */ /* 0x000fe20000000800 */
[----:B------:R-:W-:-:S03]  /*bd20*/  FSEL R132, R4, RZ, P1 ;  /* 0x000000ff04847208 */ /* 0x000fc60000800000 */
[----:B------:R-:W-:Y:S02]  /*bd30*/  FSEL R126, R126, RZ, P1 ;  /* 0x000000ff7e7e7208 */ /* 0x000fe40000800000 */
[C---:B------:R-:W-:Y:S01]  /*bd40*/  ISETP.GT.AND P1, PT, R15.reuse, UR47, PT ;  /* 0x0000002f0f007c0c */ /* 0x040fe2000bf24270 */
[----:B------:R-:W-:Y:S01]  /*bd50*/  VIADD R15, R15, 0xffffffff ;  /* 0xffffffff0f0f7836 */ /* 0x000fe20000000000 */
[----:B------:R1:W3:Y:S01]  /*bd60*/  MUFU.EX2 R2, R3 ;  /* 0x0000000300027308 */ /* 0x0002e20000000800 */
[-CC-:B------:R-:W-:Y:S01]  /*bd70*/  FFMA.FTZ R120, R122, R0.reuse, -R126.reuse ;  /* 0x000000007a787223 */ /* 0x180fe2000001087e */
[-CC-:B------:R-:W-:Y:S01]  /*bd80*/  FFMA.FTZ R149, R219, R0.reuse, -R126.reuse ;  /* 0x00000000db957223 */ /* 0x180fe2000001087e */
[-CC-:B------:R-:W-:Y:S01]  /*bd90*/  FFMA.FTZ R122, R189, R0.reuse, -R126.reuse ;  /* 0x00000000bd7a7223 */ /* 0x180fe2000001087e */
[-CC-:B------:R-:W-:Y:S01]  /*bda0*/  FFMA.FTZ R153, R217, R0.reuse, -R126.reuse ;  /* 0x00000000d9997223 */ /* 0x180fe2000001087e */
[-CC-:B------:R-:W-:Y:S01]  /*bdb0*/  FFMA.FTZ R185, R209, R0.reuse, -R126.reuse ;  /* 0x00000000d1b97223 */ /* 0x180fe2000001087e */
[-CC-:B------:R-:W-:Y:S01]  /*bdc0*/  FFMA.FTZ R124, R215, R0.reuse, -R126.reuse ;  /* 0x00000000d77c7223 */ /* 0x180fe2000001087e */
[-CC-:B--2---:R-:W-:Y:S01]  /*bdd0*/  FFMA.FTZ R187, R191, R0.reuse, -R126.reuse ;  /* 0x00000000bfbb7223 */ /* 0x184fe2000001087e */
[----:B------:R-:W-:Y:S01]  /*bde0*/  MUFU.EX2 R120, R120 ;  /* 0x0000007800787308 */ /* 0x000fe20000000800 */
[----:B-1----:R-:W-:Y:S01]  /*bdf0*/  FADD.FTZ R3, -R132, R21 ;  /* 0x0000001584037221 */ /* 0x002fe20000010100 */
[-CC-:B------:R-:W-:Y:S01]  /*be00*/  FFMA.FTZ R21, R135, R0.reuse, -R126.reuse ;  /* 0x0000000087157223 */ /* 0x180fe2000001087e */
[-CC-:B------:R-:W-:Y:S01]  /*be10*/  FFMA.FTZ R128, R213, R0.reuse, -R126.reuse ;  /* 0x00000000d5807223 */ /* 0x180fe2000001087e */
[-CC-:B------:R-:W-:Y:S01]  /*be20*/  FFMA.FTZ R181, R207, R0.reuse, -R126.reuse ;  /* 0x00000000cfb57223 */ /* 0x180fe2000001087e */
[-C--:B------:R-:W-:Y:S01]  /*be30*/  FMUL.FTZ R3, R3, R0.reuse ;  /* 0x0000000003037220 */ /* 0x080fe20000410000 */
[-CC-:B------:R-:W-:Y:S01]  /*be40*/  FFMA.FTZ R130, R211, R0.reuse, -R126.reuse ;  /* 0x00000000d3827223 */ /* 0x180fe2000001087e */
[-CC-:B------:R-:W-:Y:S01]  /*be50*/  FFMA.FTZ R183, R139, R0.reuse, -R126.reuse ;  /* 0x000000008bb77223 */ /* 0x180fe2000001087e */
[----:B------:R-:W-:Y:S01]  /*be60*/  MUFU.EX2 R149, R149 ;  /* 0x0000009500957308 */ /* 0x000fe20000000800 */
[----:B---3--:R-:W-:Y:S01]  /*be70*/  FFMA.FTZ R13, R2, R13, R223 ;  /* 0x0000000d020d7223 */ /* 0x008fe200000100df */
[-CC-:B------:R-:W-:Y:S01]  /*be80*/  FFMA.FTZ R143, R143, R0.reuse, -R126.reuse ;  /* 0x000000008f8f7223 */ /* 0x180fe2000001087e */
[----:B------:R-:W-:Y:S01]  /*be90*/  FFMA.FTZ R134, R147, R0, -R126 ;  /* 0x0000000093867223 */ /* 0x000fe2000001087e */
[----:B------:R-:W-:-:S02]  /*bea0*/  IMAD.U32 R139, RZ, RZ, UR10 ;  /* 0x0000000aff8b7e24 */ /* 0x000fc4000f8e00ff */
        /* <DEDUP_REMOVED lines=9> */
[--C-:B------:R-:W-:Y:S01]  /*bf40*/  FFMA.FTZ R179, R179, R0, -R126.reuse ;  /* 0x00000000b3b37223 */ /* 0x100fe2000001087e */
[----:B------:R-:W-:Y:S01]  /*bf50*/  F2FP.BF16.F32.PACK_AB R190, R171, R190 ;  /* 0x000000beabbe723e */ /* 0x000fe200000010ff */
[----:B------:R-:W2:Y:S01]  /*bf60*/  MUFU.EX2 R122, R122 ;  /* 0x0000007a007a7308 */ /* 0x000ea20000000800 */
[----:B------:R-:W-:Y:S01]  /*bf70*/  FADD.FTZ R138, R184, R13 ;  /* 0x0000000db88a7221 */ /* 0x000fe20000010000 */
[----:B------:R-:W-:Y:S01]  /*bf80*/  FFMA.FTZ R13, R131, R0, -R126 ;  /* 0x00000000830d7223 */ /* 0x000fe2000001087e */
[----:B------:R-:W-:-:S02]  /*bf90*/  F2FP.BF16.F32.PACK_AB R184, R173, R184 ;  /* 0x000000b8adb8723e */ /* 0x000fc400000010ff */
[----:B------:R-:W-:Y:S01]  /*bfa0*/  FADD.FTZ R131, R173, R138 ;  /* 0x0000008aad837221 */ /* 0x000fe20000010000 */
[----:B------:R-:W-:Y:S02]  /*bfb0*/  F2FP.BF16.F32.PACK_AB R188, R188, R223 ;  /* 0x000000dfbcbc723e */ /* 0x000fe400000010ff */
[----:B------:R-:W3:Y:S01]  /*bfc0*/  MUFU.EX2 R153, R153 ;  /* 0x0000009900997308 */ /* 0x000ee20000000800 */
[----:B-1----:R-:W-:Y:S01]  /*bfd0*/  FFMA.FTZ R136, R3, R12, R120 ;  /* 0x0000000c03887223 */ /* 0x002fe20000010078 */
[----:B------:R-:W-:Y:S01]  /*bfe0*/  FADD.FTZ R138, R186, R131 ;  /* 0x00000083ba8a7221 */ /* 0x000fe20000010000 */
[----:B------:R-:W-:Y:S01]  /*bff0*/  FFMA.FTZ R131, R151, R0, -R126 ;  /* 0x0000000097837223 */ /* 0x000fe2000001087e */
[----:B------:R-:W-:Y:S01]  /*c000*/  F2FP.BF16.F32.PACK_AB R186, R175, R186 ;  /* 0x000000baafba723e */ /* 0x000fe200000010ff */
[C---:B------:R-:W-:Y:S01]  /*c010*/  FADD.FTZ R135, R149.reuse, R136 ;  /* 0x0000008895877221 */ /* 0x040fe20000010000 */
[----:B------:R-:W-:Y:S02]  /*c020*/  F2FP.BF16.F32.PACK_AB R189, R149, R120 ;  /* 0x0000007895bd723e */ /* 0x000fe400000010ff */
[----:B------:R-:W1:Y:S01]  /*c030*/  MUFU.EX2 R185, R185 ;  /* 0x000000b900b97308 */ /* 0x000e620000000800 */
[----:B--2---:R-:W-:Y:S01]  /*c040*/  FADD.FTZ R136, R122, R135 ;  /* 0x000000877a887221 */ /* 0x004fe20000010000 */
[----:B------:R-:W-:-:S04]  /*c050*/  FADD.FTZ R135, R175, R138 ;  /* 0x0000008aaf877221 */ /* 0x000fc80000010000 */
[----:B------:R-:W-:Y:S01]  /*c060*/  FADD.FTZ R138, R180, R135 ;  /* 0x00000087b48a7221 */ /* 0x000fe20000010000 */
[----:B------:R-:W-:Y:S01]  /*c070*/  F2FP.BF16.F32.PACK_AB R180, R163, R180 ;  /* 0x000000b4a3b4723e */ /* 0x000fe200000010ff */
[----:B------:R-:W2:Y:S01]  /*c080*/  MUFU.EX2 R124, R124 ;  /* 0x0000007c007c7308 */ /* 0x000ea20000000800 */
[----:B---3--:R-:W-:Y:S01]  /*c090*/  FADD.FTZ R136, R153, R136 ;  /* 0x0000008899887221 */ /* 0x008fe20000010000 */
[----:B------:R-:W-:Y:S01]  /*c0a0*/  FADD.FTZ R135, R163, R138 ;  /* 0x0000008aa3877221 */ /* 0x000fe20000010000 */
[----:B------:R-:W-:-:S03]  /*c0b0*/  F2FP.BF16.F32.PACK_AB R191, R153, R122 ;  /* 0x0000007a99bf723e */ /* 0x000fc600000010ff */
[----:B------:R-:W-:Y:S01]  /*c0c0*/  FADD.FTZ R140, R182, R135 ;  /* 0x00000087b68c7221 */ /* 0x000fe20000010000 */
[C---:B------:R-:W-:Y:S01]  /*c0d0*/  F2FP.BF16.F32.PACK_AB R182, R141.reuse, R182 ;  /* 0x000000b68db6723e */ /* 0x040fe200000010ff */
[----:B------:R-:W3:Y:S02]  /*c0e0*/  MUFU.EX2 R187, R187 ;  /* 0x000000bb00bb7308 */ /* 0x000ee40000000800 */
[----:B------:R-:W-:-:S04]  /*c0f0*/  FADD.FTZ R135, R141, R140 ;  /* 0x0000008c8d877221 */ /* 0x000fc80000010000 */
[----:B------:R-:W-:Y:S01]  /*c100*/  FADD.FTZ R140, R176, R135 ;  /* 0x00000087b08c7221 */ /* 0x000fe20000010000 */
[C---:B------:R-:W-:Y:S01]  /*c110*/  F2FP.BF16.F32.PACK_AB R176, R145.reuse, R176 ;  /* 0x000000b091b0723e */ /* 0x040fe200000010ff */
[----:B------:R-:W4:Y:S02]  /*c120*/  MUFU.EX2 R128, R128 ;  /* 0x0000008000807308 */ /* 0x000f240000000800 */
[----:B------:R-:W-:-:S04]  /*c130*/  FADD.FTZ R135, R145, R140 ;  /* 0x0000008c91877221 */ /* 0x000fc80000010000 */
[----:B------:R-:W-:Y:S01]  /*c140*/  FADD.FTZ R140, R178, R135 ;  /* 0x00000087b28c7221 */ /* 0x000fe20000010000 */
[C---:B------:R-:W-:Y:S01]  /*c150*/  F2FP.BF16.F32.PACK_AB R178, R121.reuse, R178 ;  /* 0x000000b279b2723e */ /* 0x040fe200000010ff */
[----:B------:R-:W5:Y:S02]  /*c160*/  MUFU.EX2 R181, R181 ;  /* 0x000000b500b57308 */ /* 0x000f640000000800 */
[----:B------:R-:W-:-:S06]  /*c170*/  FADD.FTZ R135, R121, R140 ;  /* 0x0000008c79877221 */ /* 0x000fcc0000010000 */
[----:B------:R1:W-:Y:S08]  /*c180*/  MUFU.EX2 R12, R13 ;  /* 0x0000000d000c7308 */ /* 0x0003f00000000800 */
[----:B------:R-:W5:Y:S01]  /*c190*/  MUFU.EX2 R130, R130 ;  /* 0x0000008200827308 */ /* 0x000f620000000800 */
[----:B-1----:R-:W-:Y:S01]  /*c1a0*/  FADD.FTZ R13, R185, R136 ;  /* 0x00000088b90d7221 */ /* 0x002fe20000010000 */
[----:B------:R-:W-:Y:S01]  /*c1b0*/  @!P6 VIADD R136, R139, 0x30860 ;  /* 0x000308608b88e836 */ /* 0x000fe20000000000 */
[----:B--2---:R-:W-:-:S02]  /*c1c0*/  F2FP.BF16.F32.PACK_AB R185, R124, R185 ;  /* 0x000000b97cb9723e */ /* 0x004fc400000010ff */
[----:B------:R-:W-:Y:S02]  /*c1d0*/  FADD.FTZ R138, R124, R13 ;  /* 0x0000000d7c8a7221 */ /* 0x000fe40000010000 */
[----:B------:R-:W-:Y:S01]  /*c1e0*/  @!P6 PRMT R139, RZ, 0x654, R136 ;  /* 0x00000654ff8be816 */ /* 0x000fe20000000088 */
[----:B------:R-:W1:Y:S01]  /*c1f0*/  MUFU.EX2 R183, R183 ;  /* 0x000000b700b77308 */ /* 0x000e620000000800 */
[----:B---3--:R-:W-:Y:S01]  /*c200*/  FADD.FTZ R13, R187, R138 ;  /* 0x0000008abb0d7221 */ /* 0x008fe20000010000 */
[-CC-:B------:R-:W-:Y:S01]  /*c210*/  FFMA.FTZ R136, R155, R0.reuse, -R126.reuse ;  /* 0x000000009b887223 */ /* 0x180fe2000001087e */
[----:B------:R-:W-:Y:S01]  /*c220*/  FFMA.FTZ R126, R167, R0, -R126 ;  /* 0x00000000a77e7223 */ /* 0x000fe2000001087e */
[----:B------:R2:W-:Y:S01]  /*c230*/  @!P6 SYNCS.ARRIVE.TRANS64.RED.A1T0 RZ, [R139+URZ], RZ ;  /* 0x000000ff8bffe9a7 */ /* 0x0005e2000810043f */
[C---:B----4-:R-:W-:Y:S01]  /*c240*/  FADD.FTZ R138, R128.reuse, R13 ;  /* 0x0000000d808a7221 */ /* 0x050fe20000010000 */
[----:B------:R-:W-:Y:S02]  /*c250*/  F2FP.BF16.F32.PACK_AB R187, R128, R187 ;  /* 0x000000bb80bb723e */ /* 0x000fe400000010ff */
[----:B------:R-:W3:Y:S01]  /*c260*/  MUFU.EX2 R132, R143 ;  /* 0x0000008f00847308 */ /* 0x000ee20000000800 */
[----:B-----5:R-:W-:Y:S01]  /*c270*/  FADD.FTZ R13, R181, R138 ;  /* 0x0000008ab50d7221 */ /* 0x020fe20000010000 */
[----:B------:R-:W-:-:S03]  /*c280*/  F2FP.BF16.F32.PACK_AB R181, R130, R181 ;  /* 0x000000b582b5723e */ /* 0x000fc600000010ff */
[----:B------:R-:W-:-:S03]  /*c290*/  FADD.FTZ R138, R130, R13 ;  /* 0x0000000d828a7221 */ /* 0x000fc60000010000 */
[----:B------:R-:W4:Y:S01]  /*c2a0*/  MUFU.EX2 R172, R172 ;  /* 0x000000ac00ac7308 */ /* 0x000f220000000800 */
[----:B-1----:R-:W-:-:S07]  /*c2b0*/  FADD.FTZ R13, R183, R138 ;  /* 0x0000008ab70d7221 */ /* 0x002fce0000010000 */
[----:B------:R-:W1:Y:S01]  /*c2c0*/  MUFU.EX2 R21, R21 ;  /* 0x0000001500157308 */ /* 0x000e620000000800 */
[C---:B---3--:R-:W-:Y:S01]  /*c2d0*/  FADD.FTZ R138, R132.reuse, R13 ;  /* 0x0000000d848a7221 */ /* 0x048fe20000010000 */
[----:B------:R-:W-:-:S06]  /*c2e0*/  F2FP.BF16.F32.PACK_AB R183, R132, R183 ;  /* 0x000000b784b7723e */ /* 0x000fcc00000010ff */
[----:B------:R-:W3:Y:S01]  /*c2f0*/  MUFU.EX2 R125, R125 ;  /* 0x0000007d007d7308 */ /* 0x000ee20000000800 */
[----:B----4-:R-:W-:-:S07]  /*c300*/  FADD.FTZ R140, R172, R135 ;  /* 0x00000087ac8c7221 */ /* 0x010fce0000010000 */
[----:B------:R-:W4:Y:S01]  /*c310*/  MUFU.EX2 R134, R134 ;  /* 0x0000008600867308 */ /* 0x000f220000000800 */
[----:B-1----:R-:W-:-:S07]  /*c320*/  FADD.FTZ R13, R21, R138 ;  /* 0x0000008a150d7221 */ /* 0x002fce0000010000 */
[----:B------:R-:W-:Y:S01]  /*c330*/  MUFU.EX2 R174, R174 ;  /* 0x000000ae00ae7308 */ /* 0x000fe20000000800 */
[----:B---3--:R-:W-:-:S07]  /*c340*/  F2FP.BF16.F32.PACK_AB R172, R125, R172 ;  /* 0x000000ac7dac723e */ /* 0x008fce00000010ff */
[----:B------:R-:W-:Y:S01]  /*c350*/  MUFU.EX2 R129, R129 ;  /* 0x0000008100817308 */ /* 0x000fe20000000800 */
[----:B----4-:R-:W-:-:S04]  /*c360*/  FADD.FTZ R13, R134, R13 ;  /* 0x0000000d860d7221 */ /* 0x010fc80000010000 */
[----:B------:R-:W-:-:S03]  /*c370*/  FADD.FTZ R138, R12, R13 ;  /* 0x0000000d0c8a7221 */ /* 0x000fc60000010000 */
[----:B------:R-:W1:Y:S08]  /*c380*/  MUFU.EX2 R131, R131 ;  /* 0x0000008300837308 */ /* 0x000e700000000800 */
[----:B------:R-:W3:Y:S08]  /*c390*/  MUFU.EX2 R168, R168 ;  /* 0x000000a800a87308 */ /* 0x000ef00000000800 */
[----:B------:R-:W4:Y:S01]  /*c3a0*/  MUFU.EX2 R127, R127 ;  /* 0x0000007f007f7308 */ /* 0x000f220000000800 */
[----:B-1----:R-:W-:-:S07]  /*c3b0*/  FADD.FTZ R138, R131, R138 ;  /* 0x0000008a838a7221 */ /* 0x002fce0000010000 */
[----:B------:R-:W1:Y:S08]  /*c3c0*/  MUFU.EX2 R133, R133 ;  /* 0x0000008500857308 */ /* 0x000e700000000800 */
[----:B------:R5:W-:Y:S08]  /*c3d0*/  MUFU.EX2 R142, R123 ;  /* 0x0000007b008e7308 */ /* 0x000bf00000000800 */
[----:B------:R-:W2:Y:S01]  /*c3e0*/  MUFU.EX2 R136, R136 ;  /* 0x0000008800887308 */ /* 0x000ea20000000800 */
[----:B-----5:R-:W-:-:S04]  /*c3f0*/  FADD.FTZ R123, R125, R140 ;  /* 0x0000008c7d7b7221 */ /* 0x020fc80000010000 */
[----:B------:R-:W-:Y:S01]  /*c400*/  FADD.FTZ R140, R174, R123 ;  /* 0x0000007bae8c7221 */ /* 0x000fe20000010000 */
[C---:B------:R-:W-:Y:S02]  /*c410*/  F2FP.BF16.F32.PACK_AB R174, R129.reuse, R174 ;  /* 0x000000ae81ae723e */ /* 0x040fe400000010ff */
[----:B------:R-:W5:Y:S01]  /*c420*/  MUFU.EX2 R170, R170 ;  /* 0x000000aa00aa7308 */ /* 0x000f620000000800 */
[----:B------:R-:W-:-:S04]  /*c430*/  FADD.FTZ R13, R129, R140 ;  /* 0x0000008c810d7221 */ /* 0x000fc80000010000 */
[----:B---3--:R-:W-:Y:S01]  /*c440*/  FADD.FTZ R140, R168, R13 ;  /* 0x0000000da88c7221 */ /* 0x008fe20000010000 */
[----:B----4-:R-:W-:Y:S01]  /*c450*/  FADD.FTZ R13, R127, R138 ;  /* 0x0000008a7f0d7221 */ /* 0x010fe20000010000 */
[C---:B-1----:R-:W-:Y:S01]  /*c460*/  F2FP.BF16.F32.PACK_AB R168, R133.reuse, R168 ;  /* 0x000000a885a8723e */ /* 0x042fe200000010ff */
[----:B------:R-:W1:Y:S01]  /*c470*/  MUFU.EX2 R159, R159 ;  /* 0x0000009f009f7308 */ /* 0x000e620000000800 */
[----:B------:R-:W-:Y:S01]  /*c480*/  FADD.FTZ R121, R133, R140 ;  /* 0x0000008c85797221 */ /* 0x000fe20000010000 */
[C---:B--2---:R-:W-:Y:S01]  /*c490*/  FADD.FTZ R13, R136.reuse, R13 ;  /* 0x0000000d880d7221 */ /* 0x044fe20000010000 */
[----:B------:R-:W-:-:S05]  /*c4a0*/  F2FP.BF16.F32.PACK_AB R173, R136, R127 ;  /* 0x0000007f88ad723e */ /* 0x000fca00000010ff */
[----:B------:R-:W2:Y:S01]  /*c4b0*/  MUFU.EX2 R144, R221 ;  /* 0x000000dd00907308 */ /* 0x000ea20000000800 */
[----:B-----5:R-:W-:Y:S01]  /*c4c0*/  FADD.FTZ R138, R170, R121 ;  /* 0x00000079aa8a7221 */ /* 0x020fe20000010000 */
[----:B------:R-:W-:-:S06]  /*c4d0*/  FADD.FTZ R121, R142, R13 ;  /* 0x0000000d8e797221 */ /* 0x000fcc0000010000 */
[----:B------:R3:W4:Y:S01]  /*c4e0*/  MUFU.EX2 R169, R177 ;  /* 0x000000b100a97308 */ /* 0x0007220000000800 */
[C---:B-1----:R-:W-:Y:S01]  /*c4f0*/  FADD.FTZ R121, R159.reuse, R121 ;  /* 0x000000799f797221 */ /* 0x042fe20000010000 */
[----:B------:R-:W-:-:S06]  /*c500*/  F2FP.BF16.F32.PACK_AB R175, R159, R142 ;  /* 0x0000008e9faf723e */ /* 0x000fcc00000010ff */
[----:B------:R1:W5:Y:S01]  /*c510*/  MUFU.EX2 R140, R179 ;  /* 0x000000b3008c7308 */ /* 0x0003620000000800 */
[----:B--2---:R-:W-:Y:S01]  /*c520*/  FADD.FTZ R121, R144, R121 ;  /* 0x0000007990797221 */ /* 0x004fe20000010000 */
[----:B---3--:R-:W-:Y:S01]  /*c530*/  F2FP.BF16.F32.PACK_AB R177, R134, R21 ;  /* 0x0000001586b1723e */ /* 0x008fe200000010ff */
[----:B------:R-:W-:-:S05]  /*c540*/  IMAD.MOV.U32 R21, RZ, RZ, R4 ;  /* 0x000000ffff157224 */ /* 0x000fca00078e0004 */
[----:B------:R-:W2:Y:S01]  /*c550*/  MUFU.EX2 R137, R137 ;  /* 0x0000008900897308 */ /* 0x000ea20000000800 */
[----:B----4-:R-:W-:Y:S01]  /*c560*/  FADD.FTZ R121, R169, R121 ;  /* 0x00000079a9797221 */ /* 0x010fe20000010000 */
[----:B-1----:R-:W-:Y:S02]  /*c570*/  F2FP.BF16.F32.PACK_AB R179, R131, R12 ;  /* 0x0000000c83b3723e */ /* 0x002fe400000010ff */
[----:B------:R-:W-:-:S04]  /*c580*/  F2FP.BF16.F32.PACK_AB R169, R169, R144 ;  /* 0x00000090a9a9723e */ /* 0x000fc800000010ff */
[----:B------:R-:W1:Y:S01]  /*c590*/  MUFU.EX2 R126, R126 ;  /* 0x0000007e007e7308 */ /* 0x000e620000000800 */
[----:B-----5:R-:W-:Y:S01]  /*c5a0*/  FADD.FTZ R121, R140, R121 ;  /* 0x000000798c797221 */ /* 0x020fe20000010000 */
[C---:B--2---:R-:W-:Y:S01]  /*c5b0*/  FADD.FTZ R13, R137.reuse, R138 ;  /* 0x0000008a890d7221 */ /* 0x044fe20000010000 */
[----:B------:R-:W-:Y:S02]  /*c5c0*/  F2FP.BF16.F32.PACK_AB R170, R137, R170 ;  /* 0x000000aa89aa723e */ /* 0x000fe400000010ff */
[C---:B-1----:R-:W-:Y:S01]  /*c5d0*/  FADD.FTZ R12, R126.reuse, R121 ;  /* 0x000000797e0c7221 */ /* 0x042fe20000010000 */
[----:B------:R-:W-:Y:S01]  /*c5e0*/  F2FP.BF16.F32.PACK_AB R171, R126, R140 ;  /* 0x0000008c7eab723e */ /* 0x000fe200000010ff */
[----:B------:R-:W-:Y:S06]  /*c5f0*/  @P1 BRA `(.L_x_938) ;  /* 0xffffffd000481947 */ /* 0x000fec000383ffff */
.L_x_921:
        /* <DEDUP_REMOVED lines=99> */
.L_x_939:
[----:B------:R-:W-:Y:S01]  /*cc30*/  ULEA UR5, UR36, UR37, 0x3 ;  /* 0x0000002524057291 */ /* 0x000fe2000f8e183f */
[----:B------:R-:W-:-:S05]  /*cc40*/  IMAD.U32 R2, RZ, RZ, UR46 ;  /* 0x0000002eff027e24 */ /* 0x000fca000f8e00ff */
[----:B------:R-:W-:-:S04]  /*cc50*/  SHF.L.U32 R2, R2, 0x1f, RZ ;  /* 0x0000001f02027819 */ /* 0x000fc800000006ff */
[----:B------:R1:W2:Y:S01]  /*cc60*/  SYNCS.PHASECHK.TRANS64.TRYWAIT P1, [UR5+0x30850], R2 ;  /* 0x03085002ff0075a7 */ /* 0x0002a20008020145 */
[----:B------:R-:W-:Y:S05]  /*cc70*/  @!P0 BRA `(.L_x_940) ;  /* 0x0000000000048947 */ /* 0x000fea0003800000 */
[----:B------:R-:W-:Y:S01]  /*cc80*/  BPT.TRAP 0x1 ;  /* 0x000000040000795c */ /* 0x000fe20000300000 */
.L_x_940:
[----:B--2---:R-:W-:Y:S05]  /*cc90*/  @P1 BRA `(.L_x_941) ;  /* 0x0000000000081947 */ /* 0x004fea0003800000 */
[----:B------:R-:W2:Y:S02]  /*cca0*/  SYNCS.PHASECHK.TRANS64.TRYWAIT P0, [UR5+0x30850], R2 ;  /* 0x03085002ff0075a7 */ /* 0x000ea40008000145 */
[----:B--2---:R-:W-:Y:S05]  /*ccb0*/  @!P0 BRA `(.L_x_942) ;  /* 0x0000005800508947 */ /* 0x004fea0003800000 */
.L_x_941:
[----:B------:R-:W-:Y:S01]  /*ccc0*/  UIADD3 UR37, UR37, 0x400, URZ ;  /* 0x0000040025257890 */ /* 0x000fe2000fffe03f */
[----:B------:R-:W-:Y:S01]  /*ccd0*/  WARPGROUP.ARRIVE ;  /* 0x00000000000079c5 */ /* 0x000fe20000000000 */
[----:B------:R-:W-:Y:S01]  /*cce0*/  UMOV UR7, 0x40000040 ;  /* 0x4000004000077882 */ /* 0x000fe20000000000 */
[----:B--2---:R-:W2:Y:S01]  /*ccf0*/  SHFL.BFLY PT, R3, R12, 0x2, 0x1f ;  /* 0x0c401f000c037f89 */ /* 0x004ea200000e0000 */
[----:B------:R-:W-:Y:S01]  /*cd00*/  USHF.R.U32.HI UR37, URZ, 0x4, UR37 ;  /* 0x000000043f257899 */ /* 0x000fe20008011625 */
[----:B------:R-:W-:Y:S02]  /*cd10*/  CS2R R8, SRZ ;  /* 0x0000000000087805 */ /* 0x000fe4000001ff00 */
[----:B------:R-:W-:Y:S01]  /*cd20*/  R2UR UR8, R197 ;  /* 0x00000000c50872ca */ /* 0x000fe200000e0000 */
[----:B-1----:R-:W1:Y:S01]  /*cd30*/  SHFL.BFLY PT, R2, R13, 0x2, 0x1f ;  /* 0x0c401f000d027f89 */ /* 0x002e6200000e0000 */
[----:B------:R-:W-:Y:S01]  /*cd40*/  ULOP3.LUT UR37, UR37, 0x3fff, URZ, 0xc0, !UPT ;  /* 0x00003fff25257892 */ /* 0x000fe2000f8ec03f */
[----:B------:R-:W3:Y:S03]  /*cd50*/  S2R R11, SR_TID.X ;  /* 0x00000000000b7919 */ /* 0x000ee60000002100 */
[----:B------:R-:W-:-:S04]  /*cd60*/  ULOP3.LUT UR4, UR37, 0x3000000, URZ, 0xfc, !UPT ;  /* 0x0300000025047892 */ /* 0x000fc8000f8efc3f */
[----:B------:R-:W-:Y:S02]  /*cd70*/  UIMAD UR4, UR36, 0x900, UR4 ;  /* 0x00000900240478a4 */ /* 0x000fe4000f8e0204 */
[----:B------:R-:W-:Y:S02]  /*cd80*/  UIADD3 UR36, UR36, 0x1, URZ ;  /* 0x0000000124247890 */ /* 0x000fe4000fffe03f */
[----:B------:R-:W-:Y:S02]  /*cd90*/  UIADD3 UR8, UR8, 0x1, URZ ;  /* 0x0000000108087890 */ /* 0x000fe4000fffe03f */
[----:B------:R-:W-:Y:S01]  /*cda0*/  UISETP.NE.AND UP0, UPT, UR36, 0x2, UPT ;  /* 0x000000022400788c */ /* 0x000fe2000bf05270 */
[----:B------:R-:W-:Y:S02]  /*cdb0*/  UMOV UR6, UR4 ;  /* 0x0000000400067c82 */ /* 0x000fe40008000000 */
[----:B------:R-:W-:Y:S01]  /*cdc0*/  HGMMA.64x192x16.F32.BF16 R24, R188, gdesc[UR4].tnspB, R24, gsb0 ;  /* 0x42e00004bc187df0 */ /* 0x000fe20008001818 */
[----:B------:R-:W-:Y:S01]  /*cdd0*/  UIADD3 UR6, UR4, 0x80, URZ ;  /* 0x0000008004067890 */ /* 0x000fe2000fffe03f */
[----:B--2---:R-:W-:Y:S01]  /*cde0*/  FADD.FTZ R6, R3, R12 ;  /* 0x0000000c03067221 */ /* 0x004fe20000010000 */
[----:B------:R-:W-:Y:S01]  /*cdf0*/  UMOV UR7, 0x40000040 ;  /* 0x4000004000077882 */ /* 0x000fe20000000000 */
[----:B------:R-:W-:-:S02]  /*ce00*/  IMAD.U32 R197, RZ, RZ, UR8 ;  /* 0x00000008ffc57e24 */ /* 0x000fc4000f8e00ff */
[----:B-1----:R-:W-:Y:S01]  /*ce10*/  FADD.FTZ R2, R2, R13 ;  /* 0x0000000d02027221 */ /* 0x002fe20000010000 */
[----:B------:R-:W-:Y:S01]  /*ce20*/  IMAD.U32 R13, RZ, RZ, UR5 ;  /* 0x00000005ff0d7e24 */ /* 0x000fe2000f8e00ff */
[----:B------:R-:W1:Y:S01]  /*ce30*/  SHFL.BFLY PT, R7, R6, 0x1, 0x1f ;  /* 0x0c201f0006077f89 */ /* 0x000e6200000e0000 */
[----:B------:R-:W-:-:S03]  /*ce40*/  USEL UR36, UR36, URZ, UP0 ;  /* 0x0000003f24247287 */ /* 0x000fc60008000000 */
[----:B------:R-:W2:Y:S01]  /*ce50*/  SHFL.BFLY PT, R3, R2, 0x1, 0x1f ;  /* 0x0c201f0002037f89 */ /* 0x000ea200000e0000 */
[----:B---3--:R-:W-:Y:S01]  /*ce60*/  LOP3.LUT P2, RZ, R11, 0x7f, RZ, 0xc0, !PT ;  /* 0x0000007f0bff7812 */ /* 0x008fe2000784c0ff */
[----:B-1----:R-:W-:Y:S01]  /*ce70*/  FADD.FTZ R15, R6, R7 ;  /* 0x00000007060f7221 */ /* 0x002fe20000010000 */
[----:B--2---:R-:W-:-:S04]  /*ce80*/  FADD.FTZ R14, R2, R3 ;  /* 0x00000003020e7221 */ /* 0x004fc80000010000 */
[----:B------:R-:W-:Y:S01]  /*ce90*/  FSETP.NE.FTZ.AND P1, PT, R15, RZ, PT ;  /* 0x000000ff0f00720b */ /* 0x000fe20003f35000 */
[----:B------:R-:W-:Y:S02]  /*cea0*/  IMAD.MOV.U32 R3, RZ, RZ, -0x800000 ;  /* 0xff800000ff037424 */ /* 0x000fe400078e00ff */
[----:B------:R-:W-:Y:S01]  /*ceb0*/  IMAD.MOV.U32 R2, RZ, RZ, -0x800000 ;  /* 0xff800000ff027424 */ /* 0x000fe200078e00ff */
[----:B------:R-:W-:-:S09]  /*cec0*/  FSETP.NE.FTZ.AND P0, PT, R14, RZ, PT ;  /* 0x000000ff0e00720b */ /* 0x000fd20003f15000 */
[----:B------:R-:W1:Y:S01]  /*ced0*/  @P1 MUFU.LG2 R10, R15 ;  /* 0x0000000f000a1308 */ /* 0x000e620000000c00 */
[----:B------:R-:W-:-:S03]  /*cee0*/  @P1 FMUL.FTZ R12, R0, 0.69314718246459960938 ;  /* 0x3f317218000c1820 */ /* 0x000fc60000410000 */
[----:B------:R-:W-:Y:S01]  /*cef0*/  @P0 FMUL.FTZ R6, R0, 0.69314718246459960938 ;  /* 0x3f31721800060820 */ /* 0x000fe20000410000 */
[----:B------:R-:W-:-:S03]  /*cf00*/  @!P2 VIADD R0, R13, 0x30860 ;  /* 0x000308600d00a836 */ /* 0x000fc60000000000 */
[----:B------:R-:W2:Y:S08]  /*cf10*/  @P0 MUFU.LG2 R7, R14 ;  /* 0x0000000e00070308 */ /* 0x000eb00000000c00 */
[----:B------:R-:W3:Y:S01]  /*cf20*/  @P0 MUFU.RCP R8, R14 ;  /* 0x0000000e00080308 */ /* 0x000ee20000001000 */
[----:B-1----:R-:W-:-:S04]  /*cf30*/  @P1 FMUL.FTZ R11, R10, 0.69314718246459960938 ;  /* 0x3f3172180a0b1820 */ /* 0x002fc80000410000 */
[----:B------:R-:W-:Y:S01]  /*cf40*/  @P1 FFMA.FTZ R3, R12, R4, R11 ;  /* 0x000000040c031223 */ /* 0x000fe2000001000b */
[----:B------:R-:W-:Y:S02]  /*cf50*/  @!P2 PRMT R4, RZ, 0x654, R0 ;  /* 0x00000654ff04a816 */ /* 0x000fe40000000000 */
[----:B------:R-:W1:Y:S01]  /*cf60*/  @P1 MUFU.RCP R9, R15 ;  /* 0x0000000f00091308 */ /* 0x000e620000001000 */
[----:B--2---:R-:W-:-:S04]  /*cf70*/  @P0 FMUL.FTZ R7, R7, 0.69314718246459960938 ;  /* 0x3f31721807070820 */ /* 0x004fc80000410000 */
[----:B------:R-:W-:Y:S01]  /*cf80*/  @P0 FFMA.FTZ R2, R6, R5, R7 ;  /* 0x0000000506020223 */ /* 0x000fe20000010007 */
[----:B------:R-:W-:Y:S01]  /*cf90*/  PLOP3.LUT P0, PT, PT, PT, PT, 0x8, 0x0 ;  /* 0x000000000000781c */ /* 0x000fe20003f0e170 */
        /* <DEDUP_REMOVED lines=21> */
[----:B------:R-:W-:-:S04]  /*d0f0*/  USEL UR4, URZ, 0x1, UP0 ;  /* 0x000000013f047887 */ /* 0x000fc80008000000 */
[----:B------:R-:W-:Y:S01]  /*d100*/  ULOP3.LUT UR46, UR46, UR4, URZ, 0x3c, !UPT ;  /* 0x000000042e2e7292 */ /* 0x000fe2000f8e3c3f */
[----:B------:R-:W-:Y:S02]  /*d110*/  WARPGROUP.DEPBAR.LE gsb0, 0x0 ;  /* 0x00008000000079c5 */ /* 0x000fe40000010000 */
[----:B------:R-:W-:-:S10]  /*d120*/  WARPGROUP.ARRIVE ;  /* 0x00000000000079c5 */ /* 0x000fd40000000000 */
[----:B------:R-:W-:Y:S03]  /*d130*/  HGMMA.64x192x16.F32.BF16 R24, R168, gdesc[UR4].tnspB, R24, gsb0 ;  /* 0x42e00004a8187df0 */ /* 0x000fe60008001818 */
[----:B------:R-:W-:Y:S02]  /*d140*/  WARPGROUP.DEPBAR.LE gsb0, 0x0 ;  /* 0x00008000000079c5 */ /* 0x000fe40000010000 */
[----:B------:R2:W-:Y:S01]  /*d150*/  @!P2 SYNCS.ARRIVE.TRANS64.RED.A1T0 RZ, [R4+URZ], RZ ;  /* 0x000000ff04ffa9a7 */ /* 0x0005e2000810043f */
[-C--:B---3--:R-:W-:Y:S01]  /*d160*/  FMUL.FTZ R0, R32, R8.reuse ;  /* 0x0000000820007220 */ /* 0x088fe20000410000 */
[-C--:B-1----:R-:W-:Y:S01]  /*d170*/  FMUL.FTZ R32, R27, R9.reuse ;  /* 0x000000091b207220 */ /* 0x082fe20000410000 */
        /* <DEDUP_REMOVED lines=93> */
[----:B--2---:R-:W-:-:S07]  /*d750*/  FMUL.FTZ R119, R119, R9 ;  /* 0x0000000977777220 */ /* 0x004fce0000410000 */
.L_x_872:
[----:B------:R-:W1:Y:S08]  /*d760*/  S2UR UR4, SR_CgaCtaId ;  /* 0x00000000000479c3 */ /* 0x000e700000008800 */
[----:B------:R-:W-:Y:S06]  /*d770*/  BAR.SYNC.DEFER_BLOCKING 0x5, 0x120 ;  /* 0x0144800000007b1d */ /* 0x000fec0000010000 */
[----:B------:R-:W-:-:S02]  /*d780*/  UMOV UR37, 0x400 ;  /* 0x0000040000257882 */ /* 0x000fc40000000000 */
[----:B-1----:R-:W-:-:S09]  /*d790*/  ULEA UR37, UR4, UR37, 0x18 ;  /* 0x0000002504257291 */ /* 0x002fd2000f8ec03f */
[----:B------:R-:W1:Y:S02]  /*d7a0*/  LDS R4, [UR37+0x308d0] ;  /* 0x0308d025ff047984 */ /* 0x000e640008000800 */
[----:B-1----:R-:W-:Y:S01]  /*d7b0*/  R2UR UR4, R4 ;  /* 0x00000000040472ca */ /* 0x002fe200000e0000 */
[----:B------:R-:W-:Y:S06]  /*d7c0*/  BAR.ARV 0x4, 0x120 ;  /* 0x0104800000007b1d */ /* 0x000fec0000002000 */
[----:B------:R-:W-:Y:S08]  /*d7d0*/  @P0 BRA `(.L_x_943) ;  /* 0x0000000c00180947 */ /* 0x000ff00003800000 */
[----:B------:R-:W-:Y:S01]  /*d7e0*/  IADD3 R13, P4, R18, 0x60, RZ ;  /* 0x00000060120d7810 */ /* 0x000fe20007f9e0ff */
[----:B------:R-:W-:Y:S01]  /*d7f0*/  VIADD R129, R200, UR42 ;  /* 0x0000002ac8817c36 */ /* 0x000fe20008000000 */
[C---:B------:R-:W-:Y:S01]  /*d800*/  IADD3 R21, P5, R18.reuse, 0x4020, RZ ;  /* 0x0000402012157810 */ /* 0x040fe20007fbe0ff */
[----:B------:R-:W-:Y:S01]  /*d810*/  ULDC UR10, c[0x0][0xa88] ;  /* 0x0002a200000a7ab9 */ /* 0x000fe20000000800 */
[----:B------:R-:W-:Y:S01]  /*d820*/  LOP3.LUT R12, R13, 0x380, RZ, 0xc0, !PT ;  /* 0x000003800d0c7812 */ /* 0x000fe200078ec0ff */
[----:B------:R-:W-:Y:S01]  /*d830*/  VIADD R4, R129, 0x8 ;  /* 0x0000000881047836 */ /* 0x000fe20000000000 */
[----:B------:R-:W-:Y:S01]  /*d840*/  IADD3 R9, P3, R18, 0x20, RZ ;  /* 0x0000002012097810 */ /* 0x000fe20007f7e0ff */
[----:B------:R-:W-:Y:S01]  /*d850*/  USHF.R.S32.HI UR5, URZ, 0x1f, UR43 ;  /* 0x0000001f3f057899 */ /* 0x000fe2000801142b */
[----:B------:R-:W-:Y:S01]  /*d860*/  SHF.R.U64 R12, R12, 0x3, RZ ;  /* 0x000000030c0c7819 */ /* 0x000fe200000012ff */
[----:B------:R-:W-:Y:S01]  /*d870*/  ULDC.64 UR8, c[0x0][0xb70] ;  /* 0x0002dc0000087ab9 */ /* 0x000fe20000000a00 */
[----:B------:R-:W-:Y:S01]  /*d880*/  LOP3.LUT R5, R18, 0x380, RZ, 0xc0, !PT ;  /* 0x0000038012057812 */ /* 0x000fe200078ec0ff */
[----:B------:R-:W-:Y:S01]  /*d890*/  UIMAD UR5, UR5, UR8, URZ ;  /* 0x00000008050572a4 */ /* 0x000fe2000f8e023f */
[----:B------:R-:W-:Y:S01]  /*d8a0*/  LOP3.LUT R12, R12, R13, RZ, 0x3c, !PT ;  /* 0x0000000d0c0c7212 */ /* 0x000fe200078e3cff */
[----:B------:R-:W-:Y:S01]  /*d8b0*/  IMAD.X R13, RZ, RZ, R19, P4 ;  /* 0x000000ffff0d7224 */ /* 0x000fe200020e0613 */
[----:B------:R-:W-:Y:S01]  /*d8c0*/  LOP3.LUT R20, R21, 0x380, RZ, 0xc0, !PT ;  /* 0x0000038015147812 */ /* 0x000fe200078ec0ff */
[----:B------:R-:W-:Y:S01]  /*d8d0*/  UIMAD.WIDE.U32 UR6, UR43, UR8, URZ ;  /* 0x000000082b0672a5 */ /* 0x000fe2000f8e003f */
[C---:B------:R-:W-:Y:S01]  /*d8e0*/  IADD3 R17, P4, R18.reuse, 0x8000, RZ ;  /* 0x0000800012117810 */ /* 0x040fe20007f9e0ff */
[----:B------:R-:W-:Y:S01]  /*d8f0*/  UIMAD UR5, UR43, UR9, UR5 ;  /* 0x000000092b0572a4 */ /* 0x000fe2000f8e0205 */
[----:B------:R-:W-:-:S02]  /*d900*/  IADD3 R11, P2, R18, 0x40, RZ ;  /* 0x00000040120b7810 */ /* 0x000fc40007f5e0ff */
[----:B------:R-:W-:Y:S01]  /*d910*/  LOP3.LUT R8, R9, 0x380, RZ, 0xc0, !PT ;  /* 0x0000038009087812 */ /* 0x000fe200078ec0ff */
[----:B------:R-:W-:Y:S01]  /*d920*/  UIADD3 UR5, UR7, UR5, URZ ;  /* 0x0000000507057290 */ /* 0x000fe2000fffe03f */
[----:B------:R-:W-:Y:S02]  /*d930*/  LOP3.LUT P0, RZ, R199, 0x3, RZ, 0xc0, !PT ;  /* 0x00000003c7ff7812 */ /* 0x000fe4000780c0ff */
[----:B------:R-:W-:Y:S02]  /*d940*/  IADD3 R15, P6, R18, 0x4000, RZ ;  /* 0x00004000120f7810 */ /* 0x000fe40007fde0ff */
[----:B------:R-:W-:Y:S02]  /*d950*/  SHF.R.U64 R5, R5, 0x3, RZ ;  /* 0x0000000305057819 */ /* 0x000fe400000012ff */
[----:B------:R-:W-:Y:S02]  /*d960*/  SHF.R.U64 R20, R20, 0x3, RZ ;  /* 0x0000000314147819 */ /* 0x000fe400000012ff */
[----:B------:R-:W-:-:S02]  /*d970*/  LOP3.LUT R28, R17, 0x380, RZ, 0xc0, !PT ;  /* 0x00000380111c7812 */ /* 0x000fc400078ec0ff */
[----:B------:R-:W-:Y:S02]  /*d980*/  LOP3.LUT R10, R11, 0x380, RZ, 0xc0, !PT ;  /* 0x000003800b0a7812 */ /* 0x000fe400078ec0ff */
[----:B------:R-:W-:Y:S02]  /*d990*/  SHF.R.U64 R8, R8, 0x3, RZ ;  /* 0x0000000308087819 */ /* 0x000fe400000012ff */
[----:B------:R-:W-:Y:S02]  /*d9a0*/  ISETP.GE.OR P1, PT, R4, UR10, P0 ;  /* 0x0000000a04007c0c */ /* 0x000fe40008726670 */
[----:B------:R-:W-:Y:S02]  /*d9b0*/  LOP3.LUT R14, R15, 0x380, RZ, 0xc0, !PT ;  /* 0x000003800f0e7812 */ /* 0x000fe400078ec0ff */
[----:B------:R-:W-:Y:S01]  /*d9c0*/  LOP3.LUT R4, R5, R18, RZ, 0x3c, !PT ;  /* 0x0000001205047212 */ /* 0x000fe200078e3cff */
[--C-:B------:R-:W-:Y:S01]  /*d9d0*/  IMAD.MOV.U32 R5, RZ, RZ, R19.reuse ;  /* 0x000000ffff057224 */ /* 0x100fe200078e0013 */
[----:B------:R-:W-:Y:S01]  /*d9e0*/  LOP3.LUT R20, R20, R21, RZ, 0x3c, !PT ;  /* 0x0000001514147212 */ /* 0x000fe200078e3cff */
[----:B------:R-:W-:Y:S01]  /*d9f0*/  IMAD.X R21, RZ, RZ, R19, P5 ;  /* 0x000000ffff157224 */ /* 0x000fe200028e0613 */
[----:B------:R-:W-:-:S02]  /*da00*/  SHF.R.U64 R28, R28, 0x3, RZ ;  /* 0x000000031c1c7819 */ /* 0x000fc400000012ff */
[----:B------:R-:W-:Y:S02]  /*da10*/  SHF.R.U64 R10, R10, 0x3, RZ ;  /* 0x000000030a0a7819 */ /* 0x000fe400000012ff */
[----:B------:R-:W-:Y:S01]  /*da20*/  LOP3.LUT R8, R8, R9, RZ, 0x3c, !PT ;  /* 0x0000000908087212 */ /* 0x000fe200078e3cff */
[----:B------:R-:W-:Y:S01]  /*da30*/  IMAD.X R9, RZ, RZ, R19, P3 ;  /* 0x000000ffff097224 */ /* 0x000fe200018e0613 */
[----:B------:R-:W-:Y:S02]  /*da40*/  SHF.R.U64 R14, R14, 0x3, RZ ;  /* 0x000000030e0e7819 */ /* 0x000fe400000012ff */
[C---:B------:R-:W-:Y:S02]  /*da50*/  IADD3 R25, P3, R18.reuse, 0x4040, RZ ;  /* 0x0000404012197810 */ /* 0x040fe40007f7e0ff */
[----:B------:R-:W-:Y:S02]  /*da60*/  IADD3 R74, P5, R18, 0x8040, RZ ;  /* 0x00008040124a7810 */ /* 0x000fe40007fbe0ff */
[----:B------:R-:W-:-:S02]  /*da70*/  LOP3.LUT R28, R28, R17, RZ, 0x3c, !PT ;  /* 0x000000111c1c7212 */ /* 0x000fc400078e3cff */
[----:B------:R-:W-:Y:S01]  /*da80*/  LOP3.LUT R10, R10, R11, RZ, 0x3c, !PT ;  /* 0x0000000b0a0a7212 */ /* 0x000fe200078e3cff */
[----:B------:R-:W-:Y:S01]  /*da90*/  IMAD.X R11, RZ, RZ, R19, P2 ;  /* 0x000000ffff0b7224 */ /* 0x000fe200010e0613 */
[----:B------:R-:W-:Y:S02]  /*daa0*/  MOV R17, R4 ;  /* 0x0000000400117202 */ /* 0x000fe40000000f00 */
[----:B------:R-:W-:Y:S02]  /*dab0*/  MOV R86, R20 ;  /* 0x0000001400567202 */ /* 0x000fe40000000f00 */
[----:B------:R-:W-:Y:S01]  /*dac0*/  LOP3.LUT R14, R14, R15, RZ, 0x3c, !PT ;  /* 0x0000000f0e0e7212 */ /* 0x000fe200078e3cff */
[----:B------:R-:W1:Y:S01]  /*dad0*/  LDC.64 R20, c[0x0][0xb78] ;  /* 0x0002de00ff147b82 */ /* 0x000e620000000a00 */
[----:B------:R-:W-:Y:S02]  /*dae0*/  F2FP.BF16.F32.PACK_AB R4, R120, R7 ;  /* 0x000000077804723e */ /* 0x000fe400000010ff */
[----:B------:R-:W-:-:S02]  /*daf0*/  IADD3 R15, P2, R18, 0x4060, RZ ;  /* 0x00004060120f7810 */ /* 0x000fc40007f5e0ff */
[----:B------:R-:W-:Y:S02]  /*db00*/  LOP3.LUT R24, R25, 0x380, RZ, 0xc0, !PT ;  /* 0x0000038019187812 */ /* 0x000fe400078ec0ff */
[----:B------:R-:W-:Y:S02]  /*db10*/  LOP3.LUT R7, R74, 0x380, RZ, 0xc0, !PT ;  /* 0x000003804a077812 */ /* 0x000fe400078ec0ff */
[----:B------:R-:W-:Y:S02]  /*db20*/  F2FP.BF16.F32.PACK_AB R6, R29, R6 ;  /* 0x000000061d06723e */ /* 0x000fe400000010ff */
[----:B------:R-:W-:Y:S02]  /*db30*/  LOP3.LUT R26, R15, 0x380, RZ, 0xc0, !PT ;  /* 0x000003800f1a7812 */ /* 0x000fe400078ec0ff */
[----:B------:R-:W-:Y:S02]  /*db40*/  SHF.R.U64 R24, R24, 0x3, RZ ;  /* 0x0000000318187819 */ /* 0x000fe400000012ff */
[----:B------:R-:W-:-:S02]  /*db50*/  SHF.R.U64 R29, R7, 0x3, RZ ;  /* 0x00000003071d7819 */ /* 0x000fc400000012ff */
[----:B------:R-:W-:Y:S01]  /*db60*/  F2FP.BF16.F32.PACK_AB R7, R27, R30 ;  /* 0x0000001e1b07723e */ /* 0x000fe200000010ff */
[--C-:B------:R-:W-:Y:S01]  /*db70*/  IMAD.X R27, RZ, RZ, R19.reuse, P2 ;  /* 0x000000ffff1b7224 */ /* 0x100fe200010e0613 */
[----:B------:R-:W-:Y:S02]  /*db80*/  SHF.R.U64 R26, R26, 0x3, RZ ;  /* 0x000000031a1a7819 */ /* 0x000fe400000012ff */
[----:B------:R-:W-:Y:S01]  /*db90*/  LOP3.LUT R24, R24, R25, RZ, 0x3c, !PT ;  /* 0x0000001918187212 */ /* 0x000fe200078e3cff */
[--C-:B------:R-:W-:Y:S01]  /*dba0*/  IMAD.X R25, RZ, RZ, R19.reuse, P3 ;  /* 0x000000ffff197224 */ /* 0x100fe200018e0613 */
[----:B------:R-:W-:Y:S01]  /*dbb0*/  F2FP.BF16.F32.PACK_AB R5, R32, R125 ;  /* 0x0000007d2005723e */ /* 0x000fe200000010ff */
[----:B------:R-:W-:Y:S01]  /*dbc0*/  BAR.SYNC.DEFER_BLOCKING 0x1, 0x100 ;  /* 0x0044000000007b1d */ /* 0x000fe20000010000 */
[----:B------:R-:W-:Y:S01]  /*dbd0*/  LOP3.LUT R30, R29, R74, RZ, 0x3c, !PT ;  /* 0x0000004a1d1e7212 */ /* 0x000fe200078e3cff */
[----:B------:R-:W-:Y:S01]  /*dbe0*/  IMAD.X R29, RZ, RZ, R19, P4 ;  /* 0x000000ffff1d7224 */ /* 0x000fe200020e0613 */
[----:B------:R-:W-:-:S02]  /*dbf0*/  IADD3 R75, P3, R18, 0x8060, RZ ;  /* 0x00008060124b7810 */ /* 0x000fc40007f7e0ff */
[----:B------:R-:W-:Y:S01]  /*dc00*/  LOP3.LUT R26, R26, R15, RZ, 0x3c, !PT ;  /* 0x0000000f1a1a7212 */ /* 0x000fe200078e3cff */
[----:B------:R-:W-:Y:S01]  /*dc10*/  IMAD.X R15, RZ, RZ, R19, P6 ;  /* 0x000000ffff0f7224 */ /* 0x000fe200030e0613 */
[----:B------:R-:W-:Y:S02]  /*dc20*/  IADD3 R35, P6, R18, 0x8020, RZ ;  /* 0x0000802012237810 */ /* 0x000fe40007fde0ff */
[----:B------:R-:W-:Y:S02]  /*dc30*/  LOP3.LUT R32, R75, 0x380, RZ, 0xc0, !PT ;  /* 0x000003804b207812 */ /* 0x000fe400078ec0ff */
[----:B------:R-:W-:Y:S02]  /*dc40*/  LOP3.LUT R34, R35, 0x380, RZ, 0xc0, !PT ;  /* 0x0000038023227812 */ /* 0x000fe400078ec0ff */
[----:B------:R-:W-:Y:S02]  /*dc50*/  SHF.R.U64 R32, R32, 0x3, RZ ;  /* 0x0000000320207819 */ /* 0x000fe400000012ff */
[----:B------:R-:W-:-:S02]  /*dc60*/  SHF.R.U64 R34, R34, 0x3, RZ ;  /* 0x0000000322227819 */ /* 0x000fc400000012ff */
[----:B------:R-:W-:Y:S02]  /*dc70*/  LOP3.LUT R32, R32, R75, RZ, 0x3c, !PT ;  /* 0x0000004b20207212 */ /* 0x000fe400078e3cff */
[----:B------:R-:W-:Y:S02]  /*dc80*/  MOV R127, R8 ;  /* 0x00000008007f7202 */ /* 0x000fe40000000f00 */
[----:B------:R-:W-:Y:S02]  /*dc90*/  MOV R125, R10 ;  /* 0x0000000a007d7202 */ /* 0x000fe40000000f00 */
[----:B------:R-:W-:Y:S01]  /*dca0*/  MOV R120, R12 ;  /* 0x0000000c00787202 */ /* 0x000fe20000000f00 */
[----:B------:R2:W-:Y:S01]  /*dcb0*/  STSM.16.M88.4 [R17], R4 ;  /* 0x0000000411007844 */ /* 0x0005e20000000200 */
[----:B------:R-:W-:Y:S02]  /*dcc0*/  MOV R87, R14 ;  /* 0x0000000e00577202 */ /* 0x000fe40000000f00 */
[----:B------:R-:W-:-:S02]  /*dcd0*/  F2FP.BF16.F32.PACK_AB R8, R41, R40 ;  /* 0x000000282908723e */ /* 0x000fc400000010ff */
[----:B------:R-:W-:Y:S02]  /*dce0*/  F2FP.BF16.F32.PACK_AB R9, R122, R121 ;  /* 0x000000797a09723e */ /* 0x000fe400000010ff */
[----:B------:R-:W-:Y:S02]  /*dcf0*/  F2FP.BF16.F32.PACK_AB R10, R45, R44 ;  /* 0x0000002c2d0a723e */ /* 0x000fe400000010ff */
[----:B------:R-:W-:Y:S02]  /*dd00*/  F2FP.BF16.F32.PACK_AB R11, R47, R46 ;  /* 0x0000002e2f0b723e */ /* 0x000fe400000010ff */
[----:B------:R-:W-:Y:S01]  /*dd10*/  LOP3.LUT R34, R34, R35, RZ, 0x3c, !PT ;  /* 0x0000002322227212 */ /* 0x000fe200078e3cff */
[----:B------:R-:W-:Y:S01]  /*dd20*/  IMAD.X R35, RZ, RZ, R19, P6 ;  /* 0x000000ffff237224 */ /* 0x000fe200030e0613 */
[----:B------:R-:W-:Y:S02]  /*dd30*/  MOV R75, R24 ;  /* 0x00000018004b7202 */ /* 0x000fe40000000f00 */
[----:B------:R-:W-:-:S02]  /*dd40*/  MOV R74, R26 ;  /* 0x0000001a004a7202 */ /* 0x000fc40000000f00 */
[----:B--2---:R-:W-:Y:S01]  /*dd50*/  MOV R17, R28 ;  /* 0x0000001c00117202 */ /* 0x004fe20000000f00 */
[----:B------:R-:W-:Y:S01]  /*dd60*/  IMAD.U32 R29, RZ, RZ, UR7 ;  /* 0x00000007ff1d7e24 */ /* 0x000fe2000f8e00ff */
[----:B------:R-:W-:Y:S01]  /*dd70*/  F2FP.BF16.F32.PACK_AB R7, R124, R31 ;  /* 0x0000001f7c07723e */ /* 0x000fe200000010ff */
[----:B------:R-:W-:Y:S01]  /*dd80*/  IMAD.U32 R29, RZ, RZ, UR5 ;  /* 0x00000005ff1d7e24 */ /* 0x000fe2000f8e00ff */
[----:B------:R-:W-:Y:S01]  /*dd90*/  USHF.R.S32.HI UR5, URZ, 0x1f, UR44 ;  /* 0x0000001f3f057899 */ /* 0x000fe2000801142c */
[--C-:B------:R-:W-:Y:S01]  /*dda0*/  IMAD.X R31, RZ, RZ, R19.reuse, P5 ;  /* 0x000000ffff1f7224 */ /* 0x100fe200028e0613 */
[----:B------:R-:W-:Y:S01]  /*ddb0*/  F2FP.BF16.F32.PACK_AB R4, R33, R0 ;  /* 0x000000002104723e */ /* 0x000fe200000010ff */
[----:B------:R-:W-:Y:S01]  /*ddc0*/  IMAD.X R33, RZ, RZ, R19, P3 ;  /* 0x000000ffff217224 */ /* 0x000fe200018e0613 */
[----:B------:R-:W-:Y:S01]  /*ddd0*/  F2FP.BF16.F32.PACK_AB R5, R126, R123 ;  /* 0x0000007b7e05723e */ /* 0x000fe200000010ff */
[----:B------:R-:W-:Y:S01]  /*dde0*/  IMAD.U32 R28, RZ, RZ, UR6 ;  /* 0x00000006ff1c7e24 */ /* 0x000fe2000f8e00ff */
[----:B------:R-:W-:Y:S01]  /*ddf0*/  F2FP.BF16.F32.PACK_AB R6, R37, R36 ;  /* 0x000000242506723e */ /* 0x000fe200000010ff */
[----:B------:R-:W-:Y:S01]  /*de00*/  ULDC.64 UR6, c[0x0][0xb40] ;  /* 0x0002d00000067ab9 */ /* 0x000fe20000000a00 */
[----:B------:R-:W-:Y:S01]  /*de10*/  MOV R0, R30 ;  /* 0x0000001e00007202 */ /* 0x000fe20000000f00 */
[C---:B-1----:R-:W-:Y:S01]  /*de20*/  IMAD R30, R20.reuse, UR5, RZ ;  /* 0x00000005141e7c24 */ /* 0x042fe2000f8e02ff */
[----:B------:R-:W-:Y:S01]  /*de30*/  MOV R32, R32 ;  /* 0x0000002000207202 */ /* 0x000fe20000000f00 */
[----:B------:R1:W-:Y:S01]  /*de40*/  STSM.16.M88.4 [R127], R4 ;  /* 0x000000047f007844 */ /* 0x0003e20000000200 */
[----:B------:R-:W-:Y:S01]  /*de50*/  F2FP.BF16.F32.PACK_AB R12, R49, R48 ;  /* 0x00000030310c723e */ /* 0x000fe200000010ff */
[----:B------:R-:W-:Y:S01]  /*de60*/  IMAD R33, R21, UR44, R30 ;  /* 0x0000002c15217c24 */ /* 0x000fe2000f8e021e */
[----:B------:R-:W-:Y:S01]  /*de70*/  F2FP.BF16.F32.PACK_AB R13, R51, R50 ;  /* 0x00000032330d723e */ /* 0x000fe200000010ff */
[----:B------:R-:W-:Y:S01]  /*de80*/  IMAD.WIDE.U32 R20, R20, UR44, R28 ;  /* 0x0000002c14147c25 */ /* 0x000fe2000f8e001c */
[----:B------:R-:W-:Y:S01]  /*de90*/  F2FP.BF16.F32.PACK_AB R14, R53, R52 ;  /* 0x00000034350e723e */ /* 0x000fe200000010ff */
[----:B------:R-:W-:Y:S01]  /*dea0*/  STSM.16.M88.4 [R125], R8 ;  /* 0x000000087d007844 */ /* 0x000fe20000000200 */
[----:B------:R-:W-:-:S02]  /*deb0*/  F2FP.BF16.F32.PACK_AB R15, R55, R54 ;  /* 0x00000036370f723e */ /* 0x000fc400000010ff */
[----:B------:R-:W-:Y:S02]  /*dec0*/  F2FP.BF16.F32.PACK_AB R24, R57, R56 ;  /* 0x000000383918723e */ /* 0x000fe400000010ff */
[----:B------:R-:W-:Y:S01]  /*ded0*/  F2FP.BF16.F32.PACK_AB R25, R59, R58 ;  /* 0x0000003a3b19723e */ /* 0x000fe200000010ff */
[----:B------:R-:W-:Y:S01]  /*dee0*/  STSM.16.M88.4 [R120], R12 ;  /* 0x0000000c78007844 */ /* 0x000fe20000000200 */
[----:B------:R-:W-:Y:S02]  /*def0*/  F2FP.BF16.F32.PACK_AB R26, R61, R60 ;  /* 0x0000003c3d1a723e */ /* 0x000fe400000010ff */
[----:B------:R-:W-:Y:S02]  /*df00*/  F2FP.BF16.F32.PACK_AB R27, R63, R62 ;  /* 0x0000003e3f1b723e */ /* 0x000fe400000010ff */
[----:B-1----:R-:W-:Y:S02]  /*df10*/  F2FP.BF16.F32.PACK_AB R4, R65, R64 ;  /* 0x000000404104723e */ /* 0x002fe400000010ff */
[----:B------:R-:W-:Y:S01]  /*df20*/  F2FP.BF16.F32.PACK_AB R5, R67, R66 ;  /* 0x000000424305723e */ /* 0x000fe200000010ff */
[----:B------:R-:W-:Y:S01]  /*df30*/  STSM.16.M88.4 [R87], R24 ;  /* 0x0000001857007844 */ /* 0x000fe20000000200 */
[----:B------:R-:W-:-:S02]  /*df40*/  F2FP.BF16.F32.PACK_AB R6, R69, R68 ;  /* 0x000000444506723e */ /* 0x000fc400000010ff */
[----:B------:R-:W-:Y:S02]  /*df50*/  F2FP.BF16.F32.PACK_AB R7, R71, R70 ;  /* 0x000000464707723e */ /* 0x000fe400000010ff */
[----:B------:R-:W-:Y:S02]  /*df60*/  F2FP.BF16.F32.PACK_AB R80, R81, R80 ;  /* 0x000000505150723e */ /* 0x000fe400000010ff */
[----:B------:R-:W-:Y:S01]  /*df70*/  F2FP.BF16.F32.PACK_AB R28, R73, R72 ;  /* 0x00000048491c723e */ /* 0x000fe200000010ff */
[----:B------:R1:W-:Y:S01]  /*df80*/  STSM.16.M88.4 [R86], R4 ;  /* 0x0000000456007844 */ /* 0x0003e20000000200 */
[----:B------:R-:W-:Y:S02]  /*df90*/  F2FP.BF16.F32.PACK_AB R29, R43, R38 ;  /* 0x000000262b1d723e */ /* 0x000fe400000010ff */
[----:B------:R-:W-:Y:S02]  /*dfa0*/  F2FP.BF16.F32.PACK_AB R30, R77, R76 ;  /* 0x0000004c4d1e723e */ /* 0x000fe400000010ff */
[----:B------:R-:W-:-:S02]  /*dfb0*/  F2FP.BF16.F32.PACK_AB R31, R79, R78 ;  /* 0x0000004e4f1f723e */ /* 0x000fc400000010ff */
[----:B------:R-:W-:Y:S02]  /*dfc0*/  F2FP.BF16.F32.PACK_AB R81, R39, R82 ;  /* 0x000000522751723e */ /* 0x000fe400000010ff */
        /* <DEDUP_REMOVED lines=12> */
[----:B------:R-:W-:Y:S02]  /*e090*/  MOV R34, R34 ;  /* 0x0000002200227202 */ /* 0x000fe40000000f00 */
        /* <DEDUP_REMOVED lines=11> */
[----:B-1----:R-:W-:Y:S02]  /*e150*/  SHF.R.S32.HI R5, RZ, 0x1f, R129 ;  /* 0x0000001fff057819 */ /* 0x002fe40000011481 */
[C---:B------:R-:W-:Y:S01]  /*e160*/  IADD3 R6, P2, R129.reuse, R20, RZ ;  /* 0x0000001481067210 */ /* 0x040fe20007f5e0ff */
[----:B------:R-:W-:Y:S01]  /*e170*/  STSM.16.M88.4 [R32], R112 ;  /* 0x0000007020007844 */ /* 0x000fe20000000200 */
[----:B------:R-:W-:Y:S02]  /*e180*/  ISETP.GE.OR P0, PT, R129, UR10, P0 ;  /* 0x0000000a81007c0c */ /* 0x000fe40008706670 */
[----:B------:R-:W-:Y:S01]  /*e190*/  IADD3.X R5, R5, R21, R33, P2, !PT ;  /* 0x0000001505057210 */ /* 0x000fe200017fe421 */
[----:B------:R-:W-:Y:S01]  /*e1a0*/  @!PT LDS RZ, [RZ] ;  /* 0x00000000fffff984 */ /* 0x000fe20000000800 */
[----:B------:R-:W-:Y:S01]  /*e1b0*/  @!PT LDS RZ, [RZ] ;  /* 0x00000000fffff984 */ /* 0x000fe20000000800 */
[----:B------:R-:W-:Y:S01]  /*e1c0*/  @!PT LDS RZ, [RZ] ;  /* 0x00000000fffff984 */ /* 0x000fe20000000800 */
[----:B------:R-:W-:Y:S01]  /*e1d0*/  @!PT LDS RZ, [RZ] ;  /* 0x00000000fffff984 */ /* 0x000fe20000000800 */
[----:B------:R1:W-:Y:S06]  /*e1e0*/  MEMBAR.ALL.CTA ;  /* 0x0000000000007992 */ /* 0x0003ec0000008000 */
[----:B-1----:R-:W1:Y:S02]  /*e1f0*/  FENCE.VIEW.ASYNC.S ;  /* 0x00000000000073c6 */ /* 0x002e640000000000 */
[----:B-1----:R-:W-:Y:S06]  /*e200*/  BAR.ARV 0x1, 0x120 ;  /* 0x0044800000007b1d */ /* 0x002fec0000002000 */
[----:B------:R-:W-:-:S04]  /*e210*/  LEA R4, P2, R6, UR6, 0x2 ;  /* 0x0000000606047c11 */ /* 0x000fc8000f8410ff */
[----:B------:R-:W-:Y:S02]  /*e220*/  LEA.HI.X R5, R6, UR7, R5, 0x2, P2 ;  /* 0x0000000706057c11 */ /* 0x000fe400090f1405 */
[----:B------:R-:W1:Y:S04]  /*e230*/  SHFL.IDX PT, R6, R202, RZ, 0x1f ;  /* 0x00001fffca067589 */ /* 0x000e6800000e0000 */
[----:B------:R2:W-:Y:S04]  /*e240*/  @!P1 STG.E desc[UR60][R4.64+0x20], R3 ;  /* 0x0000200304009986 */ /* 0x0005e8000c10193c */
[----:B------:R2:W-:Y:S01]  /*e250*/  @!P0 STG.E desc[UR60][R4.64], R2 ;  /* 0x0000000204008986 */ /* 0x0005e2000c10193c */
[----:B-1----:R-:W-:-:S13]  /*e260*/  ISETP.NE.AND P0, PT, R6, 0x7, PT ;  /* 0x000000070600780c */ /* 0x002fda0003f05270 */
[----:B--2---:R-:W-:Y:S05]  /*e270*/  @P0 BRA `(.L_x_944) ;  /* 0x0000000800bc0947 */ /* 0x004fea0003800000 */
[----:B------:R-:W-:Y:S01]  /*e280*/  BAR.SYNC.DEFER_BLOCKING 0x1, 0x120 ;  /* 0x0044800000007b1d */ /* 0x000fe20000010000 */
[----:B------:R-:W-:-:S05]  /*e290*/  ELECT P0, URZ, PT ;  /* 0x00000000003f782f */ /* 0x000fca0003800000 */
[----:B------:R-:W-:Y:S08]  /*e2a0*/  BSSY B0, `(.L_x_945) ;  /* 0x0000018000007945 */ /* 0x000ff00003800000 */
[----:B------:R-:W-:Y:S05]  /*e2b0*/  @!P0 BRA `(.L_x_946) ;  /* 0x0000000000588947 */ /* 0x000fea0003800000 */
[----:B------:R-:W-:Y:S01]  /*e2c0*/  ULDC.64 UR10, c[0x0][0x198] ;  /* 0x00006600000a7ab9 */ /* 0x000fe20000000a00 */
[----:B------:R-:W-:Y:S02]  /*e2d0*/  UIADD3 UR5, UR37, 0x4000, URZ ;  /* 0x0000400025057890 */ /* 0x000fe4000fffe03f */
[----:B------:R-:W-:Y:S02]  /*e2e0*/  UIADD3 UR6, UP0, UR10, 0x9f0, URZ ;  /* 0x000009f00a067890 */ /* 0x000fe4000ff1e03f */
[----:B------:R-:W-:Y:S02]  /*e2f0*/  UIADD3 UR9, UR37, 0x8000, URZ ;  /* 0x0000800025097890 */ /* 0x000fe4000fffe03f */
[----:B------:R-:W-:Y:S01]  /*e300*/  UIADD3.X UR7, URZ, UR11, URZ, UP0, !UPT ;  /* 0x0000000b3f077290 */ /* 0x000fe200087fe43f */
[----:B------:R-:W-:Y:S01]  /*e310*/  UMOV UR41, URZ ;  /* 0x0000003f00297c82 */ /* 0x000fe20008000000 */
[----:B------:R-:W-:Y:S01]  /*e320*/  UMOV UR45, URZ ;  /* 0x0000003f002d7c82 */ /* 0x000fe20008000000 */
[----:B------:R-:W-:Y:S01]  /*e330*/  UMOV UR40, UR37 ;  /* 0x0000002500287c82 */ /* 0x000fe20008000000 */
[----:B------:R-:W-:-:S05]  /*e340*/  UMOV UR8, 0x40 ;  /* 0x0000004000087882 */ /* 0x000fca0000000000 */
        /* <DEDUP_REMOVED lines=13> */
.L_x_946:
[----:B------:R-:W-:Y:S05]  /*e420*/  BSYNC B0 ;  /* 0x0000000000007941 */ /* 0x000fea0003800000 */
.L_x_945:
[----:B------:R-:W-:Y:S05]  /*e430*/  BRA `(.L_x_944) ;  /* 0x00000008004c7947 */ /* 0x000fea0003800000 */
.L_x_943:
[----:B------:R-:W1:Y:S01]  /*e440*/  LDC R12, c[0x0][0xdac] ;  /* 0x00036b00ff0c7b82 */ /* 0x000e620000000800 */
[----:B------:R-:W-:Y:S01]  /*e450*/  ISETP.GT.AND P0, PT, R204, 0x7f, PT ;  /* 0x0000007fcc00780c */ /* 0x000fe20003f04270 */
[----:B------:R-:W-:Y:S01]  /*e460*/  USHF.R.S32.HI UR6, URZ, 0x1f, UR43 ;  /* 0x0000001f3f067899 */ /* 0x000fe2000801142b */
[----:B------:R-:W-:Y:S01]  /*e470*/  BSSY B0, `(.L_x_947) ;  /* 0x000001b000007945 */ /* 0x000fe20003800000 */
[----:B------:R-:W-:Y:S01]  /*e480*/  USHF.R.S32.HI UR7, URZ, 0x1f, UR44 ;  /* 0x0000001f3f077899 */ /* 0x000fe2000801142c */
[----:B------:R-:W-:-:S03]  /*e490*/  SHF.R.S32.HI R23, RZ, 0x1f, R22 ;  /* 0x0000001fff177819 */ /* 0x000fc60000011416 */
[----:B------:R-:W2:Y:S08]  /*e4a0*/  LDC.64 R6, c[0x0][0xae0] ;  /* 0x0002b800ff067b82 */ /* 0x000eb00000000a00 */
[----:B------:R-:W3:Y:S01]  /*e4b0*/  LDC.64 R8, c[0x0][0xae8] ;  /* 0x0002ba00ff087b82 */ /* 0x000ee20000000a00 */
[----:B------:R-:W-:Y:S05]  /*e4c0*/  @P0 BRA `(.L_x_948) ;  /* 0x0000000000540947 */ /* 0x000fea0003800000 */
[----:B------:R-:W4:Y:S01]  /*e4d0*/  S2R R0, SR_TID.X ;  /* 0x0000000000007919 */ /* 0x000f220000002100 */
[----:B------:R-:W-:Y:S01]  /*e4e0*/  ULDC UR5, c[0x0][0xa88] ;  /* 0x0002a20000057ab9 */ /* 0x000fe20000000800 */
[----:B----4-:R-:W-:-:S04]  /*e4f0*/  IADD3 R2, R198, -0x80, R0 ;  /* 0xffffff80c6027810 */ /* 0x010fc80007ffe000 */
[----:B------:R-:W-:-:S13]  /*e500*/  ISETP.GE.AND P0, PT, R2, UR5, PT ;  /* 0x0000000502007c0c */ /* 0x000fda000bf06270 */
[----:B------:R-:W-:Y:S05]  /*e510*/  @P0 BRA `(.L_x_948) ;  /* 0x0000000000400947 */ /* 0x000fea0003800000 */
[----:B------:R-:W4:Y:S01]  /*e520*/  LDC.64 R4, c[0x0][0xb70] ;  /* 0x0002dc00ff047b82 */ /* 0x000f220000000a00 */
[----:B------:R-:W-:Y:S01]  /*e530*/  SHF.R.S32.HI R3, RZ, 0x1f, R2 ;  /* 0x0000001fff037819 */ /* 0x000fe20000011402 */
[----:B------:R-:W-:-:S06]  /*e540*/  ULDC.64 UR8, c[0x0][0xb40] ;  /* 0x0002d00000087ab9 */ /* 0x000fcc0000000a00 */
[----:B------:R-:W5:Y:S01]  /*e550*/  LDC.64 R10, c[0x0][0xb78] ;  /* 0x0002de00ff0a7b82 */ /* 0x000f620000000a00 */
[C---:B----4-:R-:W-:Y:S02]  /*e560*/  IMAD R0, R4.reuse, UR6, RZ ;  /* 0x0000000604007c24 */ /* 0x050fe4000f8e02ff */
[----:B------:R-:W-:-:S04]  /*e570*/  IMAD.WIDE.U32 R2, R4, UR43, R2 ;  /* 0x0000002b04027c25 */ /* 0x000fc8000f8e0002 */
[----:B------:R-:W-:Y:S02]  /*e580*/  IMAD R5, R5, UR43, R0 ;  /* 0x0000002b05057c24 */ /* 0x000fe4000f8e0200 */
[C---:B-----5:R-:W-:Y:S02]  /*e590*/  IMAD R0, R10.reuse, UR7, RZ ;  /* 0x000000070a007c24 */ /* 0x060fe4000f8e02ff */
[----:B------:R-:W-:Y:S02]  /*e5a0*/  IMAD.IADD R3, R3, 0x1, R5 ;  /* 0x0000000103037824 */ /* 0x000fe400078e0205 */
[----:B------:R-:W-:Y:S02]  /*e5b0*/  IMAD R5, R11, UR44, R0 ;  /* 0x0000002c0b057c24 */ /* 0x000fe4000f8e0200 */
[----:B------:R-:W-:-:S04]  /*e5c0*/  IMAD.WIDE.U32 R2, R10, UR44, R2 ;  /* 0x0000002c0a027c25 */ /* 0x000fc8000f8e0002 */
[----:B------:R-:W-:Y:S01]  /*e5d0*/  IMAD.IADD R3, R3, 0x1, R5 ;  /* 0x0000000103037824 */ /* 0x000fe200078e0205 */
[----:B------:R-:W-:-:S04]  /*e5e0*/  LEA R4, P0, R2, UR8, 0x2 ;  /* 0x0000000802047c11 */ /* 0x000fc8000f8010ff */
[----:B------:R-:W-:Y:S01]  /*e5f0*/  LEA.HI.X R5, R2, UR9, R3, 0x2, P0 ;  /* 0x0000000902057c11 */ /* 0x000fe200080f1403 */
[----:B------:R-:W-:-:S05]  /*e600*/  IMAD.MOV.U32 R3, RZ, RZ, -0x800000 ;  /* 0xff800000ff037424 */ /* 0x000fca00078e00ff */
[----:B------:R4:W-:Y:S03]  /*e610*/  STG.E desc[UR60][R4.64], R3 ;  /* 0x0000000304007986 */ /* 0x0009e6000c10193c */
.L_x_948:
[----:B------:R-:W-:Y:S05]  /*e620*/  BSYNC B0 ;  /* 0x0000000000007941 */ /* 0x000fea0003800000 */
.L_x_947:
[----:B------:R-:W-:Y:S01]  /*e630*/  R2UR UR8, R196 ;  /* 0x00000000c40872ca */ /* 0x000fe200000e0000 */
[----:B------:R-:W-:Y:S01]  /*e640*/  ULDC UR5, c[0x0][0xa88] ;  /* 0x0002a20000057ab9 */ /* 0x000fe20000000800 */
[C---:B--2---:R-:W-:Y:S01]  /*e650*/  IMAD R0, R6.reuse, UR6, RZ ;  /* 0x0000000606007c24 */ /* 0x044fe2000f8e02ff */
[----:B------:R-:W-:Y:S01]  /*e660*/  UIADD3 UR42, -UR42, UR5, URZ ;  /* 0x000000052a2a7290 */ /* 0x000fe2000fffe13f */
[----:B----4-:R-:W-:Y:S01]  /*e670*/  IMAD.WIDE.U32 R2, R6, UR43, R22 ;  /* 0x0000002b06027c25 */ /* 0x010fe2000f8e0016 */
[----:B------:R-:W-:Y:S01]  /*e680*/  SHF.R.S32.HI R195, RZ, 0x1f, R194 ;  /* 0x0000001fffc37819 */ /* 0x000fe200000114c2 */
[----:B------:R-:W-:Y:S02]  /*e690*/  BSSY B0, `(.L_x_949) ;  /* 0x0000025000007945 */ /* 0x000fe40003800000 */
[----:B------:R-:W-:Y:S01]  /*e6a0*/  IMAD R5, R7, UR43, R0 ;  /* 0x0000002b07057c24 */ /* 0x000fe2000f8e0200 */
[C---:B------:R-:W-:Y:S01]  /*e6b0*/  ISETP.GE.AND P3, PT, R194.reuse, UR42, PT ;  /* 0x0000002ac2007c0c */ /* 0x040fe2000bf66270 */
[----:B------:R-:W-:-:S02]  /*e6c0*/  VIADD R0, R194, 0x40 ;  /* 0x00000040c2007836 */ /* 0x000fc40000000000 */
[----:B------:R-:W-:Y:S01]  /*e6d0*/  VIADD R4, R194, 0x20 ;  /* 0x00000020c2047836 */ /* 0x000fe20000000000 */
[----:B------:R-:W-:Y:S01]  /*e6e0*/  ULOP3.LUT UR5, URZ, UR8, URZ, 0x33, !UPT ;  /* 0x000000083f057292 */ /* 0x000fe2000f8e333f */
[----:B------:R-:W-:Y:S01]  /*e6f0*/  IMAD.IADD R3, R3, 0x1, R5 ;  /* 0x0000000103037824 */ /* 0x000fe200078e0205 */
[----:B------:R-:W-:Y:S01]  /*e700*/  ISETP.GE.AND P1, PT, R0, UR42, PT ;  /* 0x0000002a00007c0c */ /* 0x000fe2000bf26270 */
[----:B---3--:R-:W-:Y:S01]  /*e710*/  IMAD R0, R8, UR7, RZ ;  /* 0x0000000708007c24 */ /* 0x008fe2000f8e02ff */
[----:B------:R-:W-:Y:S01]  /*e720*/  ISETP.GE.AND P0, PT, R4, UR42, PT ;  /* 0x0000002a04007c0c */ /* 0x000fe2000bf06270 */
[----:B------:R-:W-:Y:S02]  /*e730*/  VIADD R4, R194, 0x60 ;  /* 0x00000060c2047836 */ /* 0x000fe40000000000 */
[----:B------:R-:W-:Y:S02]  /*e740*/  IMAD R9, R9, UR44, R0 ;  /* 0x0000002c09097c24 */ /* 0x000fe4000f8e0200 */
[----:B-1----:R-:W-:Y:S01]  /*e750*/  VIADD R5, R12, UR5 ;  /* 0x000000050c057c36 */ /* 0x002fe20008000000 */
[----:B------:R-:W-:Y:S01]  /*e760*/  ISETP.GE.AND P2, PT, R4, UR42, PT ;  /* 0x0000002a04007c0c */ /* 0x000fe2000bf46270 */
[----:B------:R-:W-:-:S04]  /*e770*/  IMAD.WIDE.U32 R6, R8, UR44, R2 ;  /* 0x0000002c08067c25 */ /* 0x000fc8000f8e0002 */
[----:B------:R-:W-:-:S04]  /*e780*/  IMAD.WIDE R4, R5, 0x80, R194 ;  /* 0x0000008005047825 */ /* 0x000fc800078e02c2 */
[----:B------:R-:W-:Y:S01]  /*e790*/  IMAD.IADD R11, R7, 0x1, R9 ;  /* 0x00000001070b7824 */ /* 0x000fe200078e0209 */
        /* <DEDUP_REMOVED lines=20> */
.L_x_950:
[----:B------:R-:W-:Y:S05]  /*e8e0*/  BSYNC B0 ;  /* 0x0000000000007941 */ /* 0x000fea0003800000 */
.L_x_949:
[----:B------:R-:W-:Y:S04]  /*e8f0*/  BSSY B0, `(.L_x_951) ;  /* 0x0000017000007945 */ /* 0x000fe80003800000 */
[----:B------:R-:W-:Y:S05]  /*e900*/  @P0 BRA `(.L_x_952) ;  /* 0x0000000000540947 */ /* 0x000fea0003800000 */
[----:B-1----:R-:W-:Y:S01]  /*e910*/  IADD3 R9, P0, R4, 0x20, RZ ;  /* 0x0000002004097810 */ /* 0x002fe20007f1e0ff */
        /* <DEDUP_REMOVED lines=20> */
.L_x_952:
[----:B------:R-:W-:Y:S05]  /*ea60*/  BSYNC B0 ;  /* 0x0000000000007941 */ /* 0x000fea0003800000 */
.L_x_951:
[----:B------:R-:W-:Y:S04]  /*ea70*/  BSSY B0, `(.L_x_953) ;  /* 0x0000017000007945 */ /* 0x000fe80003800000 */
[----:B------:R-:W-:Y:S05]  /*ea80*/  @P1 BRA `(.L_x_954) ;  /* 0x0000000000541947 */ /* 0x000fea0003800000 */
[----:B-12---:R-:W-:Y:S01]  /*ea90*/  IADD3 R9, P0, R4, 0x40, RZ ;  /* 0x0000004004097810 */ /* 0x006fe20007f1e0ff */
        /* <DEDUP_REMOVED lines=20> */
.L_x_954:
[----:B------:R-:W-:Y:S05]  /*ebe0*/  BSYNC B0 ;  /* 0x0000000000007941 */ /* 0x000fea0003800000 */
.L_x_953:
[----:B------:R-:W-:Y:S04]  /*ebf0*/  BSSY B0, `(.L_x_944) ;  /* 0x0000017000007945 */ /* 0x000fe80003800000 */
        /* <DEDUP_REMOVED lines=22> */
.L_x_955:
[----:B------:R-:W-:Y:S05]  /*ed60*/  BSYNC B0 ;  /* 0x0000000000007941 */ /* 0x000fea0003800000 */
.L_x_944:
[----:B------:R-:W5:Y:S02]  /*ed70*/  LDC R0, c[0x0][0xda8] ;  /* 0x00036a00ff007b82 */ /* 0x000f640000000800 */
[----:B-----5:R-:W-:-:S13]  /*ed80*/  ISETP.LE.AND P0, PT, R0, UR4, PT ;  /* 0x0000000400007c0c */ /* 0x020fda000bf03270 */
[----:B------:R-:W-:Y:S05]  /*ed90*/  @!P0 BRA `(.L_x_956) ;  /* 0xffffff2000148947 */ /* 0x000fea000383ffff */
[----:B------:R-:W-:Y:S05]  /*eda0*/  EXIT ;  /* 0x000000000000794d */ /* 0x000fea0003800000 */
.L_x_862:
[----:B------:R-:W-:-:S08]  /*edb0*/  NOP ;  /* 0x0000000000007918 */ /* 0x000fd00000000000 */
[----:B-1----:R-:W1:-:S00]  /*edc0*/  USETMAXREG.DEALLOC.CTAPOOL 0x18 ;  /* 0x00000018000079c8 */ /* 0x002e4000080e0500 */
[----:B-1----:R-:W-:-:S06]  /*edd0*/  LOP3.LUT R0, R0, 0x3, RZ, 0xc0, !PT ;  /* 0x0000000300007812 */ /* 0x002fcc00078ec0ff */
[----:B------:R-:W1:Y:S02]  /*ede0*/  SHFL.IDX PT, R0, R0, RZ, 0x1f ;  /* 0x00001fff00007589 */ /* 0x000e6400000e0000 */
[----:B-1----:R-:W-:-:S13]  /*edf0*/  ISETP.NE.AND P0, PT, R0, RZ, PT ;  /* 0x000000ff0000720c */ /* 0x002fda0003f05270 */
[----:B------:R-:W-:Y:S05]  /*ee00*/  @P0 EXIT ;  /* 0x000000000000094d */ /* 0x000fea0003800000 */
[----:B------:R-:W1:Y:S01]  /*ee10*/  S2UR UR4, SR_CTAID.X ;  /* 0x00000000000479c3 */ /* 0x000e620000002500 */
[----:B------:R-:W-:Y:S01]  /*ee20*/  UMOV UR47, URZ ;  /* 0x0000003f002f7c82 */ /* 0x000fe20008000000 */
[----:B------:R-:W-:Y:S02]  /*ee30*/  IMAD.MOV.U32 R16, RZ, RZ, RZ ;  /* 0x000000ffff107224 */ /* 0x000fe400078e00ff */
[----:B------:R-:W-:-:S04]  /*ee40*/  IMAD.MOV.U32 R17, RZ, RZ, 0x1 ;  /* 0x00000001ff117424 */ /* 0x000fc800078e00ff */
[----:B------:R-:W1:Y:S02]  /*ee50*/  LDC R0, c[0x0][0xda8] ;  /* 0x00036a00ff007b82 */ /* 0x000e640000000800 */
[----:B-1----:R-:W-:-:S13]  /*ee60*/  ISETP.LE.AND P0, PT, R0, UR4, PT ;  /* 0x0000000400007c0c */ /* 0x002fda000bf03270 */
[----:B------:R-:W-:Y:S05]  /*ee70*/  @P0 BRA `(.L_x_957) ;  /* 0x00000030004c0947 */ /* 0x000fea0003800000 */
[----:B------:R-:W-:Y:S01]  /*ee80*/  IMAD.U32 R19, RZ, RZ, UR4 ;  /* 0x00000004ff137e24 */ /* 0x000fe2000f8e00ff */
[----:B------:R-:W-:Y:S01]  /*ee90*/  ULDC UR48, c[0x0][0xc] ;  /* 0x0000030000307ab9 */ /* 0x000fe20000000800 */
[----:B------:R-:W-:Y:S01]  /*eea0*/  IMAD.MOV.U32 R17, RZ, RZ, 0x1 ;  /* 0x00000001ff117424 */ /* 0x000fe200078e00ff */
[----:B------:R-:W-:Y:S01]  /*eeb0*/  ULDC.64 UR44, c[0x0][0x198] ;  /* 0x00006600002c7ab9 */ /* 0x000fe20000000a00 */
[----:B------:R-:W-:Y:S01]  /*eec0*/  IMAD.MOV.U32 R16, RZ, RZ, RZ ;  /* 0x000000ffff107224 */ /* 0x000fe200078e00ff */
[----:B------:R-:W-:-:S06]  /*eed0*/  UMOV UR47, URZ ;  /* 0x0000003f002f7c82 */ /* 0x000fcc0008000000 */
.L_x_1011:
[----:B------:R-:W-:Y:S01]  /*eee0*/  ULDC UR7, c[0x0][0xdd0] ;  /* 0x0003740000077ab9 */ /* 0x000fe20000000800 */
[----:B-1----:R-:W1:Y:S01]  /*eef0*/  LDC R0, c[0x0][0xde8] ;  /* 0x00037a00ff007b82 */ /* 0x002e620000000800 */
[C---:B------:R-:W-:Y:S01]  /*ef00*/  R2UR UR8, R19.reuse ;  /* 0x00000000130872ca */ /* 0x040fe200000e0000 */
[----:B------:R-:W-:Y:S01]  /*ef10*/  UISETP.NE.AND UP0, UPT, UR7, 0x1, UPT ;  /* 0x000000010700788c */ /* 0x000fe2000bf05270 */
[----:B------:R-:W-:-:S10]  /*ef20*/  R2UR UR6, R19 ;  /* 0x00000000130672ca */ /* 0x000fd400000e0000 */
[----:B------:R-:W-:Y:S01]  /*ef30*/  @UP0 ULDC UR4, c[0x0][0xdd4] ;  /* 0x0003750000040ab9 */ /* 0x000fe20000000800 */
[----:B------:R-:W-:Y:S01]  /*ef40*/  @UP0 ULDC UR9, c[0x0][0xdd8] ;  /* 0x0003760000090ab9 */ /* 0x000fe20000000800 */
[----:B------:R-:W-:-:S04]  /*ef50*/  UIMAD.WIDE.U32 UR4, UR8, UR4, URZ ;  /* 0x00000004080472a5 */ /* 0x000fc8000f8e003f */
[----:B------:R-:W-:-:S04]  /*ef60*/  @UP0 USHF.R.U32.HI UR8, URZ, UR9, UR5 ;  /* 0x000000093f080299 */ /* 0x000fc80008011605 */
[----:B------:R-:W-:Y:S02]  /*ef70*/  UIADD3 UR4, -UR8, URZ, URZ ;  /* 0x0000003f08047290 */ /* 0x000fe4000fffe13f */
[----:B-1----:R-:W-:Y:S02]  /*ef80*/  ISETP.LE.AND P0, PT, R0, UR8, PT ;  /* 0x0000000800007c0c */ /* 0x002fe4000bf03270 */
[----:B------:R-:W-:-:S11]  /*ef90*/  UIMAD UR7, UR7, UR4, UR6 ;  /* 0x00000004070772a4 */ /* 0x000fd6000f8e0206 */
[----:B------:R-:W-:Y:S05]  /*efa0*/  @!P0 BRA `(.L_x_958) ;  /* 0x0000000000208947 */ /* 0x000fea0003800000 */
[----:B------:R-:W-:Y:S01]  /*efb0*/  ULDC UR9, c[0x0][0xddc] ;  /* 0x0003770000097ab9 */ /* 0x000fe20000000800 */
[----:B------:R-:W-:Y:S01]  /*efc0*/  UMOV UR6, UR7 ;  /* 0x0000000700067c82 */ /* 0x000fe20008000000 */
[----:B------:R-:W-:-:S11]  /*efd0*/  UISETP.NE.AND UP0, UPT, UR9, 0x1, UPT ;  /* 0x000000010900788c */ /* 0x000fd6000bf05270 */
[----:B------:R-:W-:Y:S02]  /*efe0*/  @UP0 ULDC.64 UR10, c[0x0][0xde0] ;  /* 0x00037800000a0ab9 */ /* 0x000fe40000000a00 */
[----:B------:R-:W-:-:S04]  /*eff0*/  UIMAD.WIDE.U32 UR4, UR7, UR10, URZ ;  /* 0x0000000a070472a5 */ /* 0x000fc8000f8e003f */
[----:B------:R-:W-:-:S04]  /*f000*/  @UP0 USHF.R.U32.HI UR6, URZ, UR11, UR5 ;  /* 0x0000000b3f060299 */ /* 0x000fc80008011605 */
[----:B------:R-:W-:Y:S01]  /*f010*/  UIMAD UR4, UR6, UR9, URZ ;  /* 0x00000009060472a4 */ /* 0x000fe2000f8e023f */
[----:B------:R-:W-:Y:S11]  /*f020*/  BRA `(.L_x_959) ;  /* 0x00000000001c7947 */ /* 0x000ff60003800000 */
.L_x_958:
[----:B------:R-:W-:Y:S01]  /*f030*/  ULDC UR9, c[0x0][0xdc4] ;  /* 0x0003710000097ab9 */ /* 0x000fe20000000800 */
[----:B------:R-:W-:Y:S01]  /*f040*/  UMOV UR6, UR7 ;  /* 0x0000000700067c82 */ /* 0x000fe20008000000 */
[----:B------:R-:W-:-:S11]  /*f050*/  UISETP.NE.AND UP0, UPT, UR9, 0x1, UPT ;  /* 0x000000010900788c */ /* 0x000fd6000bf05270 */
[----:B------:R-:W-:Y:S02]  /*f060*/  @UP0 ULDC.64 UR10, c[0x0][0xdc8] ;  /* 0x00037200000a0ab9 */ /* 0x000fe40000000a00 */
[----:B------:R-:W-:-:S04]  /*f070*/  UIMAD.WIDE.U32 UR4, UR7, UR10, URZ ;  /* 0x0000000a070472a5 */ /* 0x000fc8000f8e003f */
[----:B------:R-:W-:-:S04]  /*f080*/  @UP0 USHF.R.U32.HI UR6, URZ, UR11, UR5 ;  /* 0x0000000b3f060299 */ /* 0x000fc80008011605 */
[----:B------:R-:W-:-:S12]  /*f090*/  UIMAD UR4, UR6, UR9, URZ ;  /* 0x00000009060472a4 */ /* 0x000fd8000f8e023f */
.L_x_959:
[----:B------:R-:W-:Y:S01]  /*f0a0*/  ULDC.64 UR12, c[0x0][0x3f8] ;  /* 0x0000fe00000c7ab9 */ /* 0x000fe20000000a00 */
[----:B------:R-:W-:Y:S02]  /*f0b0*/  UIADD3 UR9, UR7, -UR4, URZ ;  /* 0x8000000407097290 */ /* 0x000fe4000fffe03f */
[----:B------:R-:W-:Y:S02]  /*f0c0*/  UISETP.NE.U32.AND UP0, UPT, UR12, URZ, UPT ;  /* 0x0000003f0c00728c */ /* 0x000fe4000bf05070 */
[----:B------:R-:W-:Y:S01]  /*f0d0*/  ULOP3.LUT UR10, URZ, UR6, URZ, 0x33, !UPT ;  /* 0x000000063f0a7292 */ /* 0x000fe2000f8e333f */
[----:B------:R-:W-:Y:S01]  /*f0e0*/  ULDC UR12, c[0x0][0xdb8] ;  /* 0x00036e00000c7ab9 */ /* 0x000fe20000000800 */
[----:B------:R-:W-:Y:S01]  /*f0f0*/  ULDC.64 UR4, c[0x0][0x9e0] ;  /* 0x0002780000047ab9 */ /* 0x000fe20000000a00 */
[----:B------:R-:W-:Y:S02]  /*f100*/  UISETP.NE.AND UP1, UPT, UR12, 0x1, UPT ;  /* 0x000000010c00788c */ /* 0x000fe4000bf25270 */
[----:B------:R-:W-:Y:S01]  /*f110*/  UISETP.NE.AND.EX UP0, UPT, UR13, URZ, UPT, UP0 ;  /* 0x0000003f0d00728c */ /* 0x000fe2000bf05300 */
[----:B------:R-:W-:-:S02]  /*f120*/  ULDC UR11, c[0x0][0xdc4] ;  /* 0x00037100000b7ab9 */ /* 0x000fc40000000800 */
[----:B------:R-:W-:Y:S01]  /*f130*/  ULDC UR13, c[0x0][0xdac] ;  /* 0x00036b00000d7ab9 */ /* 0x000fe20000000800 */
[----:B------:R-:W-:Y:S02]  /*f140*/  UISETP.GE.AND UP2, UPT, UR5, 0x1, UPT ;  /* 0x000000010500788c */ /* 0x000fe4000bf46270 */
[----:B------:R-:W-:Y:S02]  /*f150*/  UIMAD UR11, UR8, UR11, UR9 ;  /* 0x0000000b080b72a4 */ /* 0x000fe4000f8e0209 */
[----:B------:R-:W-:Y:S01]  /*f160*/  UIADD3 UR10, UR10, UR13, URZ ;  /* 0x0000000d0a0a7290 */ /* 0x000fe2000fffe03f */
[----:B------:R-:W-:Y:S01]  /*f170*/  @UP1 ULDC UR8, c[0x0][0xdbc] ;  /* 0x00036f0000081ab9 */ /* 0x000fe20000000800 */
[----:B------:R-:W-:Y:S01]  /*f180*/  PLOP3.LUT P1, PT, PT, PT, UP2, 0x80, 0x0 ;  /* 0x000000000000781c */ /* 0x000fe20003f2f028 */
[----:B------:R-:W-:Y:S02]  /*f190*/  UIMAD.WIDE.U32 UR8, UR11, UR8, URZ ;  /* 0x000000080b0872a5 */ /* 0x000fe4000f8e003f */
[----:B------:R-:W-:Y:S01]  /*f1a0*/  USHF.L.U32 UR41, UR10, 0x7, URZ ;  /* 0x000000070a297899 */ /* 0x000fe2000800063f */
[----:B------:R-:W-:Y:S01]  /*f1b0*/  ULDC UR14, c[0x0][0x404] ;  /* 0x00010100000e7ab9 */ /* 0x000fe20000000800 */
[----:B------:R-:W-:Y:S01]  /*f1c0*/  ULDC UR7, c[0x0][0x288] ;  /* 0x0000a20000077ab9 */ /* 0x000fe20000000800 */
[----:B------:R-:W-:Y:S01]  /*f1d0*/  @UP1 ULDC UR13, c[0x0][0xdc0] ;  /* 0x00037000000d1ab9 */ /* 0x000fe20000000800 */
[----:B------:R-:W-:Y:S01]  /*f1e0*/  UMOV UR43, UR11 ;  /* 0x0000000b002b7c82 */ /* 0x000fe20008000000 */
[----:B------:R-:W-:-:S02]  /*f1f0*/  USEL UR14, UR14, 0x1, UP0 ;  /* 0x000000010e0e7887 */ /* 0x000fc40008000000 */
[----:B------:R-:W-:Y:S02]  /*f200*/  UIADD3 UR10, UR41, 0x80, -UR7 ;  /* 0x00000080290a7890 */ /* 0x000fe4000fffe807 */
[----:B------:R-:W-:Y:S01]  /*f210*/  @UP1 USHF.R.U32.HI UR43, URZ, UR13, UR9 ;  /* 0x0000000d3f2b1299 */ /* 0x000fe20008011609 */
[----:B------:R-:W-:Y:S02]  /*f220*/  ULDC UR6, c[0x0][0x2e0] ;  /* 0x0000b80000067ab9 */ /* 0x000fe40000000800 */
[----:B------:R-:W-:Y:S02]  /*f230*/  UIMAD UR8, UR14, UR6, UR10 ;  /* 0x000000060e0872a4 */ /* 0x000fe4000f8e020a */
[----:B------:R-:W-:Y:S02]  /*f240*/  UIADD3 UR42, -UR43, URZ, URZ ;  /* 0x0000003f2b2a7290 */ /* 0x000fe4000fffe13f */
[----:B------:R-:W-:Y:S02]  /*f250*/  UIADD3 UR4, UR8, UR4, URZ ;  /* 0x0000000408047290 */ /* 0x000fe4000fffe03f */
[----:B------:R-:W-:Y:S01]  /*f260*/  UIMAD UR42, UR12, UR42, UR11 ;  /* 0x0000002a0c2a72a4 */ /* 0x000fe2000f8e020b */
[----:B------:R-:W-:Y:S11]  /*f270*/  @!P1 BRA `(.L_x_960) ;  /* 0x0000000000449947 */ /* 0x000ff60003800000 */
[----:B------:R-:W-:Y:S01]  /*f280*/  ISETP.LT.AND P0, PT, RZ, UR8, PT ;  /* 0x00000008ff007c0c */ /* 0x000fe2000bf01270 */
[----:B------:R-:W-:-:S12]  /*f290*/  UIADD3 UR10, UR8, -0x1, URZ ;  /* 0xffffffff080a7890 */ /* 0x000fd8000fffe03f */
[----:B------:R-:W-:Y:S05]  /*f2a0*/  @P0 BRA `(.L_x_961) ;  /* 0x00000000001c0947 */ /* 0x000fea0003800000 */
[----:B------:R-:W-:Y:S02]  /*f2b0*/  UISETP.NE.AND UP0, UPT, UR5, 0x1, UPT ;  /* 0x000000010500788c */ /* 0x000fe4000bf05270 */
[----:B------:R-:W-:-:S09]  /*f2c0*/  UIADD3 UR10, -UR8, URZ, URZ ;  /* 0x0000003f080a7290 */ /* 0x000fd2000fffe13f */
[----:B------:R-:W-:Y:S02]  /*f2d0*/  @UP0 ULDC.64 UR12, c[0x0][0x9e8] ;  /* 0x00027a00000c0ab9 */ /* 0x000fe40000000a00 */
[----:B------:R-:W-:-:S04]  /*f2e0*/  UIMAD.WIDE.U32 UR8, UR10, UR12, URZ ;  /* 0x0000000c0a0872a5 */ /* 0x000fc8000f8e003f */
[----:B------:R-:W-:-:S04]  /*f2f0*/  @UP0 USHF.R.U32.HI UR10, URZ, UR13, UR9 ;  /* 0x0000000d3f0a0299 */ /* 0x000fc80008011609 */
[----:B------:R-:W-:Y:S01]  /*f300*/  ULOP3.LUT UR10, URZ, UR10, URZ, 0x33, !UPT ;  /* 0x0000000a3f0a7292 */ /* 0x000fe2000f8e333f */
[----:B------:R-:W-:Y:S11]  /*f310*/  BRA `(.L_x_962) ;  /* 0x0000000000107947 */ /* 0x000ff60003800000 */
.L_x_961:
[----:B------:R-:W-:-:S11]  /*f320*/  UISETP.NE.AND UP0, UPT, UR5, 0x1, UPT ;  /* 0x000000010500788c */ /* 0x000fd6000bf05270 */
[----:B------:R-:W-:Y:S02]  /*f330*/  @UP0 ULDC.64 UR12, c[0x0][0x9e8] ;  /* 0x00027a00000c0ab9 */ /* 0x000fe40000000a00 */
[----:B------:R-:W-:-:S04]  /*f340*/  UIMAD.WIDE.U32 UR8, UR10, UR12, URZ ;  /* 0x0000000c0a0872a5 */ /* 0x000fc8000f8e003f */
[----:B------:R-:W-:-:S12]  /*f350*/  @UP0 USHF.R.U32.HI UR10, URZ, UR13, UR9 ;  /* 0x0000000d3f0a0299 */ /* 0x000fd80008011609 */
.L_x_962:
[----:B------:R-:W-:-:S04]  /*f360*/  UIMAD UR10, UR10, UR5, UR5 ;  /* 0x000000050a0a72a4 */ /* 0x000fc8000f8e0205 */
[----:B------:R-:W-:-:S04]  /*f370*/  UISETP.LT.AND UP0, UPT, UR4, UR10, UPT ;  /* 0x0000000a0400728c */ /* 0x000fc8000bf01270 */
[----:B------:R-:W-:-:S12]  /*f380*/  USEL UR4, UR4, UR10, UP0 ;  /* 0x0000000a04047287 */ /* 0x000fd80008000000 */
.L_x_960:
[----:B------:R-:W-:Y:S02]  /*f390*/  UIMAD UR8, UR14, UR6, 0x5f ;  /* 0x0000005f0e0874a4 */ /* 0x000fe4000f8e0206 */
[----:B------:R-:W-:Y:S02]  /*f3a0*/  UIADD3 UR10, UR4, 0x5f, URZ ;  /* 0x0000005f040a7890 */ /* 0x000fe4000fffe03f */
[----:B------:R-:W-:Y:S02]  /*f3b0*/  UIMAD.WIDE UR8, UR8, 0x2aaaaaab, URZ ;  /* 0x2aaaaaab080878a5 */ /* 0x000fe4000f8e023f */
[----:B------:R-:W-:Y:S02]  /*f3c0*/  UIMAD.WIDE UR10, UR10, 0x2aaaaaab, URZ ;  /* 0x2aaaaaab0a0a78a5 */ /* 0x000fe4000f8e023f */
[----:B------:R-:W-:Y:S02]  /*f3d0*/  USHF.R.U32.HI UR8, URZ, 0x1f, UR9 ;  /* 0x0000001f3f087899 */ /* 0x000fe40008011609 */
[----:B------:R-:W-:-:S02]  /*f3e0*/  USHF.R.U32.HI UR4, URZ, 0x1f, UR11 ;  /* 0x0000001f3f047899 */ /* 0x000fc4000801160b */
[----:B------:R-:W-:Y:S02]  /*f3f0*/  UIADD3 UR7, UR41, -UR7, URZ ;  /* 0x8000000729077290 */ /* 0x000fe4000fffe03f */
[----:B------:R-:W-:Y:S02]  /*f400*/  ULEA.HI.SX32 UR9, UR9, UR8, 0x1c ;  /* 0x0000000809097291 */ /* 0x000fe4000f8fe23f */
[----:B------:R-:W-:Y:S02]  /*f410*/  ULEA.HI.SX32 UR4, UR11, UR4, 0x1c ;  /* 0x000000040b047291 */ /* 0x000fe4000f8fe23f */
[----:B------:R-:W-:Y:S02]  /*f420*/  UIMAD UR7, UR14, UR6, UR7 ;  /* 0x000000060e0772a4 */ /* 0x000fe4000f8e0207 */
[----:B------:R-:W-:Y:S01]  /*f430*/  UISETP.LT.AND UP0, UPT, UR9, UR4, UPT ;  /* 0x000000040900728c */ /* 0x000fe2000bf01270 */
[----:B------:R-:W-:Y:S02]  /*f440*/  ULDC UR8, c[0x0][0x9dc] ;  /* 0x0002770000087ab9 */ /* 0x000fe40000000800 */
[----:B------:R-:W-:-:S02]  /*f450*/  UIADD3 UR8, UR7, -UR8, URZ ;  /* 0x8000000807087290 */ /* 0x000fc4000fffe03f */
[----:B------:R-:W-:Y:S01]  /*f460*/  USEL UR46, UR9, UR4, UP0 ;  /* 0x00000004092e7287 */ /* 0x000fe20008000000 */
[----:B------:R-:W-:Y:S11]  /*f470*/  @!P1 BRA `(.L_x_963) ;  /* 0x0000000000489947 */ /* 0x000ff60003800000 */
[----:B------:R-:W-:Y:S02]  /*f480*/  UMOV UR4, UR7 ;  /* 0x0000000700047c82 */ /* 0x000fe40008000000 */
[----:B------:R-:W-:-:S06]  /*f490*/  UISETP.GT.AND UP0, UPT, UR4, -0x1, UPT ;  /* 0xffffffff0400788c */ /* 0x000fcc000bf04270 */
[----:B------:R-:W-:-:S13]  /*f4a0*/  PLOP3.LUT P0, PT, PT, PT, UP0, 0x80, 0x0 ;  /* 0x000000000000781c */ /* 0x000fda0003f0f008 */
[----:B------:R-:W-:Y:S05]  /*f4b0*/  @P0 BRA `(.L_x_964) ;  /* 0x00000000001c0947 */ /* 0x000fea0003800000 */
[----:B------:R-:W-:Y:S02]  /*f4c0*/  UISETP.NE.AND UP0, UPT, UR5, 0x1, UPT ;  /* 0x000000010500788c */ /* 0x000fe4000bf05270 */
[----:B------:R-:W-:-:S09]  /*f4d0*/  ULOP3.LUT UR4, URZ, UR4, URZ, 0x33, !UPT ;  /* 0x000000043f047292 */ /* 0x000fd2000f8e333f */
[----:B------:R-:W-:Y:S02]  /*f4e0*/  @UP0 ULDC.64 UR10, c[0x0][0x9e8] ;  /* 0x00027a00000a0ab9 */ /* 0x000fe40000000a00 */
[----:B------:R-:W-:-:S04]  /*f4f0*/  UIMAD.WIDE.U32 UR6, UR4, UR10, URZ ;  /* 0x0000000a040672a5 */ /* 0x000fc8000f8e003f */
[----:B------:R-:W-:-:S04]  /*f500*/  @UP0 USHF.R.U32.HI UR4, URZ, UR11, UR7 ;  /* 0x0000000b3f040299 */ /* 0x000fc80008011607 */
[----:B------:R-:W-:Y:S01]  /*f510*/  ULOP3.LUT UR4, URZ, UR4, URZ, 0x33, !UPT ;  /* 0x000000043f047292 */ /* 0x000fe2000f8e333f */
[----:B------:R-:W-:Y:S11]  /*f520*/  BRA `(.L_x_965) ;  /* 0x0000000000107947 */ /* 0x000ff60003800000 */
.L_x_964:
[----:B------:R-:W-:-:S11]  /*f530*/  UISETP.NE.AND UP0, UPT, UR5, 0x1, UPT ;  /* 0x000000010500788c */ /* 0x000fd6000bf05270 */
[----:B------:R-:W-:Y:S02]  /*f540*/  @UP0 ULDC.64 UR10, c[0x0][0x9e8] ;  /* 0x00027a00000a0ab9 */ /* 0x000fe40000000a00 */
[----:B------:R-:W-:-:S04]  /*f550*/  UIMAD.WIDE.U32 UR6, UR4, UR10, URZ ;  /* 0x0000000a040672a5 */ /* 0x000fc8000f8e003f */
[----:B------:R-:W-:-:S12]  /*f560*/  @UP0 USHF.R.U32.HI UR4, URZ, UR11, UR7 ;  /* 0x0000000b3f040299 */ /* 0x000fd80008011607 */
.L_x_965:
[----:B------:R-:W-:-:S04]  /*f570*/  UIMAD UR4, UR4, UR5, URZ ;  /* 0x00000005040472a4 */ /* 0x000fc8000f8e023f */
[----:B------:R-:W-:-:S04]  /*f580*/  UISETP.LT.AND UP0, UPT, UR8, UR4, UPT ;  /* 0x000000040800728c */ /* 0x000fc8000bf01270 */
[----:B------:R-:W-:-:S12]  /*f590*/  USEL UR8, UR8, UR4, !UP0 ;  /* 0x0000000408087287 */ /* 0x000fd8000c000000 */
.L_x_963:
[----:B------:R-:W-:Y:S01]  /*f5a0*/  UIMAD.WIDE UR4, UR8, 0x2aaaaaab, URZ ;  /* 0x2aaaaaab080478a5 */ /* 0x000fe2000f8e023f */
[----:B------:R-:W-:Y:S03]  /*f5b0*/  BSSY B6, `(.L_x_966) ;  /* 0x000028e000067945 */ /* 0x000fe60003800000 */
[----:B------:R-:W-:-:S04]  /*f5c0*/  USHF.R.U32.HI UR4, URZ, 0x1f, UR5 ;  /* 0x0000001f3f047899 */ /* 0x000fc80008011605 */
[----:B------:R-:W-:-:S04]  /*f5d0*/  ULEA.HI.SX32 UR4, UR5, UR4, 0x1c ;  /* 0x0000000405047291 */ /* 0x000fc8000f8fe23f */
[----:B------:R-:W-:-:S04]  /*f5e0*/  UISETP.LT.AND UP0, UPT, URZ, UR4, UPT ;  /* 0x000000043f00728c */ /* 0x000fc8000bf01270 */
[----:B------:R-:W-:-:S04]  /*f5f0*/  USEL UR39, URZ, UR4, !UP0 ;  /* 0x000000043f277287 */ /* 0x000fc8000c000000 */
[----:B------:R-:W-:-:S06]  /*f600*/  UISETP.GT.AND UP0, UPT, UR46, UR39, UPT ;  /* 0x000000272e00728c */ /* 0x000fcc000bf04270 */
[----:B------:R-:W-:-:S13]  /*f610*/  PLOP3.LUT P0, PT, PT, PT, UP0, 0x80, 0x0 ;  /* 0x000000000000781c */ /* 0x000fda0003f0f008 */
[----:B------:R-:W-:Y:S05]  /*f620*/  @P0 BRA `(.L_x_967) ;  /* 0x0000000000480947 */ /* 0x000fea0003800000 */
[----:B------:R-:W1:Y:S01]  /*f630*/  S2R R0, SR_TID.X ;  /* 0x0000000000007919 */ /* 0x000e620000002100 */
[----:B------:R-:W-:Y:S01]  /*f640*/  IMAD.MOV.U32 R13, RZ, RZ, R19 ;  /* 0x000000ffff0d7224 */ /* 0x000fe200078e0013 */
        /* <DEDUP_REMOVED lines=14> */
[----:B-1----:R-:W-:Y:S01]  /*f730*/  IADD3 R13, R0, UR48, R13 ;  /* 0x00000030000d7c10 */ /* 0x002fe2000fffe00d */
[----:B------:R-:W-:Y:S06]  /*f740*/  BRA `(.L_x_968) ;  /* 0x0000002400d07947 */ /* 0x000fec0003800000 */
.L_x_967:
[----:B------:R-:W1:Y:S01]  /*f750*/  S2UR UR4, SR_CgaCtaId ;  /* 0x00000000000479c3 */ /* 0x000e620000008800 */
[----:B------:R-:W-:Y:S02]  /*f760*/  UMOV UR38, 0x400 ;  /* 0x0000040000267882 */ /* 0x000fe40000000000 */
[----:B-1----:R-:W-:-:S04]  /*f770*/  ULEA UR38, UR4, UR38, 0x18 ;  /* 0x0000002604267291 */ /* 0x002fc8000f8ec03f */
[----:B------:R-:W-:-:S04]  /*f780*/  UIADD3 UR4, UR38, 0x1e400, URZ ;  /* 0x0001e40026047890 */ /* 0x000fc8000fffe03f */
[----:B------:R-:W-:-:S06]  /*f790*/  ULOP3.LUT UP0, URZ, UR4, 0x3ff, URZ, 0xc0, !UPT ;  /* 0x000003ff043f7892 */ /* 0x000fcc000f80c03f */
[----:B------:R-:W-:-:S13]  /*f7a0*/  PLOP3.LUT P0, PT, PT, PT, UP0, 0x80, 0x0 ;  /* 0x000000000000781c */ /* 0x000fda0003f0f008 */
[----:B------:R-:W-:Y:S05]  /*f7b0*/  @!P0 BRA `(.L_x_969) ;  /* 0x0000000000408947 */ /* 0x000fea0003800000 */
        /* <DEDUP_REMOVED lines=16> */
.L_x_969:
        /* <DEDUP_REMOVED lines=20> */
.L_x_971:
[----:B------:R1:W2:Y:S01]  /*fa00*/  LDC.64 R2, c[0x4][R18] ;  /* 0x0100000012027b82 */ /* 0x0002a20000000a00 */
[----:B------:R-:W-:Y:S01]  /*fa10*/  ULDC.64 UR6, c[0x4][0xa8] ;  /* 0x01002a0000067ab9 */ /* 0x000fe20000000a00 */
[----:B------:R-:W-:Y:S01]  /*fa20*/  ULDC.64 UR8, c[0x4][0xb0] ;  /* 0x01002c0000087ab9 */ /* 0x000fe20000000a00 */
[----:B------:R-:W-:Y:S01]  /*fa30*/  ULDC.64 UR4, c[0x4][0x40] ;  /* 0x0100100000047ab9 */ /* 0x000fe20000000a00 */
        /* <DEDUP_REMOVED lines=11> */
.L_x_970:
[----:B------:R-:W-:Y:S01]  /*faf0*/  ULDC.64 UR4, c[0x0][0x9f8] ;  /* 0x00027e0000047ab9 */ /* 0x000fe20000000a00 */
[----:B------:R-:W-:Y:S01]  /*fb00*/  IMAD.U32 R5, RZ, RZ, UR43 ;  /* 0x0000002bff057e24 */ /* 0x000fe2000f8e00ff */
[----:B------:R-:W-:Y:S01]  /*fb10*/  ISETP.NE.U32.AND P0, PT, RZ, UR4, PT ;  /* 0x00000004ff007c0c */ /* 0x000fe2000bf05070 */
[----:B------:R-:W-:Y:S01]  /*fb20*/  IMAD.U32 R0, RZ, RZ, UR43 ;  /* 0x0000002bff007e24 */ /* 0x000fe2000f8e00ff */
[----:B------:R-:W1:Y:S01]  /*fb30*/  LDC R4, c[0x0][0x428] ;  /* 0x00010a00ff047b82 */ /* 0x000e620000000800 */
[----:B------:R-:W2:Y:S01]  /*fb40*/  S2R R18, SR_TID.X ;  /* 0x0000000000127919 */ /* 0x000ea20000002100 */
[----:B------:R-:W-:-:S13]  /*fb50*/  ISETP.NE.AND.EX P0, PT, RZ, UR5, PT, P0 ;  /* 0x00000005ff007c0c */ /* 0x000fda000bf05300 */
[----:B------:R-:W3:Y:S02]  /*fb60*/  @P0 LDC.64 R2, c[0x0][0x9f8] ;  /* 0x00027e00ff020b82 */ /* 0x000ee40000000a00 */
[----:B---3--:R-:W-:-:S05]  /*fb70*/  @P0 IMAD.WIDE R2, R5, 0x4, R2 ;  /* 0x0000000405020825 */ /* 0x008fca00078e0202 */
[----:B------:R3:W4:Y:S01]  /*fb80*/  @P0 LDG.E R0, desc[UR60][R2.64] ;  /* 0x0000003c02000981 */ /* 0x000722000c1e1900 */
[----:B-1----:R-:W-:Y:S01]  /*fb90*/  ISETP.NE.AND P0, PT, R4, 0x1, PT ;  /* 0x000000010400780c */ /* 0x002fe20003f05270 */
[----:B------:R-:W-:Y:S01]  /*fba0*/  IMAD.U32 R4, RZ, RZ, UR42 ;  /* 0x0000002aff047e24 */ /* 0x000fe2000f8e00ff */
[----:B--2---:R-:W-:Y:S01]  /*fbb0*/  LOP3.LUT R18, R18, 0x1f, RZ, 0xc0, !PT ;  /* 0x0000001f12127812 */ /* 0x004fe200078ec0ff */
[----:B------:R-:W-:Y:S01]  /*fbc0*/  UMOV UR40, URZ ;  /* 0x0000003f00287c82 */ /* 0x000fe20008000000 */
[----:B------:R-:W-:Y:S01]  /*fbd0*/  UMOV UR8, 0x40 ;  /* 0x0000004000087882 */ /* 0x000fe20000000000 */
[----:B------:R-:W-:Y:S01]  /*fbe0*/  UMOV UR9, UR41 ;  /* 0x0000002900097c82 */ /* 0x000fe20008000000 */
[----:B------:R-:W-:Y:S01]  /*fbf0*/  ISETP.NE.AND P1, PT, R18, RZ, PT ;  /* 0x000000ff1200720c */ /* 0x000fe20003f25270 */
[----:B------:R-:W-:Y:S01]  /*fc00*/  UMOV UR10, UR42 ;  /* 0x0000002a000a7c82 */ /* 0x000fe20008000000 */
[----:B------:R-:W-:Y:S01]  /*fc10*/  UMOV UR11, UR43 ;  /* 0x0000002b000b7c82 */ /* 0x000fe20008000000 */
[----:B---3--:R-:W1:Y:S01]  /*fc20*/  LDC.64 R2, c[0x0][0x3f8] ;  /* 0x0000fe00ff027b82 */ /* 0x008e620000000a00 */
[----:B------:R-:W-:Y:S01]  /*fc30*/  UMOV UR12, 0x80 ;  /* 0x00000080000c7882 */ /* 0x000fe20000000000 */
[----:B------:R-:W-:Y:S01]  /*fc40*/  UMOV UR13, UR41 ;  /* 0x00000029000d7c82 */ /* 0x000fe20008000000 */
[----:B------:R-:W-:Y:S01]  /*fc50*/  UMOV UR14, UR42 ;  /* 0x0000002a000e7c82 */ /* 0x000fe20008000000 */
[----:B------:R-:W-:Y:S01]  /*fc60*/  UMOV UR15, UR43 ;  /* 0x0000002b000f7c82 */ /* 0x000fe20008000000 */
[----:B------:R-:W-:-:S03]  /*fc70*/  UMOV UR6, 0xffffffff ;  /* 0xffffffff00067882 */ /* 0x000fc60000000000 */
[----:B------:R-:W2:Y:S02]  /*fc80*/  @P0 LDC R5, c[0x0][0x42c] ;  /* 0x00010b00ff050b82 */ /* 0x000ea40000000800 */
[----:B------:R-:W-:-:S05]  /*fc90*/  VOTEU.ALL UP1, P1 ;  /* 0x00000000003f7886 */ /* 0x000fca0000820000 */
[----:B------:R-:W-:Y:S01]  /*fca0*/  @!UP1 UIADD3 UR4, UP0, UR44, 0x270, URZ ;  /* 0x000002702c049890 */ /* 0x000fe2000ff1e03f */
[----:B------:R-:W3:Y:S03]  /*fcb0*/  @P0 LDC R6, c[0x0][0x430] ;  /* 0x00010c00ff060b82 */ /* 0x000ee60000000800 */
[----:B------:R-:W-:-:S09]  /*fcc0*/  @!UP1 UIADD3.X UR5, URZ, UR45, URZ, UP0, !UPT ;  /* 0x0000002d3f059290 */ /* 0x000fd200087fe43f */
[----:B------:R1:W-:Y:S01]  /*fcd0*/  @!UP1 UTMAPF.L2.4D [UR40], [UR4] ;  /* 0x00000028040095b8 */ /* 0x0003e20008018000 */
[----:B--2---:R-:W-:Y:S01]  /*fce0*/  @P0 IMAD.HI.U32 R5, R5, UR42, RZ ;  /* 0x0000002a05050c27 */ /* 0x004fe2000f8e00ff */
[----:B------:R2:W-:Y:S04]  /*fcf0*/  @!UP1 UTMAPF.L2.4D [UR8], [UR4] ;  /* 0x00000008040095b8 */ /* 0x0005e80008018000 */
[----:B---3--:R-:W-:Y:S01]  /*fd00*/  @P0 SHF.R.U32.HI R4, RZ, R6, R5 ;  /* 0x00000006ff040219 */ /* 0x008fe20000011605 */
[----:B------:R-:W-:Y:S01]  /*fd10*/  IMAD.U32 R5, RZ, RZ, UR46 ;  /* 0x0000002eff057e24 */ /* 0x000fe2000f8e00ff */
[----:B-1----:R-:W-:Y:S01]  /*fd20*/  ISETP.NE.U32.AND P0, PT, R2, RZ, PT ;  /* 0x000000ff0200720c */ /* 0x002fe20003f05070 */
[----:B------:R2:W-:Y:S02]  /*fd30*/  @!UP1 UTMAPF.L2.4D [UR12], [UR4] ;  /* 0x0000000c040095b8 */ /* 0x0005e40008018000 */
[----:B------:R-:W-:Y:S01]  /*fd40*/  VIADD R5, R5, 0xffffffff ;  /* 0xffffffff05057836 */ /* 0x000fe20000000000 */
[----:B------:R-:W-:-:S04]  /*fd50*/  ISETP.NE.AND.EX P0, PT, R3, RZ, PT, P0 ;  /* 0x000000ff0300720c */ /* 0x000fc80003f05300 */
[----:B----4-:R-:W-:Y:S01]  /*fd60*/  SEL R6, R0, RZ, !P0 ;  /* 0x000000ff00067207 */ /* 0x010fe20004000000 */
[----:B--2---:R-:W-:Y:S08]  /*fd70*/  BRA.DIV UR6, `(.L_x_972) ;  /* 0x0000002a06387947 */ /* 0x004ff0000b800000 */
.L_x_1023:
[----:B------:R-:W-:Y:S01]  /*fd80*/  UMOV UR4, 0xffffffff ;  /* 0xffffffff00047882 */ /* 0x000fe20000000000 */
[----:B------:R-:W-:Y:S02]  /*fd90*/  SHF.R.S32.HI R18, RZ, 0x1f, R0 ;  /* 0x0000001fff127819 */ /* 0x000fe40000011400 */
[----:B------:R-:W-:Y:S05]  /*fda0*/  BRA.DIV UR4, `(.L_x_973) ;  /* 0x0000002a04587947 */ /* 0x000fea000b800000 */
[----:B------:R-:W-:-:S13]  /*fdb0*/  ELECT P6, URZ, PT ;  /* 0x00000000003f782f */ /* 0x000fda00038c0000 */
.L_x_1026:
[----:B------:R-:W-:Y:S05]  /*fdc0*/  @!P6 BRA `(.L_x_974) ;  /* 0x0000000000f8e947 */ /* 0x000fea0003800000 */
[----:B------:R-:W-:Y:S01]  /*fdd0*/  IMAD.MOV.U32 R6, RZ, RZ, R0 ;  /* 0x000000ffff067224 */ /* 0x000fe200078e0000 */
[----:B------:R-:W-:Y:S06]  /*fde0*/  @!P0 BRA `(.L_x_975) ;  /* 0x0000000000488947 */ /* 0x000fec0003800000 */
[----:B------:R-:W1:Y:S01]  /*fdf0*/  LDC R11, c[0x0][0x41c] ;  /* 0x00010700ff0b7b82 */ /* 0x000e620000000800 */
[----:B------:R-:W-:Y:S01]  /*fe00*/  IMAD.MOV.U32 R10, RZ, RZ, R5 ;  /* 0x000000ffff0a7224 */ /* 0x000fe200078e0005 */
[----:B------:R-:W-:Y:S02]  /*fe10*/  ULDC.64 UR4, c[0x0][0x408] ;  /* 0x0001020000047ab9 */ /* 0x000fe40000000a00 */
[----:B------:R-:W-:-:S04]  /*fe20*/  IMAD R9, R18, UR4, RZ ;  /* 0x0000000412097c24 */ /* 0x000fc8000f8e02ff */
[----:B------:R-:W-:Y:S01]  /*fe30*/  IMAD R9, R0, UR5, R9 ;  /* 0x0000000500097c24 */ /* 0x000fe2000f8e0209 */
[----:B-1----:R-:W-:-:S13]  /*fe40*/  ISETP.NE.AND P2, PT, R11, 0x1, PT ;  /* 0x000000010b00780c */ /* 0x002fda0003f45270 */
[----:B------:R-:W1:Y:S02]  /*fe50*/  @P2 LDC.64 R6, c[0x0][0x420] ;  /* 0x00010800ff062b82 */ /* 0x000e640000000a00 */
[----:B-1----:R-:W-:-:S05]  /*fe60*/  @P2 IMAD.HI.U32 R6, R5, R6, RZ ;  /* 0x0000000605062227 */ /* 0x002fca00078e00ff */
[----:B------:R-:W-:-:S04]  /*fe70*/  @P2 SHF.R.U32.HI R10, RZ, R7, R6 ;  /* 0x00000007ff0a2219 */ /* 0x000fc80000011606 */
[--C-:B------:R-:W-:Y:S01]  /*fe80*/  SHF.R.S32.HI R7, RZ, 0x1f, R10.reuse ;  /* 0x0000001fff077819 */ /* 0x100fe2000001140a */
[----:B------:R-:W-:-:S04]  /*fe90*/  IMAD.MOV.U32 R6, RZ, RZ, R10 ;  /* 0x000000ffff067224 */ /* 0x000fc800078e000a */
[----:B------:R-:W-:-:S04]  /*fea0*/  IMAD.WIDE.U32 R6, R0, UR4, R6 ;  /* 0x0000000400067c25 */ /* 0x000fc8000f8e0006 */
[----:B------:R-:W-:Y:S01]  /*feb0*/  IMAD.IADD R7, R7, 0x1, R9 ;  /* 0x0000000107077824 */ /* 0x000fe200078e0209 */
[----:B------:R-:W-:-:S04]  /*fec0*/  LEA R8, P2, R6, R2, 0x2 ;  /* 0x0000000206087211 */ /* 0x000fc800078410ff */
[----:B------:R-:W-:-:S05]  /*fed0*/  LEA.HI.X R9, R6, R3, R7, 0x2, P2 ;  /* 0x0000000306097211 */ /* 0x000fca00010f1407 */
[----:B------:R1:W5:Y:S01]  /*fee0*/  LDG.E R6, desc[UR60][R8.64] ;  /* 0x0000003c08067981 */ /* 0x000362000c1e1900 */
[----:B------:R-:W-:-:S04]  /*fef0*/  IMAD.MOV R10, RZ, RZ, -R10 ;  /* 0x000000ffff0a7224 */ /* 0x000fc800078e0a0a */
[----:B------:R-:W-:-:S07]  /*ff00*/  IMAD R5, R11, R10, R5 ;  /* 0x0000000a0b057224 */ /* 0x000fce00078e0205 */
.L_x_975:
[----:B------:R-:W2:Y:S01]  /*ff10*/  S2R R7, SR_TID.X ;  /* 0x0000000000077919 */ /* 0x000ea20000002100 */
[----:B-1----:R-:W-:Y:S02]  /*ff20*/  LEA R8, R16, UR38, 0x3 ;  /* 0x0000002610087c11 */ /* 0x002fe4000f8e18ff */
[----:B--2---:R-:W-:Y:S02]  /*ff30*/  LOP3.LUT R9, R7, 0x7f, RZ, 0xc0, !PT ;  /* 0x0000007f07097812 */ /* 0x004fe400078ec0ff */
[----:B------:R-:W-:Y:S02]  /*ff40*/  SHF.L.U32 R7, R17, 0x1f, RZ ;  /* 0x0000001f11077819 */ /* 0x000fe400000006ff */
[----:B------:R-:W-:Y:S02]  /*ff50*/  ISETP.NE.AND P3, PT, R9, RZ, PT ;  /* 0x000000ff0900720c */ /* 0x000fe40003f65270 */
[----:B------:R-:W1:Y:S02]  /*ff60*/  SYNCS.PHASECHK.TRANS64.TRYWAIT P2, [R8+URZ+0x30840], R7 ;  /* 0x03084007080075a7 */ /* 0x000e64000804017f */
[----:B-1----:R-:W-:Y:S09]  /*ff70*/  @!P2 BRA `(.L_x_976) ;  /* 0x000000280004a947 */ /* 0x002ff20003800000 */
.L_x_1027:
        /* <DEDUP_REMOVED lines=8> */
.L_x_977:
        /* <DEDUP_REMOVED lines=10> */
[----:B------:R-:W-:-:S03]  /*100a0*/  UMOV UR16, 0x40 ;  /* 0x0000004000107882 */ /* 0x000fc60000000000 */
[----:B------:R-:W-:Y:S02]  /*100b0*/  UIMAD UR8, UR8, 0x9000, UR38 ;  /* 0x00009000080878a4 */ /* 0x000fe4000f8e0226 */
[----:B------:R-:W-:Y:S02]  /*100c0*/  UIADD3 UR9, UR9, 0x30830, URZ ;  /* 0x0003083009097890 */ /* 0x000fe4000fffe03f */
[----:B------:R-:W-:Y:S02]  /*100d0*/  UIMAD UR11, UR11, 0x60, URZ ;  /* 0x000000600b0b78a4 */ /* 0x000fe4000f8e023f */
        /* <DEDUP_REMOVED lines=13> */
.L_x_974:
[----:B------:R-:W-:Y:S05]  /*101b0*/  WARPSYNC.ALL ;  /* 0x0000000000007948 */ /* 0x000fea0003800000 */
[----:B------:R-:W-:Y:S01]  /*101c0*/  BAR.SYNC.DEFER_BLOCKING 0x8, 0x120 ;  /* 0x0204800000007b1d */ /* 0x000fe20000010000 */
[----:B------:R-:W-:Y:S01]  /*101d0*/  ELECT P2, URZ, PT ;  /* 0x00000000003f782f */ /* 0x000fe20003840000 */
[----:B------:R-:W-:Y:S02]  /*101e0*/  UIADD3 UR47, UR47, 0x1, URZ ;  /* 0x000000012f2f7890 */ /* 0x000fe4000fffe03f */
[----:B------:R-:W-:Y:S02]  /*101f0*/  UIADD3 UR4, UP0, UR44, 0x270, URZ ;  /* 0x000002702c047890 */ /* 0x000fe4000ff1e03f */
[----:B------:R-:W-:-:S02]  /*10200*/  ULEA.HI UR5, UR47, UR47, URZ, 0x1 ;  /* 0x0000002f2f057291 */ /* 0x000fc4000f8f083f */
[----:B------:R-:W-:Y:S02]  /*10210*/  UIADD3 UR8, UR38, 0x12400, URZ ;  /* 0x0001240026087890 */ /* 0x000fe4000fffe03f */
[----:B------:R-:W-:Y:S02]  /*10220*/  ULOP3.LUT UR5, UR5, 0xfffffffe, URZ, 0xc0, !UPT ;  /* 0xfffffffe05057892 */ /* 0x000fe4000f8ec03f */
[----:B------:R-:W-:Y:S02]  /*10230*/  UIADD3 UR9, UR38, 0x30800, URZ ;  /* 0x0003080026097890 */ /* 0x000fe4000fffe03f */
[----:B-1----:R-:W-:Y:S01]  /*10240*/  @P2 IMAD.MOV.U32 R7, RZ, RZ, 0xc000 ;  /* 0x0000c000ff072424 */ /* 0x002fe200078e00ff */
[----:B------:R-:W-:Y:S02]  /*10250*/  UIADD3 UR14, UR47, -UR5, URZ ;  /* 0x800000052f0e7290 */ /* 0x000fe4000fffe03f */
[----:B------:R-:W-:Y:S02]  /*10260*/  UIADD3.X UR5, URZ, UR45, URZ, UP0, !UPT ;  /* 0x0000002d3f057290 */ /* 0x000fe400087fe43f */
[----:B------:R-:W-:-:S02]  /*10270*/  UIADD3 UR24, UR38, 0x16400, URZ ;  /* 0x0001640026187890 */ /* 0x000fc4000fffe03f */
[----:B------:R-:W-:Y:S01]  /*10280*/  UIADD3 UR16, UR38, 0x1a400, URZ ;  /* 0x0001a40026107890 */ /* 0x000fe2000fffe03f */
[----:B------:R-:W-:Y:S01]  /*10290*/  UMOV UR11, UR41 ;  /* 0x00000029000b7c82 */ /* 0x000fe20008000000 */
[----:B------:R1:W-:Y:S01]  /*102a0*/  @P2 SYNCS.ARRIVE.TRANS64 RZ, [UR38+0x30800], R7 ;  /* 0x03080007ffff29a7 */ /* 0x0003e20008000026 */
[----:B------:R-:W-:Y:S01]  /*102b0*/  UMOV UR12, UR42 ;  /* 0x0000002a000c7c82 */ /* 0x000fe20008000000 */
[----:B------:R-:W-:Y:S01]  /*102c0*/  UMOV UR13, UR43 ;  /* 0x0000002b000d7c82 */ /* 0x000fe20008000000 */
[----:B------:R-:W-:Y:S01]  /*102d0*/  UMOV UR6, 0x0 ;  /* 0x0000000000067882 */ /* 0x000fe20000000000 */
[----:B------:R-:W-:Y:S01]  /*102e0*/  UMOV UR7, 0x12f00000 ;  /* 0x12f0000000077882 */ /* 0x000fe20000000000 */
[----:B------:R-:W-:Y:S01]  /*102f0*/  UMOV UR10, URZ ;  /* 0x0000003f000a7c82 */ /* 0x000fe20008000000 */
[----:B------:R-:W-:Y:S01]  /*10300*/  UMOV UR27, UR41 ;  /* 0x00000029001b7c82 */ /* 0x000fe20008000000 */
[----:B------:R-:W-:Y:S01]  /*10310*/  UMOV UR28, UR42 ;  /* 0x0000002a001c7c82 */ /* 0x000fe20008000000 */
[----:B-1----:R-:W-:Y:S01]  /*10320*/  IMAD.U32 R7, RZ, RZ, UR14 ;  /* 0x0000000eff077e24 */ /* 0x002fe2000f8e00ff */
[----:B------:R-:W-:Y:S01]  /*10330*/  UMOV UR29, UR43 ;  /* 0x0000002b001d7c82 */ /* 0x000fe20008000000 */
[----:B------:R-:W-:Y:S01]  /*10340*/  UMOV UR26, 0x40 ;  /* 0x00000040001a7882 */ /* 0x000fe20000000000 */
[----:B------:R-:W-:Y:S01]  /*10350*/  UMOV UR25, UR9 ;  /* 0x0000000900197c82 */ /* 0x000fe20008000000 */
[----:B------:R-:W-:Y:S01]  /*10360*/  UMOV UR19, UR41 ;  /* 0x0000002900137c82 */ /* 0x000fe20008000000 */
[----:B------:R-:W-:Y:S01]  /*10370*/  SHF.L.U32 R7, R7, 0x1f, RZ ;  /* 0x0000001f07077819 */ /* 0x000fe200000006ff */
[----:B------:R-:W-:Y:S01]  /*10380*/  UMOV UR20, UR42 ;  /* 0x0000002a00147c82 */ /* 0x000fe20008000000 */
[----:B------:R-:W-:Y:S01]  /*10390*/  UMOV UR21, UR43 ;  /* 0x0000002b00157c82 */ /* 0x000fe20008000000 */
[----:B------:R-:W-:Y:S01]  /*103a0*/  UMOV UR18, 0x80 ;  /* 0x0000008000127882 */ /* 0x000fe20000000000 */
[----:B------:R1:W-:Y:S01]  /*103b0*/  UTMALDG.4D [UR8], [UR4], desc[UR6] ;  /* 0x00000608040075b4 */ /* 0x0003e20008019000 */
[----:B------:R-:W-:Y:S01]  /*103c0*/  UMOV UR17, UR9 ;  /* 0x0000000900117c82 */ /* 0x000fe20008000000 */
[----:B------:R1:W-:Y:S01]  /*103d0*/  UTMALDG.4D [UR24], [UR4], desc[UR6] ;  /* 0x00000618040075b4 */ /* 0x0003e20008019000 */
[----:B------:R1:W-:Y:S01]  /*103e0*/  UTMALDG.4D [UR16], [UR4], desc[UR6] ;  /* 0x00000610040075b4 */ /* 0x0003e20008019000 */
[----:B------:R-:W2:Y:S02]  /*103f0*/  SYNCS.PHASECHK.TRANS64.TRYWAIT P2, [UR38+0x30820], R7 ;  /* 0x03082007ff0075a7 */ /* 0x000ea40008040166 */
[----:B-12---:R-:W-:Y:S05]  /*10400*/  @!P2 BRA `(.L_x_978) ;  /* 0x0000002000f4a947 */ /* 0x006fea0003800000 */
.L_x_1028:
[----:B------:R-:W-:-:S04]  /*10410*/  UIADD3 UR4, UR46, -0x2, URZ ;  /* 0xfffffffe2e047890 */ /* 0x000fc8000fffe03f */
[----:B------:R-:W-:-:S06]  /*10420*/  UISETP.GE.AND UP0, UPT, UR4, UR39, UPT ;  /* 0x000000270400728c */ /* 0x000fcc000bf06270 */
[----:B------:R-:W-:-:S13]  /*10430*/  PLOP3.LUT P2, PT, PT, PT, UP0, 0x80, 0x0 ;  /* 0x000000000000781c */ /* 0x000fda0003f4f008 */
[----:B------:R-:W-:Y:S05]  /*10440*/  @!P2 BRA `(.L_x_979) ;  /* 0x000000140088a947 */ /* 0x000fea0003800000 */
[----:B-1----:R-:W-:Y:S01]  /*10450*/  IMAD R8, RZ, RZ, -UR46 ;  /* 0x8000002eff087e24 */ /* 0x002fe2000f8e02ff */
[----:B------:R-:W-:Y:S01]  /*10460*/  LOP3.LUT R11, RZ, UR39, RZ, 0x33, !PT ;  /* 0x00000027ff0b7c12 */ /* 0x000fe2000f8e33ff */
[----:B------:R-:W-:-:S03]  /*10470*/  ULDC.64 UR36, c[0x0][0x408] ;  /* 0x0001020000247ab9 */ /* 0x000fc60000000a00 */
[----:B------:R-:W-:-:S05]  /*10480*/  VIADDMNMX R11, R8, 0x1, R11, !PT ;  /* 0x00000001080b7846 */ /* 0x000fca000780010b */
[----:B------:R-:W-:-:S05]  /*10490*/  VIADD R7, R11, UR46 ;  /* 0x0000002e0b077c36 */ /* 0x000fca0008000000 */
[----:B------:R-:W-:-:S04]  /*104a0*/  LOP3.LUT R7, R7, 0x1, RZ, 0xc0, !PT ;  /* 0x0000000107077812 */ /* 0x000fc800078ec0ff */
[----:B------:R-:W-:Y:S01]  /*104b0*/  ISETP.NE.U32.AND P2, PT, R7, 0x1, PT ;  /* 0x000000010700780c */ /* 0x000fe20003f45070 */
[----:B------:R-:W-:-:S12]  /*104c0*/  IMAD.U32 R7, RZ, RZ, UR4 ;  /* 0x00000004ff077e24 */ /* 0x000fd8000f8e00ff */
        /* <DEDUP_REMOVED lines=27> */
.L_x_983:
[----:B-1----:R-:W1:Y:S01]  /*10680*/  S2R R2, SR_TID.X ;  /* 0x0000000000027919 */ /* 0x002e620000002100 */
[----:B------:R-:W-:Y:S02]  /*10690*/  LEA R3, R10, UR38, 0x3 ;  /* 0x000000260a037c11 */ /* 0x000fe4000f8e18ff */
[----:B-1----:R-:W-:Y:S02]  /*106a0*/  LOP3.LUT R9, R2, 0x7f, RZ, 0xc0, !PT ;  /* 0x0000007f02097812 */ /* 0x002fe400078ec0ff */
[----:B------:R-:W-:Y:S02]  /*106b0*/  SHF.L.U32 R2, R12, 0x1f, RZ ;  /* 0x0000001f0c027819 */ /* 0x000fe400000006ff */
[----:B------:R-:W-:Y:S02]  /*106c0*/  ISETP.NE.AND P2, PT, R9, RZ, PT ;  /* 0x000000ff0900720c */ /* 0x000fe40003f45270 */
[----:B------:R-:W1:Y:S02]  /*106d0*/  SYNCS.PHASECHK.TRANS64.TRYWAIT P3, [R3+URZ+0x30840], R2 ;  /* 0x03084002030075a7 */ /* 0x000e64000806017f */
[----:B-1----:R-:W-:Y:S09]  /*106e0*/  @!P3 BRA `(.L_x_984) ;  /* 0x000000200054b947 */ /* 0x002ff20003800000 */
.L_x_1029:
        /* <DEDUP_REMOVED lines=8> */
.L_x_985:
[----:B------:R-:W-:Y:S01]  /*10770*/  R2UR UR8, R10 ;  /* 0x000000000a0872ca */ /* 0x000fe200000e0000 */
[----:B------:R-:W-:Y:S01]  /*10780*/  UIADD3 UR4, UP0, UR44, 0x370, URZ ;  /* 0x000003702c047890 */ /* 0x000fe2000ff1e03f */
[----:B------:R-:W-:Y:S01]  /*10790*/  R2UR UR9, R3 ;  /* 0x00000000030972ca */ /* 0x000fe200000e0000 */
[----:B------:R-:W-:Y:S01]  /*107a0*/  UIADD3 UR19, UR38, 0x30800, URZ ;  /* 0x0003080026137890 */ /* 0x000fe2000fffe03f */
[----:B------:R-:W-:Y:S01]  /*107b0*/  R2UR UR11, R7 ;  /* 0x00000000070b72ca */ /* 0x000fe200000e0000 */
[----:B------:R-:W-:Y:S01]  /*107c0*/  UIADD3.X UR5, URZ, UR45, URZ, UP0, !UPT ;  /* 0x0000002d3f057290 */ /* 0x000fe200087fe43f */
[----:B------:R-:W-:Y:S01]  /*107d0*/  R2UR UR12, R4 ;  /* 0x00000000040c72ca */ /* 0x000fe200000e0000 */
[----:B------:R-:W-:Y:S01]  /*107e0*/  UMOV UR10, URZ ;  /* 0x0000003f000a7c82 */ /* 0x000fe20008000000 */
[----:B-----5:R-:W-:Y:S01]  /*107f0*/  R2UR UR13, R8 ;  /* 0x00000000080d72ca */ /* 0x020fe200000e0000 */
[----:B------:R-:W-:Y:S01]  /*10800*/  UMOV UR6, 0x0 ;  /* 0x0000000000067882 */ /* 0x000fe20000000000 */
[----:B------:R-:W-:Y:S01]  /*10810*/  UMOV UR7, 0x14f00000 ;  /* 0x14f0000000077882 */ /* 0x000fe20000000000 */
[----:B------:R-:W-:Y:S01]  /*10820*/  UMOV UR17, 0x40 ;  /* 0x0000004000117882 */ /* 0x000fe20000000000 */
[----:B------:R-:W-:Y:S01]  /*10830*/  UMOV UR18, 0x80 ;  /* 0x0000008000127882 */ /* 0x000fe20000000000 */
[----:B------:R-:W-:Y:S01]  /*10840*/  UIMAD UR8, UR8, 0x9000, UR38 ;  /* 0x00009000080878a4 */ /* 0x000fe2000f8e0226 */
[----:B-1----:R-:W-:Y:S01]  /*10850*/  SHF.L.U32 R3, R17, 0x1f, RZ ;  /* 0x0000001f11037819 */ /* 0x002fe200000006ff */
[----:B------:R-:W-:Y:S01]  /*10860*/  UIADD3 UR9, UR9, 0x30830, URZ ;  /* 0x0003083009097890 */ /* 0x000fe2000fffe03f */
[----:B------:R-:W-:Y:S01]  /*10870*/  LEA R2, R16, UR19, 0x3 ;  /* 0x0000001310027c11 */ /* 0x000fe2000f8e18ff */
[----:B------:R-:W-:-:S02]  /*10880*/  UIMAD UR11, UR11, 0x60, URZ ;  /* 0x000000600b0b78a4 */ /* 0x000fc4000f8e023f */
        /* <DEDUP_REMOVED lines=13> */
.L_x_1030:
[----:B------:R-:W-:Y:S05]  /*10960*/  @P2 BRA `(.L_x_987) ;  /* 0x0000000000202947 */ /* 0x000fea0003800000 */
[----:B------:R-:W2:Y:S01]  /*10970*/  S2R R9, SR_TID.X ;  /* 0x0000000000097919 */ /* 0x000ea20000002100 */
[----:B-1----:R-:W-:Y:S01]  /*10980*/  LEA R2, R16, UR38, 0x3 ;  /* 0x0000002610027c11 */ /* 0x002fe2000f8e18ff */
[----:B------:R-:W-:-:S04]  /*10990*/  IMAD.MOV.U32 R3, RZ, RZ, 0x9000 ;  /* 0x00009000ff037424 */ /* 0x000fc800078e00ff */
[----:B------:R3:W-:Y:S01]  /*109a0*/  SYNCS.ARRIVE.TRANS64 RZ, [R2+URZ+0x30850], R3 ;  /* 0x0308500302ff79a7 */ /* 0x0007e2000800003f */
[----:B--2---:R-:W-:-:S04]  /*109b0*/  LOP3.LUT R9, R9, 0x1f, RZ, 0xc0, !PT ;  /* 0x0000001f09097812 */ /* 0x004fc800078ec0ff */
[----:B------:R-:W-:-:S13]  /*109c0*/  ISETP.NE.AND P2, PT, R9, RZ, PT ;  /* 0x000000ff0900720c */ /* 0x000fda0003f45270 */
[----:B---3--:R-:W-:Y:S05]  /*109d0*/  @!P2 BRA `(.L_x_987) ;  /* 0x000000000004a947 */ /* 0x008fea0003800000 */
[----:B------:R-:W-:Y:S01]  /*109e0*/  BPT.TRAP 0x1 ;  /* 0x000000040000795c */ /* 0x000fe20000300000 */
.L_x_987:
        /* <DEDUP_REMOVED lines=10> */
[----:B------:R-:W-:-:S02]  /*10a90*/  IMAD.MOV.U32 R6, RZ, RZ, R8 ;  /* 0x000000ffff067224 */ /* 0x000fc400078e0008 */
[----:B------:R-:W-:Y:S01]  /*10aa0*/  IMAD.MOV.U32 R5, RZ, RZ, R7 ;  /* 0x000000ffff057224 */ /* 0x000fe200078e0007 */
[----:B------:R-:W-:Y:S02]  /*10ab0*/  UIMAD UR15, UR9, 0x9000, UR38 ;  /* 0x00009000090f78a4 */ /* 0x000fe4000f8e0226 */
[----:B------:R-:W-:Y:S02]  /*10ac0*/  ULEA UR9, UR9, UR38, 0x3 ;  /* 0x0000002609097291 */ /* 0x000fe4000f8e183f */
[----:B------:R-:W-:Y:S02]  /*10ad0*/  UIMAD UR11, UR11, 0x60, URZ ;  /* 0x000000600b0b78a4 */ /* 0x000fe4000f8e023f */
[----:B------:R-:W-:Y:S02]  /*10ae0*/  UIADD3 UR8, UR15, 0x400, URZ ;  /* 0x000004000f087890 */ /* 0x000fe4000fffe03f */
[----:B------:R-:W-:Y:S02]  /*10af0*/  UIADD3 UR9, UR9, 0x30850, URZ ;  /* 0x0003085009097890 */ /* 0x000fe4000fffe03f */
[----:B------:R-:W-:-:S02]  /*10b00*/  UIADD3 UR14, UR15, 0x3400, URZ ;  /* 0x000034000f0e7890 */ /* 0x000fc4000fffe03f */
        /* <DEDUP_REMOVED lines=10> */
.L_x_982:
[----:B------:R-:W-:Y:S05]  /*10bb0*/  BSYNC B0 ;  /* 0x0000000000007941 */ /* 0x000fea0003800000 */
.L_x_981:
[----:B------:R-:W-:Y:S01]  /*10bc0*/  UIADD3 UR4, UR46, -0x3, URZ ;  /* 0xfffffffd2e047890 */ /* 0x000fe2000fffe03f */
[----:B------:R-:W-:Y:S02]  /*10bd0*/  IMAD.MOV.U32 R16, RZ, RZ, R10 ;  /* 0x000000ffff107224 */ /* 0x000fe400078e000a */
[----:B------:R-:W-:-:S03]  /*10be0*/  IMAD.MOV.U32 R17, RZ, RZ, R12 ;  /* 0x000000ffff117224 */ /* 0x000fc600078e000c */
[----:B------:R-:W-:-:S07]  /*10bf0*/  IMAD.U32 R7, RZ, RZ, UR4 ;  /* 0x00000004ff077e24 */ /* 0x000fce000f8e00ff */
.L_x_980:
[----:B------:R-:W-:Y:S01]  /*10c00*/  ULOP3.LUT UR4, URZ, UR46, URZ, 0x33, !UPT ;  /* 0x0000002e3f047292 */ /* 0x000fe2000f8e333f */
[----:B------:R-:W-:Y:S01]  /*10c10*/  VIADD R11, R11, 0xfffffffe ;  /* 0xfffffffe0b0b7836 */ /* 0x000fe20000000000 */
[----:B------:R-:W-:Y:S04]  /*10c20*/  BSSY B0, `(.L_x_979) ;  /* 0x00000e4000007945 */ /* 0x000fe80003800000 */
[----:B------:R-:W-:-:S13]  /*10c30*/  ISETP.NE.AND P2, PT, R11, UR4, PT ;  /* 0x000000040b007c0c */ /* 0x000fda000bf45270 */
[----:B------:R-:W-:Y:S05]  /*10c40*/  @!P2 BRA `(.L_x_988) ;  /* 0x0000000c0084a947 */ /* 0x000fea0003800000 */
[----:B------:R-:W-:-:S07]  /*10c50*/  IMAD.MOV.U32 R8, RZ, RZ, R6 ;  /* 0x000000ffff087224 */ /* 0x000fce00078e0006 */
.L_x_1003:
[----:B------:R-:W-:Y:S01]  /*10c60*/  VIADD R10, R16, 0x1 ;  /* 0x00000001100a7836 */ /* 0x000fe20000000000 */
[----:B------:R-:W-:Y:S05]  /*10c70*/  YIELD ;  /* 0x0000000000007946 */ /* 0x000fea0003800000 */
[----:B------:R-:W-:Y:S01]  /*10c80*/  ISETP.NE.AND P2, PT, R10, 0x2, PT ;  /* 0x000000020a00780c */ /* 0x000fe20003f45270 */
[----:B------:R-:W-:Y:S03]  /*10c90*/  BSSY B1, `(.L_x_989) ;  /* 0x000006b000017945 */ /* 0x000fe60003800000 */
[----:B-1----:R-:W-:-:S02]  /*10ca0*/  SEL R2, RZ, 0x1, P2 ;  /* 0x00000001ff027807 */ /* 0x002fc40001000000 */
[----:B------:R-:W-:Y:S02]  /*10cb0*/  SEL R10, R10, RZ, P2 ;  /* 0x000000ff0a0a7207 */ /* 0x000fe40001000000 */
[----:B------:R-:W-:Y:S01]  /*10cc0*/  LOP3.LUT R11, R17, R2, RZ, 0x3c, !PT ;  /* 0x00000002110b7212 */ /* 0x000fe200078e3cff */
[----:B------:R-:W-:Y:S06]  /*10cd0*/  @!P6 BRA `(.L_x_990) ;  /* 0x000000040098e947 */ /* 0x000fec0003800000 */
[----:B------:R-:W-:Y:S01]  /*10ce0*/  IMAD.MOV.U32 R12, RZ, RZ, R7 ;  /* 0x000000ffff0c7224 */ /* 0x000fe200078e0007 */
[----:B------:R-:W-:Y:S06]  /*10cf0*/  @!P0 BRA `(.L_x_991) ;  /* 0x0000000000448947 */ /* 0x000fec0003800000 */
[----:B------:R-:W1:Y:S01]  /*10d00*/  LDC R9, c[0x0][0x41c] ;  /* 0x00010700ff097b82 */ /* 0x000e620000000800 */
        /* <DEDUP_REMOVED lines=16> */
.L_x_991:
[----:B------:R-:W1:Y:S01]  /*10e10*/  S2R R2, SR_TID.X ;  /* 0x0000000000027919 */ /* 0x000e620000002100 */
[----:B------:R-:W-:Y:S02]  /*10e20*/  LEA R3, R10, UR38, 0x3 ;  /* 0x000000260a037c11 */ /* 0x000fe4000f8e18ff */
[----:B-1----:R-:W-:Y:S02]  /*10e30*/  LOP3.LUT R9, R2, 0x7f, RZ, 0xc0, !PT ;  /* 0x0000007f02097812 */ /* 0x002fe400078ec0ff */
[----:B------:R-:W-:Y:S02]  /*10e40*/  SHF.L.U32 R2, R11, 0x1f, RZ ;  /* 0x0000001f0b027819 */ /* 0x000fe400000006ff */
[----:B------:R-:W-:Y:S02]  /*10e50*/  ISETP.NE.AND P2, PT, R9, RZ, PT ;  /* 0x000000ff0900720c */ /* 0x000fe40003f45270 */
[----:B------:R-:W1:Y:S02]  /*10e60*/  SYNCS.PHASECHK.TRANS64.TRYWAIT P3, [R3+URZ+0x30840], R2 ;  /* 0x03084002030075a7 */ /* 0x000e64000806017f */
[----:B-1----:R-:W-:Y:S09]  /*10e70*/  @!P3 BRA `(.L_x_992) ;  /* 0x000000180098b947 */ /* 0x002ff20003800000 */
.L_x_1031:
        /* <DEDUP_REMOVED lines=8> */
.L_x_993:
        /* <DEDUP_REMOVED lines=14> */
[----:B------:R-:W-:Y:S01]  /*10fe0*/  SHF.L.U32 R17, R17, 0x1f, RZ ;  /* 0x0000001f11117819 */ /* 0x000fe200000006ff */
[----:B------:R-:W-:Y:S01]  /*10ff0*/  UIADD3 UR9, UR9, 0x30830, URZ ;  /* 0x0003083009097890 */ /* 0x000fe2000fffe03f */
[----:B-1----:R-:W-:Y:S01]  /*11000*/  LEA R2, R16, UR19, 0x3 ;  /* 0x0000001310027c11 */ /* 0x002fe2000f8e18ff */
        /* <DEDUP_REMOVED lines=14> */
.L_x_1032:
[----:B------:R-:W-:Y:S05]  /*110f0*/  @P2 BRA `(.L_x_995) ;  /* 0x00000000001c2947 */ /* 0x000fea0003800000 */
[----:B------:R-:W2:Y:S02]  /*11100*/  S2R R3, SR_TID.X ;  /* 0x0000000000037919 */ /* 0x000ea40000002100 */
[----:B--2---:R-:W-:Y:S01]  /*11110*/  LOP3.LUT R9, R3, 0x1f, RZ, 0xc0, !PT ;  /* 0x0000001f03097812 */ /* 0x004fe200078ec0ff */
[----:B------:R-:W-:-:S03]  /*11120*/  IMAD.MOV.U32 R3, RZ, RZ, 0x9000 ;  /* 0x00009000ff037424 */ /* 0x000fc600078e00ff */
[----:B------:R-:W-:Y:S01]  /*11130*/  ISETP.NE.AND P2, PT, R9, RZ, PT ;  /* 0x000000ff0900720c */ /* 0x000fe20003f45270 */
[----:B------:R2:W-:-:S12]  /*11140*/  SYNCS.ARRIVE.TRANS64 RZ, [R2+URZ+0x50], R3 ;  /* 0x0000500302ff79a7 */ /* 0x0005d8000800003f */
[----:B--2---:R-:W-:Y:S05]  /*11150*/  @!P2 BRA `(.L_x_995) ;  /* 0x000000000004a947 */ /* 0x004fea0003800000 */
[----:B------:R-:W-:Y:S01]  /*11160*/  BPT.TRAP 0x1 ;  /* 0x000000040000795c */ /* 0x000fe20000300000 */
.L_x_995:
        /* <DEDUP_REMOVED lines=12> */
[----:B------:R-:W-:Y:S01]  /*11230*/  UIMAD UR8, UR8, 0x9000, UR38 ;  /* 0x00009000080878a4 */ /* 0x000fe2000f8e0226 */
[----:B------:R-:W-:Y:S01]  /*11240*/  IMAD.MOV.U32 R6, RZ, RZ, R8 ;  /* 0x000000ffff067224 */ /* 0x000fe200078e0008 */
[----:B------:R-:W-:Y:S02]  /*11250*/  UIMAD UR11, UR11, 0x60, URZ ;  /* 0x000000600b0b78a4 */ /* 0x000fe4000f8e023f */
[----:B------:R-:W-:Y:S02]  /*11260*/  UIADD3 UR9, UR9, 0x50, URZ ;  /* 0x0000005009097890 */ /* 0x000fe4000fffe03f */
        /* <DEDUP_REMOVED lines=13> */
.L_x_990:
[----:B------:R-:W-:Y:S05]  /*11340*/  BSYNC B1 ;  /* 0x0000000000017941 */ /* 0x000fea0003800000 */
.L_x_989:
[----:B------:R-:W-:Y:S01]  /*11350*/  VIADD R16, R10, 0x1 ;  /* 0x000000010a107836 */ /* 0x000fe20000000000 */
[----:B------:R-:W-:Y:S01]  /*11360*/  BSSY B1, `(.L_x_996) ;  /* 0x000006c000017945 */ /* 0x000fe20003800000 */
[----:B------:R-:W-:-:S03]  /*11370*/  VIADD R12, R7, 0xffffffff ;  /* 0xffffffff070c7836 */ /* 0x000fc60000000000 */
[----:B------:R-:W-:-:S04]  /*11380*/  ISETP.NE.AND P2, PT, R16, 0x2, PT ;  /* 0x000000021000780c */ /* 0x000fc80003f45270 */
[----:B-1----:R-:W-:Y:S02]  /*11390*/  SEL R2, RZ, 0x1, P2 ;  /* 0x00000001ff027807 */ /* 0x002fe40001000000 */
[----:B------:R-:W-:Y:S02]  /*113a0*/  SEL R16, R16, RZ, P2 ;  /* 0x000000ff10107207 */ /* 0x000fe40001000000 */
[----:B------:R-:W-:Y:S01]  /*113b0*/  LOP3.LUT R17, R11, R2, RZ, 0x3c, !PT ;  /* 0x000000020b117212 */ /* 0x000fe200078e3cff */
[----:B------:R-:W-:Y:S06]  /*113c0*/  @!P6 BRA `(.L_x_997) ;  /* 0x000000040094e947 */ /* 0x000fec0003800000 */
[----:B------:R-:W-:Y:S01]  /*113d0*/  IMAD.MOV.U32 R13, RZ, RZ, R12 ;  /* 0x000000ffff0d7224 */ /* 0x000fe200078e000c */
[----:B------:R-:W-:Y:S06]  /*113e0*/  @!P0 BRA `(.L_x_998) ;  /* 0x0000000000448947 */ /* 0x000fec0003800000 */
[----:B------:R-:W1:Y:S02]  /*113f0*/  LDC R8, c[0x0][0x41c] ;  /* 0x00010700ff087b82 */ /* 0x000e640000000800 */
        /* <DEDUP_REMOVED lines=16> */
.L_x_998:
[----:B------:R-:W-:Y:S02]  /*11500*/  LEA R2, R16, UR38, 0x3 ;  /* 0x0000002610027c11 */ /* 0x000fe4000f8e18ff */
[----:B------:R-:W-:-:S04]  /*11510*/  SHF.L.U32 R3, R17, 0x1f, RZ ;  /* 0x0000001f11037819 */ /* 0x000fc800000006ff */
[----:B------:R-:W2:Y:S02]  /*11520*/  SYNCS.PHASECHK.TRANS64.TRYWAIT P2, [R2+URZ+0x30840], R3 ;  /* 0x03084003020075a7 */ /* 0x000ea4000804017f */
[----:B--2---:R-:W-:Y:S05]  /*11530*/  @!P2 BRA `(.L_x_999) ;  /* 0x000000140010a947 */ /* 0x004fea0003800000 */
.L_x_1033:
        /* <DEDUP_REMOVED lines=11> */
.L_x_1000:
[----:B------:R-:W-:Y:S01]  /*115f0*/  R2UR UR9, R16 ;  /* 0x00000000100972ca */ /* 0x000fe200000e0000 */
[----:B------:R-:W-:Y:S01]  /*11600*/  UIADD3 UR19, UR38, 0x30800, URZ ;  /* 0x0003080026137890 */ /* 0x000fe2000fffe03f */
[----:B------:R-:W-:Y:S01]  /*11610*/  R2UR UR11, R13 ;  /* 0x000000000d0b72ca */ /* 0x000fe200000e0000 */
[----:B------:R-:W-:Y:S01]  /*11620*/  UIADD3 UR4, UP0, UR44, 0x370, URZ ;  /* 0x000003702c047890 */ /* 0x000fe2000ff1e03f */
[----:B------:R-:W-:Y:S01]  /*11630*/  R2UR UR12, R4 ;  /* 0x00000000040c72ca */ /* 0x000fe200000e0000 */
[----:B------:R-:W-:Y:S01]  /*11640*/  UMOV UR10, URZ ;  /* 0x0000003f000a7c82 */ /* 0x000fe20008000000 */
[----:B-----5:R-:W-:Y:S01]  /*11650*/  R2UR UR13, R8 ;  /* 0x00000000080d72ca */ /* 0x020fe200000e0000 */
[----:B------:R-:W-:Y:S01]  /*11660*/  UIADD3.X UR5, URZ, UR45, URZ, UP0, !UPT ;  /* 0x0000002d3f057290 */ /* 0x000fe200087fe43f */
[----:B------:R-:W-:Y:S01]  /*11670*/  SHF.L.U32 R11, R11, 0x1f, RZ ;  /* 0x0000001f0b0b7819 */ /* 0x000fe200000006ff */
[----:B------:R-:W-:Y:S01]  /*11680*/  UMOV UR6, 0x0 ;  /* 0x0000000000067882 */ /* 0x000fe20000000000 */
[----:B------:R-:W-:Y:S01]  /*11690*/  UMOV UR7, 0x14f00000 ;  /* 0x14f0000000077882 */ /* 0x000fe20000000000 */
[----:B------:R-:W-:Y:S01]  /*116a0*/  UMOV UR17, 0x40 ;  /* 0x0000004000117882 */ /* 0x000fe20000000000 */
[----:B------:R-:W-:Y:S01]  /*116b0*/  UMOV UR18, 0x80 ;  /* 0x0000008000127882 */ /* 0x000fe20000000000 */
[----:B------:R-:W-:Y:S01]  /*116c0*/  UIMAD UR8, UR9, 0x9000, UR38 ;  /* 0x00009000090878a4 */ /* 0x000fe2000f8e0226 */
[----:B--2---:R-:W-:Y:S01]  /*116d0*/  LEA R2, R10, UR19, 0x3 ;  /* 0x000000130a027c11 */ /* 0x004fe2000f8e18ff */
[----:B------:R-:W-:-:S02]  /*116e0*/  ULEA UR9, UR9, UR19, 0x3 ;  /* 0x0000001309097291 */ /* 0x000fc4000f8e183f */
[----:B------:R-:W-:Y:S02]  /*116f0*/  UIMAD UR11, UR11, 0x60, URZ ;  /* 0x000000600b0b78a4 */ /* 0x000fe4000f8e023f */
[----:B------:R-:W-:Y:S02]  /*11700*/  UIADD3 UR14, UR8, 0x1e400, URZ ;  /* 0x0001e400080e7890 */ /* 0x000fe4000fffe03f */
        /* <DEDUP_REMOVED lines=13> */
.L_x_1034:
        /* <DEDUP_REMOVED lines=8> */
.L_x_1002:
        /* <DEDUP_REMOVED lines=28> */
.L_x_997:
[----:B------:R-:W-:Y:S05]  /*11a20*/  BSYNC B1 ;  /* 0x0000000000017941 */ /* 0x000fea0003800000 */
.L_x_996:
[----:B------:R-:W-:Y:S01]  /*11a30*/  ISETP.GT.AND P2, PT, R12, UR39, PT ;  /* 0x000000270c007c0c */ /* 0x000fe2000bf44270 */
[----:B------:R-:W-:-:S12]  /*11a40*/  VIADD R7, R7, 0xfffffffe ;  /* 0xfffffffe07077836 */ /* 0x000fd80000000000 */
[----:B------:R-:W-:Y:S05]  /*11a50*/  @P2 BRA `(.L_x_1003) ;  /* 0xfffffff000802947 */ /* 0x000fea000383ffff */
.L_x_988:
[----:B------:R-:W-:Y:S05]  /*11a60*/  BSYNC B0 ;  /* 0x0000000000007941 */ /* 0x000fea0003800000 */
.L_x_979:
[----:B------:R-:W-:Y:S04]  /*11a70*/  BSSY B0, `(.L_x_1004) ;  /* 0x000000e000007945 */ /* 0x000fe80003800000 */
[----:B------:R-:W-:Y:S05]  /*11a80*/  @P1 BRA `(.L_x_1005) ;  /* 0x0000000000301947 */ /* 0x000fea0003800000 */
[----:B-1----:R-:W1:Y:S01]  /*11a90*/  S2R R7, SR_LANEID ;  /* 0x0000000000077919 */ /* 0x002e620000000000 */
        /* <DEDUP_REMOVED lines=11> */
.L_x_1005:
[----:B------:R-:W-:Y:S05]  /*11b50*/  BSYNC B0 ;  /* 0x0000000000007941 */ /* 0x000fea0003800000 */
.L_x_1004:
[----:B------:R-:W-:Y:S04]  /*11b60*/  BSSY B0, `(.L_x_1006) ;  /* 0x000002c000007945 */ /* 0x000fe80003800000 */
[----:B------:R-:W-:Y:S05]  /*11b70*/  @!P6 BRA `(.L_x_1007) ;  /* 0x0000000000a8e947 */ /* 0x000fea0003800000 */
[----:B------:R-:W2:Y:S01]  /*11b80*/  S2R R0, SR_TID.X ;  /* 0x0000000000007919 */ /* 0x000ea20000002100 */
[----:B-1----:R-:W-:Y:S02]  /*11b90*/  LEA R3, R16, UR38, 0x3 ;  /* 0x0000002610037c11 */ /* 0x002fe4000f8e18ff */
[----:B--2---:R-:W-:Y:S02]  /*11ba0*/  LOP3.LUT R2, R0, 0x7f, RZ, 0xc0, !PT ;  /* 0x0000007f00027812 */ /* 0x004fe400078ec0ff */
[----:B------:R-:W-:Y:S02]  /*11bb0*/  SHF.L.U32 R0, R17, 0x1f, RZ ;  /* 0x0000001f11007819 */ /* 0x000fe400000006ff */
[----:B------:R-:W-:Y:S02]  /*11bc0*/  ISETP.NE.AND P1, PT, R2, RZ, PT ;  /* 0x000000ff0200720c */ /* 0x000fe40003f25270 */
[----:B------:R-:W1:Y:S02]  /*11bd0*/  SYNCS.PHASECHK.TRANS64.TRYWAIT P0, [R3+URZ+0x30860], R0 ;  /* 0x03086000030075a7 */ /* 0x000e64000800017f */
[----:B-1----:R-:W-:Y:S09]  /*11be0*/  @!P0 BRA `(.L_x_1008) ;  /* 0x0000000c008c8947 */ /* 0x002ff20003800000 */
.L_x_1035:
        /* <DEDUP_REMOVED lines=8> */
.L_x_1009:
        /* <DEDUP_REMOVED lines=11> */
[----:B------:R-:W-:Y:S02]  /*11d20*/  UIMAD UR8, UR8, 0x9000, UR38 ;  /* 0x00009000080878a4 */ /* 0x000fe4000f8e0226 */
        /* <DEDUP_REMOVED lines=15> */
.L_x_1007:
[----:B------:R-:W-:Y:S05]  /*11e20*/  BSYNC B0 ;  /* 0x0000000000007941 */ /* 0x000fea0003800000 */
.L_x_1006:
[----:B------:R-:W-:Y:S02]  /*11e30*/  VIADD R16, R16, 0x1 ;  /* 0x0000000110107836 */ /* 0x000fe40000000000 */
[----:B------:R-:W-:-:S03]  /*11e40*/  IMAD.MOV.U32 R13, RZ, RZ, R19 ;  /* 0x000000ffff0d7224 */ /* 0x000fc600078e0013 */
[----:B------:R-:W-:-:S04]  /*11e50*/  ISETP.NE.AND P0, PT, R16, 0x2, PT ;  /* 0x000000021000780c */ /* 0x000fc80003f05270 */
[----:B-1----:R-:W-:Y:S02]  /*11e60*/  SEL R0, RZ, 0x1, P0 ;  /* 0x00000001ff007807 */ /* 0x002fe40000000000 */
[----:B------:R-:W-:Y:S02]  /*11e70*/  SEL R16, R16, RZ, P0 ;  /* 0x000000ff10107207 */ /* 0x000fe40000000000 */
[----:B------:R-:W-:-:S07]  /*11e80*/  LOP3.LUT R17, R17, R0, RZ, 0x3c, !PT ;  /* 0x0000000011117212 */ /* 0x000fce00078e3cff */
.L_x_968:
[----:B------:R-:W-:Y:S05]  /*11e90*/  BSYNC B6 ;  /* 0x0000000000067941 */ /* 0x000fea0003800000 */
.L_x_966:
[----:B------:R-:W-:-:S03]  /*11ea0*/  UMOV UR4, 0xffffffff ;  /* 0xffffffff00047882 */ /* 0x000fc60000000000 */
[----:B------:R-:W-:Y:S05]  /*11eb0*/  BRA.DIV UR4, `(.L_x_1010) ;  /* 0x0000000a04ec7947 */ /* 0x000fea000b800000 */
[----:B------:R1:W2:Y:S02]  /*11ec0*/  SHFL.IDX PT, R14, R13, RZ, 0x1f ;  /* 0x00001fff0d0e7589 */ /* 0x0002a400000e0000 */
.L_x_1038:
[----:B------:R-:W3:Y:S01]  /*11ed0*/  S2R R0, SR_TID.X ;  /* 0x0000000000007919 */ /* 0x000ee20000002100 */
[----:B------:R-:W-:Y:S05]  /*11ee0*/  WARPSYNC.ALL ;  /* 0x0000000000007948 */ /* 0x000fea0003800000 */
[----:B------:R-:W-:Y:S01]  /*11ef0*/  BAR.SYNC.DEFER_BLOCKING 0x4, 0x120 ;  /* 0x0104800000007b1d */ /* 0x000fe20000010000 */
[----:B--2---:R-:W-:-:S05]  /*11f00*/  IMAD.MOV.U32 R19, RZ, RZ, R14 ;  /* 0x000000ffff137224 */ /* 0x004fca00078e000e */
[----:B------:R-:W-:Y:S01]  /*11f10*/  ULDC UR4, c[0x0][0xda8] ;  /* 0x00036a0000047ab9 */ /* 0x000fe20000000800 */
[----:B---3--:R-:W-:-:S04]  /*11f20*/  LOP3.LUT R0, R0, 0x1f, RZ, 0xc0, !PT ;  /* 0x0000001f00007812 */ /* 0x008fc800078ec0ff */
[----:B------:R-:W-:-:S13]  /*11f30*/  ISETP.NE.AND P0, PT, R0, RZ, PT ;  /* 0x000000ff0000720c */ /* 0x000fda0003f05270 */
[----:B------:R-:W2:Y:S01]  /*11f40*/  @!P0 S2R R3, SR_CgaCtaId ;  /* 0x0000000000038919 */ /* 0x000ea20000008800 */
[----:B------:R-:W-:-:S04]  /*11f50*/  @!P0 MOV R0, 0x400 ;  /* 0x0000040000008802 */ /* 0x000fc80000000f00 */
[----:B--2---:R-:W-:-:S05]  /*11f60*/  @!P0 LEA R0, R3, R0, 0x18 ;  /* 0x0000000003008211 */ /* 0x004fca00078ec0ff */
[----:B------:R2:W-:Y:S01]  /*11f70*/  @!P0 STS [R0+0x308d0], R13 ;  /* 0x0308d00d00008388 */ /* 0x0005e20000000800 */
[----:B------:R-:W-:Y:S06]  /*11f80*/  BAR.ARV 0x5, 0x120 ;  /* 0x0144800000007b1d */ /* 0x000fec0000002000 */
[----:B------:R-:W-:-:S13]  /*11f90*/  ISETP.GE.AND P0, PT, R19, UR4, PT ;  /* 0x0000000413007c0c */ /* 0x000fda000bf06270 */
[----:B--2---:R-:W-:Y:S05]  /*11fa0*/  @!P0 BRA `(.L_x_1011) ;  /* 0xffffffcc00cc8947 */ /* 0x004fea000383ffff */
.L_x_957:
[----:B------:R-:W2:Y:S01]  /*11fb0*/  S2R R3, SR_CgaCtaId ;  /* 0x0000000000037919 */ /* 0x000ea20000008800 */
[----:B------:R-:W-:Y:S01]  /*11fc0*/  UIADD3 UR47, UR47, 0x1, URZ ;  /* 0x000000012f2f7890 */ /* 0x000fe2000fffe03f */
[----:B------:R-:W-:-:S03]  /*11fd0*/  MOV R0, 0x400 ;  /* 0x0000040000007802 */ /* 0x000fc60000000f00 */
[----:B------:R-:W-:-:S04]  /*11fe0*/  ULEA.HI UR4, UR47, UR47, URZ, 0x1 ;  /* 0x0000002f2f047291 */ /* 0x000fc8000f8f083f */
[----:B------:R-:W-:-:S04]  /*11ff0*/  ULOP3.LUT UR4, UR4, 0xfffffffe, URZ, 0xc0, !UPT ;  /* 0xfffffffe04047892 */ /* 0x000fc8000f8ec03f */
[----:B------:R-:W-:Y:S01]  /*12000*/  UIADD3 UR4, UR47, -UR4, URZ ;  /* 0x800000042f047290 */ /* 0x000fe2000fffe03f */
[----:B--2---:R-:W-:-:S05]  /*12010*/  LEA R7, R3, R0, 0x18 ;  /* 0x0000000003077211 */ /* 0x004fca00078ec0ff */
[----:B------:R-:W-:-:S05]  /*12020*/  IMAD.U32 R0, RZ, RZ, UR4 ;  /* 0x00000004ff007e24 */ /* 0x000fca000f8e00ff */
[----:B------:R-:W-:-:S04]  /*12030*/  SHF.L.U32 R0, R0, 0x1f, RZ ;  /* 0x0000001f00007819 */ /* 0x000fc800000006ff */
[----:B------:R-:W2:Y:S02]  /*12040*/  SYNCS.PHASECHK.TRANS64.TRYWAIT P0, [R7+URZ+0x30820], R0 ;  /* 0x03082000070075a7 */ /* 0x000ea4000800017f */
[----:B--2---:R-:W-:Y:S05]  /*12050*/  @!P0 BRA `(.L_x_1012) ;  /* 0x0000000800a88947 */ /* 0x004fea0003800000 */
.L_x_1039:
[----:B------:R-:W3:Y:S02]  /*12060*/  S2R R2, SR_TID.X ;  /* 0x0000000000027919 */ /* 0x000ee40000002100 */
[----:B---3--:R-:W-:-:S04]  /*12070*/  SHF.R.U32.HI R2, RZ, 0x5, R2 ;  /* 0x00000005ff027819 */ /* 0x008fc80000011602 */
[----:B------:R-:W-:-:S05]  /*12080*/  LOP3.LUT R2, R2, 0x3, RZ, 0xc0, !PT ;  /* 0x0000000302027812 */ /* 0x000fca00078ec0ff */
[----:B--2---:R-:W2:Y:S02]  /*12090*/  SHFL.IDX PT, R0, R2, RZ, 0x1f ;  /* 0x00001fff02007589 */ /* 0x004ea400000e0000 */
[----:B--2---:R-:W-:-:S13]  /*120a0*/  ISETP.NE.AND P0, PT, R0, RZ, PT ;  /* 0x000000ff0000720c */ /* 0x004fda0003f05270 */
[----:B------:R-:W-:Y:S05]  /*120b0*/  @P0 EXIT ;  /* 0x000000000000094d */ /* 0x000fea0003800000 */
[----:B------:R-:W-:Y:S01]  /*120c0*/  ELECT P0, URZ, PT ;  /* 0x00000000003f782f */ /* 0x000fe20003800000 */
[----:B------:R-:W-:-:S12]  /*120d0*/  BSSY B0, `(.L_x_1013) ;  /* 0x0000022000007945 */ /* 0x000fd80003800000 */
[----:B------:R-:W-:Y:S05]  /*120e0*/  @!P0 BRA `(.L_x_1014) ;  /* 0x0000000000808947 */ /* 0x000fea0003800000 */
[----:B------:R-:W2:Y:S02]  /*120f0*/  LDL R2, [R1] ;  /* 0x0000000001027983 */ /* 0x000ea40000100800 */
[----:B--2---:R-:W-:-:S13]  /*12100*/  R2UR UR4, R2 ;  /* 0x00000000020472ca */ /* 0x004fda00000e0000 */
[----:B------:R-:W-:-:S06]  /*12110*/  ULOP3.LUT UR4, UR4, 0x2, URZ, 0xfc, !UPT ;  /* 0x0000000204047892 */ /* 0x000fcc000f8efc3f */
[----:B------:R-:W-:-:S05]  /*12120*/  IMAD.U32 R0, RZ, RZ, UR4 ;  /* 0x00000004ff007e24 */ /* 0x000fca000f8e00ff */
[----:B------:R-:W-:-:S13]  /*12130*/  ISETP.NE.AND P2, PT, R0, 0x3, PT ;  /* 0x000000030000780c */ /* 0x000fda0003f45270 */
[----:B------:R-:W-:Y:S05]  /*12140*/  @!P2 BRA `(.L_x_1015) ;  /* 0x000000000004a947 */ /* 0x000fea0003800000 */
[----:B------:R-:W-:Y:S01]  /*12150*/  BPT.TRAP 0x1 ;  /* 0x000000040000795c */ /* 0x000fe20000300000 */
.L_x_1015:
[----:B------:R-:W-:Y:S01]  /*12160*/  VIADD R3, R7, 0x30840 ;  /* 0x0003084007037836 */ /* 0x000fe20000000000 */
[----:B------:R-:W-:Y:S01]  /*12170*/  SHF.L.U32 R4, R17, 0x1f, RZ ;  /* 0x0000001f11047819 */ /* 0x000fe200000006ff */
[C---:B------:R-:W-:Y:S02]  /*12180*/  VIADD R0, R16.reuse, 0x1 ;  /* 0x0000000110007836 */ /* 0x040fe40000000000 */
[----:B------:R-:W-:-:S03]  /*12190*/  IMAD R5, R16, 0x8, R3 ;  /* 0x0000000810057824 */ /* 0x000fc600078e0203 */
[----:B------:R-:W-:Y:S01]  /*121a0*/  ISETP.NE.AND P1, PT, R0, 0x2, PT ;  /* 0x000000020000780c */ /* 0x000fe20003f25270 */
[----:B------:R-:W2:Y:S03]  /*121b0*/  SYNCS.PHASECHK.TRANS64.TRYWAIT P0, [R5+URZ], R4 ;  /* 0x00000004050075a7 */ /* 0x000ea6000800017f */
[----:B------:R-:W-:-:S04]  /*121c0*/  SEL R2, RZ, 0x1, P1 ;  /* 0x00000001ff027807 */ /* 0x000fc80000800000 */
[----:B------:R-:W-:Y:S02]  /*121d0*/  LOP3.LUT R17, R17, R2, RZ, 0x3c, !PT ;  /* 0x0000000211117212 */ /* 0x000fe400078e3cff */
[----:B------:R-:W-:Y:S02]  /*121e0*/  SEL R2, R0, RZ, P1 ;  /* 0x000000ff00027207 */ /* 0x000fe40000800000 */
[----:B------:R-:W-:-:S03]  /*121f0*/  SHF.L.U32 R0, R17, 0x1f, RZ ;  /* 0x0000001f11007819 */ /* 0x000fc600000006ff */
[----:B------:R-:W-:Y:S01]  /*12200*/  IMAD R3, R2, 0x8, R3 ;  /* 0x0000000802037824 */ /* 0x000fe200078e0203 */
[----:B--2---:R-:W-:Y:S06]  /*12210*/  @!P0 BRA `(.L_x_1016) ;  /* 0x00000008004c8947 */ /* 0x004fec0003800000 */
.L_x_1040:
[----:B------:R-:W3:Y:S02]  /*12220*/  SYNCS.PHASECHK.TRANS64.TRYWAIT P0, [R3+URZ], R0 ;  /* 0x00000000030075a7 */ /* 0x000ee4000800017f */
[----:B---3--:R-:W-:Y:S05]  /*12230*/  @!P0 BRA `(.L_x_1017) ;  /* 0x0000000800588947 */ /* 0x008fea0003800000 */
.L_x_1041:
[----:B------:R-:W-:Y:S05]  /*12240*/  @!P2 BRA `(.L_x_1018) ;  /* 0x000000000004a947 */ /* 0x000fea0003800000 */
[----:B------:R-:W-:Y:S01]  /*12250*/  BPT.TRAP 0x1 ;  /* 0x000000040000795c */ /* 0x000fe20000300000 */
.L_x_1018:
[----:B---3--:R-:W-:-:S04]  /*12260*/  VIADD R3, R7, 0x30860 ;  /* 0x0003086007037836 */ /* 0x008fc80000000000 */
[----:B--2---:R-:W-:-:S04]  /*12270*/  IMAD R5, R16, 0x8, R3 ;  /* 0x0000000810057824 */ /* 0x004fc800078e0203 */
[----:B------:R-:W2:Y:S02]  /*12280*/  SYNCS.PHASECHK.TRANS64.TRYWAIT P0, [R5+URZ], R4 ;  /* 0x00000004050075a7 */ /* 0x000ea4000800017f */
[----:B--2---:R-:W-:Y:S05]  /*12290*/  @!P0 BRA `(.L_x_1019) ;  /* 0x0000000800548947 */ /* 0x004fea0003800000 */
.L_x_1042:
[----:B------:R-:W-:-:S07]  /*122a0*/  IMAD R3, R2, 0x8, R3 ;  /* 0x0000000802037824 */ /* 0x000fce00078e0203 */
.L_x_1020:
[----:B---3--:R3:W4:Y:S02]  /*122b0*/  SYNCS.PHASECHK.TRANS64.TRYWAIT P0, [R3+URZ], R0 ;  /* 0x00000000030075a7 */ /* 0x008724000800017f */
[----:B----4-:R-:W-:Y:S05]  /*122c0*/  @!P0 NANOSLEEP.SYNCS 0x989680 ;  /* 0x009896800000895d */ /* 0x010fea0003900000 */
[----:B------:R-:W4:Y:S02]  /*122d0*/  @!P0 SYNCS.PHASECHK.TRANS64 P0, [R3+URZ], R0 ;  /* 0x00000000030085a7 */ /* 0x000f24000800007f */
[----:B----4-:R-:W-:Y:S05]  /*122e0*/  @!P0 BRA `(.L_x_1020) ;  /* 0xfffffffc00f08947 */ /* 0x010fea000383ffff */
.L_x_1014:
[----:B------:R-:W-:Y:S05]  /*122f0*/  BSYNC B0 ;  /* 0x0000000000007941 */ /* 0x000fea0003800000 */
.L_x_1013:
[----:B------:R-:W-:Y:S05]  /*12300*/  EXIT ;  /* 0x000000000000794d */ /* 0x000fea0003800000 */
.L_x_874:
[----:B-1----:R-:W-:-:S04]  /*12310*/  IMAD.U32 R3, RZ, RZ, UR37 ;  /* 0x00000025ff037e24 */ /* 0x002fc8000f8e00ff */
[----:B------:R1:W2:Y:S03]  /*12320*/  SYNCS.PHASECHK.TRANS64.TRYWAIT P1, [R3+URZ+0x30800], R0 ;  /* 0x03080000030075a7 */ /* 0x0002a6000802017f */
[----:B--2---:R-:W-:Y:S05]  /*12330*/  @!P1 NANOSLEEP.SYNCS 0x989680 ;  /* 0x009896800000995d */ /* 0x004fea0003900000 */
[----:B------:R-:W2:Y:S02]  /*12340*/  @!P1 SYNCS.PHASECHK.TRANS64 P1, [R3+URZ+0x30800], R0 ;  /* 0x03080000030095a7 */ /* 0x000ea4000802007f */
[----:B--2---:R-:W-:Y:S05]  /*12350*/  @!P1 BRA `(.L_x_874) ;  /* 0xfffffffc00ec9947 */ /* 0x004fea000383ffff */
[----:B------:R-:W-:Y:S05]  /*12360*/  BRA `(.L_x_1021) ;  /* 0xfffffef400dc7947 */ /* 0x000fea000383ffff */
.L_x_878:
[----:B--2---:R2:W3:Y:S02]  /*12370*/  SYNCS.PHASECHK.TRANS64.TRYWAIT P1, [R3+URZ+0x30830], R0 ;  /* 0x03083000030075a7 */ /* 0x0044e4000802017f */
[----:B---3--:R-:W-:Y:S05]  /*12380*/  @!P1 NANOSLEEP.SYNCS 0x989680 ;  /* 0x009896800000995d */ /* 0x008fea0003900000 */
[----:B------:R-:W3:Y:S02]  /*12390*/  @!P1 SYNCS.PHASECHK.TRANS64 P1, [R3+URZ+0x30830], R0 ;  /* 0x03083000030095a7 */ /* 0x000ee4000802007f */
[----:B---3--:R-:W-:Y:S05]  /*123a0*/  @!P1 BRA `(.L_x_878) ;  /* 0xfffffffc00f09947 */ /* 0x008fea000383ffff */
[----:B------:R-:W-:Y:S05]  /*123b0*/  BRA `(.L_x_877) ;  /* 0xfffffef800087947 */ /* 0x000fea000383ffff */
.L_x_894:
[----:B--2---:R-:W-:-:S04]  /*123c0*/  IMAD.U32 R21, RZ, RZ, UR38 ;  /* 0x00000026ff157e24 */ /* 0x004fc8000f8e00ff */
[----:B------:R2:W3:Y:S03]  /*123d0*/  SYNCS.PHASECHK.TRANS64.TRYWAIT P1, [R21+URZ+0x30830], R0 ;  /* 0x03083000150075a7 */ /* 0x0004e6000802017f */
[----:B---3--:R-:W-:Y:S05]  /*123e0*/  @!P1 NANOSLEEP.SYNCS 0x989680 ;  /* 0x009896800000995d */ /* 0x008fea0003900000 */
[----:B------:R-:W3:Y:S02]  /*123f0*/  @!P1 SYNCS.PHASECHK.TRANS64 P1, [R21+URZ+0x30830], R0 ;  /* 0x03083000150095a7 */ /* 0x000ee4000802007f */
[----:B---3--:R-:W-:Y:S05]  /*12400*/  @!P1 BRA `(.L_x_894) ;  /* 0xfffffffc00ec9947 */ /* 0x008fea000383ffff */
[----:B------:R-:W-:Y:S05]  /*12410*/  BRA `(.L_x_893) ;  /* 0xffffff2400087947 */ /* 0x000fea000383ffff */
.L_x_898:
[----:B--2---:R-:W-:-:S04]  /*12420*/  IMAD.U32 R3, RZ, RZ, UR6 ;  /* 0x00000006ff037e24 */ /* 0x004fc8000f8e00ff */
[----:B------:R2:W3:Y:S03]  /*12430*/  SYNCS.PHASECHK.TRANS64.TRYWAIT P1, [R3+URZ+0x30850], R0 ;  /* 0x03085000030075a7 */ /* 0x0004e6000802017f */
[----:B---3--:R-:W-:Y:S05]  /*12440*/  @!P1 NANOSLEEP.SYNCS 0x989680 ;  /* 0x009896800000995d */ /* 0x008fea0003900000 */
[----:B------:R-:W3:Y:S02]  /*12450*/  @!P1 SYNCS.PHASECHK.TRANS64 P1, [R3+URZ+0x30850], R0 ;  /* 0x03085000030095a7 */ /* 0x000ee4000802007f */
[----:B---3--:R-:W-:Y:S05]  /*12460*/  @!P1 BRA `(.L_x_898) ;  /* 0xfffffffc00ec9947 */ /* 0x008fea000383ffff */
[----:B------:R-:W-:Y:S05]  /*12470*/  BRA `(.L_x_897) ;  /* 0xffffff2c00a87947 */ /* 0x000fea000383ffff */
.L_x_915:
[----:B--2---:R-:W-:-:S04]  /*12480*/  IMAD.U32 R5, RZ, RZ, UR6 ;  /* 0x00000006ff057e24 */ /* 0x004fc8000f8e00ff */
[----:B------:R2:W3:Y:S03]  /*12490*/  SYNCS.PHASECHK.TRANS64.TRYWAIT P1, [R5+URZ+0x30830], R0 ;  /* 0x03083000050075a7 */ /* 0x0004e6000802017f */
[----:B---3--:R-:W-:Y:S05]  /*124a0*/  @!P1 NANOSLEEP.SYNCS 0x989680 ;  /* 0x009896800000995d */ /* 0x008fea0003900000 */
[----:B------:R-:W3:Y:S02]  /*124b0*/  @!P1 SYNCS.PHASECHK.TRANS64 P1, [R5+URZ+0x30830], R0 ;  /* 0x03083000050095a7 */ /* 0x000ee4000802007f */
[----:B---3--:R-:W-:Y:S05]  /*124c0*/  @!P1 BRA `(.L_x_915) ;  /* 0xfffffffc00ec9947 */ /* 0x008fea000383ffff */
[----:B------:R-:W-:Y:S05]  /*124d0*/  BRA `(.L_x_914) ;  /* 0xffffff5400387947 */ /* 0x000fea000383ffff */
.L_x_919:
[----:B--2---:R-:W-:-:S04]  /*124e0*/  IMAD.U32 R3, RZ, RZ, UR11 ;  /* 0x0000000bff037e24 */ /* 0x004fc8000f8e00ff */
[----:B------:R2:W3:Y:S03]  /*124f0*/  SYNCS.PHASECHK.TRANS64.TRYWAIT P1, [R3+URZ+0x30850], R0 ;  /* 0x03085000030075a7 */ /* 0x0004e6000802017f */
[----:B---3--:R-:W-:Y:S05]  /*12500*/  @!P1 NANOSLEEP.SYNCS 0x989680 ;  /* 0x009896800000995d */ /* 0x008fea0003900000 */
[----:B------:R-:W3:Y:S02]  /*12510*/  @!P1 SYNCS.PHASECHK.TRANS64 P1, [R3+URZ+0x30850], R0 ;  /* 0x03085000030095a7 */ /* 0x000ee4000802007f */
[----:B---3--:R-:W-:Y:S05]  /*12520*/  @!P1 BRA `(.L_x_919) ;  /* 0xfffffffc00ec9947 */ /* 0x008fea000383ffff */
[----:B------:R-:W-:Y:S05]  /*12530*/  BRA `(.L_x_918) ;  /* 0xffffff5c00d87947 */ /* 0x000fea000383ffff */
.L_x_925:
[----:B--2---:R-:W-:-:S04]  /*12540*/  IMAD.U32 R5, RZ, RZ, UR6 ;  /* 0x00000006ff057e24 */ /* 0x004fc8000f8e00ff */
[----:B------:R2:W3:Y:S03]  /*12550*/  SYNCS.PHASECHK.TRANS64.TRYWAIT P1, [R5+URZ+0x30830], R0 ;  /* 0x03083000050075a7 */ /* 0x0004e6000802017f */
[----:B---3--:R-:W-:Y:S05]  /*12560*/  @!P1 NANOSLEEP.SYNCS 0x989680 ;  /* 0x009896800000995d */ /* 0x008fea0003900000 */
[----:B------:R-:W3:Y:S02]  /*12570*/  @!P1 SYNCS.PHASECHK.TRANS64 P1, [R5+URZ+0x30830], R0 ;  /* 0x03083000050095a7 */ /* 0x000ee4000802007f */
[----:B---3--:R-:W-:Y:S05]  /*12580*/  @!P1 BRA `(.L_x_925) ;  /* 0xfffffffc00ec9947 */ /* 0x008fea000383ffff */
[----:B------:R-:W-:Y:S05]  /*12590*/  BRA `(.L_x_924) ;  /* 0xffffff7000a07947 */ /* 0x000fea000383ffff */
.L_x_929:
[----:B--2---:R-:W-:-:S04]  /*125a0*/  IMAD.U32 R3, RZ, RZ, UR10 ;  /* 0x0000000aff037e24 */ /* 0x004fc8000f8e00ff */
[----:B------:R2:W3:Y:S03]  /*125b0*/  SYNCS.PHASECHK.TRANS64.TRYWAIT P1, [R3+URZ+0x30850], R0 ;  /* 0x03085000030075a7 */ /* 0x0004e6000802017f */
[----:B---3--:R-:W-:Y:S05]  /*125c0*/  @!P1 NANOSLEEP.SYNCS 0x989680 ;  /* 0x009896800000995d */ /* 0x008fea0003900000 */
[----:B------:R-:W3:Y:S02]  /*125d0*/  @!P1 SYNCS.PHASECHK.TRANS64 P1, [R3+URZ+0x30850], R0 ;  /* 0x03085000030095a7 */ /* 0x000ee4000802007f */
[----:B---3--:R-:W-:Y:S05]  /*125e0*/  @!P1 BRA `(.L_x_929) ;  /* 0xfffffffc00ec9947 */ /* 0x008fea000383ffff */
[----:B------:R-:W-:Y:S05]  /*125f0*/  BRA `(.L_x_928) ;  /* 0xffffff7c00407947 */ /* 0x000fea000383ffff */
.L_x_942:
[----:B--2---:R-:W-:-:S04]  /*12600*/  IMAD.U32 R3, RZ, RZ, UR5 ;  /* 0x00000005ff037e24 */ /* 0x004fc8000f8e00ff */
[----:B------:R2:W3:Y:S03]  /*12610*/  SYNCS.PHASECHK.TRANS64.TRYWAIT P0, [R3+URZ+0x30850], R2 ;  /* 0x03085002030075a7 */ /* 0x0004e6000800017f */
[----:B---3--:R-:W-:Y:S05]  /*12620*/  @!P0 NANOSLEEP.SYNCS 0x989680 ;  /* 0x009896800000895d */ /* 0x008fea0003900000 */
[----:B------:R-:W3:Y:S02]  /*12630*/  @!P0 SYNCS.PHASECHK.TRANS64 P0, [R3+URZ+0x30850], R2 ;  /* 0x03085002030085a7 */ /* 0x000ee4000800007f */
[----:B---3--:R-:W-:Y:S05]  /*12640*/  @!P0 BRA `(.L_x_942) ;  /* 0xfffffffc00ec8947 */ /* 0x008fea000383ffff */
[----:B------:R-:W-:Y:S05]  /*12650*/  BRA `(.L_x_941) ;  /* 0xffffffa400987947 */ /* 0x000fea000383ffff */
.L_x_972:
[----:B------:R-:W1:Y:S01]  /*12660*/  S2R R18, SR_TID.X ;  /* 0x0000000000127919 */ /* 0x000e620000002100 */
        /* <DEDUP_REMOVED lines=9> */
.L_x_1022:
[----:B------:R-:W-:Y:S05]  /*12700*/  BRA `(.L_x_1023) ;  /* 0xffffffd4009c7947 */ /* 0x000fea000383ffff */
.L_x_973:
[----:B------:R-:W-:Y:S01]  /*12710*/  BSSY B0, `(.L_x_1024) ;  /* 0x0000006000007945 */ /* 0x000fe20003800000 */
[----:B------:R-:W-:-:S07]  /*12720*/  IMAD.MOV.U32 R15, RZ, RZ, -0x1 ;  /* 0xffffffffff0f7424 */ /* 0x000fce00078e00ff */
[----:B------:R-:W-:Y:S05]  /*12730*/  WARPSYNC.COLLECTIVE R15, `(.L_x_1025) ;  /* 0x000000000f0c7348 */ /* 0x000fea0003c00000 */
[----:B------:R-:W-:Y:S02]  /*12740*/  ELECT P6, UR62, PT ;  /* 0x00000000003e782f */ /* 0x000fe400038c0000 */
[----:B------:R-:W-:Y:S01]  /*12750*/  MOV R14, UR62 ;  /* 0x0000003e000e7c02 */ /* 0x000fe20008000f00 */
[----:B------:R-:W-:Y:S10]  /*12760*/  ENDCOLLECTIVE ;  /* 0x000000000000791b */ /* 0x000ff40003800000 */
.L_x_1025:
[----:B------:R-:W-:Y:S05]  /*12770*/  BSYNC B0 ;  /* 0x0000000000007941 */ /* 0x000fea0003800000 */
.L_x_1024:
[----:B------:R-:W-:Y:S05]  /*12780*/  BRA `(.L_x_1026) ;  /* 0xffffffd4008c7947 */ /* 0x000fea000383ffff */
.L_x_976:
[----:B-1----:R1:W2:Y:S02]  /*12790*/  SYNCS.PHASECHK.TRANS64.TRYWAIT P2, [R8+URZ+0x30840], R7 ;  /* 0x03084007080075a7 */ /* 0x0022a4000804017f */
[----:B--2---:R-:W-:Y:S05]  /*127a0*/  @!P2 NANOSLEEP.SYNCS 0x989680 ;  /* 0x009896800000a95d */ /* 0x004fea0003900000 */
[----:B------:R-:W2:Y:S02]  /*127b0*/  @!P2 SYNCS.PHASECHK.TRANS64 P2, [R8+URZ+0x30840], R7 ;  /* 0x030840070800a5a7 */ /* 0x000ea4000804007f */
[----:B--2---:R-:W-:Y:S05]  /*127c0*/  @!P2 BRA `(.L_x_976) ;  /* 0xfffffffc00f0a947 */ /* 0x004fea000383ffff */
[----:B------:R-:W-:Y:S05]  /*127d0*/  BRA `(.L_x_1027) ;  /* 0xffffffd400e87947 */ /* 0x000fea000383ffff */
.L_x_978:
[----:B-1----:R-:W-:-:S04]  /*127e0*/  IMAD.U32 R8, RZ, RZ, UR38 ;  /* 0x00000026ff087e24 */ /* 0x002fc8000f8e00ff */
[----:B------:R1:W2:Y:S03]  /*127f0*/  SYNCS.PHASECHK.TRANS64.TRYWAIT P2, [R8+URZ+0x30820], R7 ;  /* 0x03082007080075a7 */ /* 0x0002a6000804017f */
[----:B--2---:R-:W-:Y:S05]  /*12800*/  @!P2 NANOSLEEP.SYNCS 0x989680 ;  /* 0x009896800000a95d */ /* 0x004fea0003900000 */
[----:B------:R-:W2:Y:S02]  /*12810*/  @!P2 SYNCS.PHASECHK.TRANS64 P2, [R8+URZ+0x30820], R7 ;  /* 0x030820070800a5a7 */ /* 0x000ea4000804007f */
[----:B--2---:R-:W-:Y:S05]  /*12820*/  @!P2 BRA `(.L_x_978) ;  /* 0xfffffffc00eca947 */ /* 0x004fea000383ffff */
[----:B------:R-:W-:Y:S05]  /*12830*/  BRA `(.L_x_1028) ;  /* 0xffffffd800f47947 */ /* 0x000fea000383ffff */
.L_x_984:
[----:B-1----:R1:W2:Y:S02]  /*12840*/  SYNCS.PHASECHK.TRANS64.TRYWAIT P3, [R3+URZ+0x30840], R2 ;  /* 0x03084002030075a7 */ /* 0x0022a4000806017f */
[----:B--2---:R-:W-:Y:S05]  /*12850*/  @!P3 NANOSLEEP.SYNCS 0x989680 ;  /* 0x009896800000b95d */ /* 0x004fea0003900000 */
[----:B------:R-:W2:Y:S02]  /*12860*/  @!P3 SYNCS.PHASECHK.TRANS64 P3, [R3+URZ+0x30840], R2 ;  /* 0x030840020300b5a7 */ /* 0x000ea4000806007f */
[----:B--2---:R-:W-:Y:S05]  /*12870*/  @!P3 BRA `(.L_x_984) ;  /* 0xfffffffc00f0b947 */ /* 0x004fea000383ffff */
[----:B------:R-:W-:Y:S05]  /*12880*/  BRA `(.L_x_1029) ;  /* 0xffffffdc00987947 */ /* 0x000fea000383ffff */
.L_x_986:
[----:B-1----:R1:W2:Y:S02]  /*12890*/  SYNCS.PHASECHK.TRANS64.TRYWAIT P3, [R2+URZ+0x60], R3 ;  /* 0x00006003020075a7 */ /* 0x0022a4000806017f */
[----:B--2---:R-:W-:Y:S05]  /*128a0*/  @!P3 NANOSLEEP.SYNCS 0x989680 ;  /* 0x009896800000b95d */ /* 0x004fea0003900000 */
[----:B------:R-:W2:Y:S02]  /*128b0*/  @!P3 SYNCS.PHASECHK.TRANS64 P3, [R2+URZ+0x60], R3 ;  /* 0x000060030200b5a7 */ /* 0x000ea4000806007f */
[----:B--2---:R-:W-:Y:S05]  /*128c0*/  @!P3 BRA `(.L_x_986) ;  /* 0xfffffffc00f0b947 */ /* 0x004fea000383ffff */
[----:B------:R-:W-:Y:S05]  /*128d0*/  BRA `(.L_x_1030) ;  /* 0xffffffe000207947 */ /* 0x000fea000383ffff */
.L_x_992:
[----:B-1----:R1:W2:Y:S02]  /*128e0*/  SYNCS.PHASECHK.TRANS64.TRYWAIT P3, [R3+URZ+0x30840], R2 ;  /* 0x03084002030075a7 */ /* 0x0022a4000806017f */
[----:B--2---:R-:W-:Y:S05]  /*128f0*/  @!P3 NANOSLEEP.SYNCS 0x989680 ;  /* 0x009896800000b95d */ /* 0x004fea0003900000 */
[----:B------:R-:W2:Y:S02]  /*12900*/  @!P3 SYNCS.PHASECHK.TRANS64 P3, [R3+URZ+0x30840], R2 ;  /* 0x030840020300b5a7 */ /* 0x000ea4000806007f */
[----:B--2---:R-:W-:Y:S05]  /*12910*/  @!P3 BRA `(.L_x_992) ;  /* 0xfffffffc00f0b947 */ /* 0x004fea000383ffff */
[----:B------:R-:W-:Y:S05]  /*12920*/  BRA `(.L_x_1031) ;  /* 0xffffffe400547947 */ /* 0x000fea000383ffff */
.L_x_994:
[----:B-1----:R1:W2:Y:S02]  /*12930*/  SYNCS.PHASECHK.TRANS64.TRYWAIT P3, [R2+URZ+0x60], R17 ;  /* 0x00006011020075a7 */ /* 0x0022a4000806017f */
[----:B--2---:R-:W-:Y:S05]  /*12940*/  @!P3 NANOSLEEP.SYNCS 0x989680 ;  /* 0x009896800000b95d */ /* 0x004fea0003900000 */
[----:B------:R-:W2:Y:S02]  /*12950*/  @!P3 SYNCS.PHASECHK.TRANS64 P3, [R2+URZ+0x60], R17 ;  /* 0x000060110200b5a7 */ /* 0x000ea4000806007f */
[----:B--2---:R-:W-:Y:S05]  /*12960*/  @!P3 BRA `(.L_x_994) ;  /* 0xfffffffc00f0b947 */ /* 0x004fea000383ffff */
[----:B------:R-:W-:Y:S05]  /*12970*/  BRA `(.L_x_1032) ;  /* 0xffffffe400dc7947 */ /* 0x000fea000383ffff */
.L_x_999:
[----:B--2---:R2:W3:Y:S02]  /*12980*/  SYNCS.PHASECHK.TRANS64.TRYWAIT P2, [R2+URZ+0x30840], R3 ;  /* 0x03084003020075a7 */ /* 0x0044e4000804017f */
[----:B---3--:R-:W-:Y:S05]  /*12990*/  @!P2 NANOSLEEP.SYNCS 0x989680 ;  /* 0x009896800000a95d */ /* 0x008fea0003900000 */
[----:B------:R-:W3:Y:S02]  /*129a0*/  @!P2 SYNCS.PHASECHK.TRANS64 P2, [R2+URZ+0x30840], R3 ;  /* 0x030840030200a5a7 */ /* 0x000ee4000804007f */
[----:B---3--:R-:W-:Y:S05]  /*129b0*/  @!P2 BRA `(.L_x_999) ;  /* 0xfffffffc00f0a947 */ /* 0x008fea000383ffff */
[----:B------:R-:W-:Y:S05]  /*129c0*/  BRA `(.L_x_1033) ;  /* 0xffffffe800dc7947 */ /* 0x000fea000383ffff */
.L_x_1001:
[----:B-1----:R1:W2:Y:S02]  /*129d0*/  SYNCS.PHASECHK.TRANS64.TRYWAIT P2, [R2+URZ+0x60], R11 ;  /* 0x0000600b020075a7 */ /* 0x0022a4000804017f */
[----:B--2---:R-:W-:Y:S05]  /*129e0*/  @!P2 NANOSLEEP.SYNCS 0x989680 ;  /* 0x009896800000a95d */ /* 0x004fea0003900000 */
[----:B------:R-:W2:Y:S02]  /*129f0*/  @!P2 SYNCS.PHASECHK.TRANS64 P2, [R2+URZ+0x60], R11 ;  /* 0x0000600b0200a5a7 */ /* 0x000ea4000804007f */
[----:B--2---:R-:W-:Y:S05]  /*12a00*/  @!P2 BRA `(.L_x_1001) ;  /* 0xfffffffc00f0a947 */ /* 0x004fea000383ffff */
[----:B------:R-:W-:Y:S05]  /*12a10*/  BRA `(.L_x_1034) ;  /* 0xffffffec00707947 */ /* 0x000fea000383ffff */
.L_x_1008:
[----:B-1----:R1:W2:Y:S02]  /*12a20*/  SYNCS.PHASECHK.TRANS64.TRYWAIT P0, [R3+URZ+0x30860], R0 ;  /* 0x03086000030075a7 */ /* 0x0022a4000800017f */
[----:B--2---:R-:W-:Y:S05]  /*12a30*/  @!P0 NANOSLEEP.SYNCS 0x989680 ;  /* 0x009896800000895d */ /* 0x004fea0003900000 */
[----:B------:R-:W2:Y:S02]  /*12a40*/  @!P0 SYNCS.PHASECHK.TRANS64 P0, [R3+URZ+0x30860], R0 ;  /* 0x03086000030085a7 */ /* 0x000ea4000800007f */
[----:B--2---:R-:W-:Y:S05]  /*12a50*/  @!P0 BRA `(.L_x_1008) ;  /* 0xfffffffc00f08947 */ /* 0x004fea000383ffff */
[----:B------:R-:W-:Y:S05]  /*12a60*/  BRA `(.L_x_1035) ;  /* 0xfffffff000607947 */ /* 0x000fea000383ffff */
.L_x_1010:
[----:B------:R-:W-:Y:S01]  /*12a70*/  BSSY B0, `(.L_x_1036) ;  /* 0x0000007000007945 */ /* 0x000fe20003800000 */
[----:B------:R-:W-:Y:S02]  /*12a80*/  IMAD.MOV.U32 R12, RZ, RZ, RZ ;  /* 0x000000ffff0c7224 */ /* 0x000fe400078e00ff */
[----:B------:R-:W-:Y:S02]  /*12a90*/  IMAD.MOV.U32 R11, RZ, RZ, 0x1f ;  /* 0x0000001fff0b7424 */ /* 0x000fe400078e00ff */
[----:B------:R-:W-:-:S07]  /*12aa0*/  IMAD.MOV.U32 R15, RZ, RZ, -0x1 ;  /* 0xffffffffff0f7424 */ /* 0x000fce00078e00ff */
[----:B------:R-:W-:Y:S05]  /*12ab0*/  WARPSYNC.COLLECTIVE R15, `(.L_x_1037) ;  /* 0x000000000f087348 */ /* 0x000fea0003c00000 */
[----:B------:R1:W2:Y:S02]  /*12ac0*/  SHFL.IDX P6, R14, R13, R12, R11 ;  /* 0x0000000c0d0e7389 */ /* 0x0002a400000c000b */
[----:B-12---:R-:W-:Y:S01]  /*12ad0*/  ENDCOLLECTIVE ;  /* 0x000000000000791b */ /* 0x006fe20003800000 */
.L_x_1037:
[----:B------:R-:W-:Y:S05]  /*12ae0*/  BSYNC B0 ;  /* 0x0000000000007941 */ /* 0x000fea0003800000 */
.L_x_1036:
[----:B------:R-:W-:Y:S05]  /*12af0*/  BRA `(.L_x_1038) ;  /* 0xfffffff000f47947 */ /* 0x000fea000383ffff */
.L_x_1012:
[----:B--2---:R2:W3:Y:S02]  /*12b00*/  SYNCS.PHASECHK.TRANS64.TRYWAIT P0, [R7+URZ+0x30820], R0 ;  /* 0x03082000070075a7 */ /* 0x0044e4000800017f */
[----:B---3--:R-:W-:Y:S05]  /*12b10*/  @!P0 NANOSLEEP.SYNCS 0x989680 ;  /* 0x009896800000895d */ /* 0x008fea0003900000 */
[----:B------:R-:W3:Y:S02]  /*12b20*/  @!P0 SYNCS.PHASECHK.TRANS64 P0, [R7+URZ+0x30820], R0 ;  /* 0x03082000070085a7 */ /* 0x000ee4000800007f */
[----:B---3--:R-:W-:Y:S05]  /*12b30*/  @!P0 BRA `(.L_x_1012) ;  /* 0xfffffffc00f08947 */ /* 0x008fea000383ffff */
[----:B------:R-:W-:Y:S05]  /*12b40*/  BRA `(.L_x_1039) ;  /* 0xfffffff400447947 */ /* 0x000fea000383ffff */
.L_x_1016:
[----:B--2---:R2:W3:Y:S02]  /*12b50*/  SYNCS.PHASECHK.TRANS64.TRYWAIT P0, [R5+URZ], R4 ;  /* 0x00000004050075a7 */ /* 0x0044e4000800017f */
[----:B---3--:R-:W-:Y:S05]  /*12b60*/  @!P0 NANOSLEEP.SYNCS 0x989680 ;  /* 0x009896800000895d */ /* 0x008fea0003900000 */
[----:B------:R-:W3:Y:S02]  /*12b70*/  @!P0 SYNCS.PHASECHK.TRANS64 P0, [R5+URZ], R4 ;  /* 0x00000004050085a7 */ /* 0x000ee4000800007f */
[----:B---3--:R-:W-:Y:S05]  /*12b80*/  @!P0 BRA `(.L_x_1016) ;  /* 0xfffffffc00f08947 */ /* 0x008fea000383ffff */
[----:B------:R-:W-:Y:S05]  /*12b90*/  BRA `(.L_x_1040) ;  /* 0xfffffff400a07947 */ /* 0x000fea000383ffff */
.L_x_1017:
[----:B---3--:R3:W4:Y:S02]  /*12ba0*/  SYNCS.PHASECHK.TRANS64.TRYWAIT P0, [R3+URZ], R0 ;  /* 0x00000000030075a7 */ /* 0x008724000800017f */
[----:B----4-:R-:W-:Y:S05]  /*12bb0*/  @!P0 NANOSLEEP.SYNCS 0x989680 ;  /* 0x009896800000895d */ /* 0x010fea0003900000 */
[----:B------:R-:W4:Y:S02]  /*12bc0*/  @!P0 SYNCS.PHASECHK.TRANS64 P0, [R3+URZ], R0 ;  /* 0x00000000030085a7 */ /* 0x000f24000800007f */
[----:B----4-:R-:W-:Y:S05]  /*12bd0*/  @!P0 BRA `(.L_x_1017) ;  /* 0xfffffffc00f08947 */ /* 0x010fea000383ffff */
[----:B------:R-:W-:Y:S05]  /*12be0*/  BRA `(.L_x_1041) ;  /* 0xfffffff400947947 */ /* 0x000fea000383ffff */
.L_x_1019:
[----:B--2---:R2:W3:Y:S02]  /*12bf0*/  SYNCS.PHASECHK.TRANS64.TRYWAIT P0, [R5+URZ], R4 ;  /* 0x00000004050075a7 */ /* 0x0044e4000800017f */
[----:B---3--:R-:W-:Y:S05]  /*12c00*/  @!P0 NANOSLEEP.SYNCS 0x989680 ;  /* 0x009896800000895d */ /* 0x008fea0003900000 */
[----:B------:R-:W3:Y:S02]  /*12c10*/  @!P0 SYNCS.PHASECHK.TRANS64 P0, [R5+URZ], R4 ;  /* 0x00000004050085a7 */ /* 0x000ee4000800007f */
[----:B---3--:R-:W-:Y:S05]  /*12c20*/  @!P0 BRA `(.L_x_1019) ;  /* 0xfffffffc00f08947 */ /* 0x008fea000383ffff */
[----:B------:R-:W-:Y:S05]  /*12c30*/  BRA `(.L_x_1042) ;  /* 0xfffffff400987947 */ /* 0x000fea000383ffff */
.L_x_1043:
        /* <DEDUP_REMOVED lines=12> */
.L_x_2659:


//--------------------- .text._ZN7cutlass13device_kernelIN5flash11enable_sm90INS1_16FlashAttnFwdSm90INS1_25CollectiveMainloopFwdSm90ILi2EN4cute5tupleIJNS5_1CILi1EEES8_S8_EEENS6_IJNS7_ILi128EEENS7_ILi96EEENS7_ILi192EEEEEELi192ENS_10bfloat16_tEfNS_4arch4Sm90ELb0ELb1ELb0ELb1ELb0ELb0ELb0ELb1ELb1ELb0ELb0ELb0EEENS1_21CollectiveEpilogueFwdINS6_IJSA_SC_SB_EEES9_SE_SG_Li256ELb1ELb0ELb0ELb0EEENS1_36VarlenDynamicPersistentTileSchedulerILi128ELi96ELi256ELi32ELb0ELb0ELb1ELb1ELb0ELb1EEEEEEEEEvNT_6ParamsE --------------------------
	.section	.text._ZN7cutlass13device_kernelIN5flash11enable_sm90INS1_16FlashAttnFwdSm90INS1_25CollectiveMainloopFwdSm90ILi2EN4cute5tupleIJNS5_1CILi1EEES8_S8_EEENS6_IJNS7_ILi128EEENS7_ILi96EEENS7_ILi192EEEEEELi192ENS_10bfloat16_tEfNS_4arch4Sm90ELb0ELb1ELb0ELb1ELb0ELb0ELb0ELb1ELb1ELb0ELb0ELb0EEENS1_21CollectiveEpilogueFwdINS6_IJSA_SC_SB_EEES9_SE_SG_Li256ELb1ELb0ELb0ELb0EEENS1_36VarlenDynamicPersistentTileSchedulerILi128ELi96ELi256ELi32ELb0ELb0ELb1ELb1ELb0ELb1EEEEEEEEEvNT_6ParamsE,"ax",@progbits
	.align	128
.text._ZN7cutlass13device_kernelIN5flash11enable_sm90INS1_16FlashAttnFwdSm90INS1_25CollectiveMainloopFwdSm90ILi2EN4cute5tupleIJNS5_1CILi1EEES8_S8_EEENS6_IJNS7_ILi128EEENS7_ILi96EEENS7_ILi192EEEEEELi192ENS_10bfloat16_tEfNS_4arch4Sm90ELb0ELb1ELb0ELb1ELb0ELb0ELb0ELb1ELb1ELb0ELb0ELb0EEENS1_21CollectiveEpilogueFwdINS6_IJSA_SC_SB_EEES9_SE_SG_Li256ELb1ELb0ELb0ELb0EEENS1_36VarlenDynamicPersistentTileSchedulerILi128ELi96ELi256ELi32ELb0ELb0ELb1ELb1ELb0ELb1EEEEEEEEEvNT_6ParamsE:
        .type           _ZN7cutlass13device_kernelIN5flash11enable_sm90INS1_16FlashAttnFwdSm90INS1_25CollectiveMainloopFwdSm90ILi2EN4cute5tupleIJNS5_1CILi1EEES8_S8_EEENS6_IJNS7_ILi128EEENS7_ILi96EEENS7_ILi192EEEEEELi192ENS_10bfloat16_tEfNS_4arch4Sm90ELb0ELb1ELb0ELb1ELb0ELb0ELb0ELb1ELb1ELb0ELb0ELb0EEENS1_21CollectiveEpilogueFwdINS6_IJSA_SC_SB_EEES9_SE_SG_Li256ELb1ELb0ELb0ELb0EEENS1_36VarlenDynamicPersistentTileSchedulerILi128ELi96ELi256ELi32ELb0ELb0ELb1ELb1ELb0ELb1EEEEEEEEEvNT_6ParamsE,@function
        .size           _ZN7cutlass13device_kernelIN5flash11enable_sm90INS1_16FlashAttnFwdSm90INS1_25CollectiveMainloopFwdSm90ILi2EN4cute5tupleIJNS5_1CILi1EEES8_S8_EEENS6_IJNS7_ILi128EEENS7_ILi96EEENS7_ILi192EEEEEELi192ENS_10bfloat16_tEfNS_4arch4Sm90ELb0ELb1ELb0ELb1ELb0ELb0ELb0ELb1ELb1ELb0ELb0ELb0EEENS1_21CollectiveEpilogueFwdINS6_IJSA_SC_SB_EEES9_SE_SG_Li256ELb1ELb0ELb0ELb0EEENS1_36VarlenDynamicPersistentTileSchedulerILi128ELi96ELi256ELi32ELb0ELb0ELb1ELb1ELb0ELb1EEEEEEEEEvNT_6ParamsE,(.L_x_2660 - _ZN7cutlass13device_kernelIN5flash11enable_sm90INS1_16FlashAttnFwdSm90INS1_25CollectiveMainloopFwdSm90ILi2EN4cute5tupleIJNS5_1CILi1EEES8_S8_EEENS6_IJNS7_ILi128EEENS7_ILi96EEENS7_ILi192EEEEEELi192ENS_10bfloat16_tEfNS_4arch4Sm90ELb0ELb1ELb0ELb1ELb0ELb0ELb0ELb1ELb1ELb0ELb0ELb0EEENS1_21CollectiveEpilogueFwdINS6_IJSA_SC_SB_EEES9_SE_SG_Li256ELb1ELb0ELb0ELb0EEENS1_36VarlenDynamicPersistentTileSchedulerILi128ELi96ELi256ELi32ELb0ELb0ELb1ELb1ELb0ELb1EEEEEEEEEvNT_6ParamsE)
        .other          _ZN7cutlass13device_kernelIN5flash11enable_sm90INS1_16FlashAttnFwdSm90INS1_25CollectiveMainloopFwdSm90ILi2EN4cute5tupleIJNS5_1CILi1EEES8_S8_EEENS6_IJNS7_ILi128EEENS7_ILi96EEENS7_ILi192EEEEEELi192ENS_10bfloat16_tEfNS_4arch4Sm90ELb0ELb1ELb0ELb1ELb0ELb0ELb0ELb1ELb1ELb0ELb0ELb0EEENS1_21CollectiveEpilogueFwdINS6_IJSA_SC_SB_EEES9_SE_SG_Li256ELb1ELb0ELb0ELb0EEENS1_36VarlenDynamicPersistentTileSchedulerILi128ELi96ELi256ELi32ELb0ELb0ELb1ELb1ELb0ELb1EEEEEEEEEvNT_6ParamsE,@"STO_CUDA_ENTRY STV_DEFAULT"
_ZN7cutlass13device_kernelIN5flash11enable_sm90INS1_16FlashAttnFwdSm90INS1_25CollectiveMainloopFwdSm90ILi2EN4cute5tupleIJNS5_1CILi1EEES8_S8_EEENS6_IJNS7_ILi128EEENS7_ILi96EEENS7_ILi192EEEEEELi192ENS_10bfloat16_tEfNS_4arch4Sm90ELb0ELb1ELb0ELb1ELb0ELb0ELb0ELb1ELb1ELb0ELb0ELb0EEENS1_21CollectiveEpilogueFwdINS6_IJSA_SC_SB_EEES9_SE_SG_Li256ELb1ELb0ELb0ELb0EEENS1_36VarlenDynamicPersistentTileSchedulerILi128ELi96ELi256ELi32ELb0ELb0ELb1ELb1ELb0ELb1EEEEEEEEEvNT_6ParamsE:
        /* <DEDUP_REMOVED lines=21> */
.L_x_1045:
[----:B------:R-:W-:Y:S05]  /*0150*/  BSYNC B0 ;  /* 0x0000000000007941 */ /* 0x000fea0003800000 */
.L_x_1044:
        /* <DEDUP_REMOVED lines=41> */
.L_x_1046:
        /* <DEDUP_REMOVED lines=22> */
.L_x_1047:
        /* <DEDUP_REMOVED lines=18> */
.L_x_1048:
        /* <DEDUP_REMOVED lines=22> */
.L_x_1049:
        /* <DEDUP_REMOVED lines=22> */
.L_x_1050:
[----:B0-----:R-:W-:Y:S01]  /*0930*/  UMOV UR4, 0x1 ;  /* 0x0000000100047882 */ /* 0x001fe20000000000 */
[----:B------:R-:W-:Y:S01]  /*0940*/  PLOP3.LUT P0, PT, PT, PT, UP0, 0x80, 0x0 ;  /* 0x000000000000781c */ /* 0x000fe20003f0f008 */
[----:B------:R-:W-:Y:S01]  /*0950*/  USEL UR4, UR4, 0x2, !UP0 ;  /* 0x0000000204047887 */ /* 0x000fe2000c000000 */
[----:B------:R-:W-:Y:S01]  /*0960*/  NOP ;  /* 0x0000000000007918 */ /* 0x000fe20000000000 */
[----:B------:R-:W-:-:S04]  /*0970*/  ULDC.64 UR60, c[0x0][0x208] ;  /* 0x00008200003c7ab9 */ /* 0x000fc80000000a00 */
[----:B------:R-:W-:-:S05]  /*0980*/  IMAD.U32 R2, RZ, RZ, UR4 ;  /* 0x00000004ff027e24 */ /* 0x000fca000f8e00ff */
[----:B------:R0:W-:Y:S01]  /*0990*/  STL [R1+0x20], R2 ;  /* 0x0000200201007387 */ /* 0x0001e20000100800 */
[----:B-12-4-:R-:W-:Y:S06]  /*09a0*/  BAR.SYNC.DEFER_BLOCKING 0x0 ;  /* 0x0000000000007b1d */ /* 0x016fec0000010000 */
[----:B------:R-:W-:Y:S05]  /*09b0*/  @!P0 BRA `(.L_x_1051) ;  /* 0x000000f000dc8947 */ /* 0x000fea0003800000 */
.L_x_1052:
        /* <DEDUP_REMOVED lines=14> */
[----:B0-----:R-:W2:Y:S01]  /*0aa0*/  LDL R2, [R1+0x20] ;  /* 0x0000200001027983 */ /* 0x001ea20000100800 */
[----:B------:R-:W-:Y:S01]  /*0ab0*/  R2UR UR6, R194 ;  /* 0x00000000c20672ca */ /* 0x000fe200000e0000 */
[----:B------:R-:W-:Y:S01]  /*0ac0*/  UMOV UR37, URZ ;  /* 0x0000003f00257c82 */ /* 0x000fe20008000000 */
[----:B------:R-:W-:Y:S01]  /*0ad0*/  R2UR UR5, R195 ;  /* 0x00000000c30572ca */ /* 0x000fe200000e0000 */
[----:B------:R-:W0:Y:S01]  /*0ae0*/  S2R R0, SR_TID.X ;  /* 0x0000000000007919 */ /* 0x000e220000002100 */
[----:B------:R-:W-:Y:S01]  /*0af0*/  UMOV UR36, URZ ;  /* 0x0000003f00247c82 */ /* 0x000fe20008000000 */
[----:B0-----:R-:W-:-:S05]  /*0b00*/  VIADD R205, R0, 0xffffff80 ;  /* 0xffffff8000cd7836 */ /* 0x001fca0000000000 */
[----:B------:R-:W-:-:S04]  /*0b10*/  SHF.R.S32.HI R0, RZ, 0x1f, R205 ;  /* 0x0000001fff007819 */ /* 0x000fc800000114cd */
[CC--:B------:R-:W-:Y:S02]  /*0b20*/  LEA.HI R3, R0.reuse, R205.reuse, RZ, 0x7 ;  /* 0x000000cd00037211 */ /* 0x0c0fe400078f38ff */
[----:B------:R-:W-:Y:S02]  /*0b30*/  LEA.HI R4, R0, R205, RZ, 0x5 ;  /* 0x000000cd00047211 */ /* 0x000fe400078f28ff */
[----:B------:R-:W-:Y:S02]  /*0b40*/  LOP3.LUT R200, R3, 0xffffff80, RZ, 0xc0, !PT ;  /* 0xffffff8003c87812 */ /* 0x000fe400078ec0ff */
[----:B------:R-:W-:-:S03]  /*0b50*/  SHF.R.S32.HI R202, RZ, 0x7, R3 ;  /* 0x00000007ffca7819 */ /* 0x000fc60000011403 */
[----:B------:R-:W-:Y:S01]  /*0b60*/  IMAD.IADD R200, R205, 0x1, -R200 ;  /* 0x00000001cdc87824 */ /* 0x000fe200078e0ac8 */
[----:B------:R-:W-:-:S04]  /*0b70*/  LEA.HI R3, R3, R202, RZ, 0x1 ;  /* 0x000000ca03037211 */ /* 0x000fc800078f08ff */
[----:B------:R-:W-:Y:S02]  /*0b80*/  SHF.R.S32.HI R9, RZ, 0x1f, R200 ;  /* 0x0000001fff097819 */ /* 0x000fe400000114c8 */
[----:B------:R-:W-:Y:S02]  /*0b90*/  LOP3.LUT R3, R3, 0x3fffffe, RZ, 0xc0, !PT ;  /* 0x03fffffe03037812 */ /* 0x000fe400078ec0ff */
[CC--:B------:R-:W-:Y:S02]  /*0ba0*/  LEA.HI R8, R9.reuse, R200.reuse, RZ, 0x2 ;  /* 0x000000c809087211 */ /* 0x0c0fe400078f10ff */
[----:B------:R-:W-:Y:S01]  /*0bb0*/  LEA.HI R9, R9, R200, RZ, 0x5 ;  /* 0x000000c809097211 */ /* 0x000fe200078f28ff */
[----:B------:R-:W-:Y:S01]  /*0bc0*/  IMAD.IADD R3, R202, 0x1, -R3 ;  /* 0x00000001ca037824 */ /* 0x000fe200078e0a03 */
[----:B------:R-:W-:Y:S02]  /*0bd0*/  SHF.R.S32.HI R5, RZ, 0x2, R8 ;  /* 0x00000002ff057819 */ /* 0x000fe40000011408 */
[----:B------:R-:W-:-:S02]  /*0be0*/  SHF.R.S32.HI R9, RZ, 0x5, R9 ;  /* 0x00000005ff097819 */ /* 0x000fc40000011409 */
[----:B--2---:R-:W-:Y:S02]  /*0bf0*/  R2UR UR4, R2 ;  /* 0x00000000020472ca */ /* 0x004fe400000e0000 */
[----:B------:R-:W-:-:S04]  /*0c00*/  SHF.R.S32.HI R2, RZ, 0x1f, R8 ;  /* 0x0000001fff027819 */ /* 0x000fc80000011408 */
[----:B------:R-:W-:-:S04]  /*0c10*/  LEA.HI R2, R2, R5, RZ, 0x3 ;  /* 0x0000000502027211 */ /* 0x000fc800078f18ff */
[----:B------:R-:W-:Y:S02]  /*0c20*/  LOP3.LUT R6, R2, 0xfffffff8, RZ, 0xc0, !PT ;  /* 0xfffffff802067812 */ /* 0x000fe400078ec0ff */
[CC--:B------:R-:W-:Y:S01]  /*0c30*/  LEA.HI R2, R0.reuse, R205.reuse, RZ, 0x4 ;  /* 0x000000cd00027211 */ /* 0x0c0fe200078f20ff */
[----:B------:R-:W-:Y:S01]  /*0c40*/  ULOP3.LUT UR4, UR4, 0x1, URZ, 0xfc, !UPT ;  /* 0x0000000104047892 */ /* 0x000fe2000f8efc3f */
[----:B------:R-:W-:Y:S01]  /*0c50*/  LEA.HI R0, R0, R205, RZ, 0x3 ;  /* 0x000000cd00007211 */ /* 0x000fe200078f18ff */
[----:B------:R-:W-:Y:S01]  /*0c60*/  IMAD.IADD R10, R5, 0x1, -R6 ;  /* 0x00000001050a7824 */ /* 0x000fe200078e0a06 */
[----:B------:R-:W-:Y:S01]  /*0c70*/  SHF.R.S32.HI R5, RZ, 0x4, R2 ;  /* 0x00000004ff057819 */ /* 0x000fe20000011402 */
[----:B------:R-:W-:Y:S01]  /*0c80*/  IMAD.SHL.U32 R6, R4, 0x20, RZ ;  /* 0x0000002004067824 */ /* 0x000fe200078e00ff */
[C---:B------:R-:W-:Y:S01]  /*0c90*/  LOP3.LUT R4, R2.reuse, 0x3fffff0, RZ, 0xc0, !PT ;  /* 0x03fffff002047812 */ /* 0x040fe200078ec0ff */
[----:B------:R-:W-:Y:S01]  /*0ca0*/  IMAD R10, R9, 0x10, R10 ;  /* 0x00000010090a7824 */ /* 0x000fe200078e020a */
[----:B------:R-:W-:Y:S01]  /*0cb0*/  LEA.HI R2, R2, R5, RZ, 0x1 ;  /* 0x0000000502027211 */ /* 0x000fe200078f08ff */
[----:B------:R-:W-:Y:S01]  /*0cc0*/  IMAD.U32 R204, RZ, RZ, UR4 ;  /* 0x00000004ffcc7e24 */ /* 0x000fe2000f8e00ff */
[----:B------:R-:W-:Y:S01]  /*0cd0*/  LOP3.LUT R7, R6, 0xfffffc00, RZ, 0xc0, !PT ;  /* 0xfffffc0006077812 */ /* 0x000fe200078ec0ff */
[----:B------:R-:W-:Y:S01]  /*0ce0*/  IMAD.IADD R4, R205, 0x1, -R4 ;  /* 0x00000001cd047824 */ /* 0x000fe200078e0a04 */
[----:B------:R-:W-:Y:S01]  /*0cf0*/  LOP3.LUT R2, R2, 0x1ffffffe, RZ, 0xc0, !PT ;  /* 0x1ffffffe02027812 */ /* 0x000fe200078ec0ff */
[----:B------:R-:W-:Y:S01]  /*0d00*/  IMAD R201, R3, 0x40, R10 ;  /* 0x0000004003c97824 */ /* 0x000fe200078e020a */
[----:B------:R-:W-:Y:S01]  /*0d10*/  LOP3.LUT R3, R8, 0x7ffffffc, RZ, 0xc0, !PT ;  /* 0x7ffffffc08037812 */ /* 0x000fe200078ec0ff */
[----:B------:R-:W-:Y:S01]  /*0d20*/  IMAD R7, R4, 0x40, R7 ;  /* 0x0000004004077824 */ /* 0x000fe200078e0207 */
[----:B------:R-:W-:Y:S01]  /*0d30*/  UMOV UR4, URZ ;  /* 0x0000003f00047c82 */ /* 0x000fe20008000000 */
[----:B------:R-:W-:Y:S01]  /*0d40*/  IMAD.IADD R2, R5, 0x1, -R2 ;  /* 0x0000000105027824 */ /* 0x000fe200078e0a02 */
[----:B------:R-:W-:Y:S01]  /*0d50*/  SHF.R.S32.HI R22, RZ, 0x3, R0 ;  /* 0x00000003ff167819 */ /* 0x000fe20000011400 */
[----:B------:R-:W-:-:S02]  /*0d60*/  IMAD.U32 R199, RZ, RZ, UR4 ;  /* 0x00000004ffc77e24 */ /* 0x000fc4000f8e00ff */
[----:B------:R-:W-:Y:S01]  /*0d70*/  IMAD R203, R2, 0x8, R7 ;  /* 0x0000000802cb7824 */ /* 0x000fe200078e0207 */
[----:B------:R-:W-:Y:S01]  /*0d80*/  LOP3.LUT R2, R0, 0x1ffffff8, RZ, 0xc0, !PT ;  /* 0x1ffffff800027812 */ /* 0x000fe200078ec0ff */
[----:B------:R-:W-:-:S04]  /*0d90*/  IMAD.IADD R18, R200, 0x1, -R3 ;  /* 0x00000001c8127824 */ /* 0x000fc800078e0a03 */
[----:B------:R-:W-:-:S04]  /*0da0*/  IMAD.IADD R2, R205, 0x1, -R2 ;  /* 0x00000001cd027824 */ /* 0x000fc800078e0a02 */
[----:B------:R-:W-:-:S07]  /*0db0*/  IMAD.SHL.U32 R19, R2, 0x8, RZ ;  /* 0x0000000802137824 */ /* 0x000fce00078e00ff */
.L_x_1152:
[----:B------:R-:W-:Y:S01]  /*0dc0*/  ULDC.64 UR8, c[0x0][0xa28] ;  /* 0x00028a0000087ab9 */ /* 0x000fe20000000a00 */
[----:B0-----:R-:W0:Y:S01]  /*0dd0*/  LDC R17, c[0x0][0x288] ;  /* 0x0000a200ff117b82 */ /* 0x001e220000000800 */
[----:B------:R-:W-:Y:S01]  /*0de0*/  UISETP.NE.U32.AND UP0, UPT, UR8, URZ, UPT ;  /* 0x0000003f0800728c */ /* 0x000fe2000bf05070 */
[----:B---3-5:R-:W-:-:S03]  /*0df0*/  IMAD.MOV.U32 R7, RZ, RZ, RZ ;  /* 0x000000ffff077224 */ /* 0x028fc600078e00ff */
[----:B------:R-:W-:-:S03]  /*0e00*/  UISETP.NE.AND.EX UP0, UPT, UR9, URZ, UPT, UP0 ;  /* 0x0000003f0900728c */ /* 0x000fc6000bf05300 */
[----:B------:R-:W-:Y:S01]  /*0e10*/  ULDC.64 UR8, c[0x0][0xa18] ;  /* 0x0002860000087ab9 */ /* 0x000fe20000000a00 */
[----:B-12-4-:R-:W1:Y:S01]  /*0e20*/  LDC.64 R8, c[0x0][0x3f8] ;  /* 0x0000fe00ff087b82 */ /* 0x016e620000000a00 */
[----:B------:R-:W-:Y:S01]  /*0e30*/  UISETP.NE.U32.AND UP1, UPT, UR8, URZ, UPT ;  /* 0x0000003f0800728c */ /* 0x000fe2000bf25070 */
[----:B------:R-:W-:-:S03]  /*0e40*/  PLOP3.LUT P0, PT, PT, PT, UP0, 0x80, 0x0 ;  /* 0x000000000000781c */ /* 0x000fc60003f0f008 */
[----:B------:R-:W-:-:S03]  /*0e50*/  UISETP.NE.AND.EX UP1, UPT, UR9, URZ, UPT, UP1 ;  /* 0x0000003f0900728c */ /* 0x000fc6000bf25310 */
[----:B------:R-:W-:Y:S01]  /*0e60*/  @UP0 ULDC.64 UR8, c[0x0][0xa28] ;  /* 0x00028a0000080ab9 */ /* 0x000fe20000000a00 */
[----:B------:R-:W2:Y:S01]  /*0e70*/  LDC R0, c[0x0][0x404] ;  /* 0x00010100ff007b82 */ /* 0x000ea20000000800 */
[----:B------:R-:W-:Y:S01]  /*0e80*/  @UP0 UIMAD.WIDE UR8, UR5, 0x4, UR8 ;  /* 0x00000004050808a5 */ /* 0x000fe2000f8e0208 */
[----:B------:R-:W-:-:S05]  /*0e90*/  PLOP3.LUT P2, PT, PT, PT, UP1, 0x80, 0x0 ;  /* 0x000000000000781c */ /* 0x000fca0003f4f018 */
[----:B------:R-:W-:Y:S01]  /*0ea0*/  @UP1 ULDC.64 UR10, c[0x0][0xa18] ;  /* 0x00028600000a1ab9 */ /* 0x000fe20000000a00 */
[----:B------:R-:W-:Y:S01]  /*0eb0*/  IMAD.U32 R2, RZ, RZ, UR8 ;  /* 0x00000008ff027e24 */ /* 0x000fe2000f8e00ff */
[----:B------:R-:W3:Y:S01]  /*0ec0*/  LDC R11, c[0x0][0x2e0] ;  /* 0x0000b800ff0b7b82 */ /* 0x000ee20000000800 */
[----:B------:R-:W-:Y:S01]  /*0ed0*/  IMAD.U32 R3, RZ, RZ, UR9 ;  /* 0x00000009ff037e24 */ /* 0x000fe2000f8e00ff */
[----:B------:R-:W-:-:S04]  /*0ee0*/  @UP1 UIMAD.WIDE UR8, UR5, 0x4, UR10 ;  /* 0x00000004050818a5 */ /* 0x000fc8000f8e020a */
[----:B------:R4:W5:Y:S02]  /*0ef0*/  @P0 LDG.E R7, desc[UR60][R2.64] ;  /* 0x0000003c02070981 */ /* 0x000964000c1e1900 */
[----:B------:R-:W-:Y:S02]  /*0f00*/  IMAD.U32 R4, RZ, RZ, UR8 ;  /* 0x00000008ff047e24 */ /* 0x000fe4000f8e00ff */
[----:B------:R-:W-:Y:S01]  /*0f10*/  IMAD.U32 R5, RZ, RZ, UR9 ;  /* 0x00000009ff057e24 */ /* 0x000fe2000f8e00ff */
[----:B------:R-:W-:-:S04]  /*0f20*/  ULDC.64 UR8, c[0x0][0xa20] ;  /* 0x0002880000087ab9 */ /* 0x000fc80000000a00 */
[----:B0-----:R4:W5:Y:S01]  /*0f30*/  @P2 LDG.E R17, desc[UR60][R4.64] ;  /* 0x0000003c04112981 */ /* 0x001962000c1e1900 */
[----:B-1----:R-:W-:Y:S01]  /*0f40*/  ISETP.NE.U32.AND P0, PT, R8, RZ, PT ;  /* 0x000000ff0800720c */ /* 0x002fe20003f05070 */
[----:B------:R-:W-:Y:S01]  /*0f50*/  IMAD.U32 R197, RZ, RZ, UR6 ;  /* 0x00000006ffc57e24 */ /* 0x000fe2000f8e00ff */
[----:B------:R-:W-:Y:S02]  /*0f60*/  ISETP.NE.U32.AND P1, PT, RZ, UR8, PT ;  /* 0x00000008ff007c0c */ /* 0x000fe4000bf25070 */
[----:B------:R-:W-:Y:S02]  /*0f70*/  ISETP.NE.AND.EX P0, PT, R9, RZ, PT, P0 ;  /* 0x000000ff0900720c */ /* 0x000fe40003f05300 */
[----:B------:R-:W-:Y:S02]  /*0f80*/  ISETP.NE.AND.EX P1, PT, RZ, UR9, PT, P1 ;  /* 0x00000009ff007c0c */ /* 0x000fe4000bf25310 */
[----:B--2---:R-:W-:Y:S01]  /*0f90*/  SEL R0, R0, 0x1, P0 ;  /* 0x0000000100007807 */ /* 0x004fe20000000000 */
[----:B----4-:R-:W-:Y:S10]  /*0fa0*/  @P2 BRA `(.L_x_1053) ;  /* 0x00000000002c2947 */ /* 0x010ff40003800000 */
[----:B------:R-:W-:Y:S02]  /*0fb0*/  ULDC.64 UR6, c[0x0][0xa00] ;  /* 0x0002800000067ab9 */ /* 0x000fe40000000a00 */
[----:B------:R-:W-:-:S04]  /*0fc0*/  ISETP.NE.U32.AND P0, PT, RZ, UR6, PT ;  /* 0x00000006ff007c0c */ /* 0x000fc8000bf05070 */
[----:B------:R-:W-:-:S13]  /*0fd0*/  ISETP.NE.AND.EX P0, PT, RZ, UR7, PT, P0 ;  /* 0x00000007ff007c0c */ /* 0x000fda000bf05300 */
[----:B------:R-:W-:Y:S05]  /*0fe0*/  @!P0 BRA `(.L_x_1053) ;  /* 0x00000000001c8947 */ /* 0x000fea0003800000 */
[----:B------:R-:W-:Y:S02]  /*0ff0*/  ULDC.64 UR6, c[0x0][0xa00] ;  /* 0x0002800000067ab9 */ /* 0x000fe40000000a00 */
[----:B------:R-:W-:-:S06]  /*1000*/  UIMAD.WIDE UR6, UR5, 0x4, UR6 ;  /* 0x00000004050678a5 */ /* 0x000fcc000f8e0206 */
[----:B------:R-:W-:Y:S02]  /*1010*/  IMAD.U32 R2, RZ, RZ, UR6 ;  /* 0x00000006ff027e24 */ /* 0x000fe4000f8e00ff */
[----:B------:R-:W-:-:S05]  /*1020*/  IMAD.U32 R3, RZ, RZ, UR7 ;  /* 0x00000007ff037e24 */ /* 0x000fca000f8e00ff */
[----:B-----5:R-:W2:Y:S04]  /*1030*/  LDG.E R17, desc[UR60][R2.64] ;  /* 0x0000003c02117981 */ /* 0x020ea8000c1e1900 */
[----:B------:R-:W2:Y:S02]  /*1040*/  LDG.E R4, desc[UR60][R2.64+0x4] ;  /* 0x0000043c02047981 */ /* 0x000ea4000c1e1900 */
[----:B--2---:R-:W-:-:S07]  /*1050*/  IMAD.IADD R17, R4, 0x1, -R17 ;  /* 0x0000000104117824 */ /* 0x004fce00078e0a11 */
.L_x_1053:
[----:B---3--:R-:W-:Y:S02]  /*1060*/  IMAD R16, R0, R11, RZ ;  /* 0x0000000b00107224 */ /* 0x008fe400078e02ff */
[----:B------:R-:W-:Y:S02]  /*1070*/  IMAD.MOV.U32 R196, RZ, RZ, R193 ;  /* 0x000000ffffc47224 */ /* 0x000fe400078e00c1 */
[----:B------:R-:W-:Y:S01]  /*1080*/  IMAD.U32 R198, RZ, RZ, UR5 ;  /* 0x00000005ffc67e24 */ /* 0x000fe2000f8e00ff */
[----:B------:R-:W-:Y:S06]  /*1090*/  @!P1 BRA `(.L_x_1054) ;  /* 0x0000000000189947 */ /* 0x000fec0003800000 */
[----:B------:R-:W-:Y:S02]  /*10a0*/  ULDC.64 UR6, c[0x0][0xa20] ;  /* 0x0002880000067ab9 */ /* 0x000fe40000000a00 */
[----:B------:R-:W-:-:S06]  /*10b0*/  UIMAD.WIDE UR4, UR5, 0x4, UR6 ;  /* 0x00000004050478a5 */ /* 0x000fcc000f8e0206 */
[----:B------:R-:W-:Y:S02]  /*10c0*/  IMAD.U32 R2, RZ, RZ, UR4 ;  /* 0x00000004ff027e24 */ /* 0x000fe4000f8e00ff */
[----:B------:R-:W-:-:S05]  /*10d0*/  IMAD.U32 R3, RZ, RZ, UR5 ;  /* 0x00000005ff037e24 */ /* 0x000fca000f8e00ff */
[----:B------:R0:W5:Y:S01]  /*10e0*/  LDG.E R16, desc[UR60][R2.64] ;  /* 0x0000003c02107981 */ /* 0x000162000c1e1900 */
[----:B------:R-:W-:Y:S05]  /*10f0*/  BRA `(.L_x_1055) ;  /* 0x00000000002c7947 */ /* 0x000fea0003800000 */
.L_x_1054:
        /* <DEDUP_REMOVED lines=8> */
[----:B------:R-:W2:Y:S04]  /*1180*/  LDG.E R16, desc[UR60][R2.64] ;  /* 0x0000003c02107981 */ /* 0x000ea8000c1e1900 */
[----:B------:R-:W2:Y:S02]  /*1190*/  LDG.E R5, desc[UR60][R2.64+0x4] ;  /* 0x0000043c02057981 */ /* 0x000ea4000c1e1900 */
[----:B--2---:R-:W-:-:S07]  /*11a0*/  IMAD.IADD R16, R5, 0x1, -R16 ;  /* 0x0000000105107824 */ /* 0x004fce00078e0a10 */
.L_x_1055:
[----:B------:R-:W1:Y:S01]  /*11b0*/  LDC.64 R8, c[0x0][0x9e0] ;  /* 0x00027800ff087b82 */ /* 0x000e620000000a00 */
[----:B-----5:R-:W-:Y:S01]  /*11c0*/  IMAD.IADD R16, R16, 0x1, -R7 ;  /* 0x0000000110107824 */ /* 0x020fe200078e0a07 */
[----:B------:R-:W-:-:S04]  /*11d0*/  LEA R0, R193, 0x80, 0x7 ;  /* 0x00000080c1007811 */ /* 0x000fc800078e38ff */
[----:B0-----:R-:W-:Y:S02]  /*11e0*/  IADD3 R3, R16, R0, -R17 ;  /* 0x0000000010037210 */ /* 0x001fe40007ffe811 */
[----:B-1----:R-:W-:-:S03]  /*11f0*/  ISETP.GE.AND P1, PT, R9, 0x1, PT ;  /* 0x000000010900780c */ /* 0x002fc60003f26270 */
[----:B------:R-:W-:-:S10]  /*1200*/  IMAD.IADD R0, R3, 0x1, R8 ;  /* 0x0000000103007824 */ /* 0x000fd400078e0208 */
[----:B------:R-:W-:Y:S05]  /*1210*/  @!P1 BRA `(.L_x_1056) ;  /* 0x0000000000409947 */ /* 0x000fea0003800000 */
[C---:B------:R-:W-:Y:S01]  /*1220*/  ISETP.GT.AND P0, PT, R3.reuse, RZ, PT ;  /* 0x000000ff0300720c */ /* 0x040fe20003f04270 */
[----:B------:R-:W-:-:S12]  /*1230*/  VIADD R2, R3, 0xffffffff ;  /* 0xffffffff03027836 */ /* 0x000fd80000000000 */
[----:B------:R-:W-:Y:S05]  /*1240*/  @P0 BRA `(.L_x_1057) ;  /* 0x00000000001c0947 */ /* 0x000fea0003800000 */
[----:B------:R-:W-:Y:S01]  /*1250*/  ISETP.NE.AND P0, PT, R9, 0x1, PT ;  /* 0x000000010900780c */ /* 0x000fe20003f05270 */
[----:B------:R-:W-:-:S12]  /*1260*/  IMAD.MOV R3, RZ, RZ, -R3 ;  /* 0x000000ffff037224 */ /* 0x000fd800078e0a03 */
[----:B------:R-:W0:Y:S02]  /*1270*/  @P0 LDC.64 R4, c[0x0][0x9e8] ;  /* 0x00027a00ff040b82 */ /* 0x000e240000000a00 */
[----:B0-----:R-:W-:-:S05]  /*1280*/  @P0 IMAD.HI.U32 R2, R3, R4, RZ ;  /* 0x0000000403020227 */ /* 0x001fca00078e00ff */
[----:B------:R-:W-:-:S04]  /*1290*/  @P0 SHF.R.U32.HI R3, RZ, R5, R2 ;  /* 0x00000005ff030219 */ /* 0x000fc80000011602 */
[----:B------:R-:W-:Y:S01]  /*12a0*/  LOP3.LUT R2, RZ, R3, RZ, 0x33, !PT ;  /* 0x00000003ff027212 */ /* 0x000fe200078e33ff */
[----:B------:R-:W-:Y:S06]  /*12b0*/  BRA `(.L_x_1058) ;  /* 0x0000000000107947 */ /* 0x000fec0003800000 */
.L_x_1057:
[----:B------:R-:W-:-:S13]  /*12c0*/  ISETP.NE.AND P0, PT, R9, 0x1, PT ;  /* 0x000000010900780c */ /* 0x000fda0003f05270 */
[----:B------:R-:W0:Y:S02]  /*12d0*/  @P0 LDC.64 R4, c[0x0][0x9e8] ;  /* 0x00027a00ff040b82 */ /* 0x000e240000000a00 */
[----:B0-----:R-:W-:-:S05]  /*12e0*/  @P0 IMAD.HI.U32 R4, R2, R4, RZ ;  /* 0x0000000402040227 */ /* 0x001fca00078e00ff */
[----:B------:R-:W-:-:S07]  /*12f0*/  @P0 SHF.R.U32.HI R2, RZ, R5, R4 ;  /* 0x00000005ff020219 */ /* 0x000fce0000011604 */
.L_x_1058:
[----:B------:R-:W-:-:S05]  /*1300*/  IMAD R3, R2, R9, R9 ;  /* 0x0000000902037224 */ /* 0x000fca00078e0209 */
[----:B------:R-:W-:-:S07]  /*1310*/  VIMNMX R0, R0, R3, PT ;  /* 0x0000000300007248 */ /* 0x000fce0003fe0100 */
.L_x_1056:
[----:B------:R-:W-:Y:S01]  /*1320*/  VIADD R2, R0, 0x5f ;  /* 0x0000005f00027836 */ /* 0x000fe20000000000 */
[----:B------:R-:W-:Y:S01]  /*1330*/  ULDC UR4, c[0x0][0x9dc] ;  /* 0x0002770000047ab9 */ /* 0x000fe20000000800 */
[----:B------:R-:W-:Y:S02]  /*1340*/  VIADD R0, R16, 0x5f ;  /* 0x0000005f10007836 */ /* 0x000fe40000000000 */
[----:B------:R-:W-:Y:S02]  /*1350*/  IMAD R3, R193, 0x80, -R17 ;  /* 0x00000080c1037824 */ /* 0x000fe400078e0a11 */
[----:B------:R-:W-:-:S04]  /*1360*/  IMAD.HI R2, R2, 0x2aaaaaab, RZ ;  /* 0x2aaaaaab02027827 */ /* 0x000fc800078e02ff */
[----:B------:R-:W-:Y:S01]  /*1370*/  IMAD.HI R0, R0, 0x2aaaaaab, RZ ;  /* 0x2aaaaaab00007827 */ /* 0x000fe200078e02ff */
[----:B------:R-:W-:-:S03]  /*1380*/  SHF.R.U32.HI R5, RZ, 0x1f, R2 ;  /* 0x0000001fff057819 */ /* 0x000fc60000011602 */
[----:B------:R-:W-:Y:S01]  /*1390*/  IMAD.IADD R4, R16, 0x1, R3 ;  /* 0x0000000110047824 */ /* 0x000fe200078e0203 */
        /* <DEDUP_REMOVED lines=11> */
[----:B------:R-:W0:Y:S02]  /*1450*/  @P0 LDC.64 R6, c[0x0][0x9e8] ;  /* 0x00027a00ff060b82 */ /* 0x000e240000000a00 */
[----:B0-----:R-:W-:-:S05]  /*1460*/  @P0 IMAD.HI.U32 R0, R3, R6, RZ ;  /* 0x0000000603000227 */ /* 0x001fca00078e00ff */
[----:B------:R-:W-:-:S04]  /*1470*/  @P0 SHF.R.U32.HI R3, RZ, R7, R0 ;  /* 0x00000007ff030219 */ /* 0x000fc80000011600 */
[----:B------:R-:W-:Y:S01]  /*1480*/  LOP3.LUT R4, RZ, R3, RZ, 0x33, !PT ;  /* 0x00000003ff047212 */ /* 0x000fe200078e33ff */
[----:B------:R-:W-:Y:S06]  /*1490*/  BRA `(.L_x_1061) ;  /* 0x0000000000107947 */ /* 0x000fec0003800000 */
.L_x_1060:
[----:B------:R-:W-:-:S13]  /*14a0*/  ISETP.NE.AND P0, PT, R9, 0x1, PT ;  /* 0x000000010900780c */ /* 0x000fda0003f05270 */
[----:B------:R-:W0:Y:S02]  /*14b0*/  @P0 LDC.64 R2, c[0x0][0x9e8] ;  /* 0x00027a00ff020b82 */ /* 0x000e240000000a00 */
[----:B0-----:R-:W-:-:S05]  /*14c0*/  @P0 IMAD.HI.U32 R0, R4, R2, RZ ;  /* 0x0000000204000227 */ /* 0x001fca00078e00ff */
[----:B------:R-:W-:-:S07]  /*14d0*/  @P0 SHF.R.U32.HI R4, RZ, R3, R0 ;  /* 0x00000003ff040219 */ /* 0x000fce0000011600 */
.L_x_1061:
[----:B------:R-:W-:-:S05]  /*14e0*/  IMAD R4, R4, R9, RZ ;  /* 0x0000000904047224 */ /* 0x000fca00078e02ff */
[----:B------:R-:W-:-:S13]  /*14f0*/  R2UR UR5, R4 ;  /* 0x00000000040572ca */ /* 0x000fda00000e0000 */
[----:B------:R-:W-:-:S04]  /*1500*/  UISETP.LT.AND UP0, UPT, UR4, UR5, UPT ;  /* 0x000000050400728c */ /* 0x000fc8000bf01270 */
[----:B------:R-:W-:-:S12]  /*1510*/  USEL UR4, UR4, UR5, !UP0 ;  /* 0x0000000504047287 */ /* 0x000fd8000c000000 */
.L_x_1059:
        /* <DEDUP_REMOVED lines=22> */
[----:B------:R-:W-:Y:S01]  /*1680*/  ISETP.GT.AND P1, PT, R74, UR6, PT ;  /* 0x000000064a007c0c */ /* 0x000fe2000bf24270 */
[----:B------:R-:W-:Y:S01]  /*1690*/  IMAD.U32 R192, RZ, RZ, UR6 ;  /* 0x00000006ffc07e24 */ /* 0x000fe2000f8e00ff */
        /* <DEDUP_REMOVED lines=32> */
[----:B------:R-:W-:Y:S02]  /*18a0*/  IMAD.MOV.U32 R131, RZ, RZ, RZ ;  /* 0x000000ffff837224 */ /* 0x000fe400078e00ff */
        /* <DEDUP_REMOVED lines=35> */
.L_x_1063:
        /* <DEDUP_REMOVED lines=9> */
[----:B------:R-:W0:Y:S02]  /*1b70*/  SYNCS.PHASECHK.TRANS64.TRYWAIT P1, [UR38+0x30800], R0 ;  /* 0x03080000ff0075a7 */ /* 0x000e240008020166 */
[----:B0-----:R-:W-:Y:S05]  /*1b80*/  @!P1 BRA `(.L_x_1064) ;  /* 0x0000013400dc9947 */ /* 0x001fea0003800000 */
.L_x_1248:
[----:B------:R-:W-:Y:S05]  /*1b90*/  @!P0 BRA `(.L_x_1065) ;  /* 0x0000000000048947 */ /* 0x000fea0003800000 */
[----:B------:R-:W-:Y:S01]  /*1ba0*/  BPT.TRAP 0x1 ;  /* 0x000000040000795c */ /* 0x000fe20000300000 */
.L_x_1065:
[----:B0-----:R-:W-:Y:S02]  /*1bb0*/  IMAD.U32 R3, RZ, RZ, UR36 ;  /* 0x00000024ff037e24 */ /* 0x001fe4000f8e00ff */
[----:B------:R-:W-:-:S03]  /*1bc0*/  IMAD.U32 R0, RZ, RZ, UR37 ;  /* 0x00000025ff007e24 */ /* 0x000fc6000f8e00ff */
[----:B------:R-:W-:Y:S02]  /*1bd0*/  LEA R3, R3, UR38, 0x3 ;  /* 0x0000002603037c11 */ /* 0x000fe4000f8e18ff */
[----:B------:R-:W-:-:S04]  /*1be0*/  SHF.L.U32 R0, R0, 0x1f, RZ ;  /* 0x0000001f00007819 */ /* 0x000fc800000006ff */
[----:B------:R0:W1:Y:S01]  /*1bf0*/  SYNCS.PHASECHK.TRANS64.TRYWAIT P1, [R3+URZ+0x30830], R0 ;  /* 0x03083000030075a7 */ /* 0x000062000802017f */
[----:B------:R-:W-:Y:S05]  /*1c00*/  @!P0 BRA `(.L_x_1066) ;  /* 0x0000000000048947 */ /* 0x000fea0003800000 */
[----:B------:R-:W-:Y:S01]  /*1c10*/  BPT.TRAP 0x1 ;  /* 0x000000040000795c */ /* 0x000fe20000300000 */
.L_x_1066:
[----:B------:R-:W2:Y:S01]  /*1c20*/  LDL.LU R2, [R1] ;  /* 0x0000000001027983 */ /* 0x000ea20000300800 */
[----:B------:R-:W3:Y:S02]  /*1c30*/  S2R R4, SR_TID.X ;  /* 0x0000000000047919 */ /* 0x000ee40000002100 */
[----:B---3--:R-:W-:Y:S02]  /*1c40*/  LOP3.LUT P2, RZ, R4, 0x7f, RZ, 0xc0, !PT ;  /* 0x0000007f04ff7812 */ /* 0x008fe4000784c0ff */
[----:B--2---:R-:W-:-:S11]  /*1c50*/  LOP3.LUT R2, R2, 0xfff7ffff, RZ, 0xc0, !PT ;  /* 0xfff7ffff02027812 */ /* 0x004fd600078ec0ff */
[----:B------:R-:W-:-:S05]  /*1c60*/  @P2 LOP3.LUT R2, R2, 0x80000, RZ, 0xfc, !PT ;  /* 0x0008000002022812 */ /* 0x000fca00078efcff */
[----:B------:R2:W-:Y:S01]  /*1c70*/  STL [R1], R2 ;  /* 0x0000000201007387 */ /* 0x0005e20000100800 */
[----:B-1----:R-:W-:Y:S05]  /*1c80*/  @P1 BRA `(.L_x_1067) ;  /* 0x0000000000081947 */ /* 0x002fea0003800000 */
[----:B------:R-:W1:Y:S02]  /*1c90*/  SYNCS.PHASECHK.TRANS64.TRYWAIT P1, [R3+URZ+0x30830], R0 ;  /* 0x03083000030075a7 */ /* 0x000e64000802017f */
[----:B-1----:R-:W-:Y:S05]  /*1ca0*/  @!P1 BRA `(.L_x_1068) ;  /* 0x0000013400ac9947 */ /* 0x002fea0003800000 */
.L_x_1067:
[----:B------:R-:W-:Y:S05]  /*1cb0*/  WARPSYNC.ALL ;  /* 0x0000000000007948 */ /* 0x000fea0003800000 */
[----:B------:R-:W-:Y:S01]  /*1cc0*/  UIADD3 UR4, UR38, 0x1e400, URZ ;  /* 0x0001e40026047890 */ /* 0x000fe2000fffe03f */
[----:B------:R-:W-:Y:S01]  /*1cd0*/  WARPGROUP.ARRIVE ;  /* 0x00000000000079c5 */ /* 0x000fe20000000000 */
[----:B------:R-:W-:Y:S01]  /*1ce0*/  UMOV UR9, 0x40000040 ;  /* 0x4000004000097882 */ /* 0x000fe20000000000 */
[----:B------:R-:W-:Y:S01]  /*1cf0*/  UMOV UR11, 0x40000040 ;  /* 0x40000040000b7882 */ /* 0x000fe20000000000 */
[----:B------:R-:W-:Y:S01]  /*1d00*/  USHF.R.U32.HI UR4, URZ, 0x4, UR4 ;  /* 0x000000043f047899 */ /* 0x000fe20008011604 */
[----:B------:R-:W-:Y:S01]  /*1d10*/  IMAD.U32 R9, RZ, RZ, UR9 ;  /* 0x00000009ff097e24 */ /* 0x000fe2000f8e00ff */
[----:B------:R-:W-:Y:S01]  /*1d20*/  UMOV UR13, 0x40000040 ;  /* 0x40000040000d7882 */ /* 0x000fe20000000000 */
[----:B------:R-:W-:Y:S01]  /*1d30*/  UMOV UR15, 0x40000040 ;  /* 0x40000040000f7882 */ /* 0x000fe20000000000 */
[----:B------:R-:W-:Y:S01]  /*1d40*/  ULOP3.LUT UR4, UR4, 0x3fff, URZ, 0xc0, !UPT ;  /* 0x00003fff04047892 */ /* 0x000fe2000f8ec03f */
[----:B--2---:R-:W2:Y:S01]  /*1d50*/  S2R R2, SR_TID.X ;  /* 0x0000000000027919 */ /* 0x004ea20000002100 */
[----:B------:R-:W-:Y:S01]  /*1d60*/  UMOV UR17, 0x40000040 ;  /* 0x4000004000117882 */ /* 0x000fe20000000000 */
[----:B------:R-:W-:Y:S01]  /*1d70*/  UMOV UR19, 0x40000040 ;  /* 0x4000004000137882 */ /* 0x000fe20000000000 */
[----:B------:R-:W-:Y:S01]  /*1d80*/  ULOP3.LUT UR39, UR4, 0x10000, URZ, 0xfc, !UPT ;  /* 0x0001000004277892 */ /* 0x000fe2000f8efc3f */
[----:B------:R-:W-:Y:S01]  /*1d90*/  IMAD.MOV.U32 R5, RZ, RZ, -0x60 ;  /* 0xffffffa0ff057424 */ /* 0x000fe200078e00ff */
[----:B------:R-:W-:Y:S01]  /*1da0*/  ULOP3.LUT UR4, UR40, 0x10000, URZ, 0xfc, !UPT ;  /* 0x0001000028047892 */ /* 0x000fe2000f8efc3f */
[----:B------:R-:W-:Y:S01]  /*1db0*/  IMAD R6, R193, 0x80, R201 ;  /* 0x00000080c1067824 */ /* 0x000fe200078e02c9 */
[----:B------:R-:W-:Y:S01]  /*1dc0*/  UIMAD UR5, UR36, 0x900, UR39 ;  /* 0x00000900240578a4 */ /* 0x000fe2000f8e0227 */
[----:B------:R-:W-:Y:S01]  /*1dd0*/  IMAD R5, R74, R5, 0x60 ;  /* 0x000000604a057424 */ /* 0x000fe200078e0205 */
[----:B------:R-:W-:-:S02]  /*1de0*/  UIADD3 UR12, UR4, 0x4, URZ ;  /* 0x00000004040c7890 */ /* 0x000fc4000fffe03f */
[----:B------:R-:W-:Y:S01]  /*1df0*/  UIADD3 UR14, UR5, 0x4, URZ ;  /* 0x00000004050e7890 */ /* 0x000fe2000fffe03f */
[----:B------:R-:W-:Y:S01]  /*1e00*/  IMAD R10, R18, -0x2, R5 ;  /* 0xfffffffe120a7824 */ /* 0x000fe200078e0205 */
[----:B------:R-:W-:Y:S01]  /*1e10*/  UMOV UR8, UR4 ;  /* 0x0000000400087c82 */ /* 0x000fe20008000000 */
[----:B------:R-:W-:Y:S01]  /*1e20*/  UMOV UR10, UR5 ;  /* 0x00000005000a7c82 */ /* 0x000fe20008000000 */
[----:B------:R-:W-:Y:S01]  /*1e30*/  IMAD.U32 R8, RZ, RZ, UR8 ;  /* 0x00000008ff087e24 */ /* 0x000fe2000f8e00ff */
[----:B------:R-:W-:Y:S01]  /*1e40*/  HGMMA.64x96x16.F32.BF16 R24, gdesc[UR8], RZ, !UPT, gsb0 ;  /* 0x01600000081879f0 */ /* 0x000fe2000c0018ff */
[----:B------:R-:W-:Y:S02]  /*1e50*/  UIADD3 UR8, UR4, 0x2, URZ ;  /* 0x0000000204087890 */ /* 0x000fe4000fffe03f */
[----:B------:R-:W-:Y:S01]  /*1e60*/  UIADD3 UR10, UR5, 0x2, URZ ;  /* 0x00000002050a7890 */ /* 0x000fe2000fffe03f */
[----:B------:R-:W-:Y:S01]  /*1e70*/  UMOV UR9, 0x40000040 ;  /* 0x4000004000097882 */ /* 0x000fe20000000000 */
[----:B------:R-:W-:Y:S01]  /*1e80*/  UMOV UR11, 0x40000040 ;  /* 0x40000040000b7882 */ /* 0x000fe20000000000 */
[----:B------:R-:W-:-:S02]  /*1e90*/  UIADD3 UR16, UR4, 0x6, URZ ;  /* 0x0000000604107890 */ /* 0x000fc4000fffe03f */
[----:B------:R-:W-:Y:S02]  /*1ea0*/  UIADD3 UR18, UR5, 0x6, URZ ;  /* 0x0000000605127890 */ /* 0x000fe4000fffe03f */
[----:B------:R-:W-:Y:S02]  /*1eb0*/  UIADD3 UR20, UR4, 0x400, URZ ;  /* 0x0000040004147890 */ /* 0x000fe4000fffe03f */
[----:B------:R-:W-:Y:S01]  /*1ec0*/  UIADD3 UR22, UR5, 0x300, URZ ;  /* 0x0000030005167890 */ /* 0x000fe2000fffe03f */
[----:B------:R-:W-:Y:S01]  /*1ed0*/  UMOV UR21, 0x40000040 ;  /* 0x4000004000157882 */ /* 0x000fe20000000000 */
[----:B------:R-:W-:Y:S01]  /*1ee0*/  UMOV UR23, 0x40000040 ;  /* 0x4000004000177882 */ /* 0x000fe20000000000 */
[----:B------:R-:W-:Y:S01]  /*1ef0*/  UIADD3 UR24, UR4, 0x402, URZ ;  /* 0x0000040204187890 */ /* 0x000fe2000fffe03f */
[----:B--2---:R-:W-:Y:S01]  /*1f00*/  LOP3.LUT P1, RZ, R2, 0x7f, RZ, 0xc0, !PT ;  /* 0x0000007f02ff7812 */ /* 0x004fe2000782c0ff */
[----:B------:R-:W-:Y:S01]  /*1f10*/  UIADD3 UR26, UR5, 0x302, URZ ;  /* 0x00000302051a7890 */ /* 0x000fe2000fffe03f */
[----:B------:R-:W-:Y:S01]  /*1f20*/  IMAD.IADD R2, R16, 0x1, R5 ;  /* 0x0000000110027824 */ /* 0x000fe200078e0205 */
[----:B------:R-:W-:Y:S01]  /*1f30*/  UMOV UR25, 0x40000040 ;  /* 0x4000004000197882 */ /* 0x000fe20000000000 */
[----:B------:R-:W-:Y:S01]  /*1f40*/  UMOV UR27, 0x40000040 ;  /* 0x40000040001b7882 */ /* 0x000fe20000000000 */
[----:B------:R-:W-:Y:S01]  /*1f50*/  UIADD3 UR28, UR4, 0x404, URZ ;  /* 0x00000404041c7890 */ /* 0x000fe2000fffe03f */
[----:B------:R-:W-:Y:S01]  /*1f60*/  IMAD R7, R18, -0x2, R2 ;  /* 0xfffffffe12077824 */ /* 0x000fe200078e0202 */
[----:B------:R-:W-:Y:S01]  /*1f70*/  UIADD3 UR30, UR5, 0x304, URZ ;  /* 0x00000304051e7890 */ /* 0x000fe2000fffe03f */
[----:B------:R-:W-:Y:S01]  /*1f80*/  UMOV UR29, 0x40000040 ;  /* 0x40000040001d7882 */ /* 0x000fe20000000000 */
[----:B------:R-:W-:Y:S01]  /*1f90*/  UMOV UR31, 0x40000040 ;  /* 0x40000040001f7882 */ /* 0x000fe20000000000 */
[----:B------:R-:W-:-:S02]  /*1fa0*/  UIADD3 UR32, UR4, 0x406, URZ ;  /* 0x0000040604207890 */ /* 0x000fc4000fffe03f */
[----:B------:R-:W-:Y:S01]  /*1fb0*/  UIADD3 UR34, UR5, 0x306, URZ ;  /* 0x0000030605227890 */ /* 0x000fe2000fffe03f */
[----:B01----:R-:W-:Y:S01]  /*1fc0*/  @!P1 VIADD R0, R3, 0x30840 ;  /* 0x0003084003009836 */ /* 0x003fe20000000000 */
[----:B------:R-:W-:Y:S01]  /*1fd0*/  UMOV UR33, 0x40000040 ;  /* 0x4000004000217882 */ /* 0x000fe20000000000 */
[----:B------:R-:W-:Y:S01]  /*1fe0*/  UMOV UR35, 0x40000040 ;  /* 0x4000004000237882 */ /* 0x000fe20000000000 */
[----:B------:R-:W-:Y:S01]  /*1ff0*/  UIADD3 UR40, UR4, 0x800, URZ ;  /* 0x0000080004287890 */ /* 0x000fe2000fffe03f */
[----:B------:R-:W-:Y:S01]  /*2000*/  IADD3 R3, -R17, 0x1, R2 ;  /* 0x0000000111037810 */ /* 0x000fe20007ffe102 */
[----:B------:R-:W-:Y:S01]  /*2010*/  UIADD3 UR42, UR5, 0x600, URZ ;  /* 0x00000600052a7890 */ /* 0x000fe2000fffe03f */
[----:B------:R-:W-:Y:S01]  /*2020*/  @!P1 PRMT R0, RZ, 0x654, R0 ;  /* 0x00000654ff009816 */ /* 0x000fe20000000000 */
        /* <DEDUP_REMOVED lines=15> */
[----:B------:R-:W-:Y:S02]  /*2120*/  ULDC.64 UR4, c[0x0][0x9e0] ;  /* 0x0002780000047ab9 */ /* 0x000fe40000000a00 */
[----:B------:R-:W-:Y:S01]  /*2130*/  UISETP.GE.AND UP0, UPT, UR5, 0x1, UPT ;  /* 0x000000010500788c */ /* 0x000fe2000bf06270 */
[----:B------:R-:W-:Y:S01]  /*2140*/  VIADD R4, R3, UR4 ;  /* 0x0000000403047c36 */ /* 0x000fe20008000000 */
[----:B------:R-:W-:-:S02]  /*2150*/  WARPGROUP.DEPBAR.LE gsb0, 0x0 ;  /* 0x00008000000079c5 */ /* 0x000fc40000010000 */
[----:B------:R-:W-:-:S06]  /*2160*/  WARPGROUP.ARRIVE ;  /* 0x00000000000079c5 */ /* 0x000fcc0000000000 */
[----:B------:R-:W-:Y:S01]  /*2170*/  HGMMA.64x96x16.F32.BF16 R24, gdesc[UR8], R24, gsb0 ;  /* 0x01600000081879f0 */ /* 0x000fe20008001818 */
[----:B------:R-:W-:Y:S02]  /*2180*/  ULDC UR10, c[0x0][0x9dc] ;  /* 0x00027700000a7ab9 */ /* 0x000fe40000000800 */
[----:B------:R-:W-:-:S06]  /*2190*/  ULOP3.LUT UR6, URZ, UR10, URZ, 0x33, !UPT ;  /* 0x0000000a3f067292 */ /* 0x000fcc000f8e333f */
[----:B------:R-:W-:-:S04]  /*21a0*/  VIADD R11, R3, UR6 ;  /* 0x00000006030b7c36 */ /* 0x000fc80008000000 */
[----:B------:R-:W-:Y:S01]  /*21b0*/  IMAD.IADD R2, R11, 0x1, R6 ;  /* 0x000000010b027824 */ /* 0x000fe200078e0206 */
        /* <DEDUP_REMOVED lines=32> */
[----:B------:R-:W-:Y:S02]  /*23c0*/  PLOP3.LUT P1, PT, PT, PT, UP0, 0x40, 0x0 ;  /* 0x000000000000781c */ /* 0x000fe40003f2e808 */
[----:B0-----:R-:W-:-:S11]  /*23d0*/  VIADDMNMX R0, R6, R4, R7, PT ;  /* 0x0000000406007246 */ /* 0x001fd60003800107 */
[----:B------:R-:W-:Y:S05]  /*23e0*/  @P1 BRA `(.L_x_1069) ;  /* 0x0000000000541947 */ /* 0x000fea0003800000 */
[----:B------:R-:W-:Y:S01]  /*23f0*/  IADD3 R3, -R17, R16, R6 ;  /* 0x0000001011037210 */ /* 0x000fe20007ffe106 */
[----:B------:R-:W-:Y:S03]  /*2400*/  BSSY B0, `(.L_x_1070) ;  /* 0x0000010000007945 */ /* 0x000fe60003800000 */
        /* <DEDUP_REMOVED lines=10> */
.L_x_1071:
[----:B------:R-:W-:-:S06]  /*24b0*/  UISETP.NE.AND UP1, UPT, UR5, 0x1, UPT ;  /* 0x000000010500788c */ /* 0x000fcc000bf25270 */
[----:B------:R-:W-:-:S05]  /*24c0*/  PLOP3.LUT P1, PT, PT, PT, UP1, 0x80, 0x0 ;  /* 0x000000000000781c */ /* 0x000fca0003f2f018 */
[----:B------:R-:W-:-:S08]  /*24d0*/  @UP1 ULDC.64 UR6, c[0x0][0x9e8] ;  /* 0x00027a0000061ab9 */ /* 0x000fd00000000a00 */
[----:B------:R-:W-:-:S05]  /*24e0*/  @P1 IMAD.HI.U32 R12, R3, UR6, RZ ;  /* 0x00000006030c1c27 */ /* 0x000fca000f8e00ff */
[----:B------:R-:W-:-:S07]  /*24f0*/  @P1 SHF.R.U32.HI R3, RZ, UR7, R12 ;  /* 0x00000007ff031c19 */ /* 0x000fce000801160c */
.L_x_1072:
[----:B------:R-:W-:Y:S05]  /*2500*/  BSYNC B0 ;  /* 0x0000000000007941 */ /* 0x000fea0003800000 */
.L_x_1070:
[----:B------:R-:W-:-:S05]  /*2510*/  IMAD R3, R3, UR5, R10 ;  /* 0x0000000503037c24 */ /* 0x000fca000f8e020a */
[----:B------:R-:W-:Y:S02]  /*2520*/  VIMNMX R2, R2, R3, !PT ;  /* 0x0000000302027248 */ /* 0x000fe40007fe0100 */
[----:B------:R-:W-:-:S07]  /*2530*/  VIADDMNMX R0, R3, UR5, R0, PT ;  /* 0x0000000503007c46 */ /* 0x000fce000b800100 */
.L_x_1069:
[C---:B------:R-:W-:Y:S02]  /*2540*/  ISETP.GE.AND P1, PT, R5.reuse, 0x2, PT ;  /* 0x000000020500780c */ /* 0x040fe40003f26270 */
[C---:B------:R-:W-:Y:S02]  /*2550*/  ISETP.GE.AND P5, PT, R5.reuse, 0xa, PT ;  /* 0x0000000a0500780c */ /* 0x040fe40003fa6270 */
        /* <DEDUP_REMOVED lines=34> */
[C---:B------:R-:W-:Y:S02]  /*2780*/  ISETP.GE.AND P4, PT, R5.reuse, 0x22, PT ;  /* 0x000000220500780c */ /* 0x040fe40003f86270 */
        /* <DEDUP_REMOVED lines=73> */
[----:B------:R-:W-:-:S04]  /*2c20*/  ISETP.GE.AND P5, PT, R5, 0x5a, PT ;  /* 0x0000005a0500780c */ /* 0x000fc80003fa6270 */
[----:B------:R-:W-:Y:S02]  /*2c30*/  P2R R65, PR, RZ, 0x20 ;  /* 0x00000020ff417803 */ /* 0x000fe40000000000 */
[----:B------:R-:W-:-:S04]  /*2c40*/  ISETP.GT.AND P5, PT, R2, 0x59, !P5 ;  /* 0x000000590200780c */ /* 0x000fc80006fa4270 */
[----:B------:R-:W-:Y:S01]  /*2c50*/  ISETP.LT.OR P5, PT, R0, 0x5a, P5 ;  /* 0x0000005a0000780c */ /* 0x000fe20002fa1670 */
[----:B------:R-:W-:-:S03]  /*2c60*/  VIADD R0, R6, 0x8 ;  /* 0x0000000806007836 */ /* 0x000fc60000000000 */
[----:B------:R-:W-:Y:S02]  /*2c70*/  FSEL R94, R69, -INF , !P5 ;  /* 0xff800000455e7808 */ /* 0x000fe40006800000 */
[----:B------:R-:W-:Y:S02]  /*2c80*/  PLOP3.LUT P5, PT, PT, PT, UP0, 0x40, 0x0 ;  /* 0x000000000000781c */ /* 0x000fe40003fae808 */
[----:B------:R-:W-:Y:S02]  /*2c90*/  VIADDMNMX R2, R0, R4, R7, PT ;  /* 0x0000000400027246 */ /* 0x000fe40003800107 */
[----:B------:R-:W-:-:S09]  /*2ca0*/  IADD3 R4, R11, 0x8, R6 ;  /* 0x000000080b047810 */ /* 0x000fd20007ffe006 */
[----:B------:R-:W-:Y:S05]  /*2cb0*/  @P5 BRA `(.L_x_1073) ;  /* 0x0000000000605947 */ /* 0x000fea0003800000 */
[----:B------:R-:W-:Y:S01]  /*2cc0*/  IADD3 R0, R16, 0x8, R6 ;  /* 0x0000000810007810 */ /* 0x000fe20007ffe006 */
[----:B------:R-:W-:Y:S04]  /*2cd0*/  BSSY B0, `(.L_x_1074) ;  /* 0x0000013000007945 */ /* 0x000fe80003800000 */
        /* <DEDUP_REMOVED lines=12> */
.L_x_1075:
[----:B------:R-:W-:-:S06]  /*2da0*/  UISETP.NE.AND UP1, UPT, UR5, 0x1, UPT ;  /* 0x000000010500788c */ /* 0x000fcc000bf25270 */
[----:B------:R-:W-:-:S05]  /*2db0*/  PLOP3.LUT P5, PT, PT, PT, UP1, 0x80, 0x0 ;  /* 0x000000000000781c */ /* 0x000fca0003faf018 */
[----:B------:R-:W-:-:S08]  /*2dc0*/  @UP1 ULDC.64 UR6, c[0x0][0x9e8] ;  /* 0x00027a0000061ab9 */ /* 0x000fd00000000a00 */
[----:B------:R-:W-:Y:S01]  /*2dd0*/  @P5 IMAD.HI.U32 R3, R0, UR6, RZ ;  /* 0x0000000600035c27 */ /* 0x000fe2000f8e00ff */
[----:B------:R-:W-:-:S13]  /*2de0*/  PLOP3.LUT P5, PT, PT, PT, UP1, 0x80, 0x0 ;  /* 0x000000000000781c */ /* 0x000fda0003faf018 */
[----:B------:R-:W-:-:S07]  /*2df0*/  @P5 SHF.R.U32.HI R0, RZ, UR7, R3 ;  /* 0x00000007ff005c19 */ /* 0x000fce0008011603 */
.L_x_1076:
[----:B------:R-:W-:Y:S05]  /*2e00*/  BSYNC B0 ;  /* 0x0000000000007941 */ /* 0x000fea0003800000 */
.L_x_1074:
[----:B------:R-:W-:-:S05]  /*2e10*/  IMAD R3, R0, UR5, R10 ;  /* 0x0000000500037c24 */ /* 0x000fca000f8e020a */
[----:B------:R-:W-:Y:S02]  /*2e20*/  VIMNMX R4, R4, R3, !PT ;  /* 0x0000000304047248 */ /* 0x000fe40007fe0100 */
[----:B------:R-:W-:-:S07]  /*2e30*/  VIADDMNMX R2, R3, UR5, R2, PT ;  /* 0x0000000503027c46 */ /* 0x000fce000b800102 */
.L_x_1073:
[C---:B------:R-:W-:Y:S01]  /*2e40*/  ISETP.GT.AND P1, PT, R4.reuse, 0x1, !P1 ;  /* 0x000000010400780c */ /* 0x040fe20004f24270 */
[----:B------:R-:W-:Y:S01]  /*2e50*/  ULDC UR6, c[0x0][0x988] ;  /* 0x0002620000067ab9 */ /* 0x000fe20000000800 */
[----:B------:R-:W-:Y:S02]  /*2e60*/  ISETP.GT.AND P2, PT, R4, 0x8, !P2 ;  /* 0x000000080400780c */ /* 0x000fe40005744270 */
        /* <DEDUP_REMOVED lines=64> */
[----:B------:R-:W0:Y:S01]  /*3270*/  SHFL.BFLY PT, R5, R10, 0x2, 0x1f ;  /* 0x0c401f000a057f89 */ /* 0x000e2200000e0000 */
        /* <DEDUP_REMOVED lines=13> */
[----:B0-----:R-:W-:Y:S02]  /*3350*/  FMNMX.FTZ R12, R10, R5, !PT ;  /* 0x000000050a0c7209 */ /* 0x001fe40007810000 */
[----:B------:R-:W-:Y:S02]  /*3360*/  FMNMX.FTZ R10, R7, R27, !PT ;  /* 0x0000001b070a7209 */ /* 0x000fe40007810000 */
[----:B------:R-:W-:Y:S01]  /*3370*/  FSEL R51, R51, -INF , !P1 ;  /* 0xff80000033337808 */ /* 0x000fe20004800000 */
[----:B------:R-:W0:Y:S01]  /*3380*/  SHFL.BFLY PT, R5, R12, 0x1, 0x1f ;  /* 0x0c201f000c057f89 */ /* 0x000e2200000e0000 */
        /* <DEDUP_REMOVED lines=21> */
[----:B0-----:R-:W-:Y:S02]  /*34e0*/  FMNMX.FTZ R5, R12, R5, !PT ;  /* 0x000000050c057209 */ /* 0x001fe40007810000 */
        /* <DEDUP_REMOVED lines=25> */
[----:B------:R0:W-:Y:S01]  /*3680*/  MUFU.EX2 R57, R14 ;  /* 0x0000000e00397308 */ /* 0x0001e20000000800 */
        /* <DEDUP_REMOVED lines=9> */
[--C-:B0-----:R-:W-:Y:S01]  /*3720*/  FFMA.FTZ R14, R76, R0, -R53.reuse ;  /* 0x000000004c0e7223 */ /* 0x101fe20000010835 */
[----:B------:R-:W-:Y:S01]  /*3730*/  FMNMX.FTZ R10, R37, R10, !PT ;  /* 0x0000000a250a7209 */ /* 0x000fe20007810000 */
[-CC-:B------:R-:W-:Y:S01]  /*3740*/  FFMA.FTZ R34, R56, R0.reuse, -R53.reuse ;  /* 0x0000000038227223 */ /* 0x180fe20000010835 */
[----:B------:R-:W-:Y:S01]  /*3750*/  ISETP.NE.AND P5, PT, R65, RZ, PT ;  /* 0x000000ff4100720c */ /* 0x000fe20003fa5270 */
[----:B------:R-:W-:Y:S01]  /*3760*/  FFMA.FTZ R32, R86, R0, -R53 ;  /* 0x0000000056207223 */ /* 0x000fe20000010835 */
[----:B------:R-:W-:Y:S01]  /*3770*/  ISETP.GT.AND P4, PT, R4, 0x58, !P4 ;  /* 0x000000580400780c */ /* 0x000fe20006784270 */
[----:B------:R0:W1:Y:S01]  /*3780*/  MUFU.EX2 R61, R24 ;  /* 0x00000018003d7308 */ /* 0x0000620000000800 */
[----:B------:R-:W-:-:S02]  /*3790*/  ISETP.LT.OR P3, PT, R2, 0x52, P3 ;  /* 0x000000520200780c */ /* 0x000fc40001f61670 */
[----:B------:R-:W-:Y:S02]  /*37a0*/  FSEL R41, R66, -INF , !P2 ;  /* 0xff80000042297808 */ /* 0x000fe40005000000 */
[----:B------:R-:W-:Y:S02]  /*37b0*/  FMNMX.FTZ R10, R63, R10, !PT ;  /* 0x0000000a3f0a7209 */ /* 0x000fe40007810000 */
        /* <DEDUP_REMOVED lines=8> */
[----:B------:R-:W-:Y:S01]  /*3840*/  ISETP.LT.OR P5, PT, R2, 0x5a, P5 ;  /* 0x0000005a0200780c */ /* 0x000fe20002fa1670 */
[----:B------:R-:W-:Y:S01]  /*3850*/  FFMA.FTZ R2, R44, R0, -R53 ;  /* 0x000000002c027223 */ /* 0x000fe20000010835 */
[----:B------:R-:W-:Y:S01]  /*3860*/  FSEL R45, R70, -INF , !P4 ;  /* 0xff800000462d7808 */ /* 0x000fe20006000000 */
[----:B------:R0:W-:Y:S01]  /*3870*/  MUFU.EX2 R180, R4 ;  /* 0x0000000400b47308 */ /* 0x0001e20000000800 */
[----:B------:R-:W-:-:S02]  /*3880*/  FMNMX.FTZ R10, R67, R10, !PT ;  /* 0x0000000a430a7209 */ /* 0x000fc40007810000 */
[----:B------:R-:W-:Y:S02]  /*3890*/  FSEL R71, R71, -INF , !P5 ;  /* 0xff80000047477808 */ /* 0x000fe40006800000 */
[----:B------:R-:W-:Y:S02]  /*38a0*/  FMNMX.FTZ R10, R45, R10, !PT ;  /* 0x0000000a2d0a7209 */ /* 0x000fe40007810000 */
[----:B-1----:R-:W-:Y:S01]  /*38b0*/  F2FP.BF16.F32.PACK_AB R190, R61, R20 ;  /* 0x000000143dbe723e */ /* 0x002fe200000010ff */
[----:B------:R1:W2:Y:S01]  /*38c0*/  MUFU.EX2 R65, R14 ;  /* 0x0000000e00417308 */ /* 0x0002a20000000800 */
[----:B------:R-:W-:Y:S01]  /*38d0*/  FMNMX.FTZ R10, R71, R10, !PT ;  /* 0x0000000a470a7209 */ /* 0x000fe20007810000 */
[----:B0-----:R-:W-:Y:S01]  /*38e0*/  FFMA.FTZ R4, R82, R0, -R53 ;  /* 0x0000000052047223 */ /* 0x001fe20000010835 */
[----:B------:R-:W-:-:S03]  /*38f0*/  F2FP.BF16.F32.PACK_AB R188, R57, R12 ;  /* 0x0000000c39bc723e */ /* 0x000fc600000010ff */
[----:B------:R-:W0:Y:S02]  /*3900*/  SHFL.BFLY PT, R49, R10, 0x2, 0x1f ;  /* 0x0c401f000a317f89 */ /* 0x000e2400000e0000 */
[----:B------:R3:W-:Y:S01]  /*3910*/  MUFU.EX2 R75, R4 ;  /* 0x00000004004b7308 */ /* 0x0007e20000000800 */
[----:B-1----:R-:W-:-:S07]  /*3920*/  FFMA.FTZ R14, R80, R0, -R53 ;  /* 0x00000000500e7223 */ /* 0x002fce0000010835 */
[----:B------:R-:W-:Y:S01]  /*3930*/  MUFU.EX2 R83, R36 ;  /* 0x0000002400537308 */ /* 0x000fe20000000800 */
[----:B--2---:R-:W-:-:S07]  /*3940*/  F2FP.BF16.F32.PACK_AB R184, R65, R26 ;  /* 0x0000001a41b8723e */ /* 0x004fce00000010ff */
[----:B------:R-:W-:Y:S01]  /*3950*/  MUFU.EX2 R28, R28 ;  /* 0x0000001c001c7308 */ /* 0x000fe20000000800 */
[----:B0-----:R-:W-:Y:S01]  /*3960*/  FMNMX.FTZ R49, R10, R49, !PT ;  /* 0x000000310a317209 */ /* 0x001fe20007810000 */
[----:B------:R-:W-:-:S06]  /*3970*/  FFMA.FTZ R10, R88, R0, -R53 ;  /* 0x00000000580a7223 */ /* 0x000fcc0000010835 */
[----:B------:R0:W1:Y:S01]  /*3980*/  MUFU.EX2 R69, R24 ;  /* 0x0000001800457308 */ /* 0x0000620000000800 */
[----:B---3--:R-:W2:Y:S07]  /*3990*/  SHFL.BFLY PT, R4, R49, 0x1, 0x1f ;  /* 0x0c201f0031047f89 */ /* 0x008eae00000e0000 */
[----:B------:R3:W-:Y:S01]  /*39a0*/  MUFU.EX2 R81, R10 ;  /* 0x0000000a00517308 */ /* 0x0007e20000000800 */
[----:B0-----:R-:W-:-:S07]  /*39b0*/  FFMA.FTZ R24, R48, R0, -R53 ;  /* 0x0000000030187223 */ /* 0x001fce0000010835 */
[----:B------:R-:W-:Y:S01]  /*39c0*/  MUFU.EX2 R85, R38 ;  /* 0x0000002600557308 */ /* 0x000fe20000000800 */
[----:B-1----:R-:W-:-:S07]  /*39d0*/  F2FP.BF16.F32.PACK_AB R186, R69, R28 ;  /* 0x0000001c45ba723e */ /* 0x002fce00000010ff */
[----:B------:R0:W-:Y:S01]  /*39e0*/  MUFU.EX2 R73, R14 ;  /* 0x0000000e00497308 */ /* 0x0001e20000000800 */
[----:B--2---:R-:W-:-:S04]  /*39f0*/  FMNMX.FTZ R4, R49, R4, !PT ;  /* 0x0000000431047209 */ /* 0x004fc80007810000 */
[C---:B------:R-:W-:Y:S01]  /*3a00*/  FSETP.NEU.FTZ.AND P1, PT, R4.reuse, -INF , PT ;  /* 0xff8000000400780b */ /* 0x040fe20003f3d000 */
[-C--:B---3--:R-:W-:Y:S02]  /*3a10*/  FMUL.FTZ R10, R4, R0.reuse ;  /* 0x00000000040a7220 */ /* 0x088fe40000410000 */
[----:B------:R-:W1:Y:S01]  /*3a20*/  MUFU.EX2 R2, R2 ;  /* 0x0000000200027308 */ /* 0x000e620000000800 */
[----:B0-----:R-:W-:Y:S02]  /*3a30*/  FFMA.FTZ R14, R84, R0, -R53 ;  /* 0x00000000540e7223 */ /* 0x001fe40000010835 */
[----:B------:R-:W-:Y:S02]  /*3a40*/  FSEL R10, R10, RZ, P1 ;  /* 0x000000ff0a0a7208 */ /* 0x000fe40000800000 */
[----:B------:R-:W-:-:S03]  /*3a50*/  PLOP3.LUT P1, PT, PT, PT, UP0, 0x40, 0x0 ;  /* 0x000000000000781c */ /* 0x000fc60003f2e808 */
        /* <DEDUP_REMOVED lines=17> */
[----:B0-----:R-:W-:Y:S01]  /*3b70*/  FADD.FTZ R13, R12, R57 ;  /* 0x000000390c0d7221 */ /* 0x001fe20000010000 */
[-CC-:B------:R-:W-:Y:S01]  /*3b80*/  FFMA.FTZ R33, R33, R0.reuse, -R10.reuse ;  /* 0x0000000021217223 */ /* 0x180fe2000001080a */
[-CC-:B------:R-:W-:Y:S01]  /*3b90*/  FFMA.FTZ R55, R55, R0.reuse, -R10.reuse ;  /* 0x0000000037377223 */ /* 0x180fe2000001080a */
[-CC-:B------:R-:W-:Y:S01]  /*3ba0*/  FFMA.FTZ R3, R3, R0.reuse, -R10.reuse ;  /* 0x0000000003037223 */ /* 0x180fe2000001080a */
[----:B------:R-:W-:Y:S01]  /*3bb0*/  FADD.FTZ R50, R20, R13 ;  /* 0x0000000d14327221 */ /* 0x000fe20000010000 */
[-CC-:B------:R-:W-:Y:S01]  /*3bc0*/  FFMA.FTZ R59, R59, R0.reuse, -R10.reuse ;  /* 0x000000003b3b7223 */ /* 0x180fe2000001080a */
[-C--:B------:R-:W-:Y:S01]  /*3bd0*/  FFMA.FTZ R37, R37, R0.reuse, -R10 ;  /* 0x0000000025257223 */ /* 0x080fe2000001080a */
[----:B------:R-:W0:Y:S01]  /*3be0*/  MUFU.EX2 R36, R27 ;  /* 0x0000001b00247308 */ /* 0x000e220000000800 */
[----:B------:R-:W-:Y:S01]  /*3bf0*/  FADD.FTZ R13, R61, R50 ;  /* 0x000000323d0d7221 */ /* 0x000fe20000010000 */
[-CC-:B------:R-:W-:Y:S01]  /*3c00*/  FFMA.FTZ R63, R63, R0.reuse, -R10.reuse ;  /* 0x000000003f3f7223 */ /* 0x180fe2000001080a */
[-CC-:B------:R-:W-:Y:S01]  /*3c10*/  FFMA.FTZ R41, R41, R0.reuse, -R10.reuse ;  /* 0x0000000029297223 */ /* 0x180fe2000001080a */
[-CC-:B------:R-:W-:Y:S01]  /*3c20*/  FFMA.FTZ R67, R67, R0.reuse, -R10.reuse ;  /* 0x0000000043437223 */ /* 0x180fe2000001080a */
[----:B------:R-:W-:Y:S01]  /*3c30*/  FADD.FTZ R52, R26, R13 ;  /* 0x0000000d1a347221 */ /* 0x000fe20000010000 */
[-CC-:B------:R-:W-:Y:S01]  /*3c40*/  FFMA.FTZ R45, R45, R0.reuse, -R10.reuse ;  /* 0x000000002d2d7223 */ /* 0x180fe2000001080a */
[----:B------:R-:W-:Y:S01]  /*3c50*/  FFMA.FTZ R71, R71, R0, -R10 ;  /* 0x0000000047477223 */ /* 0x000fe2000001080a */
[----:B------:R-:W2:Y:S01]  /*3c60*/  MUFU.EX2 R11, R11 ;  /* 0x0000000b000b7308 */ /* 0x000ea20000000800 */
[----:B------:R-:W-:Y:S01]  /*3c70*/  FADD.FTZ R13, R65, R52 ;  /* 0x00000034410d7221 */ /* 0x000fe20000010000 */
[----:B-1----:R-:W-:-:S03]  /*3c80*/  F2FP.BF16.F32.PACK_AB R182, R75, R2 ;  /* 0x000000024bb6723e */ /* 0x002fc600000010ff */
[----:B------:R-:W-:-:S03]  /*3c90*/  FADD.FTZ R54, R28, R13 ;  /* 0x0000000d1c367221 */ /* 0x000fc60000010000 */
[----:B------:R-:W1:Y:S01]  /*3ca0*/  MUFU.EX2 R38, R31 ;  /* 0x0000001f00267308 */ /* 0x000e620000000800 */
[----:B0-----:R-:W-:Y:S01]  /*3cb0*/  FADD.FTZ R52, R7, R36 ;  /* 0x0000002407347221 */ /* 0x001fe20000010000 */
[----:B------:R-:W-:Y:S01]  /*3cc0*/  FADD.FTZ R27, R69, R54 ;  /* 0x00000036451b7221 */ /* 0x000fe20000010000 */
[----:B------:R-:W-:-:S03]  /*3cd0*/  F2FP.BF16.F32.PACK_AB R189, R36, R7 ;  /* 0x0000000724bd723e */ /* 0x000fc600000010ff */
[----:B------:R-:W-:Y:S01]  /*3ce0*/  FADD.FTZ R56, R180, R27 ;  /* 0x0000001bb4387221 */ /* 0x000fe20000010000 */
[----:B------:R-:W-:Y:S01]  /*3cf0*/  F2FP.BF16.F32.PACK_AB R180, R73, R180 ;  /* 0x000000b449b4723e */ /* 0x000fe200000010ff */
[----:B------:R-:W0:Y:S01]  /*3d00*/  MUFU.EX2 R42, R35 ;  /* 0x00000023002a7308 */ /* 0x000e220000000800 */
[----:B--2---:R-:W-:Y:S01]  /*3d10*/  FADD.FTZ R13, R11, R52 ;  /* 0x000000340b0d7221 */ /* 0x004fe20000010000 */
[----:B------:R-:W-:-:S04]  /*3d20*/  FADD.FTZ R27, R73, R56 ;  /* 0x00000038491b7221 */ /* 0x000fc80000010000 */
[----:B------:R-:W-:Y:S02]  /*3d30*/  FADD.FTZ R56, R2, R27 ;  /* 0x0000001b02387221 */ /* 0x000fe40000010000 */
[----:B------:R-:W2:Y:S01]  /*3d40*/  MUFU.EX2 R15, R15 ;  /* 0x0000000f000f7308 */ /* 0x000ea20000000800 */
[C---:B-1----:R-:W-:Y:S01]  /*3d50*/  FADD.FTZ R54, R38.reuse, R13 ;  /* 0x0000000d26367221 */ /* 0x042fe20000010000 */
[----:B------:R-:W-:Y:S01]  /*3d60*/  FADD.FTZ R27, R75, R56 ;  /* 0x000000384b1b7221 */ /* 0x000fe20000010000 */
[----:B------:R-:W-:Y:S01]  /*3d70*/  F2FP.BF16.F32.PACK_AB R191, R38, R11 ;  /* 0x0000000b26bf723e */ /* 0x000fe200000010ff */
[----:B------:R-:W-:Y:S02]  /*3d80*/  VIADD R11, R74, 0xfffffffe ;  /* 0xfffffffe4a0b7836 */ /* 0x000fe40000000000 */
[----:B------:R-:W-:Y:S01]  /*3d90*/  FADD.FTZ R13, R185, R54 ;  /* 0x00000036b90d7221 */ /* 0x000fe20000010000 */
[----:B------:R-:W-:Y:S01]  /*3da0*/  FADD.FTZ R58, R24, R27 ;  /* 0x0000001b183a7221 */ /* 0x000fe20000010000 */
[----:B------:R-:W1:Y:S02]  /*3db0*/  MUFU.EX2 R44, R39 ;  /* 0x00000027002c7308 */ /* 0x000e640000000800 */
[C---:B0-----:R-:W-:Y:S01]  /*3dc0*/  FADD.FTZ R54, R42.reuse, R13 ;  /* 0x0000000d2a367221 */ /* 0x041fe20000010000 */
[----:B------:R-:W-:-:S05]  /*3dd0*/  F2FP.BF16.F32.PACK_AB R185, R42, R185 ;  /* 0x000000b92ab9723e */ /* 0x000fca00000010ff */
[----:B------:R-:W0:Y:S01]  /*3de0*/  MUFU.EX2 R21, R21 ;  /* 0x0000001500157308 */ /* 0x000e220000000800 */
[----:B--2---:R-:W-:-:S07]  /*3df0*/  FADD.FTZ R13, R15, R54 ;  /* 0x000000360f0d7221 */ /* 0x004fce0000010000 */
[----:B------:R2:W3:Y:S01]  /*3e00*/  MUFU.EX2 R77, R14 ;  /* 0x0000000e004d7308 */ /* 0x0004e20000000800 */
[C---:B-1----:R-:W-:Y:S01]  /*3e10*/  FADD.FTZ R56, R44.reuse, R13 ;  /* 0x0000000d2c387221 */ /* 0x042fe20000010000 */
[----:B------:R-:W-:-:S06]  /*3e20*/  F2FP.BF16.F32.PACK_AB R187, R44, R15 ;  /* 0x0000000f2cbb723e */ /* 0x000fcc00000010ff */
[----:B------:R-:W1:Y:S01]  /*3e30*/  MUFU.EX2 R46, R43 ;  /* 0x0000002b002e7308 */ /* 0x000e620000000800 */
[----:B--2---:R-:W-:Y:S01]  /*3e40*/  FFMA.FTZ R14, R60, R0, -R53 ;  /* 0x000000003c0e7223 */ /* 0x004fe20000010835 */
[----:B0-----:R-:W-:-:S06]  /*3e50*/  FADD.FTZ R13, R21, R56 ;  /* 0x00000038150d7221 */ /* 0x001fcc0000010000 */
[----:B------:R-:W0:Y:S01]  /*3e60*/  MUFU.EX2 R30, R30 ;  /* 0x0000001e001e7308 */ /* 0x000e220000000800 */
[C---:B---3--:R-:W-:Y:S01]  /*3e70*/  FADD.FTZ R27, R77.reuse, R58 ;  /* 0x0000003a4d1b7221 */ /* 0x048fe20000010000 */
[----:B------:R-:W-:-:S06]  /*3e80*/  F2FP.BF16.F32.PACK_AB R176, R77, R24 ;  /* 0x000000184db0723e */ /* 0x000fcc00000010ff */
[----:B------:R-:W2:Y:S01]  /*3e90*/  MUFU.EX2 R25, R25 ;  /* 0x0000001900197308 */ /* 0x000ea20000000800 */
[C---:B-1----:R-:W-:Y:S01]  /*3ea0*/  FADD.FTZ R10, R46.reuse, R13 ;  /* 0x0000000d2e0a7221 */ /* 0x042fe20000010000 */
[----:B------:R-:W-:-:S06]  /*3eb0*/  F2FP.BF16.F32.PACK_AB R181, R46, R21 ;  /* 0x000000152eb5723e */ /* 0x000fcc00000010ff */
[----:B------:R1:W3:Y:S01]  /*3ec0*/  MUFU.EX2 R79, R32 ;  /* 0x00000020004f7308 */ /* 0x0002e20000000800 */
[----:B0-----:R-:W-:-:S07]  /*3ed0*/  FADD.FTZ R56, R30, R27 ;  /* 0x0000001b1e387221 */ /* 0x001fce0000010000 */
[----:B------:R-:W0:Y:S01]  /*3ee0*/  MUFU.EX2 R48, R47 ;  /* 0x0000002f00307308 */ /* 0x000e220000000800 */
[-CC-:B-1----:R-:W-:Y:S01]  /*3ef0*/  FFMA.FTZ R32, R64, R0.reuse, -R53.reuse ;  /* 0x0000000040207223 */ /* 0x182fe20000010835 */
[----:B--2---:R-:W-:Y:S01]  /*3f00*/  FADD.FTZ R13, R25, R10 ;  /* 0x0000000a190d7221 */ /* 0x004fe20000010000 */
[----:B------:R-:W-:-:S05]  /*3f10*/  FFMA.FTZ R53, R94, R0, -R53 ;  /* 0x000000005e357223 */ /* 0x000fca0000010835 */
[----:B------:R-:W1:Y:S01]  /*3f20*/  MUFU.EX2 R34, R34 ;  /* 0x0000002200227308 */ /* 0x000e620000000800 */
[C---:B---3--:R-:W-:Y:S01]  /*3f30*/  FADD.FTZ R27, R79.reuse, R56 ;  /* 0x000000384f1b7221 */ /* 0x048fe20000010000 */
[----:B------:R-:W-:-:S06]  /*3f40*/  F2FP.BF16.F32.PACK_AB R178, R79, R30 ;  /* 0x0000001e4fb2723e */ /* 0x000fcc00000010ff */
[----:B------:R-:W2:Y:S01]  /*3f50*/  MUFU.EX2 R29, R29 ;  /* 0x0000001d001d7308 */ /* 0x000ea20000000800 */
[C---:B0-----:R-:W-:Y:S01]  /*3f60*/  FADD.FTZ R10, R48.reuse, R13 ;  /* 0x0000000d300a7221 */ /* 0x041fe20000010000 */
[----:B------:R-:W-:-:S06]  /*3f70*/  F2FP.BF16.F32.PACK_AB R183, R48, R25 ;  /* 0x0000001930b7723e */ /* 0x000fcc00000010ff */
[----:B------:R-:W0:Y:S01]  /*3f80*/  MUFU.EX2 R50, R51 ;  /* 0x0000003300327308 */ /* 0x000e220000000800 */
[----:B-1----:R-:W-:Y:S01]  /*3f90*/  FADD.FTZ R20, R34, R27 ;  /* 0x0000001b22147221 */ /* 0x002fe20000010000 */
[----:B------:R-:W-:-:S03]  /*3fa0*/  F2FP.BF16.F32.PACK_AB R172, R81, R34 ;  /* 0x0000002251ac723e */ /* 0x000fc600000010ff */
[----:B------:R-:W-:-:S03]  /*3fb0*/  FADD.FTZ R27, R81, R20 ;  /* 0x00000014511b7221 */ /* 0x000fc60000010000 */
[----:B------:R-:W1:Y:S01]  /*3fc0*/  MUFU.EX2 R14, R14 ;  /* 0x0000000e000e7308 */ /* 0x000e620000000800 */
[----:B--2---:R-:W-:-:S07]  /*3fd0*/  FADD.FTZ R13, R29, R10 ;  /* 0x0000000a1d0d7221 */ /* 0x004fce0000010000 */
        /* <DEDUP_REMOVED lines=10> */
[----:B0-----:R-:W-:Y:S01]  /*4080*/  FADD.FTZ R10, R52, R13 ;  /* 0x0000000d340a7221 */ /* 0x001fe20000010000 */
[----:B------:R-:W-:Y:S01]  /*4090*/  IMAD.IADD R13, R16, 0x1, -R17 ;  /* 0x00000001100d7824 */ /* 0x000fe200078e0a11 */
[----:B------:R-:W-:-:S03]  /*40a0*/  F2FP.BF16.F32.PACK_AB R179, R52, R33 ;  /* 0x0000002134b3723e */ /* 0x000fc600000010ff */
[----:B------:R-:W-:Y:S02]  /*40b0*/  IMAD R24, R193, 0x80, R13 ;  /* 0x00000080c1187824 */ /* 0x000fe400078e020d */
[----:B------:R-:W0:Y:S01]  /*40c0*/  MUFU.EX2 R54, R59 ;  /* 0x0000003b00367308 */ /* 0x000e220000000800 */
[----:B-1----:R-:W-:Y:S01]  /*40d0*/  FADD.FTZ R20, R32, R27 ;  /* 0x0000001b20147221 */ /* 0x002fe20000010000 */
[C---:B------:R-:W-:Y:S02]  /*40e0*/  F2FP.BF16.F32.PACK_AB R168, R85.reuse, R32 ;  /* 0x0000002055a8723e */ /* 0x040fe400000010ff */
[----:B------:R-:W-:Y:S01]  /*40f0*/  R2UR UR6, R24 ;  /* 0x00000000180672ca */ /* 0x000fe200000e0000 */
[----:B------:R-:W-:-:S03]  /*4100*/  FADD.FTZ R31, R85, R20 ;  /* 0x00000014551f7221 */ /* 0x000fc60000010000 */
[----:B------:R-:W1:Y:S01]  /*4110*/  MUFU.EX2 R37, R37 ;  /* 0x0000002500257308 */ /* 0x000e620000000800 */
[----:B--2---:R-:W-:-:S07]  /*4120*/  FADD.FTZ R27, R3, R10 ;  /* 0x0000000a031b7221 */ /* 0x004fce0000010000 */
[----:B------:R-:W2:Y:S01]  /*4130*/  MUFU.EX2 R12, R63 ;  /* 0x0000003f000c7308 */ /* 0x000ea20000000800 */
[C---:B0-----:R-:W-:Y:S01]  /*4140*/  FADD.FTZ R14, R54.reuse, R27 ;  /* 0x0000001b360e7221 */ /* 0x041fe20000010000 */
[----:B------:R-:W-:Y:S01]  /*4150*/  UIADD3 UR4, UR6, UR4, URZ ;  /* 0x0000000406047290 */ /* 0x000fe2000fffe03f */
[----:B------:R-:W-:-:S05]  /*4160*/  F2FP.BF16.F32.PACK_AB R173, R54, R3 ;  /* 0x0000000336ad723e */ /* 0x000fca00000010ff */
[----:B------:R-:W0:Y:S01]  /*4170*/  MUFU.EX2 R41, R41 ;  /* 0x0000002900297308 */ /* 0x000e220000000800 */
[----:B-1----:R-:W-:-:S07]  /*4180*/  FADD.FTZ R27, R37, R14 ;  /* 0x0000000e251b7221 */ /* 0x002fce0000010000 */
[----:B------:R-:W1:Y:S01]  /*4190*/  MUFU.EX2 R2, R67 ;  /* 0x0000004300027308 */ /* 0x000e620000000800 */
[C---:B--2---:R-:W-:Y:S01]  /*41a0*/  FADD.FTZ R20, R12.reuse, R27 ;  /* 0x0000001b0c147221 */ /* 0x044fe20000010000 */
[----:B------:R-:W-:-:S06]  /*41b0*/  F2FP.BF16.F32.PACK_AB R175, R12, R37 ;  /* 0x000000250caf723e */ /* 0x000fcc00000010ff */
[----:B------:R-:W2:Y:S01]  /*41c0*/  MUFU.EX2 R40, R40 ;  /* 0x0000002800287308 */ /* 0x000ea20000000800 */
[----:B0-----:R-:W-:-:S07]  /*41d0*/  FADD.FTZ R7, R41, R20 ;  /* 0x0000001429077221 */ /* 0x001fce0000010000 */
[----:B------:R-:W0:Y:S01]  /*41e0*/  MUFU.EX2 R45, R45 ;  /* 0x0000002d002d7308 */ /* 0x000e220000000800 */
[C---:B-1----:R-:W-:Y:S01]  /*41f0*/  FADD.FTZ R20, R2.reuse, R7 ;  /* 0x0000000702147221 */ /* 0x042fe20000010000 */
[----:B------:R-:W-:-:S06]  /*4200*/  F2FP.BF16.F32.PACK_AB R169, R2, R41 ;  /* 0x0000002902a9723e */ /* 0x000fcc00000010ff */
[----:B------:R-:W1:Y:S01]  /*4210*/  MUFU.EX2 R53, R53 ;  /* 0x0000003500357308 */ /* 0x000e620000000800 */
[----:B--2---:R-:W-:-:S07]  /*4220*/  FADD.FTZ R10, R40, R31 ;  /* 0x0000001f280a7221 */ /* 0x004fce0000010000 */
[----:B------:R-:W2:Y:S01]  /*4230*/  MUFU.EX2 R14, R71 ;  /* 0x00000047000e7308 */ /* 0x000ea20000000800 */
[----:B0-----:R-:W-:Y:S01]  /*4240*/  FADD.FTZ R7, R45, R20 ;  /* 0x000000142d077221 */ /* 0x001fe20000010000 */
[C---:B-1----:R-:W-:Y:S01]  /*4250*/  FADD.FTZ R10, R53.reuse, R10 ;  /* 0x0000000a350a7221 */ /* 0x042fe20000010000 */
[----:B------:R-:W-:Y:S02]  /*4260*/  F2FP.BF16.F32.PACK_AB R170, R53, R40 ;  /* 0x0000002835aa723e */ /* 0x000fe400000010ff */
[C---:B--2---:R-:W-:Y:S01]  /*4270*/  FADD.FTZ R7, R14.reuse, R7 ;  /* 0x000000070e077221 */ /* 0x044fe20000010000 */
        /* <DEDUP_REMOVED lines=13> */
.L_x_1078:
[----:B------:R-:W-:-:S11]  /*4350*/  UISETP.NE.AND UP1, UPT, UR5, 0x1, UPT ;  /* 0x000000010500788c */ /* 0x000fd6000bf25270 */
[----:B------:R-:W-:Y:S02]  /*4360*/  @UP1 ULDC.64 UR6, c[0x0][0x9e8] ;  /* 0x00027a0000061ab9 */ /* 0x000fe40000000a00 */
[----:B------:R-:W-:-:S04]  /*4370*/  UIMAD.WIDE.U32 UR14, UR11, UR6, URZ ;  /* 0x000000060b0e72a5 */ /* 0x000fc8000f8e003f */
[----:B------:R-:W-:-:S12]  /*4380*/  @UP1 USHF.R.U32.HI UR11, URZ, UR7, UR15 ;  /* 0x000000073f0b1299 */ /* 0x000fd8000801160f */
.L_x_1079:
[----:B------:R-:W-:-:S04]  /*4390*/  UIMAD UR5, UR11, UR5, UR5 ;  /* 0x000000050b0572a4 */ /* 0x000fc8000f8e0205 */
[----:B------:R-:W-:-:S04]  /*43a0*/  UISETP.LT.AND UP1, UPT, UR4, UR5, UPT ;  /* 0x000000050400728c */ /* 0x000fc8000bf21270 */
[----:B------:R-:W-:-:S12]  /*43b0*/  USEL UR4, UR4, UR5, UP1 ;  /* 0x0000000504047287 */ /* 0x000fd80008800000 */
.L_x_1077:
[----:B------:R-:W-:Y:S01]  /*43c0*/  R2UR UR6, R192 ;  /* 0x00000000c00672ca */ /* 0x000fe200000e0000 */
        /* <DEDUP_REMOVED lines=60> */
[----:B------:R-:W-:Y:S02]  /*4790*/  VIADD R21, R15, 0x8 ;  /* 0x000000080f157836 */ /* 0x000fe40000000000 */
[----:B------:R-:W-:-:S03]  /*47a0*/  IMAD.MOV.U32 R119, RZ, RZ, RZ ;  /* 0x000000ffff777224 */ /* 0x000fc600078e00ff */
[----:B------:R-:W-:-:S07]  /*47b0*/  LOP3.LUT R195, RZ, R21, RZ, 0x33, !PT ;  /* 0x00000015ffc37212 */ /* 0x000fce00078e33ff */
.L_x_1097:
[----:B------:R-:W-:-:S04]  /*47c0*/  UIADD3 UR4, UR36, 0x1, URZ ;  /* 0x0000000124047890 */ /* 0x000fc8000fffe03f */
[----:B------:R-:W-:-:S04]  /*47d0*/  UISETP.NE.AND UP1, UPT, UR4, 0x2, UPT ;  /* 0x000000020400788c */ /* 0x000fc8000bf25270 */
[----:B------:R-:W-:Y:S02]  /*47e0*/  USEL UR7, URZ, 0x1, UP1 ;  /* 0x000000013f077887 */ /* 0x000fe40008800000 */
[----:B------:R-:W-:Y:S02]  /*47f0*/  USEL UR4, UR4, URZ, UP1 ;  /* 0x0000003f04047287 */ /* 0x000fe40008800000 */
[----:B------:R-:W-:Y:S01]  /*4800*/  ULOP3.LUT UR7, UR37, UR7, URZ, 0x3c, !UPT ;  /* 0x0000000725077292 */ /* 0x000fe2000f8e3c3f */
[----:B------:R-:W-:Y:S11]  /*4810*/  @!P0 BRA `(.L_x_1081) ;  /* 0x0000000000048947 */ /* 0x000ff60003800000 */
[----:B------:R-:W-:Y:S01]  /*4820*/  BPT.TRAP 0x1 ;  /* 0x000000040000795c */ /* 0x000fe20000300000 */
.L_x_1081:
[----:B------:R-:W-:Y:S01]  /*4830*/  ULEA UR5, UR4, UR38, 0x3 ;  /* 0x0000002604057291 */ /* 0x000fe2000f8e183f */
[----:B------:R-:W-:-:S05]  /*4840*/  IMAD.U32 R0, RZ, RZ, UR7 ;  /* 0x00000007ff007e24 */ /* 0x000fca000f8e00ff */
[----:B------:R-:W-:-:S04]  /*4850*/  SHF.L.U32 R0, R0, 0x1f, RZ ;  /* 0x0000001f00007819 */ /* 0x000fc800000006ff */
[----:B------:R0:W1:Y:S01]  /*4860*/  SYNCS.PHASECHK.TRANS64.TRYWAIT P1, [UR5+0x30830], R0 ;  /* 0x03083000ff0075a7 */ /* 0x0000620008020145 */
[----:B------:R-:W-:Y:S05]  /*4870*/  @!P0 BRA `(.L_x_1082) ;  /* 0x0000000000048947 */ /* 0x000fea0003800000 */
[----:B------:R-:W-:Y:S01]  /*4880*/  BPT.TRAP 0x1 ;  /* 0x000000040000795c */ /* 0x000fe20000300000 */
.L_x_1082:
[----:B-1----:R-:W-:Y:S05]  /*4890*/  @P1 BRA `(.L_x_1083) ;  /* 0x0000000000081947 */ /* 0x002fea0003800000 */
[----:B------:R-:W1:Y:S02]  /*48a0*/  SYNCS.PHASECHK.TRANS64.TRYWAIT P1, [UR5+0x30830], R0 ;  /* 0x03083000ff0075a7 */ /* 0x000e640008020145 */
[----:B-1----:R-:W-:Y:S05]  /*48b0*/  @!P1 BRA `(.L_x_1084) ;  /* 0x0000010800bc9947 */ /* 0x002fea0003800000 */
.L_x_1083:
[----:B------:R-:W-:Y:S01]  /*48c0*/  R2UR UR52, R8 ;  /* 0x00000000083472ca */ /* 0x000fe200000e0000 */
[----:B------:R-:W-:Y:S01]  /*48d0*/  UIMAD UR6, UR4, 0x900, UR39 ;  /* 0x00000900040678a4 */ /* 0x000fe2000f8e0227 */
[----:B------:R-:W-:Y:S01]  /*48e0*/  R2UR UR53, R9 ;  /* 0x00000000093572ca */ /* 0x000fe200000e0000 */
[----:B-1----:R-:W-:Y:S01]  /*48f0*/  WARPGROUP.ARRIVE ;  /* 0x00000000000079c5 */ /* 0x002fe20000000000 */
        /* <DEDUP_REMOVED lines=35> */
[----:B------:R-:W-:Y:S01]  /*4b30*/  UMOV UR52, UR56 ;  /* 0x0000003800347c82 */ /* 0x000fe20008000000 */
[----:B------:R-:W-:Y:S01]  /*4b40*/  UMOV UR53, UR57 ;  /* 0x0000003900357c82 */ /* 0x000fe20008000000 */
        /* <DEDUP_REMOVED lines=84> */
[-C--:B------:R-:W-:Y:S01]  /*5090*/  FMUL.FTZ R111, R111, R3.reuse ;  /* 0x000000036f6f7220 */ /* 0x080fe20000410000 */
[-C--:B------:R-:W-:Y:S01]  /*50a0*/  FMUL.FTZ R114, R114, R3.reuse ;  /* 0x0000000372727220 */ /* 0x080fe20000410000 */
        /* <DEDUP_REMOVED lines=36> */
.L_x_1085:
[----:B------:R-:W-:Y:S01]  /*52f0*/  ULEA UR14, UR36, UR38, 0x3 ;  /* 0x00000026240e7291 */ /* 0x000fe2000f8e183f */
[----:B0-----:R-:W-:-:S05]  /*5300*/  IMAD.U32 R0, RZ, RZ, UR37 ;  /* 0x00000025ff007e24 */ /* 0x001fca000f8e00ff */
[----:B------:R-:W-:-:S04]  /*5310*/  SHF.L.U32 R0, R0, 0x1f, RZ ;  /* 0x0000001f00007819 */ /* 0x000fc800000006ff */
[----:B------:R0:W1:Y:S01]  /*5320*/  SYNCS.PHASECHK.TRANS64.TRYWAIT P1, [UR14+0x30850], R0 ;  /* 0x03085000ff0075a7 */ /* 0x000062000802014e */
[----:B------:R-:W-:Y:S05]  /*5330*/  @!P0 BRA `(.L_x_1086) ;  /* 0x0000000000048947 */ /* 0x000fea0003800000 */
[----:B------:R-:W-:Y:S01]  /*5340*/  BPT.TRAP 0x1 ;  /* 0x000000040000795c */ /* 0x000fe20000300000 */
.L_x_1086:
[----:B-1----:R-:W-:Y:S05]  /*5350*/  @P1 BRA `(.L_x_1087) ;  /* 0x0000000000081947 */ /* 0x002fea0003800000 */
[----:B------:R-:W1:Y:S02]  /*5360*/  SYNCS.PHASECHK.TRANS64.TRYWAIT P1, [UR14+0x30850], R0 ;  /* 0x03085000ff0075a7 */ /* 0x000e64000802014e */
[----:B-1----:R-:W-:Y:S05]  /*5370*/  @!P1 BRA `(.L_x_1088) ;  /* 0x0000010000249947 */ /* 0x002fea0003800000 */
.L_x_1087:
[----:B------:R-:W-:Y:S01]  /*5380*/  UIADD3 UR6, UR38, 0x400, URZ ;  /* 0x0000040026067890 */ /* 0x000fe2000fffe03f */
[----:B------:R-:W-:Y:S01]  /*5390*/  WARPGROUP.ARRIVE ;  /* 0x00000000000079c5 */ /* 0x000fe20000000000 */
[----:B------:R-:W-:-:S05]  /*53a0*/  UMOV UR11, 0x40000040 ;  /* 0x40000040000b7882 */ /* 0x000fca0000000000 */
[----:B------:R-:W2:Y:S01]  /*53b0*/  S2R R194, SR_TID.X ;  /* 0x0000000000c27919 */ /* 0x000ea20000002100 */
[----:B------:R-:W-:Y:S01]  /*53c0*/  USHF.R.U32.HI UR6, URZ, 0x4, UR6 ;  /* 0x000000043f067899 */ /* 0x000fe20008011606 */
[----:B01----:R-:W-:Y:S01]  /*53d0*/  IMAD.U32 R0, RZ, RZ, UR5 ;  /* 0x00000005ff007e24 */ /* 0x003fe2000f8e00ff */
[----:B------:R-:W-:Y:S01]  /*53e0*/  ULDC UR15, c[0x0][0x9dc] ;  /* 0x00027700000f7ab9 */ /* 0x000fe20000000800 */
[----:B------:R-:W-:Y:S01]  /*53f0*/  IMAD R3, R11, -0x60, RZ ;  /* 0xffffffa00b037824 */ /* 0x000fe200078e02ff */
[----:B------:R-:W-:-:S04]  /*5400*/  ULOP3.LUT UR6, UR6, 0x3fff, URZ, 0xc0, !UPT ;  /* 0x00003fff06067892 */ /* 0x000fc8000f8ec03f */
[----:B------:R-:W-:Y:S01]  /*5410*/  ULOP3.LUT UR6, UR6, 0x3000000, URZ, 0xfc, !UPT ;  /* 0x0300000006067892 */ /* 0x000fe2000f8efc3f */
[----:B------:R-:W-:-:S03]  /*5420*/  IADD3 R2, R3, 0x1, R16 ;  /* 0x0000000103027810 */ /* 0x000fc60007ffe010 */
[----:B------:R-:W-:-:S07]  /*5430*/  UIMAD UR6, UR36, 0x900, UR6 ;  /* 0x00000900240678a4 */ /* 0x000fce000f8e0206 */
[----:B------:R-:W-:Y:S02]  /*5440*/  UMOV UR10, UR6 ;  /* 0x00000006000a7c82 */ /* 0x000fe40008000000 */
[----:B------:R-:W-:Y:S01]  /*5450*/  HGMMA.64x192x16.F32.BF16 R24, R188, gdesc[UR8].tnspB, R24, gsb0 ;  /* 0x42e00008bc187df0 */ /* 0x000fe20008001818 */
[----:B------:R-:W-:Y:S01]  /*5460*/  UIADD3 UR10, UR6, 0x80, URZ ;  /* 0x00000080060a7890 */ /* 0x000fe2000fffe03f */
[----:B------:R-:W-:Y:S01]  /*5470*/  UMOV UR11, 0x40000040 ;  /* 0x40000040000b7882 */ /* 0x000fe20000000000 */
[----:B--2---:R-:W-:-:S13]  /*5480*/  LOP3.LUT P1, RZ, R194, 0x7f, RZ, 0xc0, !PT ;  /* 0x0000007fc2ff7812 */ /* 0x004fda000782c0ff */
        /* <DEDUP_REMOVED lines=29> */
[----:B------:R0:W-:Y:S01]  /*5660*/  @!P1 SYNCS.ARRIVE.TRANS64.RED.A1T0 RZ, [R0+URZ], RZ ;  /* 0x000000ff00ff99a7 */ /* 0x0001e2000810043f */
[----:B------:R-:W-:Y:S01]  /*5670*/  PLOP3.LUT P1, PT, PT, PT, UP0, 0x40, 0x0 ;  /* 0x000000000000781c */ /* 0x000fe20003f2e808 */
[----:B------:R-:W-:-:S04]  /*5680*/  IMAD.IADD R169, R2, 0x1, -R17 ;  /* 0x0000000102a97824 */ /* 0x000fc800078e0a11 */
[C---:B------:R-:W-:Y:S02]  /*5690*/  IMAD R169, R18.reuse, -0x2, R169 ;  /* 0xfffffffe12a97824 */ /* 0x040fe400078e02a9 */
[----:B0-----:R-:W-:Y:S02]  /*56a0*/  IMAD R0, R18, -0x2, R3 ;  /* 0xfffffffe12007824 */ /* 0x001fe400078e0203 */
        /* <DEDUP_REMOVED lines=8> */
[----:B------:R-:W-:Y:S02]  /*5730*/  IMAD.U32 R20, RZ, RZ, UR59 ;  /* 0x0000003bff147e24 */ /* 0x000fe4000f8e00ff */
[----:B------:R-:W-:-:S03]  /*5740*/  IMAD.IADD R169, R6, 0x1, R13 ;  /* 0x0000000106a97824 */ /* 0x000fc600078e020d */
[----:B------:R-:W-:Y:S02]  /*5750*/  ISETP.NE.AND P1, PT, R20, 0x1, PT ;  /* 0x000000011400780c */ /* 0x000fe40003f25270 */
[----:B------:R-:W-:-:S11]  /*5760*/  LOP3.LUT R169, RZ, R169, RZ, 0x33, !PT ;  /* 0x000000a9ffa97212 */ /* 0x000fd600078e33ff */
[----:B------:R-:W0:Y:S02]  /*5770*/  @P1 LDC.64 R170, c[0x0][0x9e8] ;  /* 0x00027a00ffaa1b82 */ /* 0x000e240000000a00 */
[----:B0-----:R-:W-:-:S05]  /*5780*/  @P1 IMAD.HI.U32 R14, R169, R170, RZ ;  /* 0x000000aaa90e1227 */ /* 0x001fca00078e00ff */
[----:B------:R-:W-:-:S04]  /*5790*/  @P1 SHF.R.U32.HI R169, RZ, R171, R14 ;  /* 0x000000abffa91219 */ /* 0x000fc8000001160e */
[----:B------:R-:W-:Y:S01]  /*57a0*/  LOP3.LUT R169, RZ, R169, RZ, 0x33, !PT ;  /* 0x000000a9ffa97212 */ /* 0x000fe200078e33ff */
[----:B------:R-:W-:Y:S06]  /*57b0*/  BRA `(.L_x_1092) ;  /* 0x0000000000187947 */ /* 0x000fec0003800000 */
.L_x_1091:
[----:B------:R-:W-:Y:S02]  /*57c0*/  IMAD.U32 R20, RZ, RZ, UR59 ;  /* 0x0000003bff147e24 */ /* 0x000fe4000f8e00ff */
[----:B------:R-:W-:-:S03]  /*57d0*/  IMAD.MOV.U32 R169, RZ, RZ, R15 ;  /* 0x000000ffffa97224 */ /* 0x000fc600078e000f */
[----:B------:R-:W-:-:S13]  /*57e0*/  ISETP.NE.AND P1, PT, R20, 0x1, PT ;  /* 0x000000011400780c */ /* 0x000fda0003f25270 */
[----:B------:R-:W0:Y:S02]  /*57f0*/  @P1 LDC.64 R170, c[0x0][0x9e8] ;  /* 0x00027a00ffaa1b82 */ /* 0x000e240000000a00 */
[----:B0-----:R-:W-:-:S05]  /*5800*/  @P1 IMAD.HI.U32 R14, R15, R170, RZ ;  /* 0x000000aa0f0e1227 */ /* 0x001fca00078e00ff */
[----:B------:R-:W-:-:S07]  /*5810*/  @P1 SHF.R.U32.HI R169, RZ, R171, R14 ;  /* 0x000000abffa91219 */ /* 0x000fce000001160e */
.L_x_1092:
[----:B------:R-:W-:Y:S05]  /*5820*/  BSYNC B0 ;  /* 0x0000000000007941 */ /* 0x000fea0003800000 */
.L_x_1090:
[----:B------:R-:W-:-:S05]  /*5830*/  IMAD R169, R169, R20, R0 ;  /* 0x00000014a9a97224 */ /* 0x000fca00078e0200 */
[----:B------:R-:W-:Y:S02]  /*5840*/  VIADDMNMX R2, R169, R20, R2, PT ;  /* 0x00000014a9027246 */ /* 0x000fe40003800102 */
[----:B------:R-:W-:-:S07]  /*5850*/  VIMNMX R12, R12, R169, !PT ;  /* 0x000000a90c0c7248 */ /* 0x000fce0007fe0100 */
.L_x_1089:
        /* <DEDUP_REMOVED lines=93> */
[----:B------:R-:W-:Y:S02]  /*5e30*/  ISETP.GE.AND P3, PT, R3, 0x51, PT ;  /* 0x000000510300780c */ /* 0x000fe40003f66270 */
[----:B------:R-:W-:Y:S02]  /*5e40*/  IADD3 R14, R207, 0x8, R6 ;  /* 0x00000008cf0e7810 */ /* 0x000fe40007ffe006 */
        /* <DEDUP_REMOVED lines=15> */
[----:B------:R-:W-:Y:S02]  /*5f40*/  FSEL R120, R120, -INF , !P6 ;  /* 0xff80000078787808 */ /* 0x000fe40007000000 */
[----:B------:R-:W-:-:S04]  /*5f50*/  ISETP.GE.AND P6, PT, R3, 0x5a, PT ;  /* 0x0000005a0300780c */ /* 0x000fc80003fc6270 */
[----:B------:R-:W-:Y:S02]  /*5f60*/  P2R R124, PR, RZ, 0x40 ;  /* 0x00000040ff7c7803 */ /* 0x000fe40000000000 */
[----:B------:R-:W-:Y:S02]  /*5f70*/  ISETP.GT.AND P6, PT, R12, 0x59, !P6 ;  /* 0x000000590c00780c */ /* 0x000fe400077c4270 */
[----:B------:R-:W-:Y:S02]  /*5f80*/  IADD3 R12, R209, 0x8, R6 ;  /* 0x00000008d10c7810 */ /* 0x000fe40007ffe006 */
[----:B------:R-:W-:-:S04]  /*5f90*/  ISETP.LT.OR P6, PT, R2, 0x5a, P6 ;  /* 0x0000005a0200780c */ /* 0x000fc800037c1670 */
[----:B------:R-:W-:Y:S02]  /*5fa0*/  FSEL R165, R165, -INF , !P6 ;  /* 0xff800000a5a57808 */ /* 0x000fe40007000000 */
[----:B------:R-:W-:-:S13]  /*5fb0*/  PLOP3.LUT P6, PT, PT, PT, UP0, 0x40, 0x0 ;  /* 0x000000000000781c */ /* 0x000fda0003fce808 */
[----:B------:R-:W-:Y:S05]  /*5fc0*/  @P6 BRA `(.L_x_1093) ;  /* 0x0000000000546947 */ /* 0x000fea0003800000 */
[----:B------:R-:W-:Y:S01]  /*5fd0*/  ISETP.GT.AND P6, PT, R21, -0x1, PT ;  /* 0xffffffff1500780c */ /* 0x000fe20003fc4270 */
[----:B------:R-:W-:-:S12]  /*5fe0*/  BSSY B0, `(.L_x_1094) ;  /* 0x0000010000007945 */ /* 0x000fd80003800000 */
[----:B------:R-:W-:Y:S05]  /*5ff0*/  @P6 BRA `(.L_x_1095) ;  /* 0x0000000000206947 */ /* 0x000fea0003800000 */
[----:B------:R-:W-:-:S05]  /*6000*/  IMAD.U32 R128, RZ, RZ, UR59 ;  /* 0x0000003bff807e24 */ /* 0x000fca000f8e00ff */
[----:B------:R-:W-:-:S13]  /*6010*/  ISETP.NE.AND P6, PT, R128, 0x1, PT ;  /* 0x000000018000780c */ /* 0x000fda0003fc5270 */
[----:B------:R-:W0:Y:S02]  /*6020*/  @P6 LDC.64 R2, c[0x0][0x9e8] ;  /* 0x00027a00ff026b82 */ /* 0x000e240000000a00 */
[----:B0-----:R-:W-:-:S04]  /*6030*/  @P6 IMAD.HI.U32 R20, R195, R2, RZ ;  /* 0x00000002c3146227 */ /* 0x001fc800078e00ff */
[----:B------:R-:W-:Y:S01]  /*6040*/  IMAD.MOV.U32 R2, RZ, RZ, R195 ;  /* 0x000000ffff027224 */ /* 0x000fe200078e00c3 */
[----:B------:R-:W-:-:S04]  /*6050*/  @P6 SHF.R.U32.HI R2, RZ, R3, R20 ;  /* 0x00000003ff026219 */ /* 0x000fc80000011614 */
[----:B------:R-:W-:Y:S01]  /*6060*/  LOP3.LUT R121, RZ, R2, RZ, 0x33, !PT ;  /* 0x00000002ff797212 */ /* 0x000fe200078e33ff */
[----:B------:R-:W-:Y:S06]  /*6070*/  BRA `(.L_x_1096) ;  /* 0x0000000000187947 */ /* 0x000fec0003800000 */
.L_x_1095:
[----:B------:R-:W-:Y:S02]  /*6080*/  IMAD.U32 R128, RZ, RZ, UR59 ;  /* 0x0000003bff807e24 */ /* 0x000fe4000f8e00ff */
[----:B------:R-:W-:-:S03]  /*6090*/  IMAD.MOV.U32 R121, RZ, RZ, R21 ;  /* 0x000000ffff797224 */ /* 0x000fc600078e0015 */
[----:B------:R-:W-:-:S13]  /*60a0*/  ISETP.NE.AND P6, PT, R128, 0x1, PT ;  /* 0x000000018000780c */ /* 0x000fda0003fc5270 */
[----:B------:R-:W0:Y:S02]  /*60b0*/  @P6 LDC.64 R2, c[0x0][0x9e8] ;  /* 0x00027a00ff026b82 */ /* 0x000e240000000a00 */
[----:B0-----:R-:W-:-:S05]  /*60c0*/  @P6 IMAD.HI.U32 R2, R21, R2, RZ ;  /* 0x0000000215026227 */ /* 0x001fca00078e00ff */
[----:B------:R-:W-:-:S07]  /*60d0*/  @P6 SHF.R.U32.HI R121, RZ, R3, R2 ;  /* 0x00000003ff796219 */ /* 0x000fce0000011602 */
.L_x_1096:
[----:B------:R-:W-:Y:S05]  /*60e0*/  BSYNC B0 ;  /* 0x0000000000007941 */ /* 0x000fea0003800000 */
.L_x_1094:
[----:B------:R-:W-:-:S05]  /*60f0*/  IMAD R3, R121, R128, R0 ;  /* 0x0000008079037224 */ /* 0x000fca00078e0200 */
[----:B------:R-:W-:Y:S02]  /*6100*/  VIADDMNMX R12, R3, R128, R12, PT ;  /* 0x00000080030c7246 */ /* 0x000fe4000380010c */
[----:B------:R-:W-:-:S07]  /*6110*/  VIMNMX R14, R14, R3, !PT ;  /* 0x000000030e0e7248 */ /* 0x000fce0007fe0100 */
.L_x_1093:
        /* <DEDUP_REMOVED lines=44> */
[----:B------:R-:W-:Y:S02]  /*63e0*/  FSEL R209, R138, -INF , !P1 ;  /* 0xff8000008ad17808 */ /* 0x000fe40004800000 */
[----:B------:R-:W-:Y:S01]  /*63f0*/  ISETP.NE.AND P1, PT, R132, RZ, PT ;  /* 0x000000ff8400720c */ /* 0x000fe20003f25270 */
[----:B------:R-:W-:Y:S01]  /*6400*/  IMAD.U32 R132, RZ, RZ, UR14 ;  /* 0x0000000eff847e24 */ /* 0x000fe2000f8e00ff */
        /* <DEDUP_REMOVED lines=27> */
[----:B------:R-:W0:Y:S01]  /*65c0*/  LDC R0, c[0x0][0x988] ;  /* 0x00026200ff007b82 */ /* 0x000e220000000800 */
[----:B------:R-:W-:Y:S01]  /*65d0*/  ISETP.NE.AND P1, PT, R144, RZ, PT ;  /* 0x000000ff9000720c */ /* 0x000fe20003f25270 */
[----:B------:R-:W1:Y:S01]  /*65e0*/  SHFL.BFLY PT, R121, R20, 0x2, 0x1f ;  /* 0x0c401f0014797f89 */ /* 0x000e6200000e0000 */
        /* <DEDUP_REMOVED lines=14> */
[----:B-1----:R-:W-:Y:S02]  /*66d0*/  FMNMX.FTZ R126, R20, R121, !PT ;  /* 0x00000079147e7209 */ /* 0x002fe40007810000 */
[----:B------:R-:W-:Y:S02]  /*66e0*/  ISETP.GT.AND P1, PT, R14, 0x39, !P1 ;  /* 0x000000390e00780c */ /* 0x000fe40004f24270 */
[C---:B------:R-:W-:Y:S01]  /*66f0*/  ISETP.LT.OR P5, PT, R12.reuse, 0x59, P5 ;  /* 0x000000590c00780c */ /* 0x040fe20002fa1670 */
[----:B------:R-:W1:Y:S01]  /*6700*/  SHFL.BFLY PT, R121, R126, 0x1, 0x1f ;  /* 0x0c201f007e797f89 */ /* 0x000e6200000e0000 */
[----:B------:R-:W-:-:S04]  /*6710*/  ISETP.LT.OR P1, PT, R12, 0x3a, P1 ;  /* 0x0000003a0c00780c */ /* 0x000fc80000f21670 */
[----:B------:R-:W-:Y:S02]  /*6720*/  FSEL R151, R151, -INF , !P1 ;  /* 0xff80000097977808 */ /* 0x000fe40004800000 */
[----:B------:R-:W-:-:S04]  /*6730*/  ISETP.NE.AND P1, PT, R180, RZ, PT ;  /* 0x000000ffb400720c */ /* 0x000fc80003f25270 */
[----:B------:R-:W-:-:S04]  /*6740*/  ISETP.GT.AND P1, PT, R14, 0x40, !P1 ;  /* 0x000000400e00780c */ /* 0x000fc80004f24270 */
[----:B------:R-:W-:-:S04]  /*6750*/  ISETP.LT.OR P1, PT, R12, 0x41, P1 ;  /* 0x000000410c00780c */ /* 0x000fc80000f21670 */
[----:B------:R-:W-:Y:S02]  /*6760*/  FSEL R127, R154, -INF , !P1 ;  /* 0xff8000009a7f7808 */ /* 0x000fe40004800000 */
[----:B------:R-:W-:Y:S02]  /*6770*/  ISETP.NE.AND P1, PT, R152, RZ, PT ;  /* 0x000000ff9800720c */ /* 0x000fe40003f25270 */
[----:B-1----:R-:W-:Y:S02]  /*6780*/  FMNMX.FTZ R121, R126, R121, !PT ;  /* 0x000000797e797209 */ /* 0x002fe40007810000 */
[----:B------:R-:W-:-:S03]  /*6790*/  ISETP.GT.AND P1, PT, R14, 0x41, !P1 ;  /* 0x000000410e00780c */ /* 0x000fc60004f24270 */
[----:B0-----:R-:W-:Y:S01]  /*67a0*/  FMUL.FTZ R2, R121, R0 ;  /* 0x0000000079027220 */ /* 0x001fe20000410000 */
        /* <DEDUP_REMOVED lines=29> */
[--C-:B------:R-:W-:Y:S01]  /*6980*/  FFMA.FTZ R172, R133, R0, -R2.reuse ;  /* 0x0000000085ac7223 */ /* 0x100fe20000010802 */
[----:B------:R-:W-:Y:S01]  /*6990*/  FSEL R185, R166, -INF , !P5 ;  /* 0xff800000a6b97808 */ /* 0x000fe20006800000 */
[----:B------:R0:W-:Y:S01]  /*69a0*/  MUFU.EX2 R163, R14 ;  /* 0x0000000e00a37308 */ /* 0x0001e20000000800 */
[----:B------:R-:W-:Y:S01]  /*69b0*/  FMNMX.FTZ R20, R217, R20, !PT ;  /* 0x00000014d9147209 */ /* 0x000fe20007810000 */
[-CC-:B------:R-:W-:Y:S01]  /*69c0*/  FFMA.FTZ R176, R125, R0.reuse, -R2.reuse ;  /* 0x000000007db07223 */ /* 0x180fe20000010802 */
[----:B------:R-:W-:Y:S01]  /*69d0*/  FSEL R167, R167, -INF , !P2 ;  /* 0xff800000a7a77808 */ /* 0x000fe20005000000 */
[--C-:B------:R-:W-:Y:S01]  /*69e0*/  FFMA.FTZ R223, R120, R0, -R2.reuse ;  /* 0x0000000078df7223 */ /* 0x100fe20000010802 */
[----:B------:R-:W-:Y:S01]  /*69f0*/  FMNMX.FTZ R20, R207, R20, !PT ;  /* 0x00000014cf147209 */ /* 0x000fe20007810000 */
[-CC-:B------:R-:W-:Y:S01]  /*6a00*/  FFMA.FTZ R125, R145, R0.reuse, -R2.reuse ;  /* 0x00000000917d7223 */ /* 0x180fe20000010802 */
[-CC-:B------:R-:W-:Y:S01]  /*6a10*/  FFMA.FTZ R145, R153, R0.reuse, -R2.reuse ;  /* 0x0000000099917223 */ /* 0x180fe20000010802 */
[--C-:B------:R-:W-:Y:S01]  /*6a20*/  FFMA.FTZ R188, R177, R0, -R2.reuse ;  /* 0x00000000b1bc7223 */ /* 0x100fe20000010802 */
[----:B------:R-:W-:Y:S01]  /*6a30*/  FMNMX.FTZ R20, R215, R20, !PT ;  /* 0x00000014d7147209 */ /* 0x000fe20007810000 */
[-CC-:B------:R-:W-:Y:S01]  /*6a40*/  FFMA.FTZ R178, R129, R0.reuse, -R2.reuse ;  /* 0x0000000081b27223 */ /* 0x180fe20000010802 */
[----:B0-----:R-:W-:Y:S01]  /*6a50*/  FSEL R14, R121, RZ, P1 ;  /* 0x000000ff790e7208 */ /* 0x001fe20000800000 */
[--C-:B------:R-:W-:Y:S01]  /*6a60*/  FFMA.FTZ R177, R181, R0, -R2.reuse ;  /* 0x00000000b5b17223 */ /* 0x100fe20000010802 */
[----:B------:R-:W-:Y:S01]  /*6a70*/  FMNMX.FTZ R20, R209, R20, !PT ;  /* 0x00000014d1147209 */ /* 0x000fe20007810000 */
[-CC-:B------:R-:W-:Y:S01]  /*6a80*/  FFMA.FTZ R129, R149, R0.reuse, -R2.reuse ;  /* 0x0000000095817223 */ /* 0x180fe20000010802 */
[--C-:B------:R-:W-:Y:S01]  /*6a90*/  FFMA.FTZ R174, R137, R0, -R2.reuse ;  /* 0x0000000089ae7223 */ /* 0x100fe20000010802 */
[----:B------:R-:W-:Y:S01]  /*6aa0*/  FADD.FTZ R153, -R14, R5 ;  /* 0x000000050e997221 */ /* 0x000fe20000010100 */
[----:B------:R-:W-:Y:S01]  /*6ab0*/  FMNMX.FTZ R20, R213, R20, !PT ;  /* 0x00000014d5147209 */ /* 0x000fe20007810000 */
[-CC-:B------:R-:W-:Y:S01]  /*6ac0*/  FFMA.FTZ R186, R187, R0.reuse, -R2.reuse ;  /* 0x00000000bbba7223 */ /* 0x180fe20000010802 */
[-CC-:B------:R-:W-:Y:S01]  /*6ad0*/  FFMA.FTZ R181, R189, R0.reuse, -R2.reuse ;  /* 0x00000000bdb57223 */ /* 0x180fe20000010802 */
[----:B------:R-:W-:Y:S01]  /*6ae0*/  FMUL.FTZ R153, R153, R0 ;  /* 0x0000000099997220 */ /* 0x000fe20000410000 */
        /* <DEDUP_REMOVED lines=14> */
[----:B------:R-:W0:Y:S03]  /*6bd0*/  MUFU.EX2 R2, R153 ;  /* 0x0000009900027308 */ /* 0x000e260000000800 */
[----:B------:R-:W-:-:S04]  /*6be0*/  FMNMX.FTZ R20, R151, R20, !PT ;  /* 0x0000001497147209 */ /* 0x000fc80007810000 */
[----:B------:R-:W-:Y:S01]  /*6bf0*/  FMNMX.FTZ R20, R127, R20, !PT ;  /* 0x000000147f147209 */ /* 0x000fe20007810000 */
[----:B------:R-:W1:Y:S03]  /*6c00*/  MUFU.EX2 R188, R188 ;  /* 0x000000bc00bc7308 */ /* 0x000e660000000800 */
[----:B------:R-:W-:-:S04]  /*6c10*/  FMNMX.FTZ R20, R155, R20, !PT ;  /* 0x000000149b147209 */ /* 0x000fc80007810000 */
[----:B------:R-:W-:Y:S01]  /*6c20*/  FMNMX.FTZ R20, R123, R20, !PT ;  /* 0x000000147b147209 */ /* 0x000fe20007810000 */
[----:B------:R-:W2:Y:S03]  /*6c30*/  MUFU.EX2 R190, R190 ;  /* 0x000000be00be7308 */ /* 0x000ea60000000800 */
[----:B------:R-:W-:-:S04]  /*6c40*/  FMNMX.FTZ R20, R159, R20, !PT ;  /* 0x000000149f147209 */ /* 0x000fc80007810000 */
[----:B------:R-:W-:Y:S01]  /*6c50*/  FMNMX.FTZ R20, R183, R20, !PT ;  /* 0x00000014b7147209 */ /* 0x000fe20007810000 */
[----:B------:R-:W3:Y:S03]  /*6c60*/  MUFU.EX2 R177, R177 ;  /* 0x000000b100b17308 */ /* 0x000ee60000000800 */
[----:B------:R-:W-:-:S04]  /*6c70*/  FMNMX.FTZ R20, R175, R20, !PT ;  /* 0x00000014af147209 */ /* 0x000fc80007810000 */
[----:B------:R-:W-:Y:S01]  /*6c80*/  FMNMX.FTZ R20, R185, R20, !PT ;  /* 0x00000014b9147209 */ /* 0x000fe20007810000 */
[----:B------:R-:W4:Y:S03]  /*6c90*/  MUFU.EX2 R184, R184 ;  /* 0x000000b800b87308 */ /* 0x000f260000000800 */
[----:B------:R-:W-:-:S05]  /*6ca0*/  FMNMX.FTZ R20, R167, R20, !PT ;  /* 0x00000014a7147209 */ /* 0x000fca0007810000 */
[----:B------:R-:W5:Y:S01]  /*6cb0*/  SHFL.BFLY PT, R173, R20, 0x2, 0x1f ;  /* 0x0c401f0014ad7f89 */ /* 0x000f6200000e0000 */
[----:B------:R-:W4:Y:S08]  /*6cc0*/  MUFU.EX2 R179, R179 ;  /* 0x000000b300b37308 */ /* 0x000f300000000800 */
[----:B------:R-:W4:Y:S08]  /*6cd0*/  MUFU.EX2 R186, R186 ;  /* 0x000000ba00ba7308 */ /* 0x000f300000000800 */
[----:B------:R-:W-:Y:S01]  /*6ce0*/  MUFU.EX2 R181, R181 ;  /* 0x000000b500b57308 */ /* 0x000fe20000000800 */
[----:B-----5:R-:W-:-:S07]  /*6cf0*/  FMNMX.FTZ R173, R20, R173, !PT ;  /* 0x000000ad14ad7209 */ /* 0x020fce0007810000 */
[----:B------:R-:W-:Y:S01]  /*6d00*/  MUFU.EX2 R180, R180 ;  /* 0x000000b400b47308 */ /* 0x000fe20000000800 */
[----:B------:R-:W5:Y:S07]  /*6d10*/  SHFL.BFLY PT, R12, R173, 0x1, 0x1f ;  /* 0x0c201f00ad0c7f89 */ /* 0x000f6e00000e0000 */
[----:B------:R-:W-:Y:S08]  /*6d20*/  MUFU.EX2 R182, R182 ;  /* 0x000000b600b67308 */ /* 0x000ff00000000800 */
[----:B------:R-:W-:Y:S08]  /*6d30*/  MUFU.EX2 R141, R141 ;  /* 0x0000008d008d7308 */ /* 0x000ff00000000800 */
[----:B------:R-:W-:Y:S01]  /*6d40*/  MUFU.EX2 R176, R176 ;  /* 0x000000b000b07308 */ /* 0x000fe20000000800 */
[----:B-----5:R-:W-:-:S04]  /*6d50*/  FMNMX.FTZ R133, R173, R12, !PT ;  /* 0x0000000cad857209 */ /* 0x020fc80007810000 */
[C---:B------:R-:W-:Y:S01]  /*6d60*/  FSETP.NEU.FTZ.AND P1, PT, R133.reuse, -INF , PT ;  /* 0xff8000008500780b */ /* 0x040fe20003f3d000 */
[----:B------:R-:W-:Y:S02]  /*6d70*/  FMUL.FTZ R120, R133, R0 ;  /* 0x0000000085787220 */ /* 0x000fe40000410000 */
[----:B------:R-:W-:Y:S03]  /*6d80*/  MUFU.EX2 R125, R125 ;  /* 0x0000007d007d7308 */ /* 0x000fe60000000800 */
[----:B------:R-:W-:-:S05]  /*6d90*/  FSEL R120, R120, RZ, P1 ;  /* 0x000000ff78787208 */ /* 0x000fca0000800000 */
[----:B------:R-:W-:Y:S01]  /*6da0*/  MUFU.EX2 R178, R178 ;  /* 0x000000b200b27308 */ /* 0x000fe20000000800 */
[-CC-:B------:R-:W-:Y:S01]  /*6db0*/  FFMA.FTZ R191, R3, R0.reuse, -R120.reuse ;  /* 0x0000000003bf7223 */ /* 0x180fe20000010878 */
[----:B------:R-:W-:Y:S01]  /*6dc0*/  FSEL R3, R133, RZ, P1 ;  /* 0x000000ff85037208 */ /* 0x000fe20000800000 */
[-CC-:B------:R-:W-:Y:S01]  /*6dd0*/  FFMA.FTZ R12, R225, R0.reuse, -R120.reuse ;  /* 0x00000000e10c7223 */ /* 0x180fe20000010878 */
[-CC-:B------:R-:W-:Y:S01]  /*6de0*/  FFMA.FTZ R189, R221, R0.reuse, -R120.reuse ;  /* 0x00000000ddbd7223 */ /* 0x180fe20000010878 */
[-CC-:B------:R-:W-:Y:S01]  /*6df0*/  FFMA.FTZ R126, R139, R0.reuse, -R120.reuse ;  /* 0x000000008b7e7223 */ /* 0x180fe20000010878 */
[----:B------:R-:W-:Y:S01]  /*6e00*/  FFMA.FTZ R139, R143, R0, -R120 ;  /* 0x000000008f8b7223 */ /* 0x000fe20000010878 */
[----:B------:R-:W-:Y:S01]  /*6e10*/  FADD.FTZ R3, -R3, R4 ;  /* 0x0000000403037221 */ /* 0x000fe20000010100 */
[----:B0-----:R-:W-:Y:S01]  /*6e20*/  FFMA.FTZ R143, R2, R10, R223 ;  /* 0x0000000a028f7223 */ /* 0x001fe200000100df */
[----:B------:R-:W-:Y:S01]  /*6e30*/  MUFU.EX2 R12, R12 ;  /* 0x0000000c000c7308 */ /* 0x000fe20000000800 */
[-CC-:B------:R-:W-:Y:S01]  /*6e40*/  FFMA.FTZ R14, R219, R0.reuse, -R120.reuse ;  /* 0x00000000db0e7223 */ /* 0x180fe20000010878 */
[-C--:B------:R-:W-:Y:S01]  /*6e50*/  FMUL.FTZ R3, R3, R0.reuse ;  /* 0x0000000003037220 */ /* 0x080fe20000410000 */
[----:B-1----:R-:W-:Y:S01]  /*6e60*/  FADD.FTZ R143, R188, R143 ;  /* 0x0000008fbc8f7221 */ /* 0x002fe20000010000 */
[-CC-:B------:R-:W-:Y:S01]  /*6e70*/  FFMA.FTZ R20, R211, R0.reuse, -R120.reuse ;  /* 0x00000000d3147223 */ /* 0x180fe20000010878 */
[-CC-:B------:R-:W-:Y:S01]  /*6e80*/  FFMA.FTZ R153, R217, R0.reuse, -R120.reuse ;  /* 0x00000000d9997223 */ /* 0x180fe20000010878 */
[-CC-:B------:R-:W-:Y:S01]  /*6e90*/  FFMA.FTZ R187, R207, R0.reuse, -R120.reuse ;  /* 0x00000000cfbb7223 */ /* 0x180fe20000010878 */
[----:B--2---:R-:W-:Y:S01]  /*6ea0*/  FADD.FTZ R10, R190, R143 ;  /* 0x0000008fbe0a7221 */ /* 0x004fe20000010000 */
[----:B------:R-:W0:Y:S01]  /*6eb0*/  MUFU.EX2 R3, R3 ;  /* 0x0000000300037308 */ /* 0x000e220000000800 */
[-CC-:B------:R-:W-:Y:S01]  /*6ec0*/  FFMA.FTZ R122, R215, R0.reuse, -R120.reuse ;  /* 0x00000000d77a7223 */ /* 0x180fe20000010878 */
[-C--:B------:R-:W-:Y:S01]  /*6ed0*/  FFMA.FTZ R124, R209, R0.reuse, -R120 ;  /* 0x00000000d17c7223 */ /* 0x080fe20000010878 */
[----:B---3--:R-:W-:Y:S01]  /*6ee0*/  FADD.FTZ R143, R177, R10 ;  /* 0x0000000ab18f7221 */ /* 0x008fe20000010000 */
[-CC-:B------:R-:W-:Y:S01]  /*6ef0*/  FFMA.FTZ R4, R135, R0.reuse, -R120.reuse ;  /* 0x0000000087047223 */ /* 0x180fe20000010878 */
[-CC-:B------:R-:W-:Y:S01]  /*6f00*/  FFMA.FTZ R135, R147, R0.reuse, -R120.reuse ;  /* 0x0000000093877223 */ /* 0x180fe20000010878 */
[-CC-:B------:R-:W-:Y:S01]  /*6f10*/  FFMA.FTZ R157, R213, R0.reuse, -R120.reuse ;  /* 0x00000000d59d7223 */ /* 0x180fe20000010878 */
[----:B----4-:R-:W-:Y:S01]  /*6f20*/  FADD.FTZ R128, R184, R143 ;  /* 0x0000008fb8807221 */ /* 0x010fe20000010000 */
[----:B------:R-:W1:Y:S01]  /*6f30*/  MUFU.EX2 R189, R189 ;  /* 0x000000bd00bd7308 */ /* 0x000e620000000800 */
[-CC-:B------:R-:W-:Y:S01]  /*6f40*/  FFMA.FTZ R173, R127, R0.reuse, -R120.reuse ;  /* 0x000000007fad7223 */ /* 0x180fe20000010878 */
[-C--:B------:R-:W-:Y:S01]  /*6f50*/  FFMA.FTZ R131, R131, R0.reuse, -R120 ;  /* 0x0000000083837223 */ /* 0x080fe20000010878 */
[----:B------:R-:W-:Y:S01]  /*6f60*/  FADD.FTZ R143, R179, R128 ;  /* 0x00000080b38f7221 */ /* 0x000fe20000010000 */
[-CC-:B------:R-:W-:Y:S01]  /*6f70*/  FFMA.FTZ R128, R151, R0.reuse, -R120.reuse ;  /* 0x0000000097807223 */ /* 0x180fe20000010878 */
[-CC-:B------:R-:W-:Y:S01]  /*6f80*/  FFMA.FTZ R123, R123, R0.reuse, -R120.reuse ;  /* 0x000000007b7b7223 */ /* 0x180fe20000010878 */
[-C--:B------:R-:W-:Y:S01]  /*6f90*/  FFMA.FTZ R159, R159, R0.reuse, -R120 ;  /* 0x000000009f9f7223 */ /* 0x080fe20000010878 */
[----:B------:R-:W-:Y:S01]  /*6fa0*/  FADD.FTZ R130, R186, R143 ;  /* 0x0000008fba827221 */ /* 0x000fe20000010000 */
[----:B------:R-:W2:Y:S01]  /*6fb0*/  MUFU.EX2 R191, R191 ;  /* 0x000000bf00bf7308 */ /* 0x000ea20000000800 */
[----:B0-----:R-:W-:Y:S01]  /*6fc0*/  FFMA.FTZ R10, R3, R7, R12 ;  /* 0x00000007030a7223 */ /* 0x001fe2000001000c */
[-C--:B------:R-:W-:Y:S01]  /*6fd0*/  FFMA.FTZ R183, R183, R0.reuse, -R120 ;  /* 0x00000000b7b77223 */ /* 0x080fe20000010878 */
[----:B------:R-:W-:Y:S01]  /*6fe0*/  FADD.FTZ R147, R181, R130 ;  /* 0x00000082b5937221 */ /* 0x000fe20000010000 */
[-CC-:B------:R-:W-:Y:S01]  /*6ff0*/  FFMA.FTZ R175, R175, R0.reuse, -R120.reuse ;  /* 0x00000000afaf7223 */ /* 0x180fe20000010878 */
[----:B------:R-:W-:Y:S01]  /*7000*/  FFMA.FTZ R185, R185, R0, -R120 ;  /* 0x00000000b9b97223 */ /* 0x000fe20000010878 */
[----:B------:R-:W-:Y:S01]  /*7010*/  ISETP.GT.AND P1, PT, R11, UR58, PT ;  /* 0x0000003a0b007c0c */ /* 0x000fe2000bf24270 */
[----:B------:R-:W-:Y:S01]  /*7020*/  FADD.FTZ R130, R180, R147 ;  /* 0x00000093b4827221 */ /* 0x000fe20000010000 */
[----:B------:R-:W0:Y:S01]  /*7030*/  MUFU.EX2 R14, R14 ;  /* 0x0000000e000e7308 */ /* 0x000e220000000800 */
[----:B-1----:R-:W-:Y:S01]  /*7040*/  FADD.FTZ R10, R189, R10 ;  /* 0x0000000abd0a7221 */ /* 0x002fe20000010000 */
[----:B------:R-:W-:Y:S01]  /*7050*/  F2FP.BF16.F32.PACK_AB R190, R177, R190 ;  /* 0x000000beb1be723e */ /* 0x000fe200000010ff */
[----:B------:R-:W-:Y:S01]  /*7060*/  FADD.FTZ R127, R163, R130 ;  /* 0x00000082a37f7221 */ /* 0x000fe20000010000 */
[----:B------:R-:W-:Y:S01]  /*7070*/  @!P6 VIADD R130, R132, 0x30860 ;  /* 0x000308608482e836 */ /* 0x000fe20000000000 */
[----:B------:R-:W-:Y:S01]  /*7080*/  F2FP.BF16.F32.PACK_AB R184, R179, R184 ;  /* 0x000000b8b3b8723e */ /* 0x000fe200000010ff */
[----:B------:R-:W-:-:S02]  /*7090*/  VIADD R11, R11, 0xffffffff ;  /* 0xffffffff0b0b7836 */ /* 0x000fc40000000000 */
[----:B------:R-:W-:Y:S01]  /*70a0*/  FADD.FTZ R132, R182, R127 ;  /* 0x0000007fb6847221 */ /* 0x000fe20000010000 */
[----:B------:R-:W1:Y:S01]  /*70b0*/  MUFU.EX2 R20, R20 ;  /* 0x0000001400147308 */ /* 0x000e620000000800 */
[----:B--2---:R-:W-:Y:S01]  /*70c0*/  FADD.FTZ R143, R191, R10 ;  /* 0x0000000abf8f7221 */ /* 0x004fe20000010000 */
[----:B------:R-:W-:Y:S01]  /*70d0*/  @!P6 PRMT R134, RZ, 0x654, R130 ;  /* 0x00000654ff86e816 */ /* 0x000fe20000000082 */
[-CC-:B------:R-:W-:Y:S01]  /*70e0*/  FFMA.FTZ R130, R155, R0.reuse, -R120.reuse ;  /* 0x000000009b827223 */ /* 0x180fe20000010878 */
[----:B------:R-:W-:Y:S01]  /*70f0*/  FFMA.FTZ R120, R167, R0, -R120 ;  /* 0x00000000a7787223 */ /* 0x000fe20000010878 */
[----:B------:R-:W-:Y:S01]  /*7100*/  F2FP.BF16.F32.PACK_AB R186, R181, R186 ;  /* 0x000000bab5ba723e */ /* 0x000fe200000010ff */
[----:B------:R2:W-:Y:S01]  /*7110*/  @!P6 SYNCS.ARRIVE.TRANS64.RED.A1T0 RZ, [R134+URZ], RZ ;  /* 0x000000ff86ffe9a7 */ /* 0x0005e2000810043f */
[----:B------:R-:W-:Y:S01]  /*7120*/  F2FP.BF16.F32.PACK_AB R188, R188, R223 ;  /* 0x000000dfbcbc723e */ /* 0x000fe200000010ff */
[----:B------:R-:W3:Y:S01]  /*7130*/  MUFU.EX2 R153, R153 ;  /* 0x0000009900997308 */ /* 0x000ee20000000800 */
[----:B0-----:R-:W-:Y:S01]  /*7140*/  FADD.FTZ R143, R14, R143 ;  /* 0x0000008f0e8f7221 */ /* 0x001fe20000010000 */
[----:B------:R-:W-:-:S02]  /*7150*/  F2FP.BF16.F32.PACK_AB R180, R163, R180 ;  /* 0x000000b4a3b4723e */ /* 0x000fc400000010ff */
[----:B------:R-:W-:Y:S02]  /*7160*/  F2FP.BF16.F32.PACK_AB R182, R141, R182 ;  /* 0x000000b68db6723e */ /* 0x000fe400000010ff */
[----:B------:R-:W-:Y:S02]  /*7170*/  F2FP.BF16.F32.PACK_AB R189, R189, R12 ;  /* 0x0000000cbdbd723e */ /* 0x000fe400000010ff */
[----:B------:R-:W0:Y:S01]  /*7180*/  MUFU.EX2 R187, R187 ;  /* 0x000000bb00bb7308 */ /* 0x000e220000000800 */
[----:B-1----:R-:W-:Y:S01]  /*7190*/  FADD.FTZ R10, R20, R143 ;  /* 0x0000008f140a7221 */ /* 0x002fe20000010000 */
[----:B------:R-:W-:-:S06]  /*71a0*/  F2FP.BF16.F32.PACK_AB R191, R14, R191 ;  /* 0x000000bf0ebf723e */ /* 0x000fcc00000010ff */
[----:B------:R-:W1:Y:S01]  /*71b0*/  MUFU.EX2 R122, R122 ;  /* 0x0000007a007a7308 */ /* 0x000e620000000800 */
[----:B---3--:R-:W-:-:S07]  /*71c0*/  FADD.FTZ R10, R153, R10 ;  /* 0x0000000a990a7221 */ /* 0x008fce0000010000 */
[----:B------:R-:W3:Y:S01]  /*71d0*/  MUFU.EX2 R124, R124 ;  /* 0x0000007c007c7308 */ /* 0x000ee20000000800 */
[----:B0-----:R-:W-:-:S07]  /*71e0*/  FADD.FTZ R127, R187, R10 ;  /* 0x0000000abb7f7221 */ /* 0x001fce0000010000 */
[----:B------:R-:W0:Y:S01]  /*71f0*/  MUFU.EX2 R157, R157 ;  /* 0x0000009d009d7308 */ /* 0x000e220000000800 */
[C---:B-1----:R-:W-:Y:S01]  /*7200*/  FADD.FTZ R127, R122.reuse, R127 ;  /* 0x0000007f7a7f7221 */ /* 0x042fe20000010000 */
[----:B------:R-:W-:-:S06]  /*7210*/  F2FP.BF16.F32.PACK_AB R187, R122, R187 ;  /* 0x000000bb7abb723e */ /* 0x000fcc00000010ff */
[----:B------:R-:W1:Y:S01]  /*7220*/  MUFU.EX2 R126, R126 ;  /* 0x0000007e007e7308 */ /* 0x000e620000000800 */
[----:B---3--:R-:W-:-:S07]  /*7230*/  FADD.FTZ R10, R124, R127 ;  /* 0x0000007f7c0a7221 */ /* 0x008fce0000010000 */
[----:B------:R-:W3:Y:S01]  /*7240*/  MUFU.EX2 R129, R129 ;  /* 0x0000008100817308 */ /* 0x000ee20000000800 */
[C---:B0-----:R-:W-:Y:S01]  /*7250*/  FADD.FTZ R127, R157.reuse, R10 ;  /* 0x0000000a9d7f7221 */ /* 0x041fe20000010000 */
[----:B------:R-:W-:-:S06]  /*7260*/  F2FP.BF16.F32.PACK_AB R181, R157, R124 ;  /* 0x0000007c9db5723e */ /* 0x000fcc00000010ff */
[----:B------:R0:W-:Y:S01]  /*7270*/  MUFU.EX2 R7, R131 ;  /* 0x0000008300077308 */ /* 0x0001e20000000800 */
[----:B-1----:R-:W-:-:S07]  /*7280*/  FADD.FTZ R10, R126, R127 ;  /* 0x0000007f7e0a7221 */ /* 0x002fce0000010000 */
[----:B------:R-:W1:Y:S01]  /*7290*/  MUFU.EX2 R139, R139 ;  /* 0x0000008b008b7308 */ /* 0x000e620000000800 */
[----:B0-----:R-:W-:-:S04]  /*72a0*/  FADD.FTZ R131, R141, R132 ;  /* 0x000000848d837221 */ /* 0x001fc80000010000 */
[----:B------:R-:W-:Y:S01]  /*72b0*/  FADD.FTZ R132, R176, R131 ;  /* 0x00000083b0847221 */ /* 0x000fe20000010000 */
[C---:B------:R-:W-:Y:S02]  /*72c0*/  F2FP.BF16.F32.PACK_AB R176, R125.reuse, R176 ;  /* 0x000000b07db0723e */ /* 0x040fe400000010ff */
[----:B------:R-:W0:Y:S01]  /*72d0*/  MUFU.EX2 R172, R172 ;  /* 0x000000ac00ac7308 */ /* 0x000e220000000800 */
[----:B------:R-:W-:-:S04]  /*72e0*/  FADD.FTZ R131, R125, R132 ;  /* 0x000000847d837221 */ /* 0x000fc80000010000 */
[----:B------:R-:W-:Y:S01]  /*72f0*/  FADD.FTZ R132, R178, R131 ;  /* 0x00000083b2847221 */ /* 0x000fe20000010000 */
[C---:B---3--:R-:W-:Y:S02]  /*7300*/  F2FP.BF16.F32.PACK_AB R178, R129.reuse, R178 ;  /* 0x000000b281b2723e */ /* 0x048fe400000010ff */
[----:B------:R-:W3:Y:S01]  /*7310*/  MUFU.EX2 R4, R4 ;  /* 0x0000000400047308 */ /* 0x000ee20000000800 */
[----:B------:R-:W-:Y:S01]  /*7320*/  FADD.FTZ R131, R129, R132 ;  /* 0x0000008481837221 */ /* 0x000fe20000010000 */
[----:B-1----:R-:W-:-:S06]  /*7330*/  FADD.FTZ R127, R139, R10 ;  /* 0x0000000a8b7f7221 */ /* 0x002fcc0000010000 */
[----:B------:R-:W1:Y:S01]  /*7340*/  MUFU.EX2 R145, R145 ;  /* 0x0000009100917308 */ /* 0x000e620000000800 */
[----:B0-----:R-:W-:-:S07]  /*7350*/  FADD.FTZ R132, R172, R131 ;  /* 0x00000083ac847221 */ /* 0x001fce0000010000 */
[----:B------:R-:W0:Y:S01]  /*7360*/  MUFU.EX2 R135, R135 ;  /* 0x0000008700877308 */ /* 0x000e220000000800 */
[----:B---3--:R-:W-:-:S07]  /*7370*/  FADD.FTZ R10, R4, R127 ;  /* 0x0000007f040a7221 */ /* 0x008fce0000010000 */
[----:B------:R-:W-:Y:S01]  /*7380*/  MUFU.EX2 R174, R174 ;  /* 0x000000ae00ae7308 */ /* 0x000fe20000000800 */
[----:B-1----:R-:W-:-:S07]  /*7390*/  F2FP.BF16.F32.PACK_AB R172, R145, R172 ;  /* 0x000000ac91ac723e */ /* 0x002fce00000010ff */
[----:B------:R-:W1:Y:S01]  /*73a0*/  MUFU.EX2 R128, R128 ;  /* 0x0000008000807308 */ /* 0x000e620000000800 */
[C---:B0-----:R-:W-:Y:S01]  /*73b0*/  FADD.FTZ R10, R135.reuse, R10 ;  /* 0x0000000a870a7221 */ /* 0x041fe20000010000 */
[----:B------:R-:W-:Y:S01]  /*73c0*/  F2FP.BF16.F32.PACK_AB R177, R135, R4 ;  /* 0x0000000487b1723e */ /* 0x000fe200000010ff */
[----:B------:R-:W-:-:S05]  /*73d0*/  IMAD.MOV.U32 R4, RZ, RZ, R133 ;  /* 0x000000ffff047224 */ /* 0x000fca00078e0085 */
[----:B------:R-:W0:Y:S08]  /*73e0*/  MUFU.EX2 R137, R137 ;  /* 0x0000008900897308 */ /* 0x000e300000000800 */
[----:B------:R-:W-:Y:S01]  /*73f0*/  MUFU.EX2 R173, R173 ;  /* 0x000000ad00ad7308 */ /* 0x000fe20000000800 */
[----:B-1----:R-:W-:-:S07]  /*7400*/  F2FP.BF16.F32.PACK_AB R179, R128, R7 ;  /* 0x0000000780b3723e */ /* 0x002fce00000010ff */
[----:B------:R-:W1:Y:S08]  /*7410*/  MUFU.EX2 R168, R168 ;  /* 0x000000a800a87308 */ /* 0x000e700000000800 */
[----:B--2---:R2:W-:Y:S08]  /*7420*/  MUFU.EX2 R134, R123 ;  /* 0x0000007b00867308 */ /* 0x0045f00000000800 */
[----:B------:R-:W3:Y:S01]  /*7430*/  MUFU.EX2 R130, R130 ;  /* 0x0000008200827308 */ /* 0x000ee20000000800 */
[----:B--2---:R-:W-:-:S04]  /*7440*/  FADD.FTZ R123, R145, R132 ;  /* 0x00000084917b7221 */ /* 0x004fc80000010000 */
[----:B------:R-:W-:Y:S01]  /*7450*/  FADD.FTZ R132, R174, R123 ;  /* 0x0000007bae847221 */ /* 0x000fe20000010000 */
[----:B------:R-:W-:Y:S01]  /*7460*/  FADD.FTZ R123, R7, R10 ;  /* 0x0000000a077b7221 */ /* 0x000fe20000010000 */
[C---:B0-----:R-:W-:Y:S01]  /*7470*/  F2FP.BF16.F32.PACK_AB R174, R137.reuse, R174 ;  /* 0x000000ae89ae723e */ /* 0x041fe200000010ff */
[----:B------:R-:W0:Y:S01]  /*7480*/  MUFU.EX2 R149, R149 ;  /* 0x0000009500957308 */ /* 0x000e220000000800 */
[----:B------:R-:W-:Y:S01]  /*7490*/  FADD.FTZ R127, R137, R132 ;  /* 0x00000084897f7221 */ /* 0x000fe20000010000 */
[----:B------:R-:W-:-:S03]  /*74a0*/  FADD.FTZ R10, R128, R123 ;  /* 0x0000007b800a7221 */ /* 0x000fc60000010000 */
[----:B-1----:R-:W-:Y:S01]  /*74b0*/  FADD.FTZ R132, R168, R127 ;  /* 0x0000007fa8847221 */ /* 0x002fe20000010000 */
[----:B------:R-:W-:Y:S02]  /*74c0*/  FADD.FTZ R123, R173, R10 ;  /* 0x0000000aad7b7221 */ /* 0x000fe40000010000 */
[----:B------:R-:W1:Y:S01]  /*74d0*/  MUFU.EX2 R159, R159 ;  /* 0x0000009f009f7308 */ /* 0x000e620000000800 */
[C---:B---3--:R-:W-:Y:S01]  /*74e0*/  F2FP.BF16.F32.PACK_AB R173, R130.reuse, R173 ;  /* 0x000000ad82ad723e */ /* 0x048fe200000010ff */
[----:B------:R-:W-:-:S04]  /*74f0*/  FADD.FTZ R123, R130, R123 ;  /* 0x0000007b827b7221 */ /* 0x000fc80000010000 */
[----:B------:R-:W-:Y:S02]  /*7500*/  FADD.FTZ R123, R134, R123 ;  /* 0x0000007b867b7221 */ /* 0x000fe40000010000 */
[----:B------:R2:W3:Y:S01]  /*7510*/  MUFU.EX2 R136, R183 ;  /* 0x000000b700887308 */ /* 0x0004e20000000800 */
[C---:B0-----:R-:W-:Y:S01]  /*7520*/  FADD.FTZ R125, R149.reuse, R132 ;  /* 0x00000084957d7221 */ /* 0x041fe20000010000 */
[----:B------:R-:W-:-:S06]  /*7530*/  F2FP.BF16.F32.PACK_AB R168, R149, R168 ;  /* 0x000000a895a8723e */ /* 0x000fcc00000010ff */
[----:B------:R0:W4:Y:S01]  /*7540*/  MUFU.EX2 R169, R175 ;  /* 0x000000af00a97308 */ /* 0x0001220000000800 */
[----:B-1----:R-:W-:Y:S01]  /*7550*/  FADD.FTZ R123, R159, R123 ;  /* 0x0000007b9f7b7221 */ /* 0x002fe20000010000 */
[----:B--2---:R-:W-:-:S06]  /*7560*/  F2FP.BF16.F32.PACK_AB R183, R139, R126 ;  /* 0x0000007e8bb7723e */ /* 0x004fcc00000010ff */
[----:B------:R-:W1:Y:S01]  /*7570*/  MUFU.EX2 R170, R170 ;  /* 0x000000aa00aa7308 */ /* 0x000e620000000800 */
[----:B---3--:R-:W-:Y:S01]  /*7580*/  FADD.FTZ R123, R136, R123 ;  /* 0x0000007b887b7221 */ /* 0x008fe20000010000 */
[----:B0-----:R-:W-:-:S06]  /*7590*/  F2FP.BF16.F32.PACK_AB R175, R159, R134 ;  /* 0x000000869faf723e */ /* 0x001fcc00000010ff */
[----:B------:R0:W2:Y:S01]  /*75a0*/  MUFU.EX2 R132, R185 ;  /* 0x000000b900847308 */ /* 0x0000a20000000800 */
[C---:B----4-:R-:W-:Y:S01]  /*75b0*/  FADD.FTZ R123, R169.reuse, R123 ;  /* 0x0000007ba97b7221 */ /* 0x050fe20000010000 */
[----:B------:R-:W-:-:S06]  /*75c0*/  F2FP.BF16.F32.PACK_AB R169, R169, R136 ;  /* 0x00000088a9a9723e */ /* 0x000fcc00000010ff */
[----:B------:R-:W3:Y:S01]  /*75d0*/  MUFU.EX2 R5, R5 ;  /* 0x0000000500057308 */ /* 0x000ee20000000800 */
[----:B-1----:R-:W-:Y:S01]  /*75e0*/  FADD.FTZ R10, R170, R125 ;  /* 0x0000007daa0a7221 */ /* 0x002fe20000010000 */
[----:B0-----:R-:W-:-:S06]  /*75f0*/  F2FP.BF16.F32.PACK_AB R185, R153, R20 ;  /* 0x0000001499b9723e */ /* 0x001fcc00000010ff */
[----:B------:R-:W0:Y:S01]  /*7600*/  MUFU.EX2 R120, R120 ;  /* 0x0000007800787308 */ /* 0x000e220000000800 */
[----:B--2---:R-:W-:Y:S01]  /*7610*/  FADD.FTZ R123, R132, R123 ;  /* 0x0000007b847b7221 */ /* 0x004fe20000010000 */
[C---:B---3--:R-:W-:Y:S01]  /*7620*/  FADD.FTZ R10, R5.reuse, R10 ;  /* 0x0000000a050a7221 */ /* 0x048fe20000010000 */
[----:B------:R-:W-:Y:S01]  /*7630*/  F2FP.BF16.F32.PACK_AB R170, R5, R170 ;  /* 0x000000aa05aa723e */ /* 0x000fe200000010ff */
[----:B------:R-:W-:Y:S02]  /*7640*/  IMAD.MOV.U32 R5, RZ, RZ, R121 ;  /* 0x000000ffff057224 */ /* 0x000fe400078e0079 */
[C---:B0-----:R-:W-:Y:S01]  /*7650*/  FADD.FTZ R7, R120.reuse, R123 ;  /* 0x0000007b78077221 */ /* 0x041fe20000010000 */
[----:B------:R-:W-:Y:S01]  /*7660*/  F2FP.BF16.F32.PACK_AB R171, R120, R132 ;  /* 0x0000008478ab723e */ /* 0x000fe200000010ff */
[----:B------:R-:W-:Y:S06]  /*7670*/  @P1 BRA `(.L_x_1097) ;  /* 0xffffffd000501947 */ /* 0x000fec000383ffff */
[----:B------:R-:W-:Y:S01]  /*7680*/  IMAD.MOV.U32 R4, RZ, RZ, R133 ;  /* 0x000000ffff047224 */ /* 0x000fe200078e0085 */
[----:B------:R-:W-:Y:S01]  /*7690*/  UMOV UR36, UR4 ;  /* 0x0000000400247c82 */ /* 0x000fe20008000000 */
[----:B------:R-:W-:Y:S01]  /*76a0*/  IMAD.MOV.U32 R5, RZ, RZ, R121 ;  /* 0x000000ffff057224 */ /* 0x000fe200078e0079 */
[----:B------:R-:W-:-:S06]  /*76b0*/  UMOV UR37, UR7 ;  /* 0x0000000700257c82 */ /* 0x000fcc0008000000 */
.L_x_1080:
[----:B------:R-:W-:Y:S01]  /*76c0*/  IADD3 R12, R16, 0x80, -R17 ;  /* 0x00000080100c7810 */ /* 0x000fe20007ffe811 */
[----:B------:R-:W-:Y:S02]  /*76d0*/  ULDC UR7, c[0x0][0x9e4] ;  /* 0x0002790000077ab9 */ /* 0x000fe40000000800 */
[----:B------:R-:W-:Y:S02]  /*76e0*/  UISETP.GE.AND UP0, UPT, UR7, 0x1, UPT ;  /* 0x000000010700788c */ /* 0x000fe4000bf06270 */
[----:B------:R-:W-:-:S04]  /*76f0*/  IMAD R12, R193, 0x80, R12 ;  /* 0x00000080c10c7824 */ /* 0x000fc800078e020c */
[----:B------:R-:W-:Y:S02]  /*7700*/  PLOP3.LUT P1, PT, PT, PT, UP0, 0x40, 0x0 ;  /* 0x000000000000781c */ /* 0x000fe40003f2e808 */
[----:B------:R-:W-:-:S13]  /*7710*/  R2UR UR6, R12 ;  /* 0x000000000c0672ca */ /* 0x000fda00000e0000 */
[----:B------:R-:W-:Y:S01]  /*7720*/  UIADD3 UR10, UR6, -UR10, URZ ;  /* 0x8000000a060a7290 */ /* 0x000fe2000fffe03f */
[----:B------:R-:W-:Y:S11]  /*7730*/  @P1 BRA `(.L_x_1098) ;  /* 0x0000000000441947 */ /* 0x000ff60003800000 */
        /* <DEDUP_REMOVED lines=10> */
.L_x_1099:
[----:B------:R-:W-:-:S11]  /*77e0*/  UISETP.NE.AND UP1, UPT, UR7, 0x1, UPT ;  /* 0x000000010700788c */ /* 0x000fd6000bf25270 */
[----:B------:R-:W-:Y:S02]  /*77f0*/  @UP1 ULDC.64 UR14, c[0x0][0x9e8] ;  /* 0x00027a00000e1ab9 */ /* 0x000fe40000000a00 */
[----:B------:R-:W-:-:S04]  /*7800*/  UIMAD.WIDE.U32 UR4, UR6, UR14, URZ ;  /* 0x0000000e060472a5 */ /* 0x000fc8000f8e003f */
[----:B------:R-:W-:-:S12]  /*7810*/  @UP1 USHF.R.U32.HI UR6, URZ, UR15, UR5 ;  /* 0x0000000f3f061299 */ /* 0x000fd80008011605 */
.L_x_1100:
[----:B------:R-:W-:-:S04]  /*7820*/  UIMAD UR6, UR6, UR7, URZ ;  /* 0x00000007060672a4 */ /* 0x000fc8000f8e023f */
[----:B------:R-:W-:-:S04]  /*7830*/  UISETP.LT.AND UP1, UPT, UR10, UR6, UPT ;  /* 0x000000060a00728c */ /* 0x000fc8000bf21270 */
[----:B------:R-:W-:-:S12]  /*7840*/  USEL UR10, UR10, UR6, !UP1 ;  /* 0x000000060a0a7287 */ /* 0x000fd8000c800000 */
.L_x_1098:
[----:B------:R-:W-:Y:S01]  /*7850*/  UIADD3 UR4, UR10, 0x5f, URZ ;  /* 0x0000005f0a047890 */ /* 0x000fe2000fffe03f */
[----:B------:R-:W-:-:S03]  /*7860*/  R2UR UR6, R192 ;  /* 0x00000000c00672ca */ /* 0x000fc600000e0000 */
        /* <DEDUP_REMOVED lines=11> */
.L_x_1110:
[----:B------:R-:W-:-:S04]  /*7920*/  UIADD3 UR5, UR4, 0x1, URZ ;  /* 0x0000000104057890 */ /* 0x000fc8000fffe03f */
[----:B------:R-:W-:-:S04]  /*7930*/  UISETP.NE.AND UP1, UPT, UR5, 0x2, UPT ;  /* 0x000000020500788c */ /* 0x000fc8000bf25270 */
[----:B------:R-:W-:Y:S02]  /*7940*/  USEL UR37, URZ, 0x1, UP1 ;  /* 0x000000013f257887 */ /* 0x000fe40008800000 */
[----:B------:R-:W-:Y:S02]  /*7950*/  USEL UR36, UR5, URZ, UP1 ;  /* 0x0000003f05247287 */ /* 0x000fe40008800000 */
[----:B------:R-:W-:Y:S01]  /*7960*/  ULOP3.LUT UR37, UR7, UR37, URZ, 0x3c, !UPT ;  /* 0x0000002507257292 */ /* 0x000fe2000f8e3c3f */
[----:B------:R-:W-:Y:S11]  /*7970*/  @!P0 BRA `(.L_x_1102) ;  /* 0x0000000000048947 */ /* 0x000ff60003800000 */
[----:B------:R-:W-:Y:S01]  /*7980*/  BPT.TRAP 0x1 ;  /* 0x000000040000795c */ /* 0x000fe20000300000 */
.L_x_1102:
[----:B------:R-:W-:Y:S01]  /*7990*/  ULEA UR5, UR36, UR38, 0x3 ;  /* 0x0000002624057291 */ /* 0x000fe2000f8e183f */
[----:B------:R-:W-:-:S05]  /*79a0*/  IMAD.U32 R0, RZ, RZ, UR37 ;  /* 0x00000025ff007e24 */ /* 0x000fca000f8e00ff */
[----:B------:R-:W-:-:S04]  /*79b0*/  SHF.L.U32 R0, R0, 0x1f, RZ ;  /* 0x0000001f00007819 */ /* 0x000fc800000006ff */
[----:B------:R0:W1:Y:S01]  /*79c0*/  SYNCS.PHASECHK.TRANS64.TRYWAIT P1, [UR5+0x30830], R0 ;  /* 0x03083000ff0075a7 */ /* 0x0000620008020145 */
[----:B------:R-:W-:Y:S05]  /*79d0*/  @!P0 BRA `(.L_x_1103) ;  /* 0x0000000000048947 */ /* 0x000fea0003800000 */
[----:B------:R-:W-:Y:S01]  /*79e0*/  BPT.TRAP 0x1 ;  /* 0x000000040000795c */ /* 0x000fe20000300000 */
.L_x_1103:
[----:B-1----:R-:W-:Y:S05]  /*79f0*/  @P1 BRA `(.L_x_1104) ;  /* 0x0000000000081947 */ /* 0x002fea0003800000 */
[----:B------:R-:W1:Y:S02]  /*7a00*/  SYNCS.PHASECHK.TRANS64.TRYWAIT P1, [UR5+0x30830], R0 ;  /* 0x03083000ff0075a7 */ /* 0x000e640008020145 */
[----:B-1----:R-:W-:Y:S05]  /*7a10*/  @!P1 BRA `(.L_x_1105) ;  /* 0x000000d800949947 */ /* 0x002fea0003800000 */
.L_x_1104:
        /* <DEDUP_REMOVED lines=163> */
.L_x_1106:
[----:B------:R-:W-:Y:S01]  /*8450*/  ULEA UR10, UR4, UR38, 0x3 ;  /* 0x00000026040a7291 */ /* 0x000fe2000f8e183f */
[----:B01----:R-:W-:-:S05]  /*8460*/  IMAD.U32 R0, RZ, RZ, UR7 ;  /* 0x00000007ff007e24 */ /* 0x003fca000f8e00ff */
[----:B------:R-:W-:-:S04]  /*8470*/  SHF.L.U32 R0, R0, 0x1f, RZ ;  /* 0x0000001f00007819 */ /* 0x000fc800000006ff */
[----:B------:R0:W1:Y:S01]  /*8480*/  SYNCS.PHASECHK.TRANS64.TRYWAIT P1, [UR10+0x30850], R0 ;  /* 0x03085000ff0075a7 */ /* 0x000062000802014a */
[----:B------:R-:W-:Y:S05]  /*8490*/  @!P0 BRA `(.L_x_1107) ;  /* 0x0000000000048947 */ /* 0x000fea0003800000 */
[----:B------:R-:W-:Y:S01]  /*84a0*/  BPT.TRAP 0x1 ;  /* 0x000000040000795c */ /* 0x000fe20000300000 */
.L_x_1107:
[----:B-1----:R-:W-:Y:S05]  /*84b0*/  @P1 BRA `(.L_x_1108) ;  /* 0x0000000000081947 */ /* 0x002fea0003800000 */
[----:B------:R-:W1:Y:S02]  /*84c0*/  SYNCS.PHASECHK.TRANS64.TRYWAIT P1, [UR10+0x30850], R0 ;  /* 0x03085000ff0075a7 */ /* 0x000e64000802014a */
[----:B-1----:R-:W-:Y:S05]  /*84d0*/  @!P1 BRA `(.L_x_1109) ;  /* 0x000000cc00fc9947 */ /* 0x002fea0003800000 */
.L_x_1108:
[----:B------:R-:W-:Y:S01]  /*84e0*/  UIADD3 UR6, UR38, 0x400, URZ ;  /* 0x0000040026067890 */ /* 0x000fe2000fffe03f */
[----:B------:R-:W-:Y:S01]  /*84f0*/  WARPGROUP.ARRIVE ;  /* 0x00000000000079c5 */ /* 0x000fe20000000000 */
[----:B------:R-:W-:Y:S01]  /*8500*/  UMOV UR7, 0x40000040 ;  /* 0x4000004000077882 */ /* 0x000fe20000000000 */
[----:B01----:R-:W-:Y:S01]  /*8510*/  FMNMX.FTZ R0, R120, R12, !PT ;  /* 0x0000000c78007209 */ /* 0x003fe20007810000 */
[----:B------:R-:W-:Y:S01]  /*8520*/  USHF.R.U32.HI UR6, URZ, 0x4, UR6 ;  /* 0x000000043f067899 */ /* 0x000fe20008011606 */
[----:B------:R-:W-:Y:S02]  /*8530*/  FMNMX.FTZ R4, R122, R13, !PT ;  /* 0x0000000d7a047209 */ /* 0x000fe40007810000 */
[----:B------:R-:W0:Y:S01]  /*8540*/  S2R R193, SR_TID.X ;  /* 0x0000000000c17919 */ /* 0x000e220000002100 */
[----:B------:R-:W-:Y:S01]  /*8550*/  FMNMX.FTZ R3, R121, R0, !PT ;  /* 0x0000000079037209 */ /* 0x000fe20007810000 */
[----:B------:R-:W-:Y:S01]  /*8560*/  ULOP3.LUT UR6, UR6, 0x3fff, URZ, 0xc0, !UPT ;  /* 0x00003fff06067892 */ /* 0x000fe2000f8ec03f */
[----:B------:R-:W-:-:S02]  /*8570*/  FMNMX.FTZ R21, R123, R4, !PT ;  /* 0x000000047b157209 */ /* 0x000fc40007810000 */
[----:B------:R-:W-:Y:S01]  /*8580*/  FMNMX.FTZ R0, R124, R3, !PT ;  /* 0x000000037c007209 */ /* 0x000fe20007810000 */
[----:B------:R-:W-:Y:S01]  /*8590*/  ULOP3.LUT UR6, UR6, 0x3000000, URZ, 0xfc, !UPT ;  /* 0x0300000006067892 */ /* 0x000fe2000f8efc3f */
[----:B------:R-:W-:Y:S02]  /*85a0*/  FMNMX.FTZ R4, R126, R21, !PT ;  /* 0x000000157e047209 */ /* 0x000fe40007810000 */
[----:B------:R-:W-:Y:S01]  /*85b0*/  FMNMX.FTZ R3, R125, R0, !PT ;  /* 0x000000007d037209 */ /* 0x000fe20007810000 */
[----:B------:R-:W-:Y:S01]  /*85c0*/  UIMAD UR4, UR4, 0x900, UR6 ;  /* 0x00000900040478a4 */ /* 0x000fe2000f8e0206 */
[----:B------:R-:W-:Y:S02]  /*85d0*/  FMNMX.FTZ R21, R127, R4, !PT ;  /* 0x000000047f157209 */ /* 0x000fe40007810000 */
[----:B------:R-:W-:Y:S02]  /*85e0*/  FMNMX.FTZ R0, R128, R3, !PT ;  /* 0x0000000380007209 */ /* 0x000fe40007810000 */
[----:B------:R-:W-:-:S02]  /*85f0*/  FMNMX.FTZ R4, R130, R21, !PT ;  /* 0x0000001582047209 */ /* 0x000fc40007810000 */
[----:B------:R-:W-:Y:S01]  /*8600*/  UMOV UR6, UR4 ;  /* 0x0000000400067c82 */ /* 0x000fe20008000000 */
[----:B------:R-:W-:Y:S01]  /*8610*/  FMNMX.FTZ R3, R129, R0, !PT ;  /* 0x0000000081037209 */ /* 0x000fe20007810000 */
[----:B------:R-:W-:Y:S01]  /*8620*/  HGMMA.64x192x16.F32.BF16 R24, R188, gdesc[UR4].tnspB, R24, gsb0 ;  /* 0x42e00004bc187df0 */ /* 0x000fe20008001818 */
[----:B------:R-:W-:Y:S01]  /*8630*/  UIADD3 UR6, UR4, 0x80, URZ ;  /* 0x0000008004067890 */ /* 0x000fe2000fffe03f */
[----:B------:R-:W-:Y:S01]  /*8640*/  FMNMX.FTZ R21, R131, R4, !PT ;  /* 0x0000000483157209 */ /* 0x000fe20007810000 */
[----:B------:R-:W-:Y:S01]  /*8650*/  UMOV UR7, 0x40000040 ;  /* 0x4000004000077882 */ /* 0x000fe20000000000 */
[----:B------:R-:W-:Y:S02]  /*8660*/  FMNMX.FTZ R0, R132, R3, !PT ;  /* 0x0000000384007209 */ /* 0x000fe40007810000 */
[----:B------:R-:W-:Y:S02]  /*8670*/  FMNMX.FTZ R4, R134, R21, !PT ;  /* 0x0000001586047209 */ /* 0x000fe40007810000 */
[----:B------:R-:W-:-:S04]  /*8680*/  FMNMX.FTZ R3, R133, R0, !PT ;  /* 0x0000000085037209 */ /* 0x000fc80007810000 */
[----:B------:R-:W-:Y:S02]  /*8690*/  FMNMX.FTZ R0, R136, R3, !PT ;  /* 0x0000000388007209 */ /* 0x000fe40007810000 */
[----:B0-----:R-:W-:Y:S02]  /*86a0*/  LOP3.LUT P1, RZ, R193, 0x7f, RZ, 0xc0, !PT ;  /* 0x0000007fc1ff7812 */ /* 0x001fe4000782c0ff */
        /* <DEDUP_REMOVED lines=17> */
[----:B-1----:R-:W-:-:S05]  /*87c0*/  FMNMX.FTZ R14, R2, R3, !PT ;  /* 0x00000003020e7209 */ /* 0x002fca0007810000 */
[----:B------:R-:W1:Y:S02]  /*87d0*/  SHFL.BFLY PT, R5, R14, 0x1, 0x1f ;  /* 0x0c201f000e057f89 */ /* 0x000e6400000e0000 */
[----:B-1----:R-:W-:-:S05]  /*87e0*/  FMNMX.FTZ R5, R14, R5, !PT ;  /* 0x000000050e057209 */ /* 0x002fca0007810000 */
[----:B------:R-:W-:-:S04]  /*87f0*/  FADD.FTZ R3, -R5, R12 ;  /* 0x0000000c05037221 */ /* 0x000fc80000010100 */
[-C--:B0-----:R-:W-:Y:S01]  /*8800*/  FMUL.FTZ R12, R3, R0.reuse ;  /* 0x00000000030c7220 */ /* 0x081fe20000410000 */
[----:B------:R-:W-:-:S03]  /*8810*/  FMUL.FTZ R3, R5, R0 ;  /* 0x0000000005037220 */ /* 0x000fc60000410000 */
[----:B------:R0:W-:Y:S01]  /*8820*/  MUFU.EX2 R2, R12 ;  /* 0x0000000c00027308 */ /* 0x0001e20000000800 */
[-CC-:B------:R-:W-:Y:S01]  /*8830*/  FFMA.FTZ R21, R125, R0.reuse, -R3.reuse ;  /* 0x000000007d157223 */ /* 0x180fe20000010803 */
[-CC-:B------:R-:W-:Y:S01]  /*8840*/  FFMA.FTZ R15, R120, R0.reuse, -R3.reuse ;  /* 0x00000000780f7223 */ /* 0x180fe20000010803 */
[-CC-:B------:R-:W-:Y:S01]  /*8850*/  FFMA.FTZ R14, R164, R0.reuse, -R3.reuse ;  /* 0x00000000a40e7223 */ /* 0x180fe20000010803 */
[----:B------:R-:W-:-:S04]  /*8860*/  FFMA.FTZ R165, R165, R0, -R3 ;  /* 0x00000000a5a57223 */ /* 0x000fc80000010803 */
[----:B------:R-:W-:Y:S01]  /*8870*/  MUFU.EX2 R15, R15 ;  /* 0x0000000f000f7308 */ /* 0x000fe20000000800 */
[----:B0-----:R-:W-:-:S07]  /*8880*/  FFMA.FTZ R12, R160, R0, -R3 ;  /* 0x00000000a00c7223 */ /* 0x001fce0000010803 */
[----:B------:R-:W-:Y:S08]  /*8890*/  MUFU.EX2 R21, R21 ;  /* 0x0000001500157308 */ /* 0x000ff00000000800 */
[----:B------:R-:W-:Y:S08]  /*88a0*/  MUFU.EX2 R12, R12 ;  /* 0x0000000c000c7308 */ /* 0x000ff00000000800 */
[----:B------:R-:W-:Y:S01]  /*88b0*/  MUFU.EX2 R14, R14 ;  /* 0x0000000e000e7308 */ /* 0x000fe20000000800 */
[----:B------:R-:W-:-:S02]  /*88c0*/  WARPGROUP.DEPBAR.LE gsb0, 0x0 ;  /* 0x00008000000079c5 */ /* 0x000fc40000010000 */
[----:B------:R-:W-:Y:S01]  /*88d0*/  WARPGROUP.ARRIVE ;  /* 0x00000000000079c5 */ /* 0x000fe20000000000 */
[--C-:B------:R-:W-:Y:S01]  /*88e0*/  FFMA.FTZ R188, R121, R0, -R3.reuse ;  /* 0x0000000079bc7223 */ /* 0x100fe20000010803 */
[----:B------:R-:W-:Y:S01]  /*88f0*/  FMNMX.FTZ R121, R135, R4, !PT ;  /* 0x0000000487797209 */ /* 0x000fe20007810000 */
[----:B------:R-:W-:-:S03]  /*8900*/  FFMA.FTZ R190, R124, R0, -R3 ;  /* 0x000000007cbe7223 */ /* 0x000fc60000010803 */
[----:B------:R-:W-:Y:S01]  /*8910*/  HGMMA.64x192x16.F32.BF16 R24, R184, gdesc[UR4].tnspB, R24, gsb0 ;  /* 0x42e00004b8187df0 */ /* 0x000fe20008001818 */
[----:B------:R-:W-:Y:S01]  /*8920*/  UIADD3 UR6, UR4, 0x100, URZ ;  /* 0x0000010004067890 */ /* 0x000fe2000fffe03f */
[----:B------:R-:W-:Y:S01]  /*8930*/  FMNMX.FTZ R4, R138, R121, !PT ;  /* 0x000000798a047209 */ /* 0x000fe20007810000 */
[----:B------:R-:W-:Y:S01]  /*8940*/  UMOV UR7, 0x40000040 ;  /* 0x4000004000077882 */ /* 0x000fe20000000000 */
[----:B------:R-:W-:Y:S02]  /*8950*/  MUFU.EX2 R188, R188 ;  /* 0x000000bc00bc7308 */ /* 0x000fe40000000800 */
[----:B------:R-:W-:-:S04]  /*8960*/  FMNMX.FTZ R121, R139, R4, !PT ;  /* 0x000000048b797209 */ /* 0x000fc80007810000 */
[----:B------:R-:W-:Y:S01]  /*8970*/  FMNMX.FTZ R4, R142, R121, !PT ;  /* 0x000000798e047209 */ /* 0x000fe20007810000 */
[----:B------:R-:W-:Y:S01]  /*8980*/  FFMA.FTZ R121, R129, R0, -R3 ;  /* 0x0000000081797223 */ /* 0x000fe20000010803 */
[----:B------:R-:W-:Y:S02]  /*8990*/  MUFU.EX2 R190, R190 ;  /* 0x000000be00be7308 */ /* 0x000fe40000000800 */
[----:B------:R-:W-:-:S04]  /*89a0*/  FMNMX.FTZ R125, R143, R4, !PT ;  /* 0x000000048f7d7209 */ /* 0x000fc80007810000 */
[----:B------:R-:W-:Y:S02]  /*89b0*/  FMNMX.FTZ R4, R146, R125, !PT ;  /* 0x0000007d92047209 */ /* 0x000fe40007810000 */
[----:B------:R-:W-:Y:S02]  /*89c0*/  MUFU.EX2 R121, R121 ;  /* 0x0000007900797308 */ /* 0x000fe40000000800 */
[----:B------:R-:W-:-:S04]  /*89d0*/  FMNMX.FTZ R125, R147, R4, !PT ;  /* 0x00000004937d7209 */ /* 0x000fc80007810000 */
[----:B------:R-:W-:Y:S01]  /*89e0*/  FMNMX.FTZ R4, R150, R125, !PT ;  /* 0x0000007d96047209 */ /* 0x000fe20007810000 */
[----:B------:R-:W-:-:S03]  /*89f0*/  FFMA.FTZ R125, R133, R0, -R3 ;  /* 0x00000000857d7223 */ /* 0x000fc60000010803 */
[----:B------:R-:W-:-:S03]  /*8a00*/  FMNMX.FTZ R129, R151, R4, !PT ;  /* 0x0000000497817209 */ /* 0x000fc60007810000 */
[----:B------:R-:W-:Y:S01]  /*8a10*/  MUFU.EX2 R125, R125 ;  /* 0x0000007d007d7308 */ /* 0x000fe20000000800 */
[----:B------:R-:W-:-:S04]  /*8a20*/  FMNMX.FTZ R4, R154, R129, !PT ;  /* 0x000000819a047209 */ /* 0x000fc80007810000 */
[----:B------:R-:W-:-:S04]  /*8a30*/  FMNMX.FTZ R129, R155, R4, !PT ;  /* 0x000000049b817209 */ /* 0x000fc80007810000 */
[----:B------:R-:W-:Y:S01]  /*8a40*/  FMNMX.FTZ R4, R158, R129, !PT ;  /* 0x000000819e047209 */ /* 0x000fe20007810000 */
[-CC-:B------:R-:W-:Y:S01]  /*8a50*/  FFMA.FTZ R129, R137, R0.reuse, -R3.reuse ;  /* 0x0000000089817223 */ /* 0x180fe20000010803 */
[-CC-:B------:R-:W-:Y:S01]  /*8a60*/  FFMA.FTZ R137, R145, R0.reuse, -R3.reuse ;  /* 0x0000000091897223 */ /* 0x180fe20000010803 */
[--C-:B------:R-:W-:Y:S01]  /*8a70*/  FFMA.FTZ R145, R153, R0, -R3.reuse ;  /* 0x0000000099917223 */ /* 0x100fe20000010803 */
[----:B------:R-:W-:Y:S01]  /*8a80*/  FMNMX.FTZ R133, R159, R4, !PT ;  /* 0x000000049f857209 */ /* 0x000fe20007810000 */
[----:B------:R-:W-:Y:S02]  /*8a90*/  FFMA.FTZ R153, R161, R0, -R3 ;  /* 0x00000000a1997223 */ /* 0x000fe40000010803 */
[----:B------:R-:W-:Y:S01]  /*8aa0*/  MUFU.EX2 R129, R129 ;  /* 0x0000008100817308 */ /* 0x000fe20000000800 */
[----:B------:R-:W-:-:S04]  /*8ab0*/  FMNMX.FTZ R4, R162, R133, !PT ;  /* 0x00000085a2047209 */ /* 0x000fc80007810000 */
[----:B------:R-:W-:-:S03]  /*8ac0*/  FMNMX.FTZ R133, R163, R4, !PT ;  /* 0x00000004a3857209 */ /* 0x000fc60007810000 */
[----:B------:R-:W-:Y:S01]  /*8ad0*/  MUFU.EX2 R137, R137 ;  /* 0x0000008900897308 */ /* 0x000fe20000000800 */
[----:B------:R-:W-:Y:S01]  /*8ae0*/  FMNMX.FTZ R4, R166, R133, !PT ;  /* 0x00000085a6047209 */ /* 0x000fe20007810000 */
[-CC-:B------:R-:W-:Y:S01]  /*8af0*/  FFMA.FTZ R133, R141, R0.reuse, -R3.reuse ;  /* 0x000000008d857223 */ /* 0x180fe20000010803 */
[-CC-:B------:R-:W-:Y:S01]  /*8b00*/  FFMA.FTZ R141, R149, R0.reuse, -R3.reuse ;  /* 0x00000000958d7223 */ /* 0x180fe20000010803 */
[----:B------:R-:W-:Y:S01]  /*8b10*/  FFMA.FTZ R149, R157, R0, -R3 ;  /* 0x000000009d957223 */ /* 0x000fe20000010803 */
[----:B------:R-:W-:-:S03]  /*8b20*/  FMNMX.FTZ R4, R167, R4, !PT ;  /* 0x00000004a7047209 */ /* 0x000fc60007810000 */
[----:B------:R-:W-:Y:S08]  /*8b30*/  MUFU.EX2 R133, R133 ;  /* 0x0000008500857308 */ /* 0x000ff00000000800 */
[----:B------:R-:W-:Y:S08]  /*8b40*/  MUFU.EX2 R141, R141 ;  /* 0x0000008d008d7308 */ /* 0x000ff00000000800 */
[----:B------:R-:W-:Y:S08]  /*8b50*/  MUFU.EX2 R145, R145 ;  /* 0x0000009100917308 */ /* 0x000ff00000000800 */
[----:B------:R-:W-:Y:S08]  /*8b60*/  MUFU.EX2 R149, R149 ;  /* 0x0000009500957308 */ /* 0x000ff00000000800 */
[----:B------:R-:W0:Y:S01]  /*8b70*/  MUFU.EX2 R153, R153 ;  /* 0x0000009900997308 */ /* 0x000e220000000800 */
[----:B------:R-:W-:-:S02]  /*8b80*/  WARPGROUP.DEPBAR.LE gsb0, 0x0 ;  /* 0x00008000000079c5 */ /* 0x000fc40000010000 */
[----:B------:R-:W-:Y:S01]  /*8b90*/  WARPGROUP.ARRIVE ;  /* 0x00000000000079c5 */ /* 0x000fe20000000000 */
[-CC-:B------:R-:W-:Y:S01]  /*8ba0*/  FFMA.FTZ R184, R128, R0.reuse, -R3.reuse ;  /* 0x0000000080b87223 */ /* 0x180fe20000010803 */
[----:B------:R-:W-:-:S04]  /*8bb0*/  FFMA.FTZ R186, R132, R0, -R3 ;  /* 0x0000000084ba7223 */ /* 0x000fc80000010803 */
[----:B------:R-:W-:Y:S01]  /*8bc0*/  HGMMA.64x192x16.F32.BF16 R24, R180, gdesc[UR4].tnspB, R24, gsb0 ;  /* 0x42e00004b4187df0 */ /* 0x000fe20008001818 */
[----:B------:R-:W-:Y:S01]  /*8bd0*/  UIADD3 UR6, UR4, 0x180, URZ ;  /* 0x0000018004067890 */ /* 0x000fe2000fffe03f */
[----:B------:R-:W-:Y:S01]  /*8be0*/  MUFU.EX2 R184, R184 ;  /* 0x000000b800b87308 */ /* 0x000fe20000000800 */
[----:B------:R-:W-:-:S07]  /*8bf0*/  UMOV UR7, 0x40000040 ;  /* 0x4000004000077882 */ /* 0x000fce0000000000 */
[----:B------:R-:W-:Y:S01]  /*8c00*/  MUFU.EX2 R186, R186 ;  /* 0x000000ba00ba7308 */ /* 0x000fe20000000800 */
[----:B------:R-:W-:Y:S02]  /*8c10*/  WARPGROUP.DEPBAR.LE gsb0, 0x0 ;  /* 0x00008000000079c5 */ /* 0x000fe40000010000 */
[----:B------:R-:W-:Y:S01]  /*8c20*/  WARPGROUP.ARRIVE ;  /* 0x00000000000079c5 */ /* 0x000fe20000000000 */
[-CC-:B------:R-:W-:Y:S01]  /*8c30*/  FFMA.FTZ R180, R136, R0.reuse, -R3.reuse ;  /* 0x0000000088b47223 */ /* 0x180fe20000010803 */
[----:B------:R-:W-:-:S05]  /*8c40*/  FFMA.FTZ R182, R140, R0, -R3 ;  /* 0x000000008cb67223 */ /* 0x000fca0000010803 */
        /* <DEDUP_REMOVED lines=12> */
[----:B------:R-:W-:Y:S01]  /*8d10*/  UMOV UR7, 0x40000040 ;  /* 0x4000004000077882 */ /* 0x000fe20000000000 */
[----:B------:R-:W-:-:S06]  /*8d20*/  UMOV UR4, UR36 ;  /* 0x0000002400047c82 */ /* 0x000fcc0008000000 */
[----:B------:R-:W-:Y:S01]  /*8d30*/  MUFU.EX2 R178, R178 ;  /* 0x000000b200b27308 */ /* 0x000fe20000000800 */
[----:B------:R-:W-:Y:S02]  /*8d40*/  WARPGROUP.DEPBAR.LE gsb0, 0x0 ;  /* 0x00008000000079c5 */ /* 0x000fe40000010000 */
[----:B------:R-:W-:Y:S01]  /*8d50*/  WARPGROUP.ARRIVE ;  /* 0x00000000000079c5 */ /* 0x000fe20000000000 */
[----:B------:R-:W1:Y:S01]  /*8d60*/  SHFL.BFLY PT, R173, R4, 0x2, 0x1f ;  /* 0x0c401f0004ad7f89 */ /* 0x000e6200000e0000 */
[-CC-:B------:R-:W-:Y:S01]  /*8d70*/  FFMA.FTZ R172, R152, R0.reuse, -R3.reuse ;  /* 0x0000000098ac7223 */ /* 0x180fe20000010803 */
[----:B------:R-:W-:-:S04]  /*8d80*/  FFMA.FTZ R174, R156, R0, -R3 ;  /* 0x000000009cae7223 */ /* 0x000fc80000010803 */
        /* <DEDUP_REMOVED lines=9> */
[----:B------:R-:W1:Y:S02]  /*8e20*/  MUFU.EX2 R13, R165 ;  /* 0x000000a5000d7308 */ /* 0x000e640000000800 */
[-C--:B------:R-:W-:Y:S01]  /*8e30*/  FMUL.FTZ R3, R3, R0.reuse ;  /* 0x0000000003037220 */ /* 0x080fe20000410000 */
[-CC-:B------:R-:W-:Y:S01]  /*8e40*/  FFMA.FTZ R20, R122, R0.reuse, -R157.reuse ;  /* 0x000000007a147223 */ /* 0x180fe2000001089d */
[-CC-:B------:R-:W-:Y:S01]  /*8e50*/  FFMA.FTZ R189, R123, R0.reuse, -R157.reuse ;  /* 0x000000007bbd7223 */ /* 0x180fe2000001089d */
[-CC-:B------:R-:W-:Y:S01]  /*8e60*/  FFMA.FTZ R191, R126, R0.reuse, -R157.reuse ;  /* 0x000000007ebf7223 */ /* 0x180fe2000001089d */
[----:B------:R-:W-:Y:S02]  /*8e70*/  IMAD.U32 R123, RZ, RZ, UR5 ;  /* 0x00000005ff7b7e24 */ /* 0x000fe4000f8e00ff */
[-CC-:B------:R-:W-:Y:S01]  /*8e80*/  FFMA.FTZ R120, R127, R0.reuse, -R157.reuse ;  /* 0x000000007f787223 */ /* 0x180fe2000001089d */
[----:B------:R-:W-:Y:S01]  /*8e90*/  MUFU.EX2 R3, R3 ;  /* 0x0000000300037308 */ /* 0x000fe20000000800 */
[----:B------:R-:W-:Y:S01]  /*8ea0*/  FFMA.FTZ R185, R130, R0, -R157 ;  /* 0x0000000082b97223 */ /* 0x000fe2000001089d */
[----:B------:R-:W-:-:S02]  /*8eb0*/  @!P1 VIADD R123, R123, 0x30840 ;  /* 0x000308407b7b9836 */ /* 0x000fc40000000000 */
[-CC-:B------:R-:W-:Y:S01]  /*8ec0*/  FFMA.FTZ R122, R131, R0.reuse, -R157.reuse ;  /* 0x00000000837a7223 */ /* 0x180fe2000001089d */
[-CC-:B------:R-:W-:Y:S01]  /*8ed0*/  FFMA.FTZ R187, R134, R0.reuse, -R157.reuse ;  /* 0x0000000086bb7223 */ /* 0x180fe2000001089d */
[-CC-:B------:R-:W-:Y:S01]  /*8ee0*/  FFMA.FTZ R124, R135, R0.reuse, -R157.reuse ;  /* 0x00000000877c7223 */ /* 0x180fe2000001089d */
[-C--:B------:R-:W-:Y:S01]  /*8ef0*/  FFMA.FTZ R181, R138, R0.reuse, -R157 ;  /* 0x000000008ab57223 */ /* 0x080fe2000001089d */
[----:B------:R-:W-:Y:S01]  /*8f00*/  @!P1 PRMT R123, RZ, 0x654, R123 ;  /* 0x00000654ff7b9816 */ /* 0x000fe2000000007b */
        /* <DEDUP_REMOVED lines=9> */
[-CC-:B------:R-:W-:Y:S01]  /*8fa0*/  FFMA.FTZ R154, R154, R0.reuse, -R157.reuse ;  /* 0x000000009a9a7223 */ /* 0x180fe2000001089d */
[-CC-:B------:R-:W-:Y:S01]  /*8fb0*/  FFMA.FTZ R155, R155, R0.reuse, -R157.reuse ;  /* 0x000000009b9b7223 */ /* 0x180fe2000001089d */
[-CC-:B------:R-:W-:Y:S01]  /*8fc0*/  FFMA.FTZ R158, R158, R0.reuse, -R157.reuse ;  /* 0x000000009e9e7223 */ /* 0x180fe2000001089d */
[-CC-:B------:R-:W-:Y:S01]  /*8fd0*/  FFMA.FTZ R159, R159, R0.reuse, -R157.reuse ;  /* 0x000000009f9f7223 */ /* 0x180fe2000001089d */
[-CC-:B------:R-:W-:Y:S01]  /*8fe0*/  FFMA.FTZ R162, R162, R0.reuse, -R157.reuse ;  /* 0x00000000a2a27223 */ /* 0x180fe2000001089d */
[-CC-:B------:R-:W-:Y:S01]  /*8ff0*/  FFMA.FTZ R163, R163, R0.reuse, -R157.reuse ;  /* 0x00000000a3a37223 */ /* 0x180fe2000001089d */
[----:B------:R-:W-:Y:S01]  /*9000*/  IMAD.U32 R127, RZ, RZ, UR10 ;  /* 0x0000000aff7f7e24 */ /* 0x000fe2000f8e00ff */
[----:B------:R-:W4:Y:S01]  /*9010*/  MUFU.EX2 R191, R191 ;  /* 0x000000bf00bf7308 */ /* 0x000f220000000800 */
[-CC-:B------:R-:W-:Y:S01]  /*9020*/  FFMA.FTZ R166, R166, R0.reuse, -R157.reuse ;  /* 0x00000000a6a67223 */ /* 0x180fe2000001089d */
[----:B------:R-:W-:Y:S01]  /*9030*/  FFMA.FTZ R157, R167, R0, -R157 ;  /* 0x00000000a79d7223 */ /* 0x000fe2000001089d */
[----:B------:R-:W-:-:S05]  /*9040*/  @!P1 VIADD R127, R127, 0x30860 ;  /* 0x000308607f7f9836 */ /* 0x000fca0000000000 */
[----:B------:R-:W5:Y:S01]  /*9050*/  MUFU.EX2 R120, R120 ;  /* 0x0000007800787308 */ /* 0x000f620000000800 */
[----:B------:R-:W-:-:S07]  /*9060*/  @!P1 PRMT R127, RZ, 0x654, R127 ;  /* 0x00000654ff7f9816 */ /* 0x000fce000000007f */
[----:B------:R-:W5:Y:S08]  /*9070*/  MUFU.EX2 R185, R185 ;  /* 0x000000b900b97308 */ /* 0x000f700000000800 */
        /* <DEDUP_REMOVED lines=11> */
[----:B------:R-:W5:Y:S01]  /*9130*/  MUFU.EX2 R173, R154 ;  /* 0x0000009a00ad7308 */ /* 0x000f620000000800 */
[----:B------:R-:W-:-:S02]  /*9140*/  WARPGROUP.DEPBAR.LE gsb0, 0x0 ;  /* 0x00008000000079c5 */ /* 0x000fc40000010000 */
[----:B------:R2:W-:Y:S05]  /*9150*/  @!P1 SYNCS.ARRIVE.TRANS64.RED.A1T0 RZ, [R123+URZ], RZ ;  /* 0x000000ff7bff99a7 */ /* 0x0005ea000810043f */
[----:B------:R-:W5:Y:S01]  /*9160*/  MUFU.EX2 R155, R155 ;  /* 0x0000009b009b7308 */ /* 0x000f620000000800 */
[----:B0-----:R-:W-:Y:S02]  /*9170*/  F2FP.BF16.F32.PACK_AB R168, R153, R12 ;  /* 0x0000000c99a8723e */ /* 0x001fe400000010ff */
[----:B-1----:R-:W-:Y:S01]  /*9180*/  F2FP.BF16.F32.PACK_AB R170, R13, R14 ;  /* 0x0000000e0daa723e */ /* 0x002fe200000010ff */
[----:B--2---:R-:W-:Y:S01]  /*9190*/  FFMA.FTZ R123, R2, R10, R15 ;  /* 0x0000000a027b7223 */ /* 0x004fe2000001000f */
[----:B------:R-:W-:-:S03]  /*91a0*/  FFMA.FTZ R10, R3, R7, R20 ;  /* 0x00000007030a7223 */ /* 0x000fc60000010014 */
[----:B------:R-:W0:Y:S01]  /*91b0*/  MUFU.EX2 R175, R158 ;  /* 0x0000009e00af7308 */ /* 0x000e220000000800 */
[----:B------:R1:W-:Y:S01]  /*91c0*/  @!P1 SYNCS.ARRIVE.TRANS64.RED.A1T0 RZ, [R127+URZ], RZ ;  /* 0x000000ff7fff99a7 */ /* 0x0003e2000810043f */
[C---:B------:R-:W-:Y:S01]  /*91d0*/  FADD.FTZ R123, R188.reuse, R123 ;  /* 0x0000007bbc7b7221 */ /* 0x040fe20000010000 */
[----:B---3--:R-:W-:Y:S01]  /*91e0*/  FADD.FTZ R10, R189, R10 ;  /* 0x0000000abd0a7221 */ /* 0x008fe20000010000 */
[----:B------:R-:W-:Y:S02]  /*91f0*/  F2FP.BF16.F32.PACK_AB R188, R188, R15 ;  /* 0x0000000fbcbc723e */ /* 0x000fe400000010ff */
[----:B------:R-:W-:Y:S01]  /*9200*/  FADD.FTZ R132, R190, R123 ;  /* 0x0000007bbe847221 */ /* 0x000fe20000010000 */
[----:B----4-:R-:W-:Y:S01]  /*9210*/  FADD.FTZ R7, R191, R10 ;  /* 0x0000000abf077221 */ /* 0x010fe20000010000 */
[----:B------:R-:W-:Y:S01]  /*9220*/  F2FP.BF16.F32.PACK_AB R189, R189, R20 ;  /* 0x00000014bdbd723e */ /* 0x000fe200000010ff */
[----:B------:R-:W2:Y:S01]  /*9230*/  MUFU.EX2 R159, R159 ;  /* 0x0000009f009f7308 */ /* 0x000ea20000000800 */
[----:B------:R-:W-:Y:S01]  /*9240*/  FADD.FTZ R123, R21, R132 ;  /* 0x00000084157b7221 */ /* 0x000fe20000010000 */
[C---:B-----5:R-:W-:Y:S01]  /*9250*/  FADD.FTZ R10, R120.reuse, R7 ;  /* 0x00000007780a7221 */ /* 0x060fe20000010000 */
[----:B------:R-:W-:-:S02]  /*9260*/  F2FP.BF16.F32.PACK_AB R191, R120, R191 ;  /* 0x000000bf78bf723e */ /* 0x000fc400000010ff */
[----:B------:R-:W-:Y:S01]  /*9270*/  FADD.FTZ R132, R184, R123 ;  /* 0x0000007bb8847221 */ /* 0x000fe20000010000 */
[----:B------:R-:W-:Y:S01]  /*9280*/  FADD.FTZ R7, R185, R10 ;  /* 0x0000000ab9077221 */ /* 0x000fe20000010000 */
[----:B------:R-:W-:Y:S01]  /*9290*/  ISETP.GT.AND P1, PT, R11, UR58, PT ;  /* 0x0000003a0b007c0c */ /* 0x000fe2000bf24270 */
[----:B------:R-:W3:Y:S01]  /*92a0*/  MUFU.EX2 R169, R162 ;  /* 0x000000a200a97308 */ /* 0x000ee20000000800 */
[----:B------:R-:W-:Y:S01]  /*92b0*/  FADD.FTZ R123, R121, R132 ;  /* 0x00000084797b7221 */ /* 0x000fe20000010000 */
[----:B------:R-:W-:Y:S01]  /*92c0*/  FADD.FTZ R10, R122, R7 ;  /* 0x000000077a0a7221 */ /* 0x000fe20000010000 */
[----:B------:R-:W-:Y:S01]  /*92d0*/  F2FP.BF16.F32.PACK_AB R190, R21, R190 ;  /* 0x000000be15be723e */ /* 0x000fe200000010ff */
[----:B------:R-:W-:Y:S02]  /*92e0*/  VIADD R11, R11, 0xffffffff ;  /* 0xffffffff0b0b7836 */ /* 0x000fe40000000000 */
[----:B------:R-:W-:Y:S01]  /*92f0*/  FADD.FTZ R132, R186, R123 ;  /* 0x0000007bba847221 */ /* 0x000fe20000010000 */
[----:B------:R-:W-:Y:S01]  /*9300*/  FADD.FTZ R7, R187, R10 ;  /* 0x0000000abb077221 */ /* 0x000fe20000010000 */
[----:B------:R-:W-:Y:S01]  /*9310*/  F2FP.BF16.F32.PACK_AB R184, R121, R184 ;  /* 0x000000b879b8723e */ /* 0x000fe200000010ff */
[----:B------:R-:W4:Y:S01]  /*9320*/  MUFU.EX2 R163, R163 ;  /* 0x000000a300a37308 */ /* 0x000f220000000800 */
[----:B------:R-:W-:Y:S01]  /*9330*/  FADD.FTZ R123, R125, R132 ;  /* 0x000000847d7b7221 */ /* 0x000fe20000010000 */
[----:B------:R-:W-:Y:S01]  /*9340*/  FADD.FTZ R10, R124, R7 ;  /* 0x000000077c0a7221 */ /* 0x000fe20000010000 */
[----:B------:R-:W-:-:S02]  /*9350*/  F2FP.BF16.F32.PACK_AB R185, R122, R185 ;  /* 0x000000b97ab9723e */ /* 0x000fc400000010ff */
[----:B------:R-:W-:Y:S01]  /*9360*/  FADD.FTZ R132, R180, R123 ;  /* 0x0000007bb4847221 */ /* 0x000fe20000010000 */
[----:B------:R-:W-:Y:S01]  /*9370*/  FADD.FTZ R7, R181, R10 ;  /* 0x0000000ab5077221 */ /* 0x000fe20000010000 */
[----:B------:R-:W-:Y:S01]  /*9380*/  F2FP.BF16.F32.PACK_AB R186, R125, R186 ;  /* 0x000000ba7dba723e */ /* 0x000fe200000010ff */
[----:B------:R-:W5:Y:S01]  /*9390*/  MUFU.EX2 R171, R166 ;  /* 0x000000a600ab7308 */ /* 0x000f620000000800 */
[----:B------:R-:W-:Y:S01]  /*93a0*/  FADD.FTZ R15, R129, R132 ;  /* 0x00000084810f7221 */ /* 0x000fe20000010000 */
[----:B------:R-:W-:Y:S01]  /*93b0*/  FADD.FTZ R10, R126, R7 ;  /* 0x000000077e0a7221 */ /* 0x000fe20000010000 */
[----:B------:R-:W-:Y:S02]  /*93c0*/  F2FP.BF16.F32.PACK_AB R187, R124, R187 ;  /* 0x000000bb7cbb723e */ /* 0x000fe400000010ff */
[----:B------:R-:W-:Y:S01]  /*93d0*/  FADD.FTZ R132, R182, R15 ;  /* 0x0000000fb6847221 */ /* 0x000fe20000010000 */
[----:B------:R-:W-:Y:S01]  /*93e0*/  FADD.FTZ R7, R183, R10 ;  /* 0x0000000ab7077221 */ /* 0x000fe20000010000 */
[----:B------:R-:W-:Y:S01]  /*93f0*/  F2FP.BF16.F32.PACK_AB R180, R129, R180 ;  /* 0x000000b481b4723e */ /* 0x000fe200000010ff */
[----:B------:R-:W1:Y:S01]  /*9400*/  MUFU.EX2 R120, R157 ;  /* 0x0000009d00787308 */ /* 0x000e620000000800 */
        /* <DEDUP_REMOVED lines=22> */
[----:B0-----:R-:W-:Y:S01]  /*9570*/  FADD.FTZ R10, R175, R10 ;  /* 0x0000000aaf0a7221 */ /* 0x001fe20000010000 */
[----:B------:R-:W-:Y:S02]  /*9580*/  F2FP.BF16.F32.PACK_AB R172, R145, R172 ;  /* 0x000000ac91ac723e */ /* 0x000fe400000010ff */
[----:B------:R-:W-:Y:S01]  /*9590*/  FADD.FTZ R7, R149, R20 ;  /* 0x0000001495077221 */ /* 0x000fe20000010000 */
[----:B--2---:R-:W-:Y:S01]  /*95a0*/  FADD.FTZ R10, R159, R10 ;  /* 0x0000000a9f0a7221 */ /* 0x004fe20000010000 */
[----:B------:R-:W-:Y:S02]  /*95b0*/  F2FP.BF16.F32.PACK_AB R173, R155, R173 ;  /* 0x000000ad9bad723e */ /* 0x000fe400000010ff */
[----:B------:R-:W-:Y:S01]  /*95c0*/  FADD.FTZ R20, R12, R7 ;  /* 0x000000070c147221 */ /* 0x000fe20000010000 */
[----:B---3--:R-:W-:Y:S01]  /*95d0*/  FADD.FTZ R10, R169, R10 ;  /* 0x0000000aa90a7221 */ /* 0x008fe20000010000 */
[----:B------:R-:W-:-:S02]  /*95e0*/  F2FP.BF16.F32.PACK_AB R174, R149, R174 ;  /* 0x000000ae95ae723e */ /* 0x000fc400000010ff */
[----:B------:R-:W-:Y:S01]  /*95f0*/  FADD.FTZ R7, R153, R20 ;  /* 0x0000001499077221 */ /* 0x000fe20000010000 */
[----:B----4-:R-:W-:Y:S01]  /*9600*/  FADD.FTZ R10, R163, R10 ;  /* 0x0000000aa30a7221 */ /* 0x010fe20000010000 */
[----:B------:R-:W-:Y:S02]  /*9610*/  F2FP.BF16.F32.PACK_AB R175, R159, R175 ;  /* 0x000000af9faf723e */ /* 0x000fe400000010ff */
[----:B------:R-:W-:Y:S01]  /*9620*/  FADD.FTZ R12, R14, R7 ;  /* 0x000000070e0c7221 */ /* 0x000fe20000010000 */
[----:B-----5:R-:W-:Y:S01]  /*9630*/  FADD.FTZ R7, R171, R10 ;  /* 0x0000000aab077221 */ /* 0x020fe20000010000 */
[----:B------:R-:W-:Y:S02]  /*9640*/  F2FP.BF16.F32.PACK_AB R169, R163, R169 ;  /* 0x000000a9a3a9723e */ /* 0x000fe400000010ff */
[----:B------:R-:W-:Y:S01]  /*9650*/  FADD.FTZ R10, R13, R12 ;  /* 0x0000000c0d0a7221 */ /* 0x000fe20000010000 */
[C---:B-1----:R-:W-:Y:S01]  /*9660*/  FADD.FTZ R7, R120.reuse, R7 ;  /* 0x0000000778077221 */ /* 0x042fe20000010000 */
[----:B------:R-:W-:Y:S01]  /*9670*/  F2FP.BF16.F32.PACK_AB R171, R120, R171 ;  /* 0x000000ab78ab723e */ /* 0x000fe200000010ff */
[----:B------:R-:W-:-:S02]  /*9680*/  IMAD.MOV.U32 R13, RZ, RZ, R4 ;  /* 0x000000ffff0d7224 */ /* 0x000fc400078e0004 */
[----:B------:R-:W-:Y:S01]  /*9690*/  IMAD.MOV.U32 R12, RZ, RZ, R5 ;  /* 0x000000ffff0c7224 */ /* 0x000fe200078e0005 */
[----:B------:R-:W-:Y:S06]  /*96a0*/  @P1 BRA `(.L_x_1110) ;  /* 0xffffffe0009c1947 */ /* 0x000fec000383ffff */
.L_x_1101:
[----:B------:R-:W-:-:S13]  /*96b0*/  R2UR UR4, R192 ;  /* 0x00000000c00472ca */ /* 0x000fda00000e0000 */
[----:B------:R-:W-:-:S13]  /*96c0*/  ISETP.GE.AND P1, PT, R11, UR4, PT ;  /* 0x000000040b007c0c */ /* 0x000fda000bf26270 */
[----:B------:R-:W-:Y:S05]  /*96d0*/  @!P1 BRA `(.L_x_1111) ;  /* 0x0000002c00d49947 */ /* 0x000fea0003800000 */
[----:B------:R-:W-:Y:S01]  /*96e0*/  IMAD.IADD R13, R16, 0x1, -R17 ;  /* 0x00000001100d7824 */ /* 0x000fe200078e0a11 */
[----:B------:R-:W-:Y:S01]  /*96f0*/  UMOV UR7, UR37 ;  /* 0x0000002500077c82 */ /* 0x000fe20008000000 */
[----:B------:R-:W-:Y:S01]  /*9700*/  IMAD.MOV.U32 R12, RZ, RZ, R4 ;  /* 0x000000ffff0c7224 */ /* 0x000fe200078e0004 */
[----:B------:R-:W-:Y:S01]  /*9710*/  UMOV UR4, UR36 ;  /* 0x0000002400047c82 */ /* 0x000fe20008000000 */
[----:B------:R-:W-:Y:S01]  /*9720*/  IMAD.MOV.U32 R14, RZ, RZ, R5 ;  /* 0x000000ffff0e7224 */ /* 0x000fe200078e0005 */
[----:B------:R-:W-:Y:S01]  /*9730*/  IADD3 R21, R13, 0x8, R6 ;  /* 0x000000080d157810 */ /* 0x000fe20007ffe006 */
[----:B------:R-:W-:Y:S01]  /*9740*/  IMAD.IADD R13, R6, 0x1, R13 ;  /* 0x00000001060d7824 */ /* 0x000fe200078e020d */
[----:B------:R-:W-:Y:S01]  /*9750*/  ULDC UR58, c[0x0][0x9e4] ;  /* 0x00027900003a7ab9 */ /* 0x000fe20000000800 */
[----:B------:R-:W-:Y:S01]  /*9760*/  ULDC UR59, c[0x0][0x9dc] ;  /* 0x00027700003b7ab9 */ /* 0x000fe20000000800 */
[----:B------:R-:W-:-:S07]  /*9770*/  LOP3.LUT R15, RZ, R21, RZ, 0x33, !PT ;  /* 0x00000015ff0f7212 */ /* 0x000fce00078e33ff */
.L_x_1128:
[----:B------:R-:W-:-:S04]  /*9780*/  UIADD3 UR5, UR4, 0x1, URZ ;  /* 0x0000000104057890 */ /* 0x000fc8000fffe03f */
[----:B------:R-:W-:-:S04]  /*9790*/  UISETP.NE.AND UP1, UPT, UR5, 0x2, UPT ;  /* 0x000000020500788c */ /* 0x000fc8000bf25270 */
[----:B------:R-:W-:Y:S02]  /*97a0*/  USEL UR37, URZ, 0x1, UP1 ;  /* 0x000000013f257887 */ /* 0x000fe40008800000 */
[----:B------:R-:W-:Y:S02]  /*97b0*/  USEL UR36, UR5, URZ, UP1 ;  /* 0x0000003f05247287 */ /* 0x000fe40008800000 */
[----:B------:R-:W-:Y:S01]  /*97c0*/  ULOP3.LUT UR37, UR7, UR37, URZ, 0x3c, !UPT ;  /* 0x0000002507257292 */ /* 0x000fe2000f8e3c3f */
[----:B------:R-:W-:Y:S11]  /*97d0*/  @!P0 BRA `(.L_x_1112) ;  /* 0x0000000000048947 */ /* 0x000ff60003800000 */
[----:B------:R-:W-:Y:S01]  /*97e0*/  BPT.TRAP 0x1 ;  /* 0x000000040000795c */ /* 0x000fe20000300000 */
.L_x_1112:
[----:B------:R-:W-:Y:S01]  /*97f0*/  ULEA UR5, UR36, UR38, 0x3 ;  /* 0x0000002624057291 */ /* 0x000fe2000f8e183f */
[----:B------:R-:W-:-:S05]  /*9800*/  IMAD.U32 R0, RZ, RZ, UR37 ;  /* 0x00000025ff007e24 */ /* 0x000fca000f8e00ff */
[----:B------:R-:W-:-:S04]  /*9810*/  SHF.L.U32 R0, R0, 0x1f, RZ ;  /* 0x0000001f00007819 */ /* 0x000fc800000006ff */
[----:B------:R0:W1:Y:S01]  /*9820*/  SYNCS.PHASECHK.TRANS64.TRYWAIT P1, [UR5+0x30830], R0 ;  /* 0x03083000ff0075a7 */ /* 0x0000620008020145 */
[----:B------:R-:W-:Y:S05]  /*9830*/  @!P0 BRA `(.L_x_1113) ;  /* 0x0000000000048947 */ /* 0x000fea0003800000 */
[----:B------:R-:W-:Y:S01]  /*9840*/  BPT.TRAP 0x1 ;  /* 0x000000040000795c */ /* 0x000fe20000300000 */
.L_x_1113:
[----:B-1----:R-:W-:Y:S05]  /*9850*/  @P1 BRA `(.L_x_1114) ;  /* 0x0000000000081947 */ /* 0x002fea0003800000 */
[----:B------:R-:W1:Y:S02]  /*9860*/  SYNCS.PHASECHK.TRANS64.TRYWAIT P1, [UR5+0x30830], R0 ;  /* 0x03083000ff0075a7 */ /* 0x000e640008020145 */
[----:B-1----:R-:W-:Y:S05]  /*9870*/  @!P1 BRA `(.L_x_1115) ;  /* 0x000000bc002c9947 */ /* 0x002fea0003800000 */
.L_x_1114:
        /* <DEDUP_REMOVED lines=163> */
.L_x_1116:
[----:B------:R-:W-:Y:S01]  /*a2b0*/  ULEA UR10, UR4, UR38, 0x3 ;  /* 0x00000026040a7291 */ /* 0x000fe2000f8e183f */
[----:B01----:R-:W-:-:S05]  /*a2c0*/  IMAD.U32 R0, RZ, RZ, UR7 ;  /* 0x00000007ff007e24 */ /* 0x003fca000f8e00ff */
[----:B------:R-:W-:-:S04]  /*a2d0*/  SHF.L.U32 R0, R0, 0x1f, RZ ;  /* 0x0000001f00007819 */ /* 0x000fc800000006ff */
[----:B------:R0:W1:Y:S01]  /*a2e0*/  SYNCS.PHASECHK.TRANS64.TRYWAIT P1, [UR10+0x30850], R0 ;  /* 0x03085000ff0075a7 */ /* 0x000062000802014a */
[----:B------:R-:W-:Y:S05]  /*a2f0*/  @!P0 BRA `(.L_x_1117) ;  /* 0x0000000000048947 */ /* 0x000fea0003800000 */
[----:B------:R-:W-:Y:S01]  /*a300*/  BPT.TRAP 0x1 ;  /* 0x000000040000795c */ /* 0x000fe20000300000 */
.L_x_1117:
[----:B-1----:R-:W-:Y:S05]  /*a310*/  @P1 BRA `(.L_x_1118) ;  /* 0x0000000000081947 */ /* 0x002fea0003800000 */
[----:B------:R-:W1:Y:S02]  /*a320*/  SYNCS.PHASECHK.TRANS64.TRYWAIT P1, [UR10+0x30850], R0 ;  /* 0x03085000ff0075a7 */ /* 0x000e64000802014a */
[----:B-1----:R-:W-:Y:S05]  /*a330*/  @!P1 BRA `(.L_x_1119) ;  /* 0x000000b000949947 */ /* 0x002fea0003800000 */
.L_x_1118:
        /* <DEDUP_REMOVED lines=11> */
[----:B------:R-:W-:Y:S02]  /*a3f0*/  UIMAD UR4, UR4, 0x900, UR6 ;  /* 0x00000900040478a4 */ /* 0x000fe4000f8e0206 */
[----:B------:R-:W-:-:S04]  /*a400*/  IMAD.IADD R3, R2, 0x1, -R17 ;  /* 0x0000000102037824 */ /* 0x000fc800078e0a11 */
[----:B------:R-:W-:Y:S01]  /*a410*/  IMAD R3, R18, -0x2, R3 ;  /* 0xfffffffe12037824 */ /* 0x000fe200078e0203 */
        /* <DEDUP_REMOVED lines=8> */
[----:B------:R-:W-:Y:S01]  /*a4a0*/  WARPGROUP.ARRIVE ;  /* 0x00000000000079c5 */ /* 0x000fe20000000000 */
[----:B------:R-:W-:-:S04]  /*a4b0*/  VIADD R189, R3, UR11 ;  /* 0x0000000b03bd7c36 */ /* 0x000fc80008000000 */
[----:B------:R-:W-:Y:S01]  /*a4c0*/  IMAD.IADD R2, R6, 0x1, R189 ;  /* 0x0000000106027824 */ /* 0x000fe200078e02bd */
        /* <DEDUP_REMOVED lines=18> */
[----:B------:R-:W-:-:S06]  /*a5f0*/  ULOP3.LUT UR4, URZ, UR59, URZ, 0x33, !UPT ;  /* 0x0000003b3f047292 */ /* 0x000fcc000f8e333f */
[----:B------:R-:W-:-:S04]  /*a600*/  VIADD R191, R3, UR4 ;  /* 0x0000000403bf7c36 */ /* 0x000fc80008000000 */
[----:B------:R-:W-:Y:S01]  /*a610*/  IMAD.IADD R4, R6, 0x1, R191 ;  /* 0x0000000106047824 */ /* 0x000fe200078e02bf */
[----:B------:R-:W-:Y:S02]  /*a620*/  WARPGROUP.DEPBAR.LE gsb0, 0x0 ;  /* 0x00008000000079c5 */ /* 0x000fe40000010000 */
[----:B------:R-:W-:-:S06]  /*a630*/  WARPGROUP.ARRIVE ;  /* 0x00000000000079c5 */ /* 0x000fcc0000000000 */
[----:B------:R-:W-:Y:S03]  /*a640*/  HGMMA.64x192x16.F32.BF16 R24, R168, gdesc[UR4].tnspB, R24, gsb0 ;  /* 0x42e00004a8187df0 */ /* 0x000fe60008001818 */
[----:B------:R-:W-:Y:S02]  /*a650*/  WARPGROUP.DEPBAR.LE gsb0, 0x0 ;  /* 0x00008000000079c5 */ /* 0x000fe40000010000 */
[----:B------:R0:W-:Y:S01]  /*a660*/  @!P1 SYNCS.ARRIVE.TRANS64.RED.A1T0 RZ, [R0+URZ], RZ ;  /* 0x000000ff00ff99a7 */ /* 0x0001e2000810043f */
[----:B------:R-:W-:Y:S01]  /*a670*/  PLOP3.LUT P1, PT, PT, PT, UP0, 0x40, 0x0 ;  /* 0x000000000000781c */ /* 0x000fe20003f2e808 */
[----:B0-----:R-:W-:-:S12]  /*a680*/  IMAD R0, R18, -0x2, R5 ;  /* 0xfffffffe12007824 */ /* 0x001fd800078e0205 */
[----:B------:R-:W-:Y:S05]  /*a690*/  @P1 BRA `(.L_x_1120) ;  /* 0x0000000000581947 */ /* 0x000fea0003800000 */
[----:B------:R-:W-:Y:S01]  /*a6a0*/  ISETP.GT.AND P1, PT, R13, -0x1, PT ;  /* 0xffffffff0d00780c */ /* 0x000fe20003f24270 */
[----:B------:R-:W-:-:S12]  /*a6b0*/  BSSY B0, `(.L_x_1121) ;  /* 0x0000011000007945 */ /* 0x000fd80003800000 */
[----:B------:R-:W-:Y:S05]  /*a6c0*/  @P1 BRA `(.L_x_1122) ;  /* 0x0000000000241947 */ /* 0x000fea0003800000 */
[----:B------:R-:W-:Y:S01]  /*a6d0*/  IMAD.U32 R168, RZ, RZ, UR58 ;  /* 0x0000003affa87e24 */ /* 0x000fe2000f8e00ff */
[----:B------:R-:W-:-:S04]  /*a6e0*/  IADD3 R3, R6, R16, -R17 ;  /* 0x0000001006037210 */ /* 0x000fc80007ffe811 */
[----:B------:R-:W-:Y:S02]  /*a6f0*/  ISETP.NE.AND P1, PT, R168, 0x1, PT ;  /* 0x00000001a800780c */ /* 0x000fe40003f25270 */
[----:B------:R-:W-:-:S11]  /*a700*/  LOP3.LUT R3, RZ, R3, RZ, 0x33, !PT ;  /* 0x00000003ff037212 */ /* 0x000fd600078e33ff */
[----:B------:R-:W0:Y:S02]  /*a710*/  @P1 LDC.64 R170, c[0x0][0x9e8] ;  /* 0x00027a00ffaa1b82 */ /* 0x000e240000000a00 */
[----:B0-----:R-:W-:-:S05]  /*a720*/  @P1 IMAD.HI.U32 R20, R3, R170, RZ ;  /* 0x000000aa03141227 */ /* 0x001fca00078e00ff */
[----:B------:R-:W-:-:S04]  /*a730*/  @P1 SHF.R.U32.HI R3, RZ, R171, R20 ;  /* 0x000000abff031219 */ /* 0x000fc80000011614 */
[----:B------:R-:W-:Y:S01]  /*a740*/  LOP3.LUT R3, RZ, R3, RZ, 0x33, !PT ;  /* 0x00000003ff037212 */ /* 0x000fe200078e33ff */
[----:B------:R-:W-:Y:S06]  /*a750*/  BRA `(.L_x_1123) ;  /* 0x0000000000187947 */ /* 0x000fec0003800000 */
.L_x_1122:
[----:B------:R-:W-:Y:S02]  /*a760*/  IMAD.U32 R168, RZ, RZ, UR58 ;  /* 0x0000003affa87e24 */ /* 0x000fe4000f8e00ff */
[----:B------:R-:W-:-:S03]  /*a770*/  IMAD.MOV.U32 R3, RZ, RZ, R13 ;  /* 0x000000ffff037224 */ /* 0x000fc600078e000d */
[----:B------:R-:W-:-:S13]  /*a780*/  ISETP.NE.AND P1, PT, R168, 0x1, PT ;  /* 0x00000001a800780c */ /* 0x000fda0003f25270 */
[----:B------:R-:W0:Y:S02]  /*a790*/  @P1 LDC.64 R170, c[0x0][0x9e8] ;  /* 0x00027a00ffaa1b82 */ /* 0x000e240000000a00 */
[----:B0-----:R-:W-:-:S05]  /*a7a0*/  @P1 IMAD.HI.U32 R20, R13, R170, RZ ;  /* 0x000000aa0d141227 */ /* 0x001fca00078e00ff */
[----:B------:R-:W-:-:S07]  /*a7b0*/  @P1 SHF.R.U32.HI R3, RZ, R171, R20 ;  /* 0x000000abff031219 */ /* 0x000fce0000011614 */
.L_x_1123:
[----:B------:R-:W-:Y:S05]  /*a7c0*/  BSYNC B0 ;  /* 0x0000000000007941 */ /* 0x000fea0003800000 */
.L_x_1121:
[----:B------:R-:W-:-:S05]  /*a7d0*/  IMAD R3, R3, R168, R0 ;  /* 0x000000a803037224 */ /* 0x000fca00078e0200 */
[----:B------:R-:W-:Y:S02]  /*a7e0*/  VIADDMNMX R2, R3, R168, R2, PT ;  /* 0x000000a803027246 */ /* 0x000fe40003800102 */
[----:B------:R-:W-:-:S07]  /*a7f0*/  VIMNMX R4, R4, R3, !PT ;  /* 0x0000000304047248 */ /* 0x000fce0007fe0100 */
.L_x_1120:
        /* <DEDUP_REMOVED lines=113> */
[----:B------:R-:W-:-:S04]  /*af10*/  ISETP.GT.AND P6, PT, R4, 0x59, !P6 ;  /* 0x000000590400780c */ /* 0x000fc800077c4270 */
[----:B------:R-:W-:Y:S02]  /*af20*/  ISETP.LT.OR P6, PT, R2, 0x5a, P6 ;  /* 0x0000005a0200780c */ /* 0x000fe400037c1670 */
[----:B------:R-:W-:Y:S02]  /*af30*/  IADD3 R2, R189, 0x8, R6 ;  /* 0x00000008bd027810 */ /* 0x000fe40007ffe006 */
        /* <DEDUP_REMOVED lines=14> */
.L_x_1126:
[----:B------:R-:W-:Y:S02]  /*b020*/  IMAD.U32 R124, RZ, RZ, UR58 ;  /* 0x0000003aff7c7e24 */ /* 0x000fe4000f8e00ff */
[----:B------:R-:W-:-:S03]  /*b030*/  IMAD.MOV.U32 R189, RZ, RZ, R21 ;  /* 0x000000ffffbd7224 */ /* 0x000fc600078e0015 */
[----:B------:R-:W-:-:S13]  /*b040*/  ISETP.NE.AND P6, PT, R124, 0x1, PT ;  /* 0x000000017c00780c */ /* 0x000fda0003fc5270 */
[----:B------:R-:W0:Y:S02]  /*b050*/  @P6 LDC.64 R4, c[0x0][0x9e8] ;  /* 0x00027a00ff046b82 */ /* 0x000e240000000a00 */
[----:B0-----:R-:W-:-:S05]  /*b060*/  @P6 IMAD.HI.U32 R4, R21, R4, RZ ;  /* 0x0000000415046227 */ /* 0x001fca00078e00ff */
[----:B------:R-:W-:-:S07]  /*b070*/  @P6 SHF.R.U32.HI R189, RZ, R5, R4 ;  /* 0x00000005ffbd6219 */ /* 0x000fce0000011604 */
.L_x_1127:
[----:B------:R-:W-:Y:S05]  /*b080*/  BSYNC B0 ;  /* 0x0000000000007941 */ /* 0x000fea0003800000 */
.L_x_1125:
[----:B------:R-:W-:-:S05]  /*b090*/  IMAD R5, R189, R124, R0 ;  /* 0x0000007cbd057224 */ /* 0x000fca00078e0200 */
[----:B------:R-:W-:Y:S02]  /*b0a0*/  VIADDMNMX R2, R5, R124, R2, PT ;  /* 0x0000007c05027246 */ /* 0x000fe40003800102 */
[----:B------:R-:W-:-:S07]  /*b0b0*/  VIMNMX R20, R20, R5, !PT ;  /* 0x0000000514147248 */ /* 0x000fce0007fe0100 */
.L_x_1124:
[C---:B------:R-:W-:Y:S01]  /*b0c0*/  ISETP.GT.AND P1, PT, R20.reuse, 0x1, !P1 ;  /* 0x000000011400780c */ /* 0x040fe20004f24270 */
[----:B------:R-:W-:Y:S01]  /*b0d0*/  UMOV UR7, UR37 ;  /* 0x0000002500077c82 */ /* 0x000fe20008000000 */
[----:B------:R-:W-:Y:S02]  /*b0e0*/  ISETP.GT.AND P2, PT, R20, 0x8, !P2 ;  /* 0x000000081400780c */ /* 0x000fe40005744270 */
        /* <DEDUP_REMOVED lines=30> */
[----:B------:R-:W-:Y:S01]  /*b2d0*/  FSEL R191, R134, -INF , !P1 ;  /* 0xff80000086bf7808 */ /* 0x000fe20004800000 */
[----:B------:R-:W-:Y:S01]  /*b2e0*/  IMAD.U32 R134, RZ, RZ, UR10 ;  /* 0x0000000aff867e24 */ /* 0x000fe2000f8e00ff */
        /* <DEDUP_REMOVED lines=59> */
[----:B------:R-:W-:Y:S02]  /*b6a0*/  ISETP.LT.OR P1, PT, R2, 0x3a, P1 ;  /* 0x0000003a0200780c */ /* 0x000fe40000f21670 */
[----:B------:R-:W-:-:S02]  /*b6b0*/  R2UR UR4, R192 ;  /* 0x00000000c00472ca */ /* 0x000fc400000e0000 */
        /* <DEDUP_REMOVED lines=44> */
[----:B------:R-:W-:Y:S01]  /*b980*/  MUFU.EX2 R188, R188 ;  /* 0x000000bc00bc7308 */ /* 0x000fe20000000800 */
[----:B------:R-:W-:Y:S01]  /*b990*/  FMNMX.FTZ R4, R191, R4, !PT ;  /* 0x00000004bf047209 */ /* 0x000fe20007810000 */
[-CC-:B------:R-:W-:Y:S01]  /*b9a0*/  FFMA.FTZ R173, R173, R0.reuse, -R120.reuse ;  /* 0x00000000adad7223 */ /* 0x180fe20000010878 */
[----:B------:R-:W-:Y:S01]  /*b9b0*/  FSEL R149, R5, RZ, P1 ;  /* 0x000000ff05957208 */ /* 0x000fe20000800000 */
[--C-:B------:R-:W-:Y:S01]  /*b9c0*/  FFMA.FTZ R184, R183, R0, -R120.reuse ;  /* 0x00000000b7b87223 */ /* 0x100fe20000010878 */
[----:B------:R-:W-:Y:S01]  /*b9d0*/  FMNMX.FTZ R4, R209, R4, !PT ;  /* 0x00000004d1047209 */ /* 0x000fe20007810000 */
[-CC-:B------:R-:W-:Y:S01]  /*b9e0*/  FFMA.FTZ R175, R175, R0.reuse, -R120.reuse ;  /* 0x00000000afaf7223 */ /* 0x180fe20000010878 */
[----:B------:R-:W-:Y:S01]  /*b9f0*/  FFMA.FTZ R172, R125, R0, -R120 ;  /* 0x000000007dac7223 */ /* 0x000fe20000010878 */
[----:B------:R-:W-:Y:S01]  /*ba00*/  FADD.FTZ R149, -R149, R14 ;  /* 0x0000000e95957221 */ /* 0x000fe20000010100 */
[----:B------:R-:W-:Y:S01]  /*ba10*/  FMNMX.FTZ R4, R193, R4, !PT ;  /* 0x00000004c1047209 */ /* 0x000fe20007810000 */
[----:B------:R-:W-:Y:S01]  /*ba20*/  MUFU.EX2 R217, R217 ;  /* 0x000000d900d97308 */ /* 0x000fe20000000800 */
[-CC-:B------:R-:W-:Y:S01]  /*ba30*/  FFMA.FTZ R177, R177, R0.reuse, -R120.reuse ;  /* 0x00000000b1b17223 */ /* 0x180fe20000010878 */
[----:B------:R-:W-:Y:S01]  /*ba40*/  FMUL.FTZ R2, R149, R0 ;  /* 0x0000000095027220 */ /* 0x000fe20000410000 */
        /* <DEDUP_REMOVED lines=13> */
[----:B------:R-:W1:Y:S01]  /*bb20*/  MUFU.EX2 R190, R190 ;  /* 0x000000be00be7308 */ /* 0x000e620000000800 */
[-CC-:B------:R-:W-:Y:S01]  /*bb30*/  FFMA.FTZ R129, R157, R0.reuse, -R120.reuse ;  /* 0x000000009d817223 */ /* 0x180fe20000010878 */
[--C-:B------:R-:W-:Y:S01]  /*bb40*/  FFMA.FTZ R133, R161, R0, -R120.reuse ;  /* 0x00000000a1857223 */ /* 0x100fe20000010878 */
[----:B------:R-:W-:Y:S01]  /*bb50*/  FMNMX.FTZ R4, R147, R4, !PT ;  /* 0x0000000493047209 */ /* 0x000fe20007810000 */
[----:B------:R-:W-:Y:S01]  /*bb60*/  FFMA.FTZ R137, R165, R0, -R120 ;  /* 0x00000000a5897223 */ /* 0x000fe20000010878 */
[----:B------:R-:W-:-:S02]  /*bb70*/  LOP3.LUT P6, RZ, R194, 0x7f, RZ, 0xc0, !PT ;  /* 0x0000007fc2ff7812 */ /* 0x000fc400078cc0ff */
[----:B------:R-:W-:Y:S01]  /*bb80*/  FMNMX.FTZ R4, R131, R4, !PT ;  /* 0x0000000483047209 */ /* 0x000fe20007810000 */
[----:B------:R-:W2:Y:S03]  /*bb90*/  MUFU.EX2 R173, R173 ;  /* 0x000000ad00ad7308 */ /* 0x000ea60000000800 */
[----:B------:R-:W-:-:S04]  /*bba0*/  FMNMX.FTZ R4, R151, R4, !PT ;  /* 0x0000000497047209 */ /* 0x000fc80007810000 */
[----:B------:R-:W-:Y:S01]  /*bbb0*/  FMNMX.FTZ R4, R127, R4, !PT ;  /* 0x000000047f047209 */ /* 0x000fe20007810000 */
[----:B------:R-:W3:Y:S03]  /*bbc0*/  MUFU.EX2 R184, R184 ;  /* 0x000000b800b87308 */ /* 0x000ee60000000800 */
[----:B------:R-:W-:-:S04]  /*bbd0*/  FMNMX.FTZ R4, R155, R4, !PT ;  /* 0x000000049b047209 */ /* 0x000fc80007810000 */
[----:B------:R-:W-:Y:S01]  /*bbe0*/  FMNMX.FTZ R4, R123, R4, !PT ;  /* 0x000000047b047209 */ /* 0x000fe20007810000 */
[----:B------:R4:W-:Y:S03]  /*bbf0*/  MUFU.EX2 R163, R20 ;  /* 0x0000001400a37308 */ /* 0x0009e60000000800 */
[----:B------:R-:W-:-:S04]  /*bc00*/  FMNMX.FTZ R4, R159, R4, !PT ;  /* 0x000000049f047209 */ /* 0x000fc80007810000 */
[----:B------:R-:W-:Y:S01]  /*bc10*/  FMNMX.FTZ R4, R179, R4, !PT ;  /* 0x00000004b3047209 */ /* 0x000fe20007810000 */
[----:B------:R-:W-:Y:S03]  /*bc20*/  MUFU.EX2 R175, R175 ;  /* 0x000000af00af7308 */ /* 0x000fe60000000800 */
[----:B------:R-:W-:-:S04]  /*bc30*/  FMNMX.FTZ R4, R171, R4, !PT ;  /* 0x00000004ab047209 */ /* 0x000fc80007810000 */
[----:B------:R-:W-:Y:S01]  /*bc40*/  FMNMX.FTZ R4, R181, R4, !PT ;  /* 0x00000004b5047209 */ /* 0x000fe20007810000 */
[----:B------:R-:W-:Y:S03]  /*bc50*/  MUFU.EX2 R186, R186 ;  /* 0x000000ba00ba7308 */ /* 0x000fe60000000800 */
[----:B------:R-:W-:-:S05]  /*bc60*/  FMNMX.FTZ R4, R167, R4, !PT ;  /* 0x00000004a7047209 */ /* 0x000fca0007810000 */
[----:B------:R-:W5:Y:S01]  /*bc70*/  SHFL.BFLY PT, R3, R4, 0x2, 0x1f ;  /* 0x0c401f0004037f89 */ /* 0x000f6200000e0000 */
[----:B------:R-:W-:Y:S08]  /*bc80*/  MUFU.EX2 R177, R177 ;  /* 0x000000b100b17308 */ /* 0x000ff00000000800 */
[----:B------:R-:W-:Y:S08]  /*bc90*/  MUFU.EX2 R180, R180 ;  /* 0x000000b400b47308 */ /* 0x000ff00000000800 */
        /* <DEDUP_REMOVED lines=9> */
[CC--:B------:R-:W-:Y:S02]  /*bd30*/  FMUL.FTZ R122, R4.reuse, R0.reuse ;  /* 0x00000000047a7220 */ /* 0x0c0fe40000410000 */
[----:B------:R-:W-:Y:S01]  /*bd40*/  MUFU.EX2 R121, R121 ;  /* 0x0000007900797308 */ /* 0x000fe20000000800 */
[----:B------:R-:W-:Y:S02]  /*bd50*/  FSEL R3, R4, RZ, P1 ;  /* 0x000000ff04037208 */ /* 0x000fe40000800000 */
[----:B------:R-:W-:Y:S02]  /*bd60*/  FSEL R122, R122, RZ, P1 ;  /* 0x000000ff7a7a7208 */ /* 0x000fe40000800000 */
[----:B------:R-:W-:Y:S01]  /*bd70*/  ISETP.GT.AND P1, PT, R11, UR4, PT ;  /* 0x000000040b007c0c */ /* 0x000fe2000bf24270 */
[----:B------:R-:W-:Y:S02]  /*bd80*/  FADD.FTZ R3, -R3, R12 ;  /* 0x0000000c03037221 */ /* 0x000fe40000010100 */
[----:B------:R-:W-:Y:S01]  /*bd90*/  MUFU.EX2 R172, R172 ;  /* 0x000000ac00ac7308 */ /* 0x000fe20000000800 */
[-CC-:B------:R-:W-:Y:S01]  /*bda0*/  FFMA.FTZ R14, R219, R0.reuse, -R122.reuse ;  /* 0x00000000db0e7223 */ /* 0x180fe2000001087a */
[-CC-:B------:R-:W-:Y:S01]  /*bdb0*/  FFMA.FTZ R149, R215, R0.reuse, -R122.reuse ;  /* 0x00000000d7957223 */ /* 0x180fe2000001087a */
[-C--:B------:R-:W-:Y:S01]  /*bdc0*/  FMUL.FTZ R3, R3, R0.reuse ;  /* 0x0000000003037220 */ /* 0x080fe20000410000 */
[--C-:B------:R-:W-:Y:S01]  /*bdd0*/  FFMA.FTZ R183, R139, R0, -R122.reuse ;  /* 0x000000008bb77223 */ /* 0x100fe2000001087a */
[----:B0-----:R-:W-:Y:S01]  /*bde0*/  FFMA.FTZ R139, R2, R10, R217 ;  /* 0x0000000a028b7223 */ /* 0x001fe200000100d9 */
[-CC-:B----4-:R-:W-:Y:S01]  /*bdf0*/  FFMA.FTZ R20, R189, R0.reuse, -R122.reuse ;  /* 0x00000000bd147223 */ /* 0x190fe2000001087a */
[-CC-:B------:R-:W-:Y:S01]  /*be00*/  FFMA.FTZ R153, R213, R0.reuse, -R122.reuse ;  /* 0x00000000d5997223 */ /* 0x180fe2000001087a */
[----:B------:R-:W-:Y:S01]  /*be10*/  MUFU.EX2 R14, R14 ;  /* 0x0000000e000e7308 */ /* 0x000fe20000000800 */
[----:B------:R-:W-:Y:S01]  /*be20*/  FADD.FTZ R139, R188, R139 ;  /* 0x0000008bbc8b7221 */ /* 0x000fe20000010000 */
[-CC-:B------:R-:W-:Y:S01]  /*be30*/  FFMA.FTZ R185, R195, R0.reuse, -R122.reuse ;  /* 0x00000000c3b97223 */ /* 0x180fe2000001087a */
[-CC-:B------:R-:W-:Y:S01]  /*be40*/  FFMA.FTZ R120, R211, R0.reuse, -R122.reuse ;  /* 0x00000000d3787223 */ /* 0x180fe2000001087a */
[-CC-:B------:R-:W-:Y:S01]  /*be50*/  FFMA.FTZ R143, R143, R0.reuse, -R122.reuse ;  /* 0x000000008f8f7223 */ /* 0x180fe2000001087a */
[----:B-1----:R-:W-:Y:S01]  /*be60*/  FADD.FTZ R10, R190, R139 ;  /* 0x0000008bbe0a7221 */ /* 0x002fe20000010000 */
[-CC-:B------:R-:W-:Y:S01]  /*be70*/  FFMA.FTZ R187, R191, R0.reuse, -R122.reuse ;  /* 0x00000000bfbb7223 */ /* 0x180fe2000001087a */
[-C--:B------:R-:W-:Y:S01]  /*be80*/  FFMA.FTZ R124, R209, R0.reuse, -R122 ;  /* 0x00000000d17c7223 */ /* 0x080fe2000001087a */
[----:B------:R-:W0:Y:S01]  /*be90*/  MUFU.EX2 R3, R3 ;  /* 0x0000000300037308 */ /* 0x000e220000000800 */
[----:B--2---:R-:W-:Y:S01]  /*bea0*/  FADD.FTZ R139, R173, R10 ;  /* 0x0000000aad8b7221 */ /* 0x004fe20000010000 */
[-CC-:B------:R-:W-:Y:S01]  /*beb0*/  FFMA.FTZ R126, R193, R0.reuse, -R122.reuse ;  /* 0x00000000c17e7223 */ /* 0x180fe2000001087a */
[-CC-:B------:R-:W-:Y:S01]  /*bec0*/  FFMA.FTZ R131, R131, R0.reuse, -R122.reuse ;  /* 0x0000000083837223 */ /* 0x180fe2000001087a */
[-CC-:B------:R-:W-:Y:S01]  /*bed0*/  FFMA.FTZ R157, R207, R0.reuse, -R122.reuse ;  /* 0x00000000cf9d7223 */ /* 0x180fe2000001087a */
[----:B---3--:R-:W-:Y:S01]  /*bee0*/  FADD.FTZ R130, R184, R139 ;  /* 0x0000008bb8827221 */ /* 0x008fe20000010000 */
[-CC-:B------:R-:W-:Y:S01]  /*bef0*/  FFMA.FTZ R128, R135, R0.reuse, -R122.reuse ;  /* 0x0000000087807223 */ /* 0x180fe2000001087a */
[-CC-:B------:R-:W-:Y:S01]  /*bf00*/  FFMA.FTZ R135, R147, R0.reuse, -R122.reuse ;  /* 0x0000000093877223 */ /* 0x180fe2000001087a */
[----:B------:R-:W1:Y:S01]  /*bf10*/  MUFU.EX2 R149, R149 ;  /* 0x0000009500957308 */ /* 0x000e620000000800 */
[-CC-:B------:R-:W-:Y:S01]  /*bf20*/  FFMA.FTZ R127, R127, R0.reuse, -R122.reuse ;  /* 0x000000007f7f7223 */ /* 0x180fe2000001087a */
[-CC-:B------:R-:W-:Y:S01]  /*bf30*/  FFMA.FTZ R123, R123, R0.reuse, -R122.reuse ;  /* 0x000000007b7b7223 */ /* 0x180fe2000001087a */
[-CC-:B------:R-:W-:Y:S01]  /*bf40*/  FFMA.FTZ R159, R159, R0.reuse, -R122.reuse ;  /* 0x000000009f9f7223 */ /* 0x180fe2000001087a */
[-CC-:B------:R-:W-:Y:S01]  /*bf50*/  FFMA.FTZ R179, R179, R0.reuse, -R122.reuse ;  /* 0x00000000b3b37223 */ /* 0x180fe2000001087a */
[-CC-:B------:R-:W-:Y:S01]  /*bf60*/  FFMA.FTZ R171, R171, R0.reuse, -R122.reuse ;  /* 0x00000000abab7223 */ /* 0x180fe2000001087a */
[----:B------:R-:W-:Y:S01]  /*bf70*/  FFMA.FTZ R181, R181, R0, -R122 ;  /* 0x00000000b5b57223 */ /* 0x000fe2000001087a */
[----:B------:R-:W-:Y:S01]  /*bf80*/  UMOV UR4, UR36 ;  /* 0x0000002400047c82 */ /* 0x000fe20008000000 */
[----:B------:R-:W2:Y:S01]  /*bf90*/  MUFU.EX2 R20, R20 ;  /* 0x0000001400147308 */ /* 0x000ea20000000800 */
[----:B0-----:R-:W-:Y:S01]  /*bfa0*/  FFMA.FTZ R10, R3, R7, R14 ;  /* 0x00000007030a7223 */ /* 0x001fe2000001000e */
[----:B------:R-:W-:Y:S01]  /*bfb0*/  F2FP.BF16.F32.PACK_AB R190, R173, R190 ;  /* 0x000000beadbe723e */ /* 0x000fe200000010ff */
[----:B------:R-:W-:Y:S01]  /*bfc0*/  VIADD R11, R11, 0xffffffff ;  /* 0xffffffff0b0b7836 */ /* 0x000fe20000000000 */
[----:B------:R-:W-:-:S02]  /*bfd0*/  F2FP.BF16.F32.PACK_AB R184, R175, R184 ;  /* 0x000000b8afb8723e */ /* 0x000fc400000010ff */
[----:B------:R-:W-:Y:S02]  /*bfe0*/  F2FP.BF16.F32.PACK_AB R188, R188, R217 ;  /* 0x000000d9bcbc723e */ /* 0x000fe400000010ff */
[----:B------:R-:W0:Y:S01]  /*bff0*/  MUFU.EX2 R153, R153 ;  /* 0x0000009900997308 */ /* 0x000e220000000800 */
[C---:B-1----:R-:W-:Y:S01]  /*c000*/  FADD.FTZ R139, R149.reuse, R10 ;  /* 0x0000000a958b7221 */ /* 0x042fe20000010000 */
[----:B------:R-:W-:Y:S01]  /*c010*/  F2FP.BF16.F32.PACK_AB R189, R149, R14 ;  /* 0x0000000e95bd723e */ /* 0x000fe200000010ff */
[----:B------:R-:W-:-:S05]  /*c020*/  IMAD.MOV.U32 R14, RZ, RZ, R5 ;  /* 0x000000ffff0e7224 */ /* 0x000fca00078e0005 */
[----:B------:R-:W1:Y:S01]  /*c030*/  MUFU.EX2 R185, R185 ;  /* 0x000000b900b97308 */ /* 0x000e620000000800 */
[----:B--2---:R-:W-:-:S07]  /*c040*/  FADD.FTZ R10, R20, R139 ;  /* 0x0000008b140a7221 */ /* 0x004fce0000010000 */
[----:B------:R2:W-:Y:S01]  /*c050*/  MUFU.EX2 R12, R143 ;  /* 0x0000008f000c7308 */ /* 0x0005e20000000800 */
[C---:B0-----:R-:W-:Y:S01]  /*c060*/  FADD.FTZ R10, R153.reuse, R10 ;  /* 0x0000000a990a7221 */ /* 0x041fe20000010000 */
[----:B------:R-:W-:-:S06]  /*c070*/  F2FP.BF16.F32.PACK_AB R191, R153, R20 ;  /* 0x0000001499bf723e */ /* 0x000fcc00000010ff */
[----:B------:R-:W0:Y:S01]  /*c080*/  MUFU.EX2 R120, R120 ;  /* 0x0000007800787308 */ /* 0x000e220000000800 */
[----:B--2---:R-:W-:Y:S01]  /*c090*/  FADD.FTZ R143, R175, R130 ;  /* 0x00000082af8f7221 */ /* 0x004fe20000010000 */
[----:B------:R-:W-:-:S03]  /*c0a0*/  FFMA.FTZ R130, R151, R0, -R122 ;  /* 0x0000000097827223 */ /* 0x000fc6000001087a */
[----:B------:R-:W-:Y:S01]  /*c0b0*/  FADD.FTZ R132, R186, R143 ;  /* 0x0000008fba847221 */ /* 0x000fe20000010000 */
[C---:B------:R-:W-:Y:S02]  /*c0c0*/  F2FP.BF16.F32.PACK_AB R186, R177.reuse, R186 ;  /* 0x000000bab1ba723e */ /* 0x040fe400000010ff */
[----:B------:R-:W2:Y:S01]  /*c0d0*/  MUFU.EX2 R187, R187 ;  /* 0x000000bb00bb7308 */ /* 0x000ea20000000800 */
[----:B------:R-:W-:-:S04]  /*c0e0*/  FADD.FTZ R139, R177, R132 ;  /* 0x00000084b18b7221 */ /* 0x000fc80000010000 */
[----:B------:R-:W-:Y:S01]  /*c0f0*/  FADD.FTZ R132, R180, R139 ;  /* 0x0000008bb4847221 */ /* 0x000fe20000010000 */
[C---:B------:R-:W-:Y:S02]  /*c100*/  F2FP.BF16.F32.PACK_AB R180, R163.reuse, R180 ;  /* 0x000000b4a3b4723e */ /* 0x040fe400000010ff */
[----:B------:R-:W3:Y:S01]  /*c110*/  MUFU.EX2 R124, R124 ;  /* 0x0000007c007c7308 */ /* 0x000ee20000000800 */
[----:B------:R-:W-:Y:S01]  /*c120*/  FADD.FTZ R139, R163, R132 ;  /* 0x00000084a38b7221 */ /* 0x000fe20000010000 */
[----:B------:R-:W-:-:S03]  /*c130*/  @!P6 VIADD R132, R134, 0x30860 ;  /* 0x000308608684e836 */ /* 0x000fc60000000000 */
[----:B------:R-:W-:Y:S01]  /*c140*/  FADD.FTZ R134, R182, R139 ;  /* 0x0000008bb6867221 */ /* 0x000fe20000010000 */
[C---:B------:R-:W-:Y:S02]  /*c150*/  F2FP.BF16.F32.PACK_AB R182, R141.reuse, R182 ;  /* 0x000000b68db6723e */ /* 0x040fe400000010ff */
[----:B------:R-:W4:Y:S01]  /*c160*/  MUFU.EX2 R126, R126 ;  /* 0x0000007e007e7308 */ /* 0x000f220000000800 */
[----:B------:R-:W-:Y:S01]  /*c170*/  FADD.FTZ R139, R141, R134 ;  /* 0x000000868d8b7221 */ /* 0x000fe20000010000 */
[----:B------:R-:W-:Y:S01]  /*c180*/  @!P6 PRMT R136, RZ, 0x654, R132 ;  /* 0x00000654ff88e816 */ /* 0x000fe20000000084 */
[-CC-:B------:R-:W-:Y:S01]  /*c190*/  FFMA.FTZ R132, R155, R0.reuse, -R122.reuse ;  /* 0x000000009b847223 */ /* 0x180fe2000001087a */
[----:B------:R-:W-:Y:S01]  /*c1a0*/  FFMA.FTZ R122, R167, R0, -R122 ;  /* 0x00000000a77a7223 */ /* 0x000fe2000001087a */
[----:B------:R-:W-:Y:S01]  /*c1b0*/  FADD.FTZ R134, R176, R139 ;  /* 0x0000008bb0867221 */ /* 0x000fe20000010000 */
[----:B------:R5:W-:Y:S01]  /*c1c0*/  @!P6 SYNCS.ARRIVE.TRANS64.RED.A1T0 RZ, [R136+URZ], RZ ;  /* 0x000000ff88ffe9a7 */ /* 0x000be2000810043f */
[----:B------:R-:W-:Y:S01]  /*c1d0*/  F2FP.BF16.F32.PACK_AB R176, R145, R176 ;  /* 0x000000b091b0723e */ /* 0x000fe200000010ff */
[----:B------:R1:W-:Y:S08]  /*c1e0*/  MUFU.EX2 R7, R131 ;  /* 0x0000008300077308 */ /* 0x0003f00000000800 */
[----:B------:R-:W5:Y:S01]  /*c1f0*/  MUFU.EX2 R157, R157 ;  /* 0x0000009d009d7308 */ /* 0x000f620000000800 */
[----:B-1----:R-:W-:Y:S01]  /*c200*/  FADD.FTZ R131, R185, R10 ;  /* 0x0000000ab9837221 */ /* 0x002fe20000010000 */
[----:B0-----:R-:W-:-:S03]  /*c210*/  F2FP.BF16.F32.PACK_AB R185, R120, R185 ;  /* 0x000000b978b9723e */ /* 0x001fc600000010ff */
[----:B------:R-:W-:-:S03]  /*c220*/  FADD.FTZ R10, R120, R131 ;  /* 0x00000083780a7221 */ /* 0x000fc60000010000 */
[----:B------:R-:W0:Y:S01]  /*c230*/  MUFU.EX2 R183, R183 ;  /* 0x000000b700b77308 */ /* 0x000e220000000800 */
[----:B--2---:R-:W-:Y:S01]  /*c240*/  FADD.FTZ R131, R187, R10 ;  /* 0x0000000abb837221 */ /* 0x004fe20000010000 */
[----:B---3--:R-:W-:-:S03]  /*c250*/  F2FP.BF16.F32.PACK_AB R187, R124, R187 ;  /* 0x000000bb7cbb723e */ /* 0x008fc600000010ff */
[----:B------:R-:W-:-:S03]  /*c260*/  FADD.FTZ R131, R124, R131 ;  /* 0x000000837c837221 */ /* 0x000fc60000010000 */
[----:B------:R-:W1:Y:S01]  /*c270*/  MUFU.EX2 R128, R128 ;  /* 0x0000008000807308 */ /* 0x000e620000000800 */
[----:B----4-:R-:W-:Y:S01]  /*c280*/  FADD.FTZ R10, R126, R131 ;  /* 0x000000837e0a7221 */ /* 0x010fe20000010000 */
[----:B------:R-:W-:-:S03]  /*c290*/  FADD.FTZ R131, R145, R134 ;  /* 0x0000008691837221 */ /* 0x000fc60000010000 */
[----:B-----5:R-:W-:Y:S01]  /*c2a0*/  FADD.FTZ R10, R157, R10 ;  /* 0x0000000a9d0a7221 */ /* 0x020fe20000010000 */
[----:B------:R-:W-:Y:S01]  /*c2b0*/  FADD.FTZ R134, R178, R131 ;  /* 0x00000083b2867221 */ /* 0x000fe20000010000 */
[----:B------:R-:W-:Y:S01]  /*c2c0*/  F2FP.BF16.F32.PACK_AB R178, R121, R178 ;  /* 0x000000b279b2723e */ /* 0x000fe200000010ff */
[----:B------:R-:W2:Y:S01]  /*c2d0*/  MUFU.EX2 R125, R125 ;  /* 0x0000007d007d7308 */ /* 0x000ea20000000800 */
[----:B0-----:R-:W-:Y:S01]  /*c2e0*/  FADD.FTZ R131, R183, R10 ;  /* 0x0000000ab7837221 */ /* 0x001fe20000010000 */
[----:B------:R-:W-:Y:S01]  /*c2f0*/  FADD.FTZ R139, R121, R134 ;  /* 0x00000086798b7221 */ /* 0x000fe20000010000 */
[C---:B------:R-:W-:Y:S02]  /*c300*/  F2FP.BF16.F32.PACK_AB R183, R12.reuse, R183 ;  /* 0x000000b70cb7723e */ /* 0x040fe400000010ff */
[----:B------:R-:W-:Y:S01]  /*c310*/  FADD.FTZ R131, R12, R131 ;  /* 0x000000830c837221 */ /* 0x000fe20000010000 */
[----:B------:R-:W-:Y:S01]  /*c320*/  FADD.FTZ R134, R172, R139 ;  /* 0x0000008bac867221 */ /* 0x000fe20000010000 */
[----:B------:R-:W-:Y:S01]  /*c330*/  IMAD.MOV.U32 R12, RZ, RZ, R4 ;  /* 0x000000ffff0c7224 */ /* 0x000fe200078e0004 */
[----:B------:R-:W0:Y:S01]  /*c340*/  MUFU.EX2 R135, R135 ;  /* 0x0000008700877308 */ /* 0x000e220000000800 */
[----:B-1----:R-:W-:-:S07]  /*c350*/  FADD.FTZ R10, R128, R131 ;  /* 0x00000083800a7221 */ /* 0x002fce0000010000 */
[----:B------:R-:W1:Y:S01]  /*c360*/  MUFU.EX2 R174, R174 ;  /* 0x000000ae00ae7308 */ /* 0x000e620000000800 */
[----:B--2---:R-:W-:-:S07]  /*c370*/  F2FP.BF16.F32.PACK_AB R172, R125, R172 ;  /* 0x000000ac7dac723e */ /* 0x004fce00000010ff */
[----:B------:R-:W-:Y:S01]  /*c380*/  MUFU.EX2 R130, R130 ;  /* 0x0000008200827308 */ /* 0x000fe20000000800 */
[C---:B0-----:R-:W-:Y:S01]  /*c390*/  FADD.FTZ R10, R135.reuse, R10 ;  /* 0x0000000a870a7221 */ /* 0x041fe20000010000 */
[----:B------:R-:W-:-:S06]  /*c3a0*/  F2FP.BF16.F32.PACK_AB R177, R135, R128 ;  /* 0x0000008087b1723e */ /* 0x000fcc00000010ff */
[----:B------:R-:W0:Y:S08]  /*c3b0*/  MUFU.EX2 R129, R129 ;  /* 0x0000008100817308 */ /* 0x000e300000000800 */
[----:B------:R-:W-:Y:S08]  /*c3c0*/  MUFU.EX2 R127, R127 ;  /* 0x0000007f007f7308 */ /* 0x000ff00000000800 */
[----:B------:R-:W2:Y:S08]  /*c3d0*/  MUFU.EX2 R168, R168 ;  /* 0x000000a800a87308 */ /* 0x000eb00000000800 */
[----:B------:R3:W-:Y:S08]  /*c3e0*/  MUFU.EX2 R136, R123 ;  /* 0x0000007b00887308 */ /* 0x0007f00000000800 */
[----:B------:R-:W4:Y:S01]  /*c3f0*/  MUFU.EX2 R132, R132 ;  /* 0x0000008400847308 */ /* 0x000f220000000800 */
[----:B---3--:R-:W-:-:S04]  /*c400*/  FADD.FTZ R123, R125, R134 ;  /* 0x000000867d7b7221 */ /* 0x008fc80000010000 */
[----:B-1----:R-:W-:Y:S01]  /*c410*/  FADD.FTZ R134, R174, R123 ;  /* 0x0000007bae867221 */ /* 0x002fe20000010000 */
[----:B------:R-:W-:Y:S01]  /*c420*/  FADD.FTZ R123, R7, R10 ;  /* 0x0000000a077b7221 */ /* 0x000fe20000010000 */
[C---:B0-----:R-:W-:Y:S01]  /*c430*/  F2FP.BF16.F32.PACK_AB R174, R129.reuse, R174 ;  /* 0x000000ae81ae723e */ /* 0x041fe200000010ff */
[----:B------:R-:W0:Y:S01]  /*c440*/  MUFU.EX2 R133, R133 ;  /* 0x0000008500857308 */ /* 0x000e220000000800 */
[----:B------:R-:W-:Y:S01]  /*c450*/  FADD.FTZ R131, R129, R134 ;  /* 0x0000008681837221 */ /* 0x000fe20000010000 */
[----:B------:R-:W-:-:S03]  /*c460*/  FADD.FTZ R10, R130, R123 ;  /* 0x0000007b820a7221 */ /* 0x000fc60000010000 */
[----:B--2---:R-:W-:Y:S01]  /*c470*/  FADD.FTZ R134, R168, R131 ;  /* 0x00000083a8867221 */ /* 0x004fe20000010000 */
[----:B------:R-:W-:Y:S02]  /*c480*/  FADD.FTZ R121, R127, R10 ;  /* 0x0000000a7f797221 */ /* 0x000fe40000010000 */
[----:B------:R-:W1:Y:S01]  /*c490*/  MUFU.EX2 R159, R159 ;  /* 0x0000009f009f7308 */ /* 0x000e620000000800 */
[C---:B----4-:R-:W-:Y:S01]  /*c4a0*/  F2FP.BF16.F32.PACK_AB R173, R132.reuse, R127 ;  /* 0x0000007f84ad723e */ /* 0x050fe200000010ff */
[----:B------:R-:W-:-:S04]  /*c4b0*/  FADD.FTZ R121, R132, R121 ;  /* 0x0000007984797221 */ /* 0x000fc80000010000 */
[----:B------:R-:W-:Y:S02]  /*c4c0*/  FADD.FTZ R121, R136, R121 ;  /* 0x0000007988797221 */ /* 0x000fe40000010000 */
[----:B------:R2:W3:Y:S01]  /*c4d0*/  MUFU.EX2 R138, R179 ;  /* 0x000000b3008a7308 */ /* 0x0004e20000000800 */
[C---:B0-----:R-:W-:Y:S01]  /*c4e0*/  FADD.FTZ R123, R133.reuse, R134 ;  /* 0x00000086857b7221 */ /* 0x041fe20000010000 */
[----:B------:R-:W-:-:S06]  /*c4f0*/  F2FP.BF16.F32.PACK_AB R168, R133, R168 ;  /* 0x000000a885a8723e */ /* 0x000fcc00000010ff */
[----:B------:R-:W0:Y:S01]  /*c500*/  MUFU.EX2 R169, R171 ;  /* 0x000000ab00a97308 */ /* 0x000e220000000800 */
[C---:B-1----:R-:W-:Y:S01]  /*c510*/  FADD.FTZ R121, R159.reuse, R121 ;  /* 0x000000799f797221 */ /* 0x042fe20000010000 */
[----:B--2---:R-:W-:Y:S02]  /*c520*/  F2FP.BF16.F32.PACK_AB R179, R130, R7 ;  /* 0x0000000782b3723e */ /* 0x004fe400000010ff */
[----:B------:R-:W-:-:S04]  /*c530*/  F2FP.BF16.F32.PACK_AB R175, R159, R136 ;  /* 0x000000889faf723e */ /* 0x000fc800000010ff */
[----:B------:R-:W1:Y:S01]  /*c540*/  MUFU.EX2 R170, R170 ;  /* 0x000000aa00aa7308 */ /* 0x000e620000000800 */
[----:B---3--:R-:W-:-:S07]  /*c550*/  FADD.FTZ R121, R138, R121 ;  /* 0x000000798a797221 */ /* 0x008fce0000010000 */
[----:B------:R2:W3:Y:S01]  /*c560*/  MUFU.EX2 R134, R181 ;  /* 0x000000b500867308 */ /* 0x0004e20000000800 */
[C---:B0-----:R-:W-:Y:S01]  /*c570*/  FADD.FTZ R121, R169.reuse, R121 ;  /* 0x00000079a9797221 */ /* 0x041fe20000010000 */
[----:B------:R-:W-:-:S06]  /*c580*/  F2FP.BF16.F32.PACK_AB R169, R169, R138 ;  /* 0x0000008aa9a9723e */ /* 0x000fcc00000010ff */
[----:B------:R-:W0:Y:S01]  /*c590*/  MUFU.EX2 R137, R137 ;  /* 0x0000008900897308 */ /* 0x000e220000000800 */
[----:B-1----:R-:W-:Y:S01]  /*c5a0*/  FADD.FTZ R10, R170, R123 ;  /* 0x0000007baa0a7221 */ /* 0x002fe20000010000 */
[----:B--2---:R-:W-:-:S06]  /*c5b0*/  F2FP.BF16.F32.PACK_AB R181, R157, R126 ;  /* 0x0000007e9db5723e */ /* 0x004fcc00000010ff */
[----:B------:R-:W1:Y:S01]  /*c5c0*/  MUFU.EX2 R122, R122 ;  /* 0x0000007a007a7308 */ /* 0x000e620000000800 */
[----:B---3--:R-:W-:Y:S01]  /*c5d0*/  FADD.FTZ R121, R134, R121 ;  /* 0x0000007986797221 */ /* 0x008fe20000010000 */
[C---:B0-----:R-:W-:Y:S01]  /*c5e0*/  FADD.FTZ R10, R137.reuse, R10 ;  /* 0x0000000a890a7221 */ /* 0x041fe20000010000 */
[----:B------:R-:W-:Y:S02]  /*c5f0*/  F2FP.BF16.F32.PACK_AB R170, R137, R170 ;  /* 0x000000aa89aa723e */ /* 0x000fe400000010ff */
[C---:B-1----:R-:W-:Y:S01]  /*c600*/  FADD.FTZ R7, R122.reuse, R121 ;  /* 0x000000797a077221 */ /* 0x042fe20000010000 */
[----:B------:R-:W-:Y:S01]  /*c610*/  F2FP.BF16.F32.PACK_AB R171, R122, R134 ;  /* 0x000000867aab723e */ /* 0x000fe200000010ff */
[----:B------:R-:W-:Y:S06]  /*c620*/  @P1 BRA `(.L_x_1128) ;  /* 0xffffffd000541947 */ /* 0x000fec000383ffff */
.L_x_1111:
        /* <DEDUP_REMOVED lines=99> */
.L_x_1129:
[----:B------:R-:W-:Y:S01]  /*cc60*/  ULEA UR5, UR36, UR38, 0x3 ;  /* 0x0000002624057291 */ /* 0x000fe2000f8e183f */
[----:B------:R-:W-:-:S05]  /*cc70*/  IMAD.U32 R2, RZ, RZ, UR37 ;  /* 0x00000025ff027e24 */ /* 0x000fca000f8e00ff */
[----:B------:R-:W-:-:S04]  /*cc80*/  SHF.L.U32 R2, R2, 0x1f, RZ ;  /* 0x0000001f02027819 */ /* 0x000fc800000006ff */
[----:B------:R0:W1:Y:S01]  /*cc90*/  SYNCS.PHASECHK.TRANS64.TRYWAIT P1, [UR5+0x30850], R2 ;  /* 0x03085002ff0075a7 */ /* 0x0000620008020145 */
[----:B------:R-:W-:Y:S05]  /*cca0*/  @!P0 BRA `(.L_x_1130) ;  /* 0x0000000000048947 */ /* 0x000fea0003800000 */
[----:B------:R-:W-:Y:S01]  /*ccb0*/  BPT.TRAP 0x1 ;  /* 0x000000040000795c */ /* 0x000fe20000300000 */
.L_x_1130:
[----:B-1----:R-:W-:Y:S05]  /*ccc0*/  @P1 BRA `(.L_x_1131) ;  /* 0x0000000000081947 */ /* 0x002fea0003800000 */
[----:B------:R-:W1:Y:S02]  /*ccd0*/  SYNCS.PHASECHK.TRANS64.TRYWAIT P0, [UR5+0x30850], R2 ;  /* 0x03085002ff0075a7 */ /* 0x000e640008000145 */
[----:B-1----:R-:W-:Y:S05]  /*cce0*/  @!P0 BRA `(.L_x_1132) ;  /* 0x0000008800408947 */ /* 0x002fea0003800000 */
.L_x_1131:
[----:B------:R-:W-:Y:S01]  /*ccf0*/  UIADD3 UR38, UR38, 0x400, URZ ;  /* 0x0000040026267890 */ /* 0x000fe2000fffe03f */
[----:B------:R-:W-:Y:S01]  /*cd00*/  WARPGROUP.ARRIVE ;  /* 0x00000000000079c5 */ /* 0x000fe20000000000 */
[----:B------:R-:W-:Y:S01]  /*cd10*/  UMOV UR7, 0x40000040 ;  /* 0x4000004000077882 */ /* 0x000fe20000000000 */
[----:B01----:R-:W0:Y:S01]  /*cd20*/  SHFL.BFLY PT, R2, R7, 0x2, 0x1f ;  /* 0x0c401f0007027f89 */ /* 0x003e2200000e0000 */
[----:B------:R-:W-:Y:S01]  /*cd30*/  USHF.R.U32.HI UR38, URZ, 0x4, UR38 ;  /* 0x000000043f267899 */ /* 0x000fe20008011626 */
[----:B------:R-:W-:Y:S01]  /*cd40*/  IMAD.MOV.U32 R8, RZ, RZ, RZ ;  /* 0x000000ffff087224 */ /* 0x000fe200078e00ff */
[----:B------:R-:W-:Y:S01]  /*cd50*/  R2UR UR8, R199 ;  /* 0x00000000c70872ca */ /* 0x000fe200000e0000 */
[----:B------:R-:W1:Y:S01]  /*cd60*/  SHFL.BFLY PT, R3, R10, 0x2, 0x1f ;  /* 0x0c401f000a037f89 */ /* 0x000e6200000e0000 */
[----:B------:R-:W-:Y:S01]  /*cd70*/  ULOP3.LUT UR38, UR38, 0x3fff, URZ, 0xc0, !UPT ;  /* 0x00003fff26267892 */ /* 0x000fe2000f8ec03f */
[----:B------:R-:W2:Y:S03]  /*cd80*/  S2R R14, SR_TID.X ;  /* 0x00000000000e7919 */ /* 0x000ea60000002100 */
        /* <DEDUP_REMOVED lines=8> */
[----:B0-----:R-:W-:Y:S01]  /*ce10*/  FADD.FTZ R6, R2, R7 ;  /* 0x0000000702067221 */ /* 0x001fe20000010000 */
[----:B------:R-:W-:Y:S01]  /*ce20*/  UMOV UR7, 0x40000040 ;  /* 0x4000004000077882 */ /* 0x000fe20000000000 */
[----:B------:R-:W-:-:S02]  /*ce30*/  IMAD.U32 R7, RZ, RZ, UR5 ;  /* 0x00000005ff077e24 */ /* 0x000fc4000f8e00ff */
[----:B-1----:R-:W-:Y:S01]  /*ce40*/  FADD.FTZ R3, R3, R10 ;  /* 0x0000000a03037221 */ /* 0x002fe20000010000 */
[----:B------:R-:W-:Y:S01]  /*ce50*/  IMAD.MOV.U32 R10, RZ, RZ, RZ ;  /* 0x000000ffff0a7224 */ /* 0x000fe200078e00ff */
[----:B------:R-:W0:Y:S01]  /*ce60*/  SHFL.BFLY PT, R9, R6, 0x1, 0x1f ;  /* 0x0c201f0006097f89 */ /* 0x000e2200000e0000 */
[----:B------:R-:W-:Y:S01]  /*ce70*/  IMAD.U32 R199, RZ, RZ, UR8 ;  /* 0x00000008ffc77e24 */ /* 0x000fe2000f8e00ff */
[----:B------:R-:W-:Y:S02]  /*ce80*/  USEL UR36, UR36, URZ, UP0 ;  /* 0x0000003f24247287 */ /* 0x000fe40008000000 */
[----:B------:R-:W1:Y:S01]  /*ce90*/  SHFL.BFLY PT, R2, R3, 0x1, 0x1f ;  /* 0x0c201f0003027f89 */ /* 0x000e6200000e0000 */
[----:B--2---:R-:W-:Y:S01]  /*cea0*/  LOP3.LUT P2, RZ, R14, 0x7f, RZ, 0xc0, !PT ;  /* 0x0000007f0eff7812 */ /* 0x004fe2000784c0ff */
[----:B0-----:R-:W-:Y:S01]  /*ceb0*/  FADD.FTZ R13, R6, R9 ;  /* 0x00000009060d7221 */ /* 0x001fe20000010000 */
[----:B-1----:R-:W-:-:S04]  /*cec0*/  FADD.FTZ R12, R3, R2 ;  /* 0x00000002030c7221 */ /* 0x002fc80000010000 */
[----:B------:R-:W-:Y:S01]  /*ced0*/  FSETP.NE.FTZ.AND P1, PT, R13, RZ, PT ;  /* 0x000000ff0d00720b */ /* 0x000fe20003f35000 */
[----:B------:R-:W-:Y:S02]  /*cee0*/  IMAD.MOV.U32 R2, RZ, RZ, -0x800000 ;  /* 0xff800000ff027424 */ /* 0x000fe400078e00ff */
[----:B------:R-:W-:Y:S01]  /*cef0*/  IMAD.MOV.U32 R3, RZ, RZ, -0x800000 ;  /* 0xff800000ff037424 */ /* 0x000fe200078e00ff */
[----:B------:R-:W-:-:S09]  /*cf00*/  FSETP.NE.FTZ.AND P0, PT, R12, RZ, PT ;  /* 0x000000ff0c00720b */ /* 0x000fd20003f15000 */
[----:B------:R-:W0:Y:S01]  /*cf10*/  @P1 MUFU.LG2 R11, R13 ;  /* 0x0000000d000b1308 */ /* 0x000e220000000c00 */
[----:B------:R-:W-:-:S03]  /*cf20*/  @P1 FMUL.FTZ R14, R0, 0.69314718246459960938 ;  /* 0x3f317218000e1820 */ /* 0x000fc60000410000 */
[----:B------:R-:W-:Y:S01]  /*cf30*/  @P0 FMUL.FTZ R6, R0, 0.69314718246459960938 ;  /* 0x3f31721800060820 */ /* 0x000fe20000410000 */
[----:B------:R-:W-:-:S03]  /*cf40*/  @!P2 VIADD R0, R7, 0x30860 ;  /* 0x000308600700a836 */ /* 0x000fc60000000000 */
[----:B------:R-:W1:Y:S08]  /*cf50*/  @P0 MUFU.LG2 R9, R12 ;  /* 0x0000000c00090308 */ /* 0x000e700000000c00 */
[----:B------:R-:W2:Y:S01]  /*cf60*/  @P1 MUFU.RCP R10, R13 ;  /* 0x0000000d000a1308 */ /* 0x000ea20000001000 */
[----:B0-----:R-:W-:-:S04]  /*cf70*/  @P1 FMUL.FTZ R11, R11, 0.69314718246459960938 ;  /* 0x3f3172180b0b1820 */ /* 0x001fc80000410000 */
[----:B------:R-:W-:Y:S01]  /*cf80*/  @P1 FFMA.FTZ R2, R14, R4, R11 ;  /* 0x000000040e021223 */ /* 0x000fe2000001000b */
[----:B------:R-:W-:Y:S02]  /*cf90*/  @!P2 PRMT R4, RZ, 0x654, R0 ;  /* 0x00000654ff04a816 */ /* 0x000fe40000000000 */
[----:B------:R-:W0:Y:S01]  /*cfa0*/  @P0 MUFU.RCP R8, R12 ;  /* 0x0000000c00080308 */ /* 0x000e220000001000 */
[----:B-1----:R-:W-:-:S04]  /*cfb0*/  @P0 FMUL.FTZ R9, R9, 0.69314718246459960938 ;  /* 0x3f31721809090820 */ /* 0x002fc80000410000 */
        /* <DEDUP_REMOVED lines=30> */
[----:B--2---:R-:W-:Y:S01]  /*d1a0*/  FMUL.FTZ R127, R43, R10 ;  /* 0x0000000a2b7f7220 */ /* 0x004fe20000410000 */
[----:B0-----:R-:W-:Y:S01]  /*d1b0*/  FMUL.FTZ R0, R32, R8 ;  /* 0x0000000820007220 */ /* 0x001fe20000410000 */
        /* <DEDUP_REMOVED lines=94> */
.L_x_1062:
[----:B------:R-:W0:Y:S01]  /*d7a0*/  S2R R5, SR_CgaCtaId ;  /* 0x0000000000057919 */ /* 0x000e220000008800 */
[----:B------:R-:W-:Y:S01]  /*d7b0*/  MOV R38, 0x400 ;  /* 0x0000040000267802 */ /* 0x000fe20000000f00 */
[----:B------:R-:W-:Y:S01]  /*d7c0*/  BSSY B0, `(.L_x_1133) ;  /* 0x0000251000007945 */ /* 0x000fe20003800000 */
[----:B------:R-:W-:Y:S02]  /*d7d0*/  BAR.SYNC.DEFER_BLOCKING 0x5, 0x120 ;  /* 0x0144800000007b1d */ /* 0x000fe40000010000 */
[----:B0-----:R-:W-:-:S05]  /*d7e0*/  LEA R38, R5, R38, 0x18 ;  /* 0x0000002605267211 */ /* 0x001fca00078ec0ff */
[----:B------:R-:W0:Y:S02]  /*d7f0*/  LDS.128 R192, [R38+0x308d0] ;  /* 0x0308d00026c07984 */ /* 0x000e240000000c00 */
[----:B0-----:R-:W-:Y:S02]  /*d800*/  R2UR UR6, R194 ;  /* 0x00000000c20672ca */ /* 0x001fe400000e0000 */
[----:B------:R-:W-:Y:S01]  /*d810*/  R2UR UR5, R195 ;  /* 0x00000000c30572ca */ /* 0x000fe200000e0000 */
[----:B------:R-:W-:Y:S06]  /*d820*/  BAR.ARV 0x4, 0x120 ;  /* 0x0104800000007b1d */ /* 0x000fec0000002000 */
[----:B------:R-:W-:Y:S08]  /*d830*/  @P0 BRA `(.L_x_1134) ;  /* 0x00000018003c0947 */ /* 0x000ff00003800000 */
[----:B------:R-:W0:Y:S01]  /*d840*/  S2R R5, SR_SWINHI ;  /* 0x0000000000057919 */ /* 0x000e220000002f00 */
[----:B------:R-:W-:Y:S01]  /*d850*/  F2FP.BF16.F32.PACK_AB R6, R123, R6 ;  /* 0x000000067b06723e */ /* 0x000fe200000010ff */
[----:B------:R-:W-:Y:S01]  /*d860*/  ULDC.64 UR8, c[0x0][0xbd8] ;  /* 0x0002f60000087ab9 */ /* 0x000fe20000000a00 */
[----:B------:R-:W-:Y:S01]  /*d870*/  R2UR UR4, R198 ;  /* 0x00000000c60472ca */ /* 0x000fe200000e0000 */
[----:B------:R-:W-:Y:S01]  /*d880*/  UISETP.NE.U32.AND UP0, UPT, UR8, URZ, UPT ;  /* 0x0000003f0800728c */ /* 0x000fe2000bf05070 */
[----:B------:R-:W-:Y:S02]  /*d890*/  F2FP.BF16.F32.PACK_AB R88, R89, R88 ;  /* 0x000000585958723e */ /* 0x000fe400000010ff */
[----:B------:R-:W-:Y:S01]  /*d8a0*/  F2FP.BF16.F32.PACK_AB R89, R43, R90 ;  /* 0x0000005a2b59723e */ /* 0x000fe200000010ff */
[----:B------:R-:W-:Y:S01]  /*d8b0*/  UISETP.NE.AND.EX UP0, UPT, UR9, URZ, UPT, UP0 ;  /* 0x0000003f0900728c */ /* 0x000fe2000bf05300 */
[----:B------:R-:W-:Y:S02]  /*d8c0*/  F2FP.BF16.F32.PACK_AB R96, R97, R96 ;  /* 0x000000606160723e */ /* 0x000fe400000010ff */
[----:B------:R-:W-:Y:S01]  /*d8d0*/  F2FP.BF16.F32.PACK_AB R90, R93, R92 ;  /* 0x0000005c5d5a723e */ /* 0x000fe200000010ff */
[----:B------:R-:W-:Y:S01]  /*d8e0*/  ULDC.64 UR8, c[0x0][0xbd8] ;  /* 0x0002f60000087ab9 */ /* 0x000fe20000000a00 */
[----:B------:R-:W-:-:S02]  /*d8f0*/  F2FP.BF16.F32.PACK_AB R91, R42, R91 ;  /* 0x0000005b2a5b723e */ /* 0x000fc400000010ff */
[----:B------:R-:W-:Y:S01]  /*d900*/  F2FP.BF16.F32.PACK_AB R97, R99, R98 ;  /* 0x000000626361723e */ /* 0x000fe200000010ff */
[----:B------:R-:W-:Y:S01]  /*d910*/  UIMAD.WIDE UR8, UR4, 0x4, UR8 ;  /* 0x00000004040878a5 */ /* 0x000fe2000f8e0208 */
        /* <DEDUP_REMOVED lines=8> */
[----:B------:R-:W-:Y:S02]  /*d9a0*/  MOV R16, R38 ;  /* 0x0000002600107202 */ /* 0x000fe40000000f00 */
[----:B0-----:R-:W-:Y:S02]  /*d9b0*/  MOV R17, R5 ;  /* 0x0000000500117202 */ /* 0x001fe40000000f00 */
[----:B------:R-:W-:-:S02]  /*d9c0*/  F2FP.BF16.F32.PACK_AB R114, R117, R116 ;  /* 0x000000747572723e */ /* 0x000fc400000010ff */
[----:B------:R-:W-:Y:S01]  /*d9d0*/  F2FP.BF16.F32.PACK_AB R115, R119, R118 ;  /* 0x000000767773723e */ /* 0x000fe200000010ff */
[----:B------:R-:W-:-:S03]  /*d9e0*/  IMAD.WIDE R4, R203, 0x2, R16 ;  /* 0x00000002cb047825 */ /* 0x000fc600078e0210 */
[C---:B------:R-:W-:Y:S02]  /*d9f0*/  LOP3.LUT R21, R4.reuse, 0x380, RZ, 0xc0, !PT ;  /* 0x0000038004157812 */ /* 0x040fe400078ec0ff */
[C---:B------:R-:W-:Y:S02]  /*da00*/  IADD3 R75, P2, R4.reuse, 0x20, RZ ;  /* 0x00000020044b7810 */ /* 0x040fe40007f5e0ff */
[C---:B------:R-:W-:Y:S02]  /*da10*/  IADD3 R95, P1, R4.reuse, 0x40, RZ ;  /* 0x00000040045f7810 */ /* 0x040fe40007f3e0ff */
[C---:B------:R-:W-:Y:S01]  /*da20*/  IADD3 R135, P6, R4.reuse, 0x60, RZ ;  /* 0x0000006004877810 */ /* 0x040fe20007fde0ff */
[--C-:B------:R-:W-:Y:S01]  /*da30*/  IMAD.X R9, RZ, RZ, R5.reuse, P2 ;  /* 0x000000ffff097224 */ /* 0x100fe200010e0605 */
[C---:B------:R-:W-:Y:S01]  /*da40*/  IADD3 R137, P5, R4.reuse, 0x4000, RZ ;  /* 0x0000400004897810 */ /* 0x040fe20007fbe0ff */
[--C-:B------:R-:W-:Y:S01]  /*da50*/  IMAD.X R11, RZ, RZ, R5.reuse, P1 ;  /* 0x000000ffff0b7224 */ /* 0x100fe200008e0605 */
[----:B------:R-:W-:Y:S01]  /*da60*/  SHF.R.U64 R21, R21, 0x3, RZ ;  /* 0x0000000315157819 */ /* 0x000fe200000012ff */
[--C-:B------:R-:W-:Y:S01]  /*da70*/  IMAD.X R13, RZ, RZ, R5.reuse, P6 ;  /* 0x000000ffff0d7224 */ /* 0x100fe200030e0605 */
[C---:B------:R-:W-:Y:S01]  /*da80*/  IADD3 R139, P0, R4.reuse, 0x4020, RZ ;  /* 0x00004020048b7810 */ /* 0x040fe20007f1e0ff */
[----:B------:R-:W-:Y:S01]  /*da90*/  IMAD.X R15, RZ, RZ, R5, P5 ;  /* 0x000000ffff0f7224 */ /* 0x000fe200028e0605 */
[----:B------:R-:W-:-:S02]  /*daa0*/  IADD3 R141, P4, R4, 0x4040, RZ ;  /* 0x00004040048d7810 */ /* 0x000fc40007f9e0ff */
[C---:B------:R-:W-:Y:S01]  /*dab0*/  IADD3 R143, P3, R4.reuse, 0x4060, RZ ;  /* 0x00004060048f7810 */ /* 0x040fe20007f7e0ff */
[--C-:B------:R-:W-:Y:S01]  /*dac0*/  IMAD.X R25, RZ, RZ, R5.reuse, P0 ;  /* 0x000000ffff197224 */ /* 0x100fe200000e0605 */
[C---:B------:R-:W-:Y:S01]  /*dad0*/  IADD3 R145, P2, R4.reuse, 0x8000, RZ ;  /* 0x0000800004917810 */ /* 0x040fe20007f5e0ff */
[--C-:B------:R-:W-:Y:S01]  /*dae0*/  IMAD.X R27, RZ, RZ, R5.reuse, P4 ;  /* 0x000000ffff1b7224 */ /* 0x100fe200020e0605 */
[C---:B------:R-:W-:Y:S01]  /*daf0*/  IADD3 R147, P1, R4.reuse, 0x8020, RZ ;  /* 0x0000802004937810 */ /* 0x040fe20007f3e0ff */
[--C-:B------:R-:W-:Y:S01]  /*db00*/  IMAD.X R29, RZ, RZ, R5.reuse, P3 ;  /* 0x000000ffff1d7224 */ /* 0x100fe200018e0605 */
[C---:B------:R-:W-:Y:S01]  /*db10*/  IADD3 R149, P6, R4.reuse, 0x8040, RZ ;  /* 0x0000804004957810 */ /* 0x040fe20007fde0ff */
[--C-:B------:R-:W-:Y:S01]  /*db20*/  IMAD.X R31, RZ, RZ, R5.reuse, P2 ;  /* 0x000000ffff1f7224 */ /* 0x100fe200010e0605 */
[----:B------:R-:W-:Y:S01]  /*db30*/  IADD3 R151, P5, R4, 0x8060, RZ ;  /* 0x0000806004977810 */ /* 0x000fe20007fbe0ff */
[--C-:B------:R-:W-:Y:S01]  /*db40*/  IMAD.X R33, RZ, RZ, R5.reuse, P1 ;  /* 0x000000ffff217224 */ /* 0x100fe200008e0605 */
[----:B------:R-:W-:Y:S01]  /*db50*/  LOP3.LUT R4, R21, R4, RZ, 0x3c, !PT ;  /* 0x0000000415047212 */ /* 0x000fe200078e3cff */
[--C-:B------:R-:W-:Y:S01]  /*db60*/  IMAD.X R35, RZ, RZ, R5.reuse, P6 ;  /* 0x000000ffff237224 */ /* 0x100fe200030e0605 */
[----:B------:R-:W-:Y:S01]  /*db70*/  LOP3.LUT R8, R75, 0x380, RZ, 0xc0, !PT ;  /* 0x000003804b087812 */ /* 0x000fe200078ec0ff */
[----:B------:R-:W-:Y:S01]  /*db80*/  IMAD.X R21, RZ, RZ, R5, P5 ;  /* 0x000000ffff157224 */ /* 0x000fe200028e0605 */
[----:B------:R-:W-:-:S02]  /*db90*/  LOP3.LUT R10, R95, 0x380, RZ, 0xc0, !PT ;  /* 0x000003805f0a7812 */ /* 0x000fc400078ec0ff */
[----:B------:R-:W-:Y:S02]  /*dba0*/  LOP3.LUT R12, R135, 0x380, RZ, 0xc0, !PT ;  /* 0x00000380870c7812 */ /* 0x000fe400078ec0ff */
[----:B------:R-:W-:Y:S02]  /*dbb0*/  LOP3.LUT R14, R137, 0x380, RZ, 0xc0, !PT ;  /* 0x00000380890e7812 */ /* 0x000fe400078ec0ff */
[----:B------:R-:W-:Y:S02]  /*dbc0*/  LOP3.LUT R24, R139, 0x380, RZ, 0xc0, !PT ;  /* 0x000003808b187812 */ /* 0x000fe400078ec0ff */
[----:B------:R-:W-:Y:S02]  /*dbd0*/  LOP3.LUT R26, R141, 0x380, RZ, 0xc0, !PT ;  /* 0x000003808d1a7812 */ /* 0x000fe400078ec0ff */
[----:B------:R-:W-:Y:S02]  /*dbe0*/  SHF.R.U64 R8, R8, 0x3, RZ ;  /* 0x0000000308087819 */ /* 0x000fe400000012ff */
[----:B------:R-:W-:-:S02]  /*dbf0*/  SHF.R.U64 R10, R10, 0x3, RZ ;  /* 0x000000030a0a7819 */ /* 0x000fc400000012ff */
[----:B------:R-:W-:Y:S02]  /*dc00*/  LOP3.LUT R28, R143, 0x380, RZ, 0xc0, !PT ;  /* 0x000003808f1c7812 */ /* 0x000fe400078ec0ff */
[----:B------:R-:W-:Y:S02]  /*dc10*/  LOP3.LUT R30, R145, 0x380, RZ, 0xc0, !PT ;  /* 0x00000380911e7812 */ /* 0x000fe400078ec0ff */
[----:B------:R-:W-:Y:S02]  /*dc20*/  MOV R132, R4 ;  /* 0x0000000400847202 */ /* 0x000fe40000000f00 */
[----:B------:R-:W-:Y:S02]  /*dc30*/  F2FP.BF16.F32.PACK_AB R4, R20, R7 ;  /* 0x000000071404723e */ /* 0x000fe400000010ff */
[----:B------:R-:W-:Y:S02]  /*dc40*/  SHF.R.U64 R12, R12, 0x3, RZ ;  /* 0x000000030c0c7819 */ /* 0x000fe400000012ff */
[----:B------:R-:W-:-:S02]  /*dc50*/  SHF.R.U64 R14, R14, 0x3, RZ ;  /* 0x000000030e0e7819 */ /* 0x000fc400000012ff */
[----:B------:R-:W-:Y:S02]  /*dc60*/  F2FP.BF16.F32.PACK_AB R5, R128, R133 ;  /* 0x000000858005723e */ /* 0x000fe400000010ff */
[----:B------:R-:W-:Y:S02]  /*dc70*/  LOP3.LUT R20, R147, 0x380, RZ, 0xc0, !PT ;  /* 0x0000038093147812 */ /* 0x000fe400078ec0ff */
[----:B------:R-:W-:Y:S01]  /*dc80*/  F2FP.BF16.F32.PACK_AB R7, R131, R32 ;  /* 0x000000208307723e */ /* 0x000fe200000010ff */
[----:B------:R-:W-:Y:S01]  /*dc90*/  BAR.SYNC.DEFER_BLOCKING 0x1, 0x100 ;  /* 0x0044000000007b1d */ /* 0x000fe20000010000 */
[----:B------:R-:W-:Y:S02]  /*dca0*/  SHF.R.U64 R24, R24, 0x3, RZ ;  /* 0x0000000318187819 */ /* 0x000fe400000012ff */
[----:B------:R-:W-:Y:S02]  /*dcb0*/  SHF.R.U64 R26, R26, 0x3, RZ ;  /* 0x000000031a1a7819 */ /* 0x000fe400000012ff */
[----:B------:R-:W-:-:S02]  /*dcc0*/  LOP3.LUT R74, R151, 0x380, RZ, 0xc0, !PT ;  /* 0x00000380974a7812 */ /* 0x000fc400078ec0ff */
[----:B------:R-:W-:Y:S02]  /*dcd0*/  LOP3.LUT R8, R8, R75, RZ, 0x3c, !PT ;  /* 0x0000004b08087212 */ /* 0x000fe400078e3cff */
[----:B------:R-:W-:Y:S02]  /*dce0*/  LOP3.LUT R10, R10, R95, RZ, 0x3c, !PT ;  /* 0x0000005f0a0a7212 */ /* 0x000fe400078e3cff */
[----:B------:R-:W-:Y:S02]  /*dcf0*/  SHF.R.U64 R28, R28, 0x3, RZ ;  /* 0x000000031c1c7819 */ /* 0x000fe400000012ff */
[----:B------:R-:W-:Y:S02]  /*dd00*/  SHF.R.U64 R30, R30, 0x3, RZ ;  /* 0x000000031e1e7819 */ /* 0x000fe400000012ff */
[----:B------:R-:W-:Y:S02]  /*dd10*/  LOP3.LUT R12, R12, R135, RZ, 0x3c, !PT ;  /* 0x000000870c0c7212 */ /* 0x000fe400078e3cff */
[----:B------:R-:W-:-:S02]  /*dd20*/  LOP3.LUT R14, R14, R137, RZ, 0x3c, !PT ;  /* 0x000000890e0e7212 */ /* 0x000fc400078e3cff */
[----:B------:R-:W-:Y:S02]  /*dd30*/  LOP3.LUT R34, R149, 0x380, RZ, 0xc0, !PT ;  /* 0x0000038095227812 */ /* 0x000fe400078ec0ff */
[----:B------:R-:W-:Y:S02]  /*dd40*/  SHF.R.U64 R20, R20, 0x3, RZ ;  /* 0x0000000314147819 */ /* 0x000fe400000012ff */
[----:B------:R-:W-:Y:S01]  /*dd50*/  LOP3.LUT R24, R24, R139, RZ, 0x3c, !PT ;  /* 0x0000008b18187212 */ /* 0x000fe200078e3cff */
[----:B------:R0:W-:Y:S01]  /*dd60*/  STSM.16.M88.4 [R132], R4 ;  /* 0x0000000484007844 */ /* 0x0001e20000000200 */
[----:B------:R-:W-:Y:S02]  /*dd70*/  LOP3.LUT R26, R26, R141, RZ, 0x3c, !PT ;  /* 0x0000008d1a1a7212 */ /* 0x000fe400078e3cff */
[----:B------:R-:W-:Y:S02]  /*dd80*/  SHF.R.U64 R74, R74, 0x3, RZ ;  /* 0x000000034a4a7819 */ /* 0x000fe400000012ff */
[----:B------:R-:W-:-:S02]  /*dd90*/  LOP3.LUT R28, R28, R143, RZ, 0x3c, !PT ;  /* 0x0000008f1c1c7212 */ /* 0x000fc400078e3cff */
[----:B------:R-:W-:Y:S02]  /*dda0*/  LOP3.LUT R30, R30, R145, RZ, 0x3c, !PT ;  /* 0x000000911e1e7212 */ /* 0x000fe400078e3cff */
[----:B------:R-:W-:Y:S02]  /*ddb0*/  MOV R131, R8 ;  /* 0x0000000800837202 */ /* 0x000fe40000000f00 */
[----:B------:R-:W-:Y:S02]  /*ddc0*/  MOV R130, R10 ;  /* 0x0000000a00827202 */ /* 0x000fe40000000f00 */
[----:B------:R-:W-:Y:S02]  /*ddd0*/  F2FP.BF16.F32.PACK_AB R8, R41, R40 ;  /* 0x000000282908723e */ /* 0x000fe400000010ff */
[----:B------:R-:W-:Y:S02]  /*dde0*/  F2FP.BF16.F32.PACK_AB R9, R127, R122 ;  /* 0x0000007a7f09723e */ /* 0x000fe400000010ff */
[----:B0-----:R-:W-:-:S02]  /*ddf0*/  F2FP.BF16.F32.PACK_AB R4, R121, R0 ;  /* 0x000000007904723e */ /* 0x001fc400000010ff */
[----:B------:R-:W-:Y:S02]  /*de00*/  F2FP.BF16.F32.PACK_AB R5, R126, R125 ;  /* 0x0000007d7e05723e */ /* 0x000fe400000010ff */
[----:B------:R-:W-:Y:S02]  /*de10*/  F2FP.BF16.F32.PACK_AB R6, R37, R36 ;  /* 0x000000242506723e */ /* 0x000fe400000010ff */
[----:B------:R-:W-:Y:S02]  /*de20*/  F2FP.BF16.F32.PACK_AB R7, R129, R124 ;  /* 0x0000007c8107723e */ /* 0x000fe400000010ff */
[----:B------:R-:W-:Y:S02]  /*de30*/  F2FP.BF16.F32.PACK_AB R10, R45, R44 ;  /* 0x0000002c2d0a723e */ /* 0x000fe400000010ff */
[----:B------:R-:W-:Y:S01]  /*de40*/  F2FP.BF16.F32.PACK_AB R11, R47, R120 ;  /* 0x000000782f0b723e */ /* 0x000fe200000010ff */
[----:B------:R0:W-:Y:S01]  /*de50*/  STSM.16.M88.4 [R131], R4 ;  /* 0x0000000483007844 */ /* 0x0001e20000000200 */
[----:B------:R-:W-:-:S02]  /*de60*/  SHF.R.U64 R34, R34, 0x3, RZ ;  /* 0x0000000322227819 */ /* 0x000fc400000012ff */
[----:B------:R-:W-:Y:S01]  /*de70*/  LOP3.LUT R32, R20, R147, RZ, 0x3c, !PT ;  /* 0x0000009314207212 */ /* 0x000fe200078e3cff */
[----:B------:R1:W-:Y:S01]  /*de80*/  STSM.16.M88.4 [R130], R8 ;  /* 0x0000000882007844 */ /* 0x0003e20000000200 */
[----:B------:R-:W-:Y:S02]  /*de90*/  MOV R128, R12 ;  /* 0x0000000c00807202 */ /* 0x000fe40000000f00 */
[----:B------:R-:W-:Y:S02]  /*dea0*/  MOV R123, R14 ;  /* 0x0000000e007b7202 */ /* 0x000fe40000000f00 */
[----:B------:R-:W-:Y:S02]  /*deb0*/  LOP3.LUT R20, R74, R151, RZ, 0x3c, !PT ;  /* 0x000000974a147212 */ /* 0x000fe400078e3cff */
[----:B------:R-:W-:Y:S02]  /*dec0*/  MOV R95, R24 ;  /* 0x00000018005f7202 */ /* 0x000fe40000000f00 */
[----:B------:R-:W-:-:S02]  /*ded0*/  MOV R94, R26 ;  /* 0x0000001a005e7202 */ /* 0x000fc40000000f00 */
[----:B------:R-:W-:Y:S02]  /*dee0*/  F2FP.BF16.F32.PACK_AB R12, R49, R48 ;  /* 0x00000030310c723e */ /* 0x000fe400000010ff */
[----:B------:R-:W-:Y:S02]  /*def0*/  F2FP.BF16.F32.PACK_AB R13, R51, R50 ;  /* 0x00000032330d723e */ /* 0x000fe400000010ff */
[----:B------:R-:W-:Y:S02]  /*df00*/  F2FP.BF16.F32.PACK_AB R14, R53, R52 ;  /* 0x00000034350e723e */ /* 0x000fe400000010ff */
[----:B------:R-:W-:Y:S02]  /*df10*/  F2FP.BF16.F32.PACK_AB R15, R55, R54 ;  /* 0x00000036370f723e */ /* 0x000fe400000010ff */
[----:B------:R-:W-:Y:S02]  /*df20*/  MOV R75, R28 ;  /* 0x0000001c004b7202 */ /* 0x000fe40000000f00 */
[----:B------:R-:W-:Y:S01]  /*df30*/  MOV R74, R30 ;  /* 0x0000001e004a7202 */ /* 0x000fe20000000f00 */
[----:B------:R-:W-:Y:S01]  /*df40*/  STSM.16.M88.4 [R128], R12 ;  /* 0x0000000c80007844 */ /* 0x000fe20000000200 */
[----:B------:R-:W-:-:S02]  /*df50*/  F2FP.BF16.F32.PACK_AB R24, R57, R56 ;  /* 0x000000383918723e */ /* 0x000fc400000010ff */
        /* <DEDUP_REMOVED lines=8> */
[----:B------:R-:W-:Y:S02]  /*dfe0*/  LOP3.LUT R34, R34, R149, RZ, 0x3c, !PT ;  /* 0x0000009522227212 */ /* 0x000fe400078e3cff */
[----:B0-----:R-:W-:Y:S01]  /*dff0*/  F2FP.BF16.F32.PACK_AB R4, R73, R72 ;  /* 0x000000484904723e */ /* 0x001fe200000010ff */
[----:B------:R-:W-:Y:S01]  /*e000*/  STSM.16.M88.4 [R95], R28 ;  /* 0x0000001c5f007844 */ /* 0x000fe20000000200 */
[----:B------:R-:W-:Y:S02]  /*e010*/  F2FP.BF16.F32.PACK_AB R5, R46, R39 ;  /* 0x000000272e05723e */ /* 0x000fe400000010ff */
[----:B------:R-:W-:Y:S02]  /*e020*/  F2FP.BF16.F32.PACK_AB R6, R77, R76 ;  /* 0x0000004c4d06723e */ /* 0x000fe400000010ff */
[----:B------:R-:W-:-:S02]  /*e030*/  F2FP.BF16.F32.PACK_AB R7, R79, R78 ;  /* 0x0000004e4f07723e */ /* 0x000fc400000010ff */
[----:B-1----:R-:W-:Y:S02]  /*e040*/  F2FP.BF16.F32.PACK_AB R8, R81, R80 ;  /* 0x000000505108723e */ /* 0x002fe400000010ff */
[----:B------:R-:W-:Y:S01]  /*e050*/  F2FP.BF16.F32.PACK_AB R9, R83, R82 ;  /* 0x000000525309723e */ /* 0x000fe200000010ff */
[----:B------:R0:W-:Y:S01]  /*e060*/  STSM.16.M88.4 [R94], R4 ;  /* 0x000000045e007844 */ /* 0x0001e20000000200 */
[----:B------:R-:W-:Y:S02]  /*e070*/  F2FP.BF16.F32.PACK_AB R10, R85, R84 ;  /* 0x00000054550a723e */ /* 0x000fe400000010ff */
[----:B------:R-:W-:Y:S02]  /*e080*/  F2FP.BF16.F32.PACK_AB R11, R87, R86 ;  /* 0x00000056570b723e */ /* 0x000fe400000010ff */
[----:B------:R-:W-:Y:S02]  /*e090*/  MOV R32, R32 ;  /* 0x0000002000207202 */ /* 0x000fe40000000f00 */
[----:B------:R-:W-:Y:S01]  /*e0a0*/  MOV R34, R34 ;  /* 0x0000002200227202 */ /* 0x000fe20000000f00 */
[----:B------:R1:W-:Y:S01]  /*e0b0*/  STSM.16.M88.4 [R75], R8 ;  /* 0x000000084b007844 */ /* 0x0003e20000000200 */
[----:B------:R-:W-:-:S02]  /*e0c0*/  MOV R20, R20 ;  /* 0x0000001400147202 */ /* 0x000fc40000000f00 */
[----:B------:R-:W-:Y:S01]  /*e0d0*/  PLOP3.LUT P0, PT, PT, PT, UP0, 0x80, 0x0 ;  /* 0x000000000000781c */ /* 0x000fe20003f0f008 */
[----:B------:R1:W-:Y:S04]  /*e0e0*/  STSM.16.M88.4 [R74], R88 ;  /* 0x000000584a007844 */ /* 0x0003e80000000200 */
[----:B------:R1:W-:Y:S01]  /*e0f0*/  STSM.16.M88.4 [R32], R96 ;  /* 0x0000006020007844 */ /* 0x0003e20000000200 */
[----:B0-----:R-:W-:Y:S02]  /*e100*/  IMAD.U32 R4, RZ, RZ, UR8 ;  /* 0x00000008ff047e24 */ /* 0x001fe4000f8e00ff */
[----:B------:R-:W-:Y:S01]  /*e110*/  IMAD.U32 R5, RZ, RZ, UR9 ;  /* 0x00000009ff057e24 */ /* 0x000fe2000f8e00ff */
[----:B------:R1:W-:Y:S01]  /*e120*/  STSM.16.M88.4 [R34], R104 ;  /* 0x0000006822007844 */ /* 0x0003e20000000200 */
[----:B------:R-:W-:-:S03]  /*e130*/  ULDC.64 UR8, c[0x0][0xbe0] ;  /* 0x0002f80000087ab9 */ /* 0x000fc60000000a00 */
[----:B------:R1:W-:Y:S01]  /*e140*/  STSM.16.M88.4 [R20], R112 ;  /* 0x0000007014007844 */ /* 0x0003e20000000200 */
[----:B------:R-:W-:Y:S01]  /*e150*/  UISETP.NE.U32.AND UP1, UPT, UR8, URZ, UPT ;  /* 0x0000003f0800728c */ /* 0x000fe2000bf25070 */
[----:B------:R-:W-:Y:S03]  /*e160*/  BAR.SYNC.DEFER_BLOCKING 0x1, 0x100 ;  /* 0x0044000000007b1d */ /* 0x000fe60000010000 */
[----:B------:R-:W-:-:S05]  /*e170*/  UISETP.NE.AND.EX UP1, UPT, UR9, URZ, UPT, UP1 ;  /* 0x0000003f0900728c */ /* 0x000fca000bf25310 */
[----:B------:R-:W0:Y:S01]  /*e180*/  LDC R37, c[0x0][0xa88] ;  /* 0x0002a200ff257b82 */ /* 0x000e220000000800 */
[----:B------:R-:W-:Y:S01]  /*e190*/  PLOP3.LUT P1, PT, PT, PT, UP1, 0x80, 0x0 ;  /* 0x000000000000781c */ /* 0x000fe20003f2f018 */
[----:B------:R-:W-:-:S04]  /*e1a0*/  IMAD R7, R22, 0x40, R19 ;  /* 0x0000004016077824 */ /* 0x000fc800078e0213 */
[----:B------:R-:W-:Y:S02]  /*e1b0*/  @UP1 ULDC.64 UR8, c[0x0][0xbe0] ;  /* 0x0002f80000081ab9 */ /* 0x000fe40000000a00 */
[----:B------:R-:W-:Y:S01]  /*e1c0*/  @UP1 UIMAD.WIDE UR8, UR4, 0x4, UR8 ;  /* 0x00000004040818a5 */ /* 0x000fe2000f8e0208 */
[----:B------:R-:W-:-:S05]  /*e1d0*/  IMAD.WIDE R16, R7, 0x2, R16 ;  /* 0x0000000207107825 */ /* 0x000fca00078e0210 */
[----:B------:R-:W-:Y:S02]  /*e1e0*/  IMAD.U32 R6, RZ, RZ, UR8 ;  /* 0x00000008ff067e24 */ /* 0x000fe4000f8e00ff */
[----:B------:R-:W-:Y:S01]  /*e1f0*/  IMAD.U32 R7, RZ, RZ, UR9 ;  /* 0x00000009ff077e24 */ /* 0x000fe2000f8e00ff */
[----:B------:R-:W2:Y:S01]  /*e200*/  @P0 LDG.E R0, desc[UR60][R4.64] ;  /* 0x0000003c04000981 */ /* 0x000ea2000c1e1900 */
[----:B------:R-:W-:Y:S01]  /*e210*/  UMOV UR4, URZ ;  /* 0x0000003f00047c82 */ /* 0x000fe20008000000 */
[----:B------:R-:W-:Y:S02]  /*e220*/  IADD3 R33, P5, R16, 0x1000, RZ ;  /* 0x0000100010217810 */ /* 0x000fe40007fbe0ff */
[----:B0-----:R1:W5:Y:S01]  /*e230*/  @P1 LDG.E R37, desc[UR60][R6.64] ;  /* 0x0000003c06251981 */ /* 0x001362000c1e1900 */
[----:B--2---:R-:W-:Y:S01]  /*e240*/  @P0 R2UR UR4, R0 ;  /* 0x00000000000402ca */ /* 0x004fe200000e0000 */
[----:B-1----:R-:W-:-:S14]  /*e250*/  @P1 BRA `(.L_x_1135) ;  /* 0x0000000000101947 */ /* 0x002fdc0003800000 */
[----:B------:R-:W-:Y:S05]  /*e260*/  @!P0 BRA `(.L_x_1135) ;  /* 0x00000000000c8947 */ /* 0x000fea0003800000 */
[----:B------:R-:W2:Y:S04]  /*e270*/  LDG.E R0, desc[UR60][R4.64] ;  /* 0x0000003c04007981 */ /* 0x000ea8000c1e1900 */
[----:B-----5:R-:W2:Y:S02]  /*e280*/  LDG.E R37, desc[UR60][R4.64+0x4] ;  /* 0x0000043c04257981 */ /* 0x020ea4000c1e1900 */
[----:B--2---:R-:W-:-:S07]  /*e290*/  IMAD.IADD R37, R37, 0x1, -R0 ;  /* 0x0000000125257824 */ /* 0x004fce00078e0a00 */
.L_x_1135:
[----:B------:R-:W-:Y:S01]  /*e2a0*/  R2UR UR17, R197 ;  /* 0x00000000c51172ca */ /* 0x000fe200000e0000 */
[----:B------:R-:W-:Y:S01]  /*e2b0*/  ULDC.64 UR12, c[0x0][0xb70] ;  /* 0x0002dc00000c7ab9 */ /* 0x000fe20000000a00 */
[----:B------:R-:W-:Y:S01]  /*e2c0*/  R2UR UR15, R198 ;  /* 0x00000000c60f72ca */ /* 0x000fe200000e0000 */
[----:B------:R-:W-:Y:S01]  /*e2d0*/  USHF.R.S32.HI UR11, URZ, 0x1f, UR4 ;  /* 0x0000001f3f0b7899 */ /* 0x000fe20008011404 */
[----:B------:R-:W-:Y:S01]  /*e2e0*/  IADD3 R5, P3, R16, 0x3000, RZ ;  /* 0x0000300010057810 */ /* 0x000fe20007f7e0ff */
[----:B------:R-:W-:Y:S01]  /*e2f0*/  UMOV UR10, UR4 ;  /* 0x00000004000a7c82 */ /* 0x000fe20008000000 */
[----:B------:R-:W-:Y:S01]  /*e300*/  IMAD R6, R196, 0x80, R201 ;  /* 0x00000080c4067824 */ /* 0x000fe200078e02c9 */
[----:B------:R-:W-:Y:S02]  /*e310*/  IADD3 R57, P0, R16, 0x4000, RZ ;  /* 0x0000400010397810 */ /* 0x000fe40007f1e0ff */
[----:B------:R-:W-:Y:S02]  /*e320*/  LOP3.LUT R4, R5, 0x380, RZ, 0xc0, !PT ;  /* 0x0000038005047812 */ /* 0x000fe400078ec0ff */
[----:B------:R-:W-:-:S02]  /*e330*/  SHF.R.S32.HI R0, RZ, 0x1f, R6 ;  /* 0x0000001fff007819 */ /* 0x000fc40000011406 */
[----:B------:R-:W-:Y:S01]  /*e340*/  USHF.R.S32.HI UR14, URZ, 0x1f, UR17 ;  /* 0x0000001f3f0e7899 */ /* 0x000fe20008011411 */
[----:B------:R-:W-:Y:S01]  /*e350*/  SHF.R.U64 R4, R4, 0x3, RZ ;  /* 0x0000000304047819 */ /* 0x000fe200000012ff */
[----:B------:R-:W-:Y:S01]  /*e360*/  UIMAD.WIDE.U32 UR8, UR17, UR12, UR10 ;  /* 0x0000000c110872a5 */ /* 0x000fe2000f8e000a */
[----:B------:R-:W-:Y:S01]  /*e370*/  IADD3 R9, P4, R16, 0x2000, RZ ;  /* 0x0000200010097810 */ /* 0x000fe20007f9e0ff */
[----:B------:R-:W-:Y:S01]  /*e380*/  UIMAD UR7, UR14, UR12, URZ ;  /* 0x0000000c0e0772a4 */ /* 0x000fe2000f8e023f */
[----:B------:R-:W-:Y:S02]  /*e390*/  LOP3.LUT R4, R4, R5, RZ, 0x3c, !PT ;  /* 0x0000000504047212 */ /* 0x000fe400078e3cff */
[C---:B------:R-:W-:Y:S01]  /*e3a0*/  IADD3 R45, P1, R16.reuse, 0x5000, RZ ;  /* 0x00005000102d7810 */ /* 0x040fe20007f3e0ff */
[----:B------:R-:W-:Y:S01]  /*e3b0*/  UIMAD UR10, UR17, UR13, UR7 ;  /* 0x0000000d110a72a4 */ /* 0x000fe2000f8e0207 */
[----:B------:R-:W-:Y:S01]  /*e3c0*/  IADD3 R29, P2, R16, 0x6000, RZ ;  /* 0x00006000101d7810 */ /* 0x000fe20007f5e0ff */
[----:B------:R-:W-:Y:S01]  /*e3d0*/  USHF.R.S32.HI UR7, URZ, 0x1f, UR15 ;  /* 0x0000001f3f077899 */ /* 0x000fe2000801140f */
[----:B------:R-:W-:Y:S01]  /*e3e0*/  LOP3.LUT R56, R57, 0x380, RZ, 0xc0, !PT ;  /* 0x0000038039387812 */ /* 0x000fe200078ec0ff */
[----:B------:R-:W-:Y:S01]  /*e3f0*/  ULDC.64 UR12, c[0x0][0xb78] ;  /* 0x0002de00000c7ab9 */ /* 0x000fe20000000a00 */
[----:B------:R-:W-:Y:S01]  /*e400*/  USEL UR15, UR15, URZ, !UP0 ;  /* 0x0000003f0f0f7287 */ /* 0x000fe2000c000000 */
[----:B------:R-:W-:Y:S01]  /*e410*/  LOP3.LUT R32, R33, 0x380, RZ, 0xc0, !PT ;  /* 0x0000038021207812 */ /* 0x000fe200078ec0ff */
[----:B------:R-:W-:Y:S01]  /*e420*/  USEL UR16, UR7, URZ, !UP0 ;  /* 0x0000003f07107287 */ /* 0x000fe2000c000000 */
[----:B------:R-:W-:Y:S01]  /*e430*/  LOP3.LUT R8, R9, 0x380, RZ, 0xc0, !PT ;  /* 0x0000038009087812 */ /* 0x000fe200078ec0ff */
[----:B------:R-:W-:Y:S01]  /*e440*/  UIADD3 UR9, UR9, UR10, URZ ;  /* 0x0000000a09097290 */ /* 0x000fe2000fffe03f */
[----:B------:R-:W-:Y:S01]  /*e450*/  LOP3.LUT R44, R45, 0x380, RZ, 0xc0, !PT ;  /* 0x000003802d2c7812 */ /* 0x000fe200078ec0ff */
[----:B------:R-:W-:Y:S01]  /*e460*/  UIMAD UR7, UR16, UR12, URZ ;  /* 0x0000000c100772a4 */ /* 0x000fe2000f8e023f */
[----:B------:R-:W-:Y:S01]  /*e470*/  LOP3.LUT R28, R29, 0x380, RZ, 0xc0, !PT ;  /* 0x000003801d1c7812 */ /* 0x000fe200078ec0ff */
[----:B------:R-:W-:Y:S01]  /*e480*/  UIMAD.WIDE.U32 UR8, UR15, UR12, UR8 ;  /* 0x0000000c0f0872a5 */ /* 0x000fe2000f8e0008 */
[----:B------:R-:W-:Y:S01]  /*e490*/  SHF.R.U64 R56, R56, 0x3, RZ ;  /* 0x0000000338387819 */ /* 0x000fe200000012ff */
[----:B------:R-:W-:Y:S01]  /*e4a0*/  UIMAD UR7, UR15, UR13, UR7 ;  /* 0x0000000d0f0772a4 */ /* 0x000fe2000f8e0207 */
[----:B------:R-:W-:-:S02]  /*e4b0*/  SHF.R.U64 R32, R32, 0x3, RZ ;  /* 0x0000000320207819 */ /* 0x000fc400000012ff */
[----:B------:R-:W-:Y:S02]  /*e4c0*/  SHF.R.U64 R8, R8, 0x3, RZ ;  /* 0x0000000308087819 */ /* 0x000fe400000012ff */
[----:B------:R-:W-:Y:S01]  /*e4d0*/  IADD3 R5, P6, R6, UR8, RZ ;  /* 0x0000000806057c10 */ /* 0x000fe2000ffde0ff */
[----:B------:R-:W-:Y:S01]  /*e4e0*/  IMAD.U32 R7, RZ, RZ, UR7 ;  /* 0x00000007ff077e24 */ /* 0x000fe2000f8e00ff */
[----:B------:R-:W-:Y:S02]  /*e4f0*/  SHF.R.U64 R44, R44, 0x3, RZ ;  /* 0x000000032c2c7819 */ /* 0x000fe400000012ff */
[----:B------:R-:W-:Y:S02]  /*e500*/  SHF.R.U64 R28, R28, 0x3, RZ ;  /* 0x000000031c1c7819 */ /* 0x000fe400000012ff */
[----:B------:R-:W-:Y:S01]  /*e510*/  IADD3.X R0, R0, UR9, R7, P6, !PT ;  /* 0x0000000900007c10 */ /* 0x000fe2000b7fe407 */
[----:B------:R-:W-:Y:S01]  /*e520*/  ULDC.64 UR8, c[0x0][0xb40] ;  /* 0x0002d00000087ab9 */ /* 0x000fe20000000a00 */
[----:B------:R-:W-:Y:S01]  /*e530*/  LOP3.LUT R56, R56, R57, RZ, 0x3c, !PT ;  /* 0x0000003938387212 */ /* 0x000fe200078e3cff */
[----:B------:R-:W-:Y:S01]  /*e540*/  IMAD.X R57, RZ, RZ, R17, P0 ;  /* 0x000000ffff397224 */ /* 0x000fe200000e0611 */
[----:B------:R-:W-:-:S02]  /*e550*/  LEA R20, P6, R5, UR8, 0x2 ;  /* 0x0000000805147c11 */ /* 0x000fc4000f8c10ff */
[----:B------:R-:W-:Y:S02]  /*e560*/  LOP3.LUT P0, RZ, R200, 0x3, RZ, 0xc0, !PT ;  /* 0x00000003c8ff7812 */ /* 0x000fe4000780c0ff */
[----:B------:R-:W-:Y:S01]  /*e570*/  LEA.HI.X R21, R5, UR9, R0, 0x2, P6 ;  /* 0x0000000905157c11 */ /* 0x000fe2000b0f1400 */
[----:B------:R-:W-:Y:S01]  /*e580*/  VIADD R0, R6, 0x8 ;  /* 0x0000000806007836 */ /* 0x000fe20000000000 */
        /* <DEDUP_REMOVED lines=8> */
[C---:B------:R-:W-:Y:S01]  /*e610*/  IADD3 R13, P6, R16.reuse, 0x7000, RZ ;  /* 0x00007000100d7810 */ /* 0x040fe20007fde0ff */
[----:B------:R-:W-:Y:S01]  /*e620*/  IMAD.X R29, RZ, RZ, R17, P2 ;  /* 0x000000ffff1d7224 */ /* 0x000fe200010e0611 */
[C---:B------:R-:W-:Y:S01]  /*e630*/  IADD3 R61, P5, R16.reuse, 0x8000, RZ ;  /* 0x00008000103d7810 */ /* 0x040fe20007fbe0ff */
[----:B------:R-:W-:Y:S01]  /*e640*/  ULDC.64 UR8, c[0x0][0xaa0] ;  /* 0x0002a80000087ab9 */ /* 0x000fe20000000a00 */
[----:B------:R-:W-:-:S02]  /*e650*/  IADD3 R53, P4, R16, 0x9000, RZ ;  /* 0x0000900010357810 */ /* 0x000fc40007f9e0ff */
[----:B------:R-:W-:Y:S02]  /*e660*/  IADD3 R41, P3, R16, 0xa000, RZ ;  /* 0x0000a00010297810 */ /* 0x000fe40007f7e0ff */
[-C--:B-----5:R-:W-:Y:S02]  /*e670*/  ISETP.GE.OR P1, PT, R6, R37.reuse, P0 ;  /* 0x000000250600720c */ /* 0x0a0fe40000726670 */
[----:B------:R-:W-:Y:S02]  /*e680*/  IADD3 R7, P2, R16, 0xb000, RZ ;  /* 0x0000b00010077810 */ /* 0x000fe40007f5e0ff */
[----:B------:R-:W-:Y:S02]  /*e690*/  ISETP.GE.OR P0, PT, R0, R37, P0 ;  /* 0x000000250000720c */ /* 0x000fe40000706670 */
[----:B------:R-:W-:Y:S01]  /*e6a0*/  LOP3.LUT R11, R16, 0x380, RZ, 0xc0, !PT ;  /* 0x00000380100b7812 */ /* 0x000fe200078ec0ff */
[----:B------:R-:W-:Y:S01]  /*e6b0*/  IMAD.X R25, RZ, RZ, R17, P2 ;  /* 0x000000ffff197224 */ /* 0x000fe200010e0611 */
[----:B------:R-:W-:-:S02]  /*e6c0*/  LOP3.LUT R12, R13, 0x380, RZ, 0xc0, !PT ;  /* 0x000003800d0c7812 */ /* 0x000fc400078ec0ff */
[----:B------:R-:W-:Y:S02]  /*e6d0*/  LOP3.LUT R60, R61, 0x380, RZ, 0xc0, !PT ;  /* 0x000003803d3c7812 */ /* 0x000fe400078ec0ff */
[----:B------:R-:W-:Y:S01]  /*e6e0*/  LOP3.LUT R52, R53, 0x380, RZ, 0xc0, !PT ;  /* 0x0000038035347812 */ /* 0x000fe200078ec0ff */
[----:B------:R-:W-:Y:S01]  /*e6f0*/  @!P1 STG.E desc[UR60][R20.64], R3 ;  /* 0x0000000314009986 */ /* 0x000fe2000c10193c */
[----:B------:R-:W-:Y:S02]  /*e700*/  LOP3.LUT R40, R41, 0x380, RZ, 0xc0, !PT ;  /* 0x0000038029287812 */ /* 0x000fe400078ec0ff */
[----:B------:R-:W-:Y:S01]  /*e710*/  LOP3.LUT R0, R7, 0x380, RZ, 0xc0, !PT ;  /* 0x0000038007007812 */ /* 0x000fe200078ec0ff */
[----:B------:R0:W-:Y:S01]  /*e720*/  @!P0 STG.E desc[UR60][R20.64+0x20], R2 ;  /* 0x0000200214008986 */ /* 0x0001e2000c10193c */
[----:B------:R-:W-:Y:S02]  /*e730*/  SHF.R.U64 R11, R11, 0x3, RZ ;  /* 0x000000030b0b7819 */ /* 0x000fe400000012ff */
[----:B------:R-:W-:Y:S01]  /*e740*/  SHF.R.U64 R12, R12, 0x3, RZ ;  /* 0x000000030c0c7819 */ /* 0x000fe200000012ff */
[----:B------:R-:W-:Y:S01]  /*e750*/  UIMAD UR7, UR11, UR8, URZ ;  /* 0x000000080b0772a4 */ /* 0x000fe2000f8e023f */
[----:B------:R-:W-:Y:S01]  /*e760*/  SHF.R.U64 R60, R60, 0x3, RZ ;  /* 0x000000033c3c7819 */ /* 0x000fe200000012ff */
[----:B------:R-:W5:Y:S01]  /*e770*/  LD.E.128 R32, desc[UR60][R32.64] ;  /* 0x0000003c20207980 */ /* 0x000f62000c101d00 */
[----:B------:R-:W-:-:S02]  /*e780*/  SHF.R.U64 R52, R52, 0x3, RZ ;  /* 0x0000000334347819 */ /* 0x000fc400000012ff */
[----:B------:R-:W-:Y:S01]  /*e790*/  SHF.R.U64 R40, R40, 0x3, RZ ;  /* 0x0000000328287819 */ /* 0x000fe200000012ff */
[----:B------:R-:W5:Y:S01]  /*e7a0*/  LD.E.128 R56, desc[UR60][R56.64] ;  /* 0x0000003c38387980 */ /* 0x000f62000c101d00 */
[----:B------:R-:W-:Y:S02]  /*e7b0*/  SHF.R.U64 R0, R0, 0x3, RZ ;  /* 0x0000000300007819 */ /* 0x000fe400000012ff */
[----:B------:R-:W-:Y:S01]  /*e7c0*/  LOP3.LUT R16, R11, R16, RZ, 0x3c, !PT ;  /* 0x000000100b107212 */ /* 0x000fe200078e3cff */
[----:B0-----:R-:W-:Y:S01]  /*e7d0*/  IMAD.MOV.U32 R2, RZ, RZ, R19 ;  /* 0x000000ffff027224 */ /* 0x001fe200078e0013 */
        /* <DEDUP_REMOVED lines=8> */
[----:B------:R-:W-:Y:S01]  /*e860*/  LOP3.LUT R24, R0, R7, RZ, 0x3c, !PT ;  /* 0x0000000700187212 */ /* 0x000fe200078e3cff */
[----:B------:R0:W5:Y:S01]  /*e870*/  LD.E.128 R48, desc[UR60][R16.64] ;  /* 0x0000003c10307980 */ /* 0x000162000c101d00 */
[----:B------:R-:W-:Y:S01]  /*e880*/  SHF.R.S32.HI R3, RZ, 0x1f, R19 ;  /* 0x0000001fff037819 */ /* 0x000fe20000011413 */
[----:B------:R-:W-:-:S02]  /*e890*/  UIMAD UR7, UR4, UR9, UR7 ;  /* 0x00000009040772a4 */ /* 0x000fc4000f8e0207 */
[----:B------:R-:W5:Y:S04]  /*e8a0*/  LD.E.128 R8, desc[UR60][R8.64] ;  /* 0x0000003c08087980 */ /* 0x000f68000c101d00 */
[----:B------:R-:W5:Y:S01]  /*e8b0*/  LD.E.128 R4, desc[UR60][R4.64] ;  /* 0x0000003c04047980 */ /* 0x000f62000c101d00 */
[----:B0-----:R-:W-:Y:S01]  /*e8c0*/  IMAD.U32 R17, RZ, RZ, UR8 ;  /* 0x00000008ff117e24 */ /* 0x001fe2000f8e00ff */
[----:B------:R-:W-:Y:S02]  /*e8d0*/  ULDC.64 UR8, c[0x0][0xae0] ;  /* 0x0002b80000087ab9 */ /* 0x000fe40000000a00 */
[----:B------:R-:W5:Y:S01]  /*e8e0*/  LD.E.128 R44, desc[UR60][R44.64] ;  /* 0x0000003c2c2c7980 */ /* 0x000f62000c101d00 */
[----:B------:R-:W-:-:S03]  /*e8f0*/  IMAD.WIDE.U32 R2, R17, UR4, R2 ;  /* 0x0000000411027c25 */ /* 0x000fc6000f8e0002 */
[----:B------:R-:W5:Y:S04]  /*e900*/  LD.E.128 R28, desc[UR60][R28.64] ;  /* 0x0000003c1c1c7980 */ /* 0x000f68000c101d00 */
[----:B------:R-:W5:Y:S04]  /*e910*/  LD.E.128 R12, desc[UR60][R12.64] ;  /* 0x0000003c0c0c7980 */ /* 0x000f68000c101d00 */
[----:B------:R-:W5:Y:S04]  /*e920*/  LD.E.128 R60, desc[UR60][R60.64] ;  /* 0x0000003c3c3c7980 */ /* 0x000f68000c101d00 */
[----:B------:R-:W5:Y:S04]  /*e930*/  LD.E.128 R52, desc[UR60][R52.64] ;  /* 0x0000003c34347980 */ /* 0x000f68000c101d00 */
[----:B------:R-:W5:Y:S04]  /*e940*/  LD.E.128 R40, desc[UR60][R40.64] ;  /* 0x0000003c28287980 */ /* 0x000f68000c101d00 */
[----:B------:R-:W5:Y:S01]  /*e950*/  LD.E.128 R24, desc[UR60][R24.64] ;  /* 0x0000003c18187980 */ /* 0x000f62000c101d00 */
[----:B------:R-:W-:Y:S01]  /*e960*/  UIMAD UR4, UR14, UR8, URZ ;  /* 0x000000080e0472a4 */ /* 0x000fe2000f8e023f */
[----:B------:R-:W-:Y:S01]  /*e970*/  @!PT LDS RZ, [RZ] ;  /* 0x00000000fffff984 */ /* 0x000fe20000000800 */
[----:B------:R-:W-:Y:S01]  /*e980*/  @!PT LDS RZ, [RZ] ;  /* 0x00000000fffff984 */ /* 0x000fe20000000800 */
[----:B------:R-:W-:Y:S01]  /*e990*/  @!PT LDS RZ, [RZ] ;  /* 0x00000000fffff984 */ /* 0x000fe20000000800 */
[----:B------:R-:W-:Y:S01]  /*e9a0*/  @!PT LDS RZ, [RZ] ;  /* 0x00000000fffff984 */ /* 0x000fe20000000800 */
[----:B------:R0:W-:Y:S06]  /*e9b0*/  MEMBAR.ALL.CTA ;  /* 0x0000000000007992 */ /* 0x0001ec0000008000 */
[----:B0-----:R-:W0:Y:S01]  /*e9c0*/  FENCE.VIEW.ASYNC.S ;  /* 0x00000000000073c6 */ /* 0x001e220000000000 */
[----:B------:R-:W-:-:S02]  /*e9d0*/  VIADD R3, R3, UR7 ;  /* 0x0000000703037c36 */ /* 0x000fc40008000000 */
[----:B------:R-:W-:Y:S01]  /*e9e0*/  IMAD.U32 R17, RZ, RZ, UR8 ;  /* 0x00000008ff117e24 */ /* 0x000fe2000f8e00ff */
[----:B------:R-:W-:Y:S01]  /*e9f0*/  UIMAD UR4, UR17, UR9, UR4 ;  /* 0x00000009110472a4 */ /* 0x000fe2000f8e0204 */
[----:B------:R-:W-:Y:S02]  /*ea00*/  IMAD R37, R196, -0x80, R37 ;  /* 0xffffff80c4257824 */ /* 0x000fe400078e0225 */
[----:B------:R-:W-:Y:S01]  /*ea10*/  IMAD.WIDE.U32 R2, R17, UR17, R2 ;  /* 0x0000001111027c25 */ /* 0x000fe2000f8e0002 */
[----:B------:R-:W-:Y:S02]  /*ea20*/  ULDC.64 UR8, c[0x0][0xae8] ;  /* 0x0002ba0000087ab9 */ /* 0x000fe40000000a00 */
[----:B------:R-:W-:Y:S01]  /*ea30*/  ISETP.GE.AND P3, PT, R22, R37, PT ;  /* 0x000000251600720c */ /* 0x000fe20003f66270 */
[----:B------:R-:W-:Y:S01]  /*ea40*/  VIADD R3, R3, UR4 ;  /* 0x0000000403037c36 */ /* 0x000fe20008000000 */
[----:B------:R-:W-:Y:S01]  /*ea50*/  UIMAD UR4, UR16, UR8, URZ ;  /* 0x00000008100472a4 */ /* 0x000fe2000f8e023f */
[----:B------:R-:W-:-:S02]  /*ea60*/  VIADD R38, R38, 0x30820 ;  /* 0x0003082026267836 */ /* 0x000fc40000000000 */
[C---:B------:R-:W-:Y:S02]  /*ea70*/  VIADD R0, R22.reuse, 0x20 ;  /* 0x0000002016007836 */ /* 0x040fe40000000000 */
[----:B------:R-:W-:Y:S01]  /*ea80*/  IMAD.U32 R21, RZ, RZ, UR8 ;  /* 0x00000008ff157e24 */ /* 0x000fe2000f8e00ff */
[----:B------:R-:W-:Y:S01]  /*ea90*/  UIMAD UR4, UR15, UR9, UR4 ;  /* 0x000000090f0472a4 */ /* 0x000fe2000f8e0204 */
[----:B------:R-:W-:Y:S01]  /*eaa0*/  PRMT R38, RZ, 0x654, R38 ;  /* 0x00000654ff267816 */ /* 0x000fe20000000026 */
[----:B------:R-:W-:Y:S01]  /*eab0*/  VIADD R16, R22, 0x60 ;  /* 0x0000006016107836 */ /* 0x000fe20000000000 */
[-C--:B------:R-:W-:Y:S01]  /*eac0*/  ISETP.GE.AND P0, PT, R0, R37.reuse, PT ;  /* 0x000000250000720c */ /* 0x080fe20003f06270 */
[----:B------:R-:W-:Y:S01]  /*ead0*/  IMAD.WIDE.U32 R20, R21, UR15, R2 ;  /* 0x0000000f15147c25 */ /* 0x000fe2000f8e0002 */
[--C-:B------:R-:W-:Y:S01]  /*eae0*/  SHF.R.S32.HI R23, RZ, 0x1f, R22.reuse ;  /* 0x0000001fff177819 */ /* 0x100fe20000011416 */
[----:B0-----:R0:W-:Y:S02]  /*eaf0*/  SYNCS.ARRIVE.TRANS64.RED.A1T0 RZ, [R38+URZ], RZ ;  /* 0x000000ff26ff79a7 */ /* 0x0011e4000810043f */
[----:B------:R-:W-:Y:S01]  /*eb00*/  VIADD R0, R22, 0x40 ;  /* 0x0000004016007836 */ /* 0x000fe20000000000 */
[----:B------:R-:W-:Y:S01]  /*eb10*/  BSSY B1, `(.L_x_1136) ;  /* 0x0000019000017945 */ /* 0x000fe20003800000 */
[----:B------:R-:W-:Y:S01]  /*eb20*/  VIADD R39, R21, UR4 ;  /* 0x0000000415277c36 */ /* 0x000fe20008000000 */
[-C--:B------:R-:W-:Y:S01]  /*eb30*/  ISETP.GE.AND P2, PT, R16, R37.reuse, PT ;  /* 0x000000251000720c */ /* 0x080fe20003f46270 */
[----:B------:R-:W-:Y:S01]  /*eb40*/  IMAD.WIDE R16, R196, 0x80, R22 ;  /* 0x00000080c4107825 */ /* 0x000fe200078e0216 */
[----:B------:R-:W-:Y:S01]  /*eb50*/  ISETP.GE.AND P1, PT, R0, R37, PT ;  /* 0x000000250000720c */ /* 0x000fe20003f26270 */
[----:B0-----:R-:W-:-:S12]  /*eb60*/  @P3 BRA `(.L_x_1137) ;  /* 0x00000000004c3947 */ /* 0x001fd80003800000 */
        /* <DEDUP_REMOVED lines=19> */
.L_x_1137:
[----:B------:R-:W-:Y:S05]  /*eca0*/  BSYNC B1 ;  /* 0x0000000000017941 */ /* 0x000fea0003800000 */
.L_x_1136:
[----:B------:R-:W-:Y:S04]  /*ecb0*/  BSSY B1, `(.L_x_1138) ;  /* 0x0000017000017945 */ /* 0x000fe80003800000 */
[----:B------:R-:W-:Y:S05]  /*ecc0*/  @P0 BRA `(.L_x_1139) ;  /* 0x0000000000540947 */ /* 0x000fea0003800000 */
[----:B0-----:R-:W-:Y:S01]  /*ecd0*/  IADD3 R37, P0, R16, 0x20, RZ ;  /* 0x0000002010257810 */ /* 0x001fe20007f1e0ff */
        /* <DEDUP_REMOVED lines=20> */
.L_x_1139:
[----:B------:R-:W-:Y:S05]  /*ee20*/  BSYNC B1 ;  /* 0x0000000000017941 */ /* 0x000fea0003800000 */
.L_x_1138:
[----:B------:R-:W-:Y:S04]  /*ee30*/  BSSY B1, `(.L_x_1140) ;  /* 0x0000017000017945 */ /* 0x000fe80003800000 */
[----:B------:R-:W-:Y:S05]  /*ee40*/  @P1 BRA `(.L_x_1141) ;  /* 0x0000000000541947 */ /* 0x000fea0003800000 */
[----:B-1---5:R-:W-:Y:S01]  /*ee50*/  IADD3 R33, P0, R16, 0x40, RZ ;  /* 0x0000004010217810 */ /* 0x022fe20007f1e0ff */
        /* <DEDUP_REMOVED lines=20> */
.L_x_1141:
[----:B------:R-:W-:Y:S05]  /*efa0*/  BSYNC B1 ;  /* 0x0000000000017941 */ /* 0x000fea0003800000 */
.L_x_1140:
[----:B------:R-:W-:Y:S05]  /*efb0*/  @P2 BRA `(.L_x_1142) ;  /* 0x0000000c00442947 */ /* 0x000fea0003800000 */
[----:B--2--5:R-:W-:Y:S01]  /*efc0*/  IADD3 R9, P0, R16, 0x60, RZ ;  /* 0x0000006010097810 */ /* 0x024fe20007f1e0ff */
[----:B------:R-:W-:Y:S01]  /*efd0*/  ULDC.64 UR8, c[0x0][0xad8] ;  /* 0x0002b60000087ab9 */ /* 0x000fe20000000a00 */
[----:B------:R-:W-:Y:S01]  /*efe0*/  IMAD.MOV.U32 R2, RZ, RZ, R20 ;  /* 0x000000ffff027224 */ /* 0x000fe200078e0014 */
[----:B------:R-:W-:Y:S01]  /*eff0*/  ULDC UR4, c[0x0][0xa8c] ;  /* 0x0002a30000047ab9 */ /* 0x000fe20000000800 */
[----:B------:R-:W-:Y:S01]  /*f000*/  IMAD.MOV.U32 R3, RZ, RZ, R39 ;  /* 0x000000ffff037224 */ /* 0x000fe200078e0027 */
[C---:B------:R-:W-:Y:S01]  /*f010*/  ISETP.GE.AND P1, PT, R19.reuse, UR4, PT ;  /* 0x0000000413007c0c */ /* 0x040fe2000bf26270 */
[----:B------:R-:W-:Y:S02]  /*f020*/  IMAD.X R16, RZ, RZ, R17, P0 ;  /* 0x000000ffff107224 */ /* 0x000fe400000e0611 */
[----:B------:R-:W-:Y:S02]  /*f030*/  VIADD R0, R19, 0x40 ;  /* 0x0000004013007836 */ /* 0x000fe40000000000 */
[----:B------:R-:W-:-:S02]  /*f040*/  IMAD R16, R16, UR8, RZ ;  /* 0x0000000810107c24 */ /* 0x000fc4000f8e02ff */
[----:B------:R-:W-:Y:S01]  /*f050*/  IMAD.WIDE.U32 R2, R9, UR8, R2 ;  /* 0x0000000809027c25 */ /* 0x000fe2000f8e0002 */
[----:B------:R-:W-:-:S03]  /*f060*/  ISETP.GE.AND P2, PT, R0, UR4, PT ;  /* 0x0000000400007c0c */ /* 0x000fc6000bf46270 */
[----:B------:R-:W-:Y:S01]  /*f070*/  IMAD R9, R9, UR9, R16 ;  /* 0x0000000909097c24 */ /* 0x000fe2000f8e0210 */
[----:B------:R-:W-:Y:S01]  /*f080*/  ULDC.64 UR8, c[0x0][0xa80] ;  /* 0x0002a00000087ab9 */ /* 0x000fe20000000a00 */
        /* <DEDUP_REMOVED lines=10> */
.L_x_1134:
[----:B------:R-:W-:Y:S01]  /*f130*/  R2UR UR7, R198 ;  /* 0x00000000c60772ca */ /* 0x000fe200000e0000 */
[----:B------:R-:W-:Y:S01]  /*f140*/  ULDC.64 UR8, c[0x0][0xbd8] ;  /* 0x0002f60000087ab9 */ /* 0x000fe20000000a00 */
[----:B------:R-:W-:Y:S01]  /*f150*/  IMAD.MOV.U32 R9, RZ, RZ, RZ ;  /* 0x000000ffff097224 */ /* 0x000fe200078e00ff */
[----:B------:R-:W-:Y:S01]  /*f160*/  UISETP.NE.U32.AND UP0, UPT, UR8, URZ, UPT ;  /* 0x0000003f0800728c */ /* 0x000fe2000bf05070 */
[----:B------:R-:W-:-:S03]  /*f170*/  R2UR UR4, R197 ;  /* 0x00000000c50472ca */ /* 0x000fc600000e0000 */
[----:B------:R-:W-:-:S03]  /*f180*/  UISETP.NE.AND.EX UP0, UPT, UR9, URZ, UPT, UP0 ;  /* 0x0000003f0900728c */ /* 0x000fc6000bf05300 */
[----:B------:R-:W-:-:S03]  /*f190*/  ULDC.64 UR8, c[0x0][0xbd8] ;  /* 0x0002f60000087ab9 */ /* 0x000fc60000000a00 */
[----:B------:R-:W-:Y:S01]  /*f1a0*/  UIMAD.WIDE UR8, UR7, 0x4, UR8 ;  /* 0x00000004070878a5 */ /* 0x000fe2000f8e0208 */
[----:B------:R-:W0:Y:S01]  /*f1b0*/  LDC R7, c[0x0][0xa88] ;  /* 0x0002a200ff077b82 */ /* 0x000e220000000800 */
[----:B------:R-:W-:-:S04]  /*f1c0*/  PLOP3.LUT P1, PT, PT, PT, UP0, 0x80, 0x0 ;  /* 0x000000000000781c */ /* 0x000fc80003f2f008 */
[----:B------:R-:W-:Y:S02]  /*f1d0*/  IMAD.U32 R2, RZ, RZ, UR8 ;  /* 0x00000008ff027e24 */ /* 0x000fe4000f8e00ff */
[----:B------:R-:W-:Y:S01]  /*f1e0*/  IMAD.U32 R3, RZ, RZ, UR9 ;  /* 0x00000009ff037e24 */ /* 0x000fe2000f8e00ff */
[----:B------:R-:W-:Y:S02]  /*f1f0*/  ULDC.64 UR8, c[0x0][0xbe0] ;  /* 0x0002f80000087ab9 */ /* 0x000fe40000000a00 */
[----:B------:R-:W-:-:S04]  /*f200*/  UISETP.NE.U32.AND UP1, UPT, UR8, URZ, UPT ;  /* 0x0000003f0800728c */ /* 0x000fc8000bf25070 */
[----:B------:R-:W-:Y:S01]  /*f210*/  UISETP.NE.AND.EX UP1, UPT, UR9, URZ, UPT, UP1 ;  /* 0x0000003f0900728c */ /* 0x000fe2000bf25310 */
[----:B------:R1:W5:Y:S05]  /*f220*/  @P1 LDG.E R9, desc[UR60][R2.64] ;  /* 0x0000003c02091981 */ /* 0x00036a000c1e1900 */
[----:B------:R-:W-:-:S05]  /*f230*/  PLOP3.LUT P2, PT, PT, PT, UP1, 0x80, 0x0 ;  /* 0x000000000000781c */ /* 0x000fca0003f4f018 */
[----:B------:R-:W-:Y:S02]  /*f240*/  @UP1 ULDC.64 UR8, c[0x0][0xbe0] ;  /* 0x0002f80000081ab9 */ /* 0x000fe40000000a00 */
[----:B------:R-:W-:-:S06]  /*f250*/  @UP1 UIMAD.WIDE UR8, UR7, 0x4, UR8 ;  /* 0x00000004070818a5 */ /* 0x000fcc000f8e0208 */
[----:B------:R-:W-:Y:S02]  /*f260*/  IMAD.U32 R4, RZ, RZ, UR8 ;  /* 0x00000008ff047e24 */ /* 0x000fe4000f8e00ff */
[----:B------:R-:W-:-:S05]  /*f270*/  IMAD.U32 R5, RZ, RZ, UR9 ;  /* 0x00000009ff057e24 */ /* 0x000fca000f8e00ff */
[----:B0-----:R1:W5:Y:S01]  /*f280*/  @P2 LDG.E R7, desc[UR60][R4.64] ;  /* 0x0000003c04072981 */ /* 0x001362000c1e1900 */
[----:B------:R-:W-:Y:S01]  /*f290*/  USHF.R.S32.HI UR8, URZ, 0x1f, UR4 ;  /* 0x0000001f3f087899 */ /* 0x000fe20008011404 */
[----:B------:R-:W-:Y:S01]  /*f2a0*/  ISETP.GT.AND P0, PT, R205, 0x7f, PT ;  /* 0x0000007fcd00780c */ /* 0x000fe20003f04270 */
[----:B------:R-:W-:-:S12]  /*f2b0*/  @P2 BRA `(.L_x_1143) ;  /* 0x0000000000102947 */ /* 0x000fd80003800000 */
[----:B------:R-:W-:Y:S05]  /*f2c0*/  @!P1 BRA `(.L_x_1143) ;  /* 0x00000000000c9947 */ /* 0x000fea0003800000 */
[----:B------:R-:W2:Y:S04]  /*f2d0*/  LDG.E R0, desc[UR60][R2.64] ;  /* 0x0000003c02007981 */ /* 0x000ea8000c1e1900 */
[----:B-----5:R-:W2:Y:S02]  /*f2e0*/  LDG.E R7, desc[UR60][R2.64+0x4] ;  /* 0x0000043c02077981 */ /* 0x020ea4000c1e1900 */
[----:B--2---:R-:W-:-:S07]  /*f2f0*/  IMAD.IADD R7, R7, 0x1, -R0 ;  /* 0x0000000107077824 */ /* 0x004fce00078e0a00 */
.L_x_1143:
[----:B------:R-:W-:Y:S01]  /*f300*/  R2UR UR7, R198 ;  /* 0x00000000c60772ca */ /* 0x000fe200000e0000 */
[----:B------:R-:W-:Y:S01]  /*f310*/  BSSY B1, `(.L_x_1144) ;  /* 0x0000020000017945 */ /* 0x000fe20003800000 */
[----:B------:R-:W-:Y:S02]  /*f320*/  SHF.R.S32.HI R8, RZ, 0x1f, R19 ;  /* 0x0000001fff087819 */ /* 0x000fe40000011413 */
[----:B-----5:R-:W-:-:S09]  /*f330*/  SHF.R.S32.HI R6, RZ, 0x1f, R9 ;  /* 0x0000001fff067819 */ /* 0x020fd20000011409 */
[----:B------:R-:W-:Y:S02]  /*f340*/  USHF.R.S32.HI UR4, URZ, 0x1f, UR7 ;  /* 0x0000001f3f047899 */ /* 0x000fe40008011407 */
[----:B------:R-:W-:Y:S02]  /*f350*/  USEL UR10, UR7, URZ, !UP0 ;  /* 0x0000003f070a7287 */ /* 0x000fe4000c000000 */
[----:B------:R-:W-:Y:S01]  /*f360*/  USEL UR9, UR4, URZ, !UP0 ;  /* 0x0000003f04097287 */ /* 0x000fe2000c000000 */
[----:B------:R-:W-:Y:S11]  /*f370*/  @P0 BRA `(.L_x_1145) ;  /* 0x0000000000640947 */ /* 0x000ff60003800000 */
[----:B------:R-:W0:Y:S02]  /*f380*/  S2R R0, SR_TID.X ;  /* 0x0000000000007919 */ /* 0x000e240000002100 */
[----:B0-----:R-:W-:-:S04]  /*f390*/  IMAD R0, R196, 0x80, R0 ;  /* 0x00000080c4007824 */ /* 0x001fc800078e0200 */
[----:B------:R-:W-:-:S05]  /*f3a0*/  VIADD R0, R0, 0xffffff80 ;  /* 0xffffff8000007836 */ /* 0x000fca0000000000 */
[----:B------:R-:W-:-:S13]  /*f3b0*/  ISETP.GE.AND P0, PT, R0, R7, PT ;  /* 0x000000070000720c */ /* 0x000fda0003f06270 */
[----:B------:R-:W-:Y:S05]  /*f3c0*/  @P0 BRA `(.L_x_1145) ;  /* 0x0000000000500947 */ /* 0x000fea0003800000 */
[----:B------:R-:W-:Y:S01]  /*f3d0*/  R2UR UR7, R197 ;  /* 0x00000000c50772ca */ /* 0x000fe200000e0000 */
[----:B------:R-:W-:Y:S01]  /*f3e0*/  ULDC.64 UR12, c[0x0][0xb70] ;  /* 0x0002dc00000c7ab9 */ /* 0x000fe20000000a00 */
[C---:B-1----:R-:W-:Y:S01]  /*f3f0*/  IADD3 R2, P0, R0.reuse, R9, RZ ;  /* 0x0000000900027210 */ /* 0x042fe20007f1e0ff */
[----:B------:R-:W-:Y:S02]  /*f400*/  UIMAD UR4, UR8, UR12, URZ ;  /* 0x0000000c080472a4 */ /* 0x000fe4000f8e023f */
[----:B------:R-:W-:Y:S01]  /*f410*/  IMAD.U32 R5, RZ, RZ, UR12 ;  /* 0x0000000cff057e24 */ /* 0x000fe2000f8e00ff */
[----:B------:R-:W-:-:S07]  /*f420*/  LEA.HI.X.SX32 R3, R0, R6, 0x1, P0 ;  /* 0x0000000600037211 */ /* 0x000fce00000f0eff */
[----:B------:R-:W-:Y:S02]  /*f430*/  UIMAD UR4, UR7, UR13, UR4 ;  /* 0x0000000d070472a4 */ /* 0x000fe4000f8e0204 */
[----:B------:R-:W-:Y:S01]  /*f440*/  IMAD.WIDE.U32 R2, R5, UR7, R2 ;  /* 0x0000000705027c25 */ /* 0x000fe2000f8e0002 */
[----:B------:R-:W-:Y:S02]  /*f450*/  ULDC.64 UR12, c[0x0][0xb78] ;  /* 0x0002de00000c7ab9 */ /* 0x000fe40000000a00 */
[----:B------:R-:W-:Y:S01]  /*f460*/  UIMAD UR7, UR9, UR12, URZ ;  /* 0x0000000c090772a4 */ /* 0x000fe2000f8e023f */
[----:B------:R-:W-:Y:S02]  /*f470*/  VIADD R3, R3, UR4 ;  /* 0x0000000403037c36 */ /* 0x000fe40008000000 */
[----:B------:R-:W-:Y:S01]  /*f480*/  IMAD.U32 R5, RZ, RZ, UR12 ;  /* 0x0000000cff057e24 */ /* 0x000fe2000f8e00ff */
[----:B------:R-:W-:-:S03]  /*f490*/  UIMAD UR7, UR10, UR13, UR7 ;  /* 0x0000000d0a0772a4 */ /* 0x000fc6000f8e0207 */
[----:B------:R-:W-:Y:S01]  /*f4a0*/  IMAD.WIDE.U32 R2, R5, UR10, R2 ;  /* 0x0000000a05027c25 */ /* 0x000fe2000f8e0002 */
[----:B------:R-:W-:-:S03]  /*f4b0*/  ULDC.64 UR12, c[0x0][0xb40] ;  /* 0x0002d000000c7ab9 */ /* 0x000fc60000000a00 */
[----:B------:R-:W-:Y:S01]  /*f4c0*/  VIADD R3, R3, UR7 ;  /* 0x0000000703037c36 */ /* 0x000fe20008000000 */
[----:B------:R-:W-:-:S04]  /*f4d0*/  LEA R4, P0, R2, UR12, 0x2 ;  /* 0x0000000c02047c11 */ /* 0x000fc8000f8010ff */
[----:B------:R-:W-:Y:S01]  /*f4e0*/  LEA.HI.X R5, R2, UR13, R3, 0x2, P0 ;  /* 0x0000000d02057c11 */ /* 0x000fe200080f1403 */
[----:B------:R-:W-:-:S05]  /*f4f0*/  IMAD.MOV.U32 R3, RZ, RZ, -0x800000 ;  /* 0xff800000ff037424 */ /* 0x000fca00078e00ff */
[----:B------:R0:W-:Y:S03]  /*f500*/  STG.E desc[UR60][R4.64], R3 ;  /* 0x0000000304007986 */ /* 0x0001e6000c10193c */
.L_x_1145:
[----:B------:R-:W-:Y:S05]  /*f510*/  BSYNC B1 ;  /* 0x0000000000017941 */ /* 0x000fea0003800000 */
.L_x_1144:
[----:B------:R-:W-:Y:S01]  /*f520*/  R2UR UR7, R197 ;  /* 0x00000000c50772ca */ /* 0x000fe200000e0000 */
[----:B------:R-:W-:Y:S01]  /*f530*/  ULDC.64 UR12, c[0x0][0xaa0] ;  /* 0x0002a800000c7ab9 */ /* 0x000fe20000000a00 */
[----:B-1----:R-:W-:Y:S01]  /*f540*/  IMAD.MOV.U32 R2, RZ, RZ, R19 ;  /* 0x000000ffff027224 */ /* 0x002fe200078e0013 */
[----:B------:R-:W-:Y:S01]  /*f550*/  BSSY B1, `(.L_x_1146) ;  /* 0x0000031000017945 */ /* 0x000fe20003800000 */
[----:B0-----:R-:W-:Y:S02]  /*f560*/  IMAD.MOV.U32 R3, RZ, RZ, R8 ;  /* 0x000000ffff037224 */ /* 0x001fe400078e0008 */
[----:B------:R-:W-:Y:S02]  /*f570*/  IMAD R0, R6, UR12, RZ ;  /* 0x0000000c06007c24 */ /* 0x000fe4000f8e02ff */
[----:B------:R-:W-:-:S04]  /*f580*/  IMAD.WIDE.U32 R2, R9, UR12, R2 ;  /* 0x0000000c09027c25 */ /* 0x000fc8000f8e0002 */
[----:B------:R-:W-:Y:S01]  /*f590*/  IMAD R9, R9, UR13, R0 ;  /* 0x0000000d09097c24 */ /* 0x000fe2000f8e0200 */
[----:B------:R-:W-:Y:S01]  /*f5a0*/  ULDC.64 UR12, c[0x0][0xae0] ;  /* 0x0002b800000c7ab9 */ /* 0x000fe20000000a00 */
[----:B------:R-:W-:Y:S01]  /*f5b0*/  IMAD R7, R196, -0x80, R7 ;  /* 0xffffff80c4077824 */ /* 0x000fe200078e0207 */
[----:B------:R-:W-:Y:S01]  /*f5c0*/  UIMAD UR4, UR8, UR12, URZ ;  /* 0x0000000c080472a4 */ /* 0x000fe2000f8e023f */
[----:B------:R-:W-:Y:S02]  /*f5d0*/  IMAD.IADD R3, R3, 0x1, R9 ;  /* 0x0000000103037824 */ /* 0x000fe400078e0209 */
[----:B------:R-:W-:Y:S01]  /*f5e0*/  IMAD.U32 R5, RZ, RZ, UR12 ;  /* 0x0000000cff057e24 */ /* 0x000fe2000f8e00ff */
[----:B------:R-:W-:Y:S01]  /*f5f0*/  UIMAD UR4, UR7, UR13, UR4 ;  /* 0x0000000d070472a4 */ /* 0x000fe2000f8e0204 */
[C---:B------:R-:W-:Y:S01]  /*f600*/  VIADD R0, R22.reuse, 0x20 ;  /* 0x0000002016007836 */ /* 0x040fe20000000000 */
[----:B------:R-:W-:Y:S01]  /*f610*/  ISETP.GE.AND P3, PT, R22, R7, PT ;  /* 0x000000071600720c */ /* 0x000fe20003f66270 */
[----:B------:R-:W-:Y:S01]  /*f620*/  IMAD.WIDE.U32 R2, R5, UR7, R2 ;  /* 0x0000000705027c25 */ /* 0x000fe2000f8e0002 */
[----:B------:R-:W-:-:S02]  /*f630*/  ULDC.64 UR12, c[0x0][0xae8] ;  /* 0x0002ba00000c7ab9 */ /* 0x000fc40000000a00 */
[-C--:B------:R-:W-:Y:S01]  /*f640*/  ISETP.GE.AND P2, PT, R0, R7.reuse, PT ;  /* 0x000000070000720c */ /* 0x080fe20003f46270 */
[----:B------:R-:W-:Y:S01]  /*f650*/  VIADD R3, R3, UR4 ;  /* 0x0000000403037c36 */ /* 0x000fe20008000000 */
[----:B------:R-:W-:Y:S01]  /*f660*/  UIMAD UR4, UR9, UR12, URZ ;  /* 0x0000000c090472a4 */ /* 0x000fe2000f8e023f */
[C---:B------:R-:W-:Y:S02]  /*f670*/  VIADD R4, R22.reuse, 0x40 ;  /* 0x0000004016047836 */ /* 0x040fe40000000000 */
[----:B------:R-:W-:Y:S01]  /*f680*/  VIADD R0, R22, 0x60 ;  /* 0x0000006016007836 */ /* 0x000fe20000000000 */
[----:B------:R-:W-:Y:S01]  /*f690*/  UIMAD UR4, UR10, UR13, UR4 ;  /* 0x0000000d0a0472a4 */ /* 0x000fe2000f8e0204 */
[----:B------:R-:W-:Y:S01]  /*f6a0*/  IMAD.U32 R5, RZ, RZ, UR12 ;  /* 0x0000000cff057e24 */ /* 0x000fe2000f8e00ff */
[-C--:B------:R-:W-:Y:S01]  /*f6b0*/  ISETP.GE.AND P1, PT, R4, R7.reuse, PT ;  /* 0x000000070400720c */ /* 0x080fe20003f26270 */
[----:B------:R-:W-:Y:S01]  /*f6c0*/  IMAD.MOV.U32 R6, RZ, RZ, R22 ;  /* 0x000000ffff067224 */ /* 0x000fe200078e0016 */
[----:B------:R-:W-:Y:S01]  /*f6d0*/  ISETP.GE.AND P0, PT, R0, R7, PT ;  /* 0x000000070000720c */ /* 0x000fe20003f06270 */
[----:B------:R-:W-:Y:S01]  /*f6e0*/  IMAD.WIDE.U32 R4, R5, UR10, R2 ;  /* 0x0000000a05047c25 */ /* 0x000fe2000f8e0002 */
[----:B------:R-:W-:-:S03]  /*f6f0*/  SHF.R.S32.HI R7, RZ, 0x1f, R22 ;  /* 0x0000001fff077819 */ /* 0x000fc60000011416 */
[----:B------:R-:W-:Y:S02]  /*f700*/  VIADD R11, R5, UR4 ;  /* 0x00000004050b7c36 */ /* 0x000fe40008000000 */
        /* <DEDUP_REMOVED lines=21> */
.L_x_1147:
[----:B------:R-:W-:Y:S05]  /*f860*/  BSYNC B1 ;  /* 0x0000000000017941 */ /* 0x000fea0003800000 */
.L_x_1146:
        /* <DEDUP_REMOVED lines=23> */
.L_x_1149:
[----:B------:R-:W-:Y:S05]  /*f9e0*/  BSYNC B1 ;  /* 0x0000000000017941 */ /* 0x000fea0003800000 */
.L_x_1148:
[----:B------:R-:W-:Y:S04]  /*f9f0*/  BSSY B1, `(.L_x_1150) ;  /* 0x0000017000017945 */ /* 0x000fe80003800000 */
[----:B------:R-:W-:Y:S05]  /*fa00*/  @P1 BRA `(.L_x_1151) ;  /* 0x0000000000541947 */ /* 0x000fea0003800000 */
[----:B01----:R-:W-:Y:S01]  /*fa10*/  IADD3 R9, P1, R6, 0x40, RZ ;  /* 0x0000004006097810 */ /* 0x003fe20007f3e0ff */
        /* <DEDUP_REMOVED lines=20> */
.L_x_1151:
[----:B------:R-:W-:Y:S05]  /*fb60*/  BSYNC B1 ;  /* 0x0000000000017941 */ /* 0x000fea0003800000 */
.L_x_1150:
        /* <DEDUP_REMOVED lines=22> */
.L_x_1142:
[----:B------:R-:W-:Y:S05]  /*fcd0*/  BSYNC B0 ;  /* 0x0000000000007941 */ /* 0x000fea0003800000 */
.L_x_1133:
[----:B------:R-:W-:Y:S02]  /*fce0*/  ULDC UR4, c[0x0][0xc14] ;  /* 0x0003050000047ab9 */ /* 0x000fe40000000800 */
[----:B------:R-:W-:-:S06]  /*fcf0*/  UISETP.GE.AND UP0, UPT, UR5, UR4, UPT ;  /* 0x000000040500728c */ /* 0x000fcc000bf06270 */
[----:B------:R-:W-:-:S13]  /*fd00*/  PLOP3.LUT P0, PT, PT, PT, UP0, 0x80, 0x0 ;  /* 0x000000000000781c */ /* 0x000fda0003f0f008 */
[----:B------:R-:W-:Y:S05]  /*fd10*/  @!P0 BRA `(.L_x_1152) ;  /* 0xffffff1000288947 */ /* 0x000fea000383ffff */
[----:B------:R-:W-:Y:S05]  /*fd20*/  EXIT ;  /* 0x000000000000794d */ /* 0x000fea0003800000 */
.L_x_1051:
[----:B------:R-:W-:-:S08]  /*fd30*/  NOP ;  /* 0x0000000000007918 */ /* 0x000fd00000000000 */
[----:B0-----:R-:W0:-:S00]  /*fd40*/  USETMAXREG.DEALLOC.CTAPOOL 0x18 ;  /* 0x00000018000079c8 */ /* 0x001e0000080e0500 */
[----:B0-----:R-:W-:-:S06]  /*fd50*/  LOP3.LUT R0, R0, 0x3, RZ, 0xc0, !PT ;  /* 0x0000000300007812 */ /* 0x001fcc00078ec0ff */
[----:B------:R-:W0:Y:S02]  /*fd60*/  SHFL.IDX PT, R0, R0, RZ, 0x1f ;  /* 0x00001fff00007589 */ /* 0x000e2400000e0000 */
[----:B0-----:R-:W-:-:S13]  /*fd70*/  ISETP.NE.AND P0, PT, R0, RZ, PT ;  /* 0x000000ff0000720c */ /* 0x001fda0003f05270 */
[----:B------:R-:W-:Y:S05]  /*fd80*/  @P0 EXIT ;  /* 0x000000000000094d */ /* 0x000fea0003800000 */
[----:B------:R-:W2:Y:S01]  /*fd90*/  LDL.LU R6, [R1] ;  /* 0x0000000001067983 */ /* 0x000ea20000300800 */
[----:B------:R-:W-:Y:S01]  /*fda0*/  ULDC UR5, c[0x0][0xc14] ;  /* 0x0003050000057ab9 */ /* 0x000fe20000000800 */
[----:B------:R-:W0:Y:S01]  /*fdb0*/  S2R R2, SR_TID.X ;  /* 0x0000000000027919 */ /* 0x000e220000002100 */
[----:B------:R-:W-:Y:S01]  /*fdc0*/  CS2R R16, SRZ ;  /* 0x0000000000107805 */ /* 0x000fe2000001ff00 */
[----:B------:R-:W1:Y:S01]  /*fdd0*/  S2UR UR6, SR_CTAID.X ;  /* 0x00000000000679c3 */ /* 0x000e620000002500 */
[----:B------:R-:W-:Y:S01]  /*fde0*/  ULDC UR4, c[0x0][0xc10] ;  /* 0x0003040000047ab9 */ /* 0x000fe20000000800 */
[----:B0-----:R-:W-:-:S04]  /*fdf0*/  LOP3.LUT R7, R2, 0x1f, RZ, 0xc0, !PT ;  /* 0x0000001f02077812 */ /* 0x001fc800078ec0ff */
[----:B------:R-:W-:Y:S02]  /*fe00*/  ISETP.NE.AND P0, PT, R7, 0x1f, PT ;  /* 0x0000001f0700780c */ /* 0x000fe40003f05270 */
[----:B--2---:R-:W-:-:S11]  /*fe10*/  LOP3.LUT R6, R6, 0xffffffdf, RZ, 0xc0, !PT ;  /* 0xffffffdf06067812 */ /* 0x004fd600078ec0ff */
[----:B------:R-:W-:Y:S02]  /*fe20*/  @P0 LOP3.LUT R6, R6, 0x20, RZ, 0xfc, !PT ;  /* 0x0000002006060812 */ /* 0x000fe400078efcff */
[----:B------:R-:W-:-:S13]  /*fe30*/  ISETP.GE.OR P0, PT, R7, UR5, !P0 ;  /* 0x0000000507007c0c */ /* 0x000fda000c706670 */
[----:B------:R-:W0:Y:S02]  /*fe40*/  @!P0 LDC.64 R2, c[0x0][0xc58] ;  /* 0x00031600ff028b82 */ /* 0x000e240000000a00 */
[----:B0-----:R-:W-:-:S05]  /*fe50*/  @!P0 IMAD.WIDE.U32 R2, R7, 0x4, R2 ;  /* 0x0000000407028825 */ /* 0x001fca00078e0002 */
[----:B------:R-:W2:Y:S01]  /*fe60*/  @!P0 LDG.E R17, desc[UR60][R2.64] ;  /* 0x0000003c02118981 */ /* 0x000ea2000c1e1900 */
[C---:B------:R-:W-:Y:S02]  /*fe70*/  ISETP.NE.AND P1, PT, R7.reuse, RZ, PT ;  /* 0x000000ff0700720c */ /* 0x040fe40003f25270 */
[----:B------:R-:W-:Y:S02]  /*fe80*/  ISETP.GE.U32.AND P0, PT, R7, 0x2, PT ;  /* 0x000000020700780c */ /* 0x000fe40003f06070 */
[----:B------:R-:W-:-:S09]  /*fe90*/  LOP3.LUT R6, R6, 0xfffffffe, RZ, 0xc0, !PT ;  /* 0xfffffffe06067812 */ /* 0x000fd200078ec0ff */
[----:B------:R-:W-:-:S04]  /*fea0*/  @P1 LOP3.LUT R6, R6, 0x1, RZ, 0xfc, !PT ;  /* 0x0000000106061812 */ /* 0x000fc800078efcff */
[----:B------:R-:W-:-:S04]  /*feb0*/  LOP3.LUT R6, R6, 0xffffffef, RZ, 0xc0, !PT ;  /* 0xffffffef06067812 */ /* 0x000fc800078ec0ff */
[----:B------:R-:W-:-:S04]  /*fec0*/  @P0 LOP3.LUT R6, R6, 0x10, RZ, 0xfc, !PT ;  /* 0x0000001006060812 */ /* 0x000fc800078efcff */
[----:B------:R-:W-:Y:S01]  /*fed0*/  LOP3.LUT R6, R6, 0xfffffff7, RZ, 0xc0, !PT ;  /* 0xfffffff706067812 */ /* 0x000fe200078ec0ff */
[----:B------:R-:W-:Y:S01]  /*fee0*/  IMAD.MOV.U32 R19, RZ, RZ, RZ ;  /* 0x000000ffff137224 */ /* 0x000fe200078e00ff */
[----:B--2---:R-:W0:Y:S02]  /*fef0*/  SHFL.UP PT, R0, R17, 0x1, RZ ;  /* 0x0420000011007989 */ /* 0x004e2400000e00ff */
[----:B0-----:R-:W-:-:S05]  /*ff00*/  SEL R0, R0, RZ, P1 ;  /* 0x000000ff00007207 */ /* 0x001fca0000800000 */
[----:B------:R-:W-:-:S05]  /*ff10*/  IMAD.IADD R0, R17, 0x1, R0 ;  /* 0x0000000111007824 */ /* 0x000fca00078e0200 */
[----:B------:R-:W0:Y:S02]  /*ff20*/  SHFL.UP PT, R4, R0, 0x2, RZ ;  /* 0x0440000000047989 */ /* 0x000e2400000e00ff */
[----:B0-----:R-:W-:-:S05]  /*ff30*/  SEL R5, R4, RZ, P0 ;  /* 0x000000ff04057207 */ /* 0x001fca0000000000 */
[----:B------:R-:W-:-:S05]  /*ff40*/  IMAD.IADD R5, R0, 0x1, R5 ;  /* 0x0000000100057824 */ /* 0x000fca00078e0205 */
[----:B------:R-:W0:Y:S01]  /*ff50*/  SHFL.UP PT, R4, R5, 0x4, RZ ;  /* 0x0480000005047989 */ /* 0x000e2200000e00ff */
[----:B------:R-:W-:-:S04]  /*ff60*/  ISETP.GE.U32.AND P0, PT, R7, 0x4, PT ;  /* 0x000000040700780c */ /* 0x000fc80003f06070 */
[----:B0-----:R-:W-:-:S05]  /*ff70*/  SEL R4, R4, RZ, P0 ;  /* 0x000000ff04047207 */ /* 0x001fca0000000000 */
[----:B------:R-:W-:-:S05]  /*ff80*/  IMAD.IADD R4, R5, 0x1, R4 ;  /* 0x0000000105047824 */ /* 0x000fca00078e0204 */
[----:B------:R-:W0:Y:S01]  /*ff90*/  SHFL.UP PT, R2, R4, 0x8, RZ ;  /* 0x0500000004027989 */ /* 0x000e2200000e00ff */
[----:B------:R-:W-:Y:S02]  /*ffa0*/  @P0 LOP3.LUT R6, R6, 0x8, RZ, 0xfc, !PT ;  /* 0x0000000806060812 */ /* 0x000fe400078efcff */
[----:B------:R-:W-:-:S04]  /*ffb0*/  ISETP.GE.U32.AND P0, PT, R7, 0x8, PT ;  /* 0x000000080700780c */ /* 0x000fc80003f06070 */
[----:B0-----:R-:W-:-:S05]  /*ffc0*/  SEL R3, R2, RZ, P0 ;  /* 0x000000ff02037207 */ /* 0x001fca0000000000 */
[----:B------:R-:W-:-:S05]  /*ffd0*/  IMAD.IADD R3, R4, 0x1, R3 ;  /* 0x0000000104037824 */ /* 0x000fca00078e0203 */
[----:B------:R-:W0:Y:S01]  /*ffe0*/  SHFL.UP PT, R0, R3, 0x10, RZ ;  /* 0x0600000003007989 */ /* 0x000e2200000e00ff */
[----:B------:R-:W-:-:S04]  /*fff0*/  LOP3.LUT R6, R6, 0xfffffffb, RZ, 0xc0, !PT ;  /* 0xfffffffb06067812 */ /* 0x000fc800078ec0ff */
[----:B------:R-:W-:Y:S02]  /*10000*/  @P0 LOP3.LUT R6, R6, 0x4, RZ, 0xfc, !PT ;  /* 0x0000000406060812 */ /* 0x000fe400078efcff */
[----:B------:R-:W-:-:S04]  /*10010*/  ISETP.GE.U32.AND P0, PT, R7, 0x10, PT ;  /* 0x000000100700780c */ /* 0x000fc80003f06070 */
[----:B0-----:R-:W-:-:S05]  /*10020*/  SEL R0, R0, RZ, P0 ;  /* 0x000000ff00007207 */ /* 0x001fca0000000000 */
[----:B------:R-:W-:-:S05]  /*10030*/  IMAD.IADD R0, R3, 0x1, R0 ;  /* 0x0000000103007824 */ /* 0x000fca00078e0200 */
[----:B------:R-:W0:Y:S01]  /*10040*/  SHFL.IDX PT, R2, R0, 0x1f, 0x1f ;  /* 0x03e01f0000027f89 */ /* 0x000e2200000e0000 */
[----:B------:R-:W-:-:S04]  /*10050*/  LOP3.LUT R6, R6, 0xfffffffd, RZ, 0xc0, !PT ;  /* 0xfffffffd06067812 */ /* 0x000fc800078ec0ff */
[----:B------:R-:W-:-:S05]  /*10060*/  @P0 LOP3.LUT R6, R6, 0x2, RZ, 0xfc, !PT ;  /* 0x0000000206060812 */ /* 0x000fca00078efcff */
[----:B------:R2:W-:Y:S01]  /*10070*/  STL [R1], R6 ;  /* 0x0000000601007387 */ /* 0x0005e20000100800 */
[----:B0-----:R-:W-:-:S05]  /*10080*/  IMAD R4, R2, UR4, RZ ;  /* 0x0000000402047c24 */ /* 0x001fca000f8e02ff */
[----:B-1----:R-:W-:Y:S01]  /*10090*/  ISETP.GT.AND P0, PT, R4, UR6, PT ;  /* 0x0000000604007c0c */ /* 0x002fe2000bf04270 */
[----:B------:R-:W-:-:S12]  /*100a0*/  IMAD.MOV.U32 R5, RZ, RZ, R4 ;  /* 0x000000ffff057224 */ /* 0x000fd800078e0004 */
[----:B--2---:R-:W-:Y:S05]  /*100b0*/  @P0 BRA `(.L_x_1153) ;  /* 0x0000000000bc0947 */ /* 0x004fea0003800000 */
[----:B------:R-:W-:Y:S01]  /*100c0*/  IMAD.MOV.U32 R4, RZ, RZ, R5 ;  /* 0x000000ffff047224 */ /* 0x000fe200078e0005 */
[----:B------:R-:W-:Y:S01]  /*100d0*/  ULDC UR5, c[0x0][0xc14] ;  /* 0x0003050000057ab9 */ /* 0x000fe20000000800 */
[----:B------:R-:W-:Y:S01]  /*100e0*/  IMAD.MOV.U32 R19, RZ, RZ, RZ ;  /* 0x000000ffff137224 */ /* 0x000fe200078e00ff */
[----:B------:R-:W-:Y:S01]  /*100f0*/  ULDC UR7, c[0x0][0xc14] ;  /* 0x0003050000077ab9 */ /* 0x000fe20000000800 */
[----:B------:R-:W-:-:S05]  /*10100*/  ULDC UR4, c[0x0][0xc10] ;  /* 0x0003040000047ab9 */ /* 0x000fca0000000800 */
.L_x_1157:
        /* <DEDUP_REMOVED lines=16> */
.L_x_1156:
[----:B------:R-:W-:Y:S05]  /*10210*/  BSYNC B0 ;  /* 0x0000000000007941 */ /* 0x000fea0003800000 */
.L_x_1155:
[----:B-----5:R-:W1:Y:S01]  /*10220*/  SHFL.UP PT, R0, R17, 0x1, RZ ;  /* 0x0420000011007989 */ /* 0x020e6200000e00ff */
[C---:B------:R-:W-:Y:S02]  /*10230*/  ISETP.NE.AND P0, PT, R6.reuse, RZ, PT ;  /* 0x000000ff0600720c */ /* 0x040fe40003f05270 */
[----:B------:R-:W-:Y:S02]  /*10240*/  ISETP.GE.U32.AND P1, PT, R6, 0x2, PT ;  /* 0x000000020600780c */ /* 0x000fe40003f26070 */
[----:B-1----:R-:W-:Y:S02]  /*10250*/  SEL R0, R0, RZ, P0 ;  /* 0x000000ff00007207 */ /* 0x002fe40000000000 */
[----:B------:R-:W-:-:S03]  /*10260*/  ISETP.GE.U32.AND P0, PT, R6, 0x4, PT ;  /* 0x000000040600780c */ /* 0x000fc60003f06070 */
[----:B------:R-:W-:-:S05]  /*10270*/  IMAD.IADD R0, R17, 0x1, R0 ;  /* 0x0000000111007824 */ /* 0x000fca00078e0200 */
[----:B0-----:R-:W0:Y:S02]  /*10280*/  SHFL.UP PT, R2, R0, 0x2, RZ ;  /* 0x0440000000027989 */ /* 0x001e2400000e00ff */
        /* <DEDUP_REMOVED lines=18> */
.L_x_1153:
[----:B------:R-:W-:-:S04]  /*103b0*/  IMAD.IADD R5, R4, 0x1, -R5 ;  /* 0x0000000104057824 */ /* 0x000fc800078e0a05 */
[----:B------:R-:W-:-:S05]  /*103c0*/  IMAD R2, R0, UR4, R5 ;  /* 0x0000000400027c24 */ /* 0x000fca000f8e0205 */
[----:B------:R-:W-:Y:S02]  /*103d0*/  ISETP.GT.AND P0, PT, R2, UR6, PT ;  /* 0x0000000602007c0c */ /* 0x000fe4000bf04270 */
[----:B------:R-:W0:Y:S11]  /*103e0*/  LDC.64 R2, c[0x0][0xc68] ;  /* 0x00031a00ff027b82 */ /* 0x000e360000000a00 */
[----:B------:R-:W-:-:S04]  /*103f0*/  VOTE.ANY R7, PT, !P0 ;  /* 0x0000000000077806 */ /* 0x000fc800040e0100 */
[----:B------:R-:W1:Y:S02]  /*10400*/  POPC R4, R7 ;  /* 0x0000000700047309 */ /* 0x000e640000000000 */
[----:B-1----:R-:W-:-:S04]  /*10410*/  IMAD.IADD R19, R4, 0x1, R19 ;  /* 0x0000000104137824 */ /* 0x002fc800078e0213 */
[----:B0-----:R-:W-:-:S05]  /*10420*/  IMAD.WIDE R2, R19, 0x4, R2 ;  /* 0x0000000413027825 */ /* 0x001fca00078e0202 */
[----:B------:R-:W2:Y:S01]  /*10430*/  LDG.E R8, desc[UR60][R2.64] ;  /* 0x0000003c02087981 */ /* 0x000ea2000c1e1900 */
[----:B------:R-:W-:-:S03]  /*10440*/  ISETP.NE.AND P0, PT, R7, RZ, PT ;  /* 0x000000ff0700720c */ /* 0x000fc60003f05270 */
[----:B------:R-:W2:Y:S02]  /*10450*/  SHFL.IDX PT, R17, R17, R4, 0x1f ;  /* 0x00001f0411117589 */ /* 0x000ea400000e0000 */
[----:B--2---:R-:W-:-:S05]  /*10460*/  IMAD R6, R17, R8, RZ ;  /* 0x0000000811067224 */ /* 0x004fca00078e02ff */
[----:B------:R-:W-:-:S04]  /*10470*/  IABS R9, R6 ;  /* 0x0000000600097213 */ /* 0x000fc80000000000 */
[----:B------:R-:W0:Y:S08]  /*10480*/  I2F.RP R10, R9 ;  /* 0x00000009000a7306 */ /* 0x000e300000209400 */
[----:B0-----:R-:W0:Y:S02]  /*10490*/  MUFU.RCP R10, R10 ;  /* 0x0000000a000a7308 */ /* 0x001e240000001000 */
[----:B0-----:R-:W-:-:S06]  /*104a0*/  VIADD R11, R10, 0xffffffe ;  /* 0x0ffffffe0a0b7836 */ /* 0x001fcc0000000000 */
[----:B------:R0:W1:Y:S01]  /*104b0*/  F2I.FTZ.U32.TRUNC.NTZ R3, R11 ;  /* 0x0000000b00037305 */ /* 0x000062000021f000 */
[----:B------:R-:W-:Y:S05]  /*104c0*/  @!P0 BRA `(.L_x_1158) ;  /* 0x0000000000088947 */ /* 0x000fea0003800000 */
[----:B------:R-:W-:-:S05]  /*104d0*/  VIADD R7, R4, 0xffffffff ;  /* 0xffffffff04077836 */ /* 0x000fca0000000000 */
[----:B------:R2:W3:Y:S02]  /*104e0*/  SHFL.IDX PT, R16, R0, R7, 0x1f ;  /* 0x00001f0700107589 */ /* 0x0004e400000e0000 */
.L_x_1158:
[----:B-12---:R-:W-:Y:S02]  /*104f0*/  IMAD.MOV R0, RZ, RZ, -R3 ;  /* 0x000000ffff007224 */ /* 0x006fe400078e0a03 */
[----:B---3--:R-:W-:Y:S02]  /*10500*/  IMAD R16, R16, UR4, R5 ;  /* 0x0000000410107c24 */ /* 0x008fe4000f8e0205 */
[----:B------:R-:W-:Y:S02]  /*10510*/  IMAD R5, R0, R9, RZ ;  /* 0x0000000900057224 */ /* 0x000fe400078e02ff */
[----:B------:R-:W-:-:S04]  /*10520*/  IMAD.MOV.U32 R2, RZ, RZ, RZ ;  /* 0x000000ffff027224 */ /* 0x000fc800078e00ff */
[----:B------:R-:W-:Y:S01]  /*10530*/  IMAD.HI.U32 R2, R3, R5, R2 ;  /* 0x0000000503027227 */ /* 0x000fe200078e0002 */
[----:B------:R-:W-:Y:S02]  /*10540*/  IADD3 R5, -R16, UR6, RZ ;  /* 0x0000000610057c10 */ /* 0x000fe4000fffe1ff */
        /* <DEDUP_REMOVED lines=15> */
[----:B------:R-:W-:Y:S02]  /*10640*/  IMAD R0, R8, R7, RZ ;  /* 0x0000000708007224 */ /* 0x000fe400078e02ff */
[----:B------:R-:W-:Y:S02]  /*10650*/  IMAD.MOV R7, RZ, RZ, -R7 ;  /* 0x000000ffff077224 */ /* 0x000fe400078e0a07 */
[----:B------:R-:W-:Y:S02]  /*10660*/  IMAD.MOV R3, RZ, RZ, -R0 ;  /* 0x000000ffff037224 */ /* 0x000fe400078e0a00 */
[----:B------:R-:W-:-:S03]  /*10670*/  IMAD R5, R6, R7, R5 ;  /* 0x0000000706057224 */ /* 0x000fc600078e0205 */
[----:B------:R-:W-:Y:S01]  /*10680*/  VIADDMNMX R8, R3, UR4, R8, PT ;  /* 0x0000000403087c46 */ /* 0x000fe2000b800108 */
[----:B------:R-:W-:Y:S01]  /*10690*/  IMAD.IADD R0, R5, 0x1, R0 ;  /* 0x0000000105007824 */ /* 0x000fe200078e0200 */
[----:B------:R-:W-:Y:S02]  /*106a0*/  IABS R6, R5 ;  /* 0x0000000500067213 */ /* 0x000fe40000000000 */
[----:B------:R-:W-:-:S04]  /*106b0*/  IABS R4, R8 ;  /* 0x0000000800047213 */ /* 0x000fc80000000000 */
[----:B------:R-:W1:Y:S08]  /*106c0*/  I2F.RP R9, R4 ;  /* 0x0000000400097306 */ /* 0x000e700000209400 */
[----:B-1----:R-:W1:Y:S02]  /*106d0*/  MUFU.RCP R9, R9 ;  /* 0x0000000900097308 */ /* 0x002e640000001000 */
[----:B-1----:R-:W-:-:S06]  /*106e0*/  VIADD R2, R9, 0xffffffe ;  /* 0x0ffffffe09027836 */ /* 0x002fcc0000000000 */
[----:B------:R1:W2:Y:S02]  /*106f0*/  F2I.FTZ.U32.TRUNC.NTZ R3, R2 ;  /* 0x0000000200037305 */ /* 0x0002a4000021f000 */
[----:B-1----:R-:W-:Y:S02]  /*10700*/  IMAD.MOV.U32 R2, RZ, RZ, RZ ;  /* 0x000000ffff027224 */ /* 0x002fe400078e00ff */
[----:B--2---:R-:W-:-:S04]  /*10710*/  IMAD.MOV R7, RZ, RZ, -R3 ;  /* 0x000000ffff077224 */ /* 0x004fc800078e0a03 */
[----:B------:R-:W-:-:S04]  /*10720*/  IMAD R7, R7, R4, RZ ;  /* 0x0000000407077224 */ /* 0x000fc800078e02ff */
[----:B------:R-:W-:Y:S01]  /*10730*/  IMAD.HI.U32 R3, R3, R7, R2 ;  /* 0x0000000703037227 */ /* 0x000fe200078e0002 */
[-C--:B------:R-:W-:Y:S02]  /*10740*/  IABS R7, R8.reuse ;  /* 0x0000000800077213 */ /* 0x080fe40000000000 */
[----:B------:R-:W-:-:S03]  /*10750*/  LOP3.LUT R2, R5, R8, RZ, 0x3c, !PT ;  /* 0x0000000805027212 */ /* 0x000fc600078e3cff */
[----:B------:R-:W-:Y:S02]  /*10760*/  IMAD.MOV R7, RZ, RZ, -R7 ;  /* 0x000000ffff077224 */ /* 0x000fe400078e0a07 */
[----:B------:R-:W-:-:S04]  /*10770*/  IMAD.HI.U32 R3, R3, R6, RZ ;  /* 0x0000000603037227 */ /* 0x000fc800078e00ff */
[----:B------:R-:W-:-:S05]  /*10780*/  IMAD R7, R3, R7, R6 ;  /* 0x0000000703077224 */ /* 0x000fca00078e0206 */
        /* <DEDUP_REMOVED lines=8> */
[----:B------:R-:W-:Y:S01]  /*10810*/  @!P0 LOP3.LUT R3, RZ, R8, RZ, 0x33, !PT ;  /* 0x00000008ff038212 */ /* 0x000fe200078e33ff */
[----:B------:R-:W-:-:S04]  /*10820*/  IMAD.MOV R8, RZ, RZ, -R8 ;  /* 0x000000ffff087224 */ /* 0x000fc800078e0a08 */
[----:B------:R-:W-:Y:S01]  /*10830*/  IMAD R18, R3, R8, R0 ;  /* 0x0000000803127224 */ /* 0x000fe200078e0200 */
[----:B------:R-:W-:-:S05]  /*10840*/  LOP3.LUT R0, RZ, R3, RZ, 0x33, !PT ;  /* 0x00000003ff007212 */ /* 0x000fca00078e33ff */
[----:B------:R-:W-:Y:S01]  /*10850*/  IMAD.IADD R17, R17, 0x1, R0 ;  /* 0x0000000111117824 */ /* 0x000fe200078e0200 */
[----:B------:R-:W-:Y:S06]  /*10860*/  BRA `(.L_x_1159) ;  /* 0x00000000000c7947 */ /* 0x000fec0003800000 */
.L_x_1154:
[----:B------:R-:W-:Y:S02]  /*10870*/  IMAD.MOV.U32 R17, RZ, RZ, RZ ;  /* 0x000000ffff117224 */ /* 0x000fe400078e00ff */
[----:B------:R-:W-:Y:S02]  /*10880*/  IMAD.U32 R16, RZ, RZ, UR6 ;  /* 0x00000006ff107e24 */ /* 0x000fe4000f8e00ff */
[----:B------:R-:W-:-:S07]  /*10890*/  IMAD.MOV.U32 R18, RZ, RZ, RZ ;  /* 0x000000ffff127224 */ /* 0x000fce00078e00ff */
.L_x_1159:
[----:B------:R-:W1:Y:S01]  /*108a0*/  S2R R0, SR_TID.X ;  /* 0x0000000000007919 */ /* 0x000e620000002100 */
[----:B------:R-:W-:Y:S01]  /*108b0*/  STL [R1], RZ ;  /* 0x000000ff01007387 */ /* 0x000fe20000100800 */
[----:B-1----:R-:W-:-:S04]  /*108c0*/  LOP3.LUT R0, R0, 0x1f, RZ, 0xc0, !PT ;  /* 0x0000001f00007812 */ /* 0x002fc800078ec0ff */
[----:B------:R-:W-:-:S13]  /*108d0*/  ISETP.NE.AND P0, PT, R0, RZ, PT ;  /* 0x000000ff0000720c */ /* 0x000fda0003f05270 */
[----:B------:R-:W1:Y:S01]  /*108e0*/  @!P0 S2R R3, SR_CgaCtaId ;  /* 0x0000000000038919 */ /* 0x000e620000008800 */
[----:B------:R-:W-:-:S04]  /*108f0*/  @!P0 MOV R0, 0x400 ;  /* 0x0000040000008802 */ /* 0x000fc80000000f00 */
[----:B-1----:R-:W-:-:S05]  /*10900*/  @!P0 LEA R0, R3, R0, 0x18 ;  /* 0x0000000003008211 */ /* 0x002fca00078ec0ff */
[----:B------:R1:W-:Y:S01]  /*10910*/  @!P0 STS.128 [R0+0x308d0], R16 ;  /* 0x0308d01000008388 */ /* 0x0003e20000000c00 */
[----:B------:R-:W-:Y:S06]  /*10920*/  BAR.ARV 0x5, 0x120 ;  /* 0x0144800000007b1d */ /* 0x000fec0000002000 */
[----:B------:R-:W-:Y:S01]  /*10930*/  ISETP.GE.AND P0, PT, R19, UR5, PT ;  /* 0x0000000513007c0c */ /* 0x000fe2000bf06270 */
[----:B-1----:R-:W-:-:S05]  /*10940*/  IMAD.MOV.U32 R0, RZ, RZ, 0x1 ;  /* 0x00000001ff007424 */ /* 0x002fca00078e00ff */
[----:B------:R1:W-:Y:S04]  /*10950*/  STL [R1+0x8], R0 ;  /* 0x0000080001007387 */ /* 0x0003e80000100800 */
[----:B------:R1:W-:Y:S03]  /*10960*/  STL [R1+0x18], RZ ;  /* 0x000018ff01007387 */ /* 0x0003e60000100800 */
[----:B------:R-:W-:Y:S05]  /*10970*/  @P0 BRA `(.L_x_1160) ;  /* 0x0000004400640947 */ /* 0x000fea0003800000 */
[----:B-1----:R-:W-:Y:S01]  /*10980*/  IMAD.MOV.U32 R0, RZ, RZ, 0x1 ;  /* 0x00000001ff007424 */ /* 0x002fe200078e00ff */
[----:B------:R1:W-:Y:S01]  /*10990*/  STL [R1+0x18], RZ ;  /* 0x000018ff01007387 */ /* 0x0003e20000100800 */
[----:B------:R-:W-:Y:S01]  /*109a0*/  ULDC UR38, c[0x0][0xc] ;  /* 0x0000030000267ab9 */ /* 0x000fe20000000800 */
[----:B------:R-:W-:Y:S02]  /*109b0*/  ULDC.64 UR36, c[0x0][0x198] ;  /* 0x0000660000247ab9 */ /* 0x000fe40000000a00 */
[----:B------:R1:W-:Y:S04]  /*109c0*/  STL [R1+0x8], R0 ;  /* 0x0000080001007387 */ /* 0x0003e80000100800 */
[----:B------:R1:W-:Y:S02]  /*109d0*/  STL [R1], RZ ;  /* 0x000000ff01007387 */ /* 0x0003e40000100800 */
.L_x_1235:
[----:B------:R-:W-:Y:S05]  /*109e0*/  YIELD ;  /* 0x0000000000007946 */ /* 0x000fea0003800000 */
[----:B------:R-:W-:Y:S01]  /*109f0*/  ULDC.64 UR4, c[0x0][0xa28] ;  /* 0x00028a0000047ab9 */ /* 0x000fe20000000a00 */
[----:B------:R-:W-:Y:S01]  /*10a00*/  IMAD.MOV.U32 R4, RZ, RZ, RZ ;  /* 0x000000ffff047224 */ /* 0x000fe200078e00ff */
[----:B------:R-:W-:Y:S01]  /*10a10*/  ISETP.NE.U32.AND P0, PT, RZ, UR4, PT ;  /* 0x00000004ff007c0c */ /* 0x000fe2000bf05070 */
[----:B-1----:R-:W-:Y:S01]  /*10a20*/  IMAD.MOV.U32 R0, RZ, RZ, RZ ;  /* 0x000000ffff007224 */ /* 0x002fe200078e00ff */
[----:B------:R-:W-:Y:S02]  /*10a30*/  ULDC.64 UR6, c[0x0][0xa08] ;  /* 0x0002820000067ab9 */ /* 0x000fe40000000a00 */
[----:B------:R-:W-:Y:S01]  /*10a40*/  ISETP.NE.AND.EX P0, PT, RZ, UR5, PT, P0 ;  /* 0x00000005ff007c0c */ /* 0x000fe2000bf05300 */
[----:B------:R-:W-:-:S12]  /*10a50*/  ULDC.64 UR4, c[0x0][0xa00] ;  /* 0x0002800000047ab9 */ /* 0x000fd80000000a00 */
[----:B--2---:R-:W1:Y:S01]  /*10a60*/  @P0 LDC.64 R2, c[0x0][0xa28] ;  /* 0x00028a00ff020b82 */ /* 0x004e620000000a00 */
[----:B------:R-:W-:Y:S01]  /*10a70*/  ISETP.NE.U32.AND P2, PT, RZ, UR4, PT ;  /* 0x00000004ff007c0c */ /* 0x000fe2000bf45070 */
[----:B-1----:R-:W-:-:S05]  /*10a80*/  @P0 IMAD.WIDE R2, R19, 0x4, R2 ;  /* 0x0000000413020825 */ /* 0x002fca00078e0202 */
[----:B------:R1:W5:Y:S01]  /*10a90*/  @P0 LDG.E R4, desc[UR60][R2.64] ;  /* 0x0000003c02040981 */ /* 0x000362000c1e1900 */
[----:B------:R-:W-:Y:S01]  /*10aa0*/  ISETP.NE.AND.EX P2, PT, RZ, UR5, PT, P2 ;  /* 0x00000005ff007c0c */ /* 0x000fe2000bf45320 */
[----:B------:R-:W-:Y:S01]  /*10ab0*/  ULDC.64 UR4, c[0x0][0xa18] ;  /* 0x0002860000047ab9 */ /* 0x000fe20000000a00 */
[----:B-1----:R-:W1:Y:S02]  /*10ac0*/  LDC.64 R2, c[0x0][0xa00] ;  /* 0x00028000ff027b82 */ /* 0x002e640000000a00 */
[----:B-1----:R-:W-:-:S09]  /*10ad0*/  IMAD.WIDE R2, R19, 0x4, R2 ;  /* 0x0000000413027825 */ /* 0x002fd200078e0202 */
[----:B------:R-:W2:Y:S01]  /*10ae0*/  @P2 LDG.E R0, desc[UR60][R2.64] ;  /* 0x0000003c02002981 */ /* 0x000ea2000c1e1900 */
[----:B------:R-:W-:Y:S01]  /*10af0*/  ISETP.NE.U32.AND P1, PT, RZ, UR4, PT ;  /* 0x00000004ff007c0c */ /* 0x000fe2000bf25070 */
[----:B------:R-:W-:-:S03]  /*10b00*/  ULDC UR4, c[0x0][0x288] ;  /* 0x0000a20000047ab9 */ /* 0x000fc60000000800 */
[----:B------:R-:W-:-:S13]  /*10b10*/  ISETP.NE.AND.EX P1, PT, RZ, UR5, PT, P1 ;  /* 0x00000005ff007c0c */ /* 0x000fda000bf25310 */
[----:B------:R-:W1:Y:S02]  /*10b20*/  @P1 LDC.64 R6, c[0x0][0xa18] ;  /* 0x00028600ff061b82 */ /* 0x000e640000000a00 */
[----:B-1----:R-:W-:Y:S01]  /*10b30*/  @P1 IMAD.WIDE R6, R19, 0x4, R6 ;  /* 0x0000000413061825 */ /* 0x002fe200078e0206 */
[----:B--2---:R1:W-:Y:S03]  /*10b40*/  STL [R1+0x1c], R0 ;  /* 0x00001c0001007387 */ /* 0x0043e60000100800 */
[----:B-1----:R-:W-:Y:S01]  /*10b50*/  IMAD.U32 R0, RZ, RZ, UR4 ;  /* 0x00000004ff007e24 */ /* 0x002fe2000f8e00ff */
[----:B------:R-:W-:-:S05]  /*10b60*/  ULDC.64 UR4, c[0x0][0x3f8] ;  /* 0x0000fe0000047ab9 */ /* 0x000fca0000000a00 */
[----:B------:R1:W5:Y:S01]  /*10b70*/  @P1 LDG.E R0, desc[UR60][R6.64] ;  /* 0x0000003c06001981 */ /* 0x000362000c1e1900 */
[----:B------:R-:W-:Y:S01]  /*10b80*/  UISETP.NE.U32.AND UP0, UPT, UR4, URZ, UPT ;  /* 0x0000003f0400728c */ /* 0x000fe2000bf05070 */
[----:B------:R-:W-:Y:S02]  /*10b90*/  ISETP.NE.U32.AND P0, PT, RZ, UR6, PT ;  /* 0x00000006ff007c0c */ /* 0x000fe4000bf05070 */
[----:B------:R-:W-:Y:S01]  /*10ba0*/  ULDC UR4, c[0x0][0x404] ;  /* 0x0001010000047ab9 */ /* 0x000fe20000000800 */
[----:B------:R-:W-:Y:S01]  /*10bb0*/  UISETP.NE.AND.EX UP0, UPT, UR5, URZ, UPT, UP0 ;  /* 0x0000003f0500728c */ /* 0x000fe2000bf05300 */
[----:B------:R-:W-:Y:S02]  /*10bc0*/  ISETP.NE.AND.EX P0, PT, RZ, UR7, PT, P0 ;  /* 0x00000007ff007c0c */ /* 0x000fe4000bf05300 */
[----:B------:R-:W-:Y:S01]  /*10bd0*/  ULDC UR5, c[0x0][0x2e0] ;  /* 0x0000b80000057ab9 */ /* 0x000fe20000000800 */
[----:B------:R-:W-:-:S04]  /*10be0*/  USEL UR4, UR4, 0x1, UP0 ;  /* 0x0000000104047887 */ /* 0x000fc80008000000 */
[----:B------:R-:W-:-:S06]  /*10bf0*/  UIMAD UR4, UR4, UR5, URZ ;  /* 0x00000005040472a4 */ /* 0x000fcc000f8e023f */
[----:B------:R-:W-:Y:S01]  /*10c00*/  IMAD.U32 R5, RZ, RZ, UR4 ;  /* 0x00000004ff057e24 */ /* 0x000fe2000f8e00ff */
[----:B-1----:R-:W-:Y:S06]  /*10c10*/  @P1 BRA `(.L_x_1161) ;  /* 0x0000000000101947 */ /* 0x002fec0003800000 */
[----:B------:R-:W-:Y:S05]  /*10c20*/  @!P2 BRA `(.L_x_1161) ;  /* 0x00000000000ca947 */ /* 0x000fea0003800000 */
[----:B------:R-:W2:Y:S04]  /*10c30*/  LDG.E R7, desc[UR60][R2.64] ;  /* 0x0000003c02077981 */ /* 0x000ea8000c1e1900 */
[----:B-----5:R-:W2:Y:S02]  /*10c40*/  LDG.E R0, desc[UR60][R2.64+0x4] ;  /* 0x0000043c02007981 */ /* 0x020ea4000c1e1900 */
[----:B--2---:R-:W-:-:S07]  /*10c50*/  IMAD.IADD R0, R0, 0x1, -R7 ;  /* 0x0000000100007824 */ /* 0x004fce00078e0a07 */
.L_x_1161:
[----:B------:R-:W1:Y:S01]  /*10c60*/  LDC.64 R2, c[0x0][0xa08] ;  /* 0x00028200ff027b82 */ /* 0x000e620000000a00 */
[----:B------:R-:W-:Y:S01]  /*10c70*/  IMAD.MOV.U32 R7, RZ, RZ, RZ ;  /* 0x000000ffff077224 */ /* 0x000fe200078e00ff */
[----:B------:R-:W-:Y:S01]  /*10c80*/  ULDC.64 UR4, c[0x0][0xa20] ;  /* 0x0002880000047ab9 */ /* 0x000fe20000000a00 */
[----:B-1----:R-:W-:-:S05]  /*10c90*/  IMAD.WIDE R2, R19, 0x4, R2 ;  /* 0x0000000413027825 */ /* 0x002fca00078e0202 */
[----:B------:R-:W2:Y:S01]  /*10ca0*/  @P0 LDG.E R7, desc[UR60][R2.64] ;  /* 0x0000003c02070981 */ /* 0x000ea2000c1e1900 */
[----:B------:R-:W-:-:S04]  /*10cb0*/  ISETP.NE.U32.AND P1, PT, RZ, UR4, PT ;  /* 0x00000004ff007c0c */ /* 0x000fc8000bf25070 */
[----:B------:R-:W-:Y:S01]  /*10cc0*/  ISETP.NE.AND.EX P1, PT, RZ, UR5, PT, P1 ;  /* 0x00000005ff007c0c */ /* 0x000fe2000bf25310 */
[----:B--2--5:R-:W-:-:S05]  /*10cd0*/  IMAD.IADD R6, R7, 0x1, R4 ;  /* 0x0000000107067824 */ /* 0x024fca00078e0204 */
[----:B------:R1:W-:Y:S07]  /*10ce0*/  STL [R1+0x4], R6 ;  /* 0x0000040601007387 */ /* 0x0003ee0000100800 */
[----:B------:R-:W-:Y:S05]  /*10cf0*/  @!P1 BRA `(.L_x_1162) ;  /* 0x0000000000109947 */ /* 0x000fea0003800000 */
[----:B------:R-:W2:Y:S02]  /*10d00*/  LDC.64 R2, c[0x0][0xa20] ;  /* 0x00028800ff027b82 */ /* 0x000ea40000000a00 */
[----:B--2---:R-:W-:-:S05]  /*10d10*/  IMAD.WIDE R2, R19, 0x4, R2 ;  /* 0x0000000413027825 */ /* 0x004fca00078e0202 */
[----:B------:R2:W5:Y:S01]  /*10d20*/  LDG.E R5, desc[UR60][R2.64] ;  /* 0x0000003c02057981 */ /* 0x000562000c1e1900 */
[----:B------:R-:W-:Y:S05]  /*10d30*/  BRA `(.L_x_1163) ;  /* 0x0000000000107947 */ /* 0x000fea0003800000 */
.L_x_1162:
[----:B------:R-:W-:Y:S05]  /*10d40*/  @!P0 BRA `(.L_x_1163) ;  /* 0x00000000000c8947 */ /* 0x000fea0003800000 */
[----:B-1----:R-:W2:Y:S04]  /*10d50*/  LDG.E R6, desc[UR60][R2.64] ;  /* 0x0000003c02067981 */ /* 0x002ea8000c1e1900 */
[----:B------:R-:W2:Y:S02]  /*10d60*/  LDG.E R5, desc[UR60][R2.64+0x4] ;  /* 0x0000043c02057981 */ /* 0x000ea4000c1e1900 */
[----:B--2---:R-:W-:-:S07]  /*10d70*/  IMAD.IADD R5, R5, 0x1, -R6 ;  /* 0x0000000105057824 */ /* 0x004fce00078e0a06 */
.L_x_1163:
[----:B--2---:R-:W2:Y:S01]  /*10d80*/  LDC.64 R2, c[0x0][0x9e0] ;  /* 0x00027800ff027b82 */ /* 0x004ea20000000a00 */
[----:B-----5:R-:W-:Y:S01]  /*10d90*/  IMAD.IADD R7, R5, 0x1, -R4 ;  /* 0x0000000105077824 */ /* 0x020fe200078e0a04 */
[----:B------:R-:W-:-:S04]  /*10da0*/  LEA R9, R17, 0x80, 0x7 ;  /* 0x0000008011097811 */ /* 0x000fc800078e38ff */
[----:B------:R-:W-:Y:S02]  /*10db0*/  IADD3 R9, R7, R9, -R0 ;  /* 0x0000000907097210 */ /* 0x000fe40007ffe800 */
[----:B--2---:R-:W-:-:S03]  /*10dc0*/  ISETP.GE.AND P0, PT, R3, 0x1, PT ;  /* 0x000000010300780c */ /* 0x004fc60003f06270 */
[----:B------:R-:W-:-:S10]  /*10dd0*/  IMAD.IADD R2, R9, 0x1, R2 ;  /* 0x0000000109027824 */ /* 0x000fd400078e0202 */
[----:B------:R-:W-:Y:S05]  /*10de0*/  @!P0 BRA `(.L_x_1164) ;  /* 0x0000000000488947 */ /* 0x000fea0003800000 */
[C---:B------:R-:W-:Y:S01]  /*10df0*/  ISETP.GT.AND P1, PT, R9.reuse, RZ, PT ;  /* 0x000000ff0900720c */ /* 0x040fe20003f24270 */
[----:B------:R-:W-:Y:S01]  /*10e00*/  BSSY B0, `(.L_x_1165) ;  /* 0x000000e000007945 */ /* 0x000fe20003800000 */
[----:B-1----:R-:W-:-:S11]  /*10e10*/  VIADD R6, R9, 0xffffffff ;  /* 0xffffffff09067836 */ /* 0x002fd60000000000 */
        /* <DEDUP_REMOVED lines=8> */
.L_x_1166:
[----:B------:R-:W-:-:S13]  /*10ea0*/  ISETP.NE.AND P1, PT, R3, 0x1, PT ;  /* 0x000000010300780c */ /* 0x000fda0003f25270 */
[----:B------:R-:W1:Y:S02]  /*10eb0*/  @P1 LDC.64 R4, c[0x0][0x9e8] ;  /* 0x00027a00ff041b82 */ /* 0x000e640000000a00 */
[----:B-1----:R-:W-:-:S05]  /*10ec0*/  @P1 IMAD.HI.U32 R4, R6, R4, RZ ;  /* 0x0000000406041227 */ /* 0x002fca00078e00ff */
[----:B------:R-:W-:-:S07]  /*10ed0*/  @P1 SHF.R.U32.HI R6, RZ, R5, R4 ;  /* 0x00000005ff061219 */ /* 0x000fce0000011604 */
.L_x_1167:
[----:B------:R-:W-:Y:S05]  /*10ee0*/  BSYNC B0 ;  /* 0x0000000000007941 */ /* 0x000fea0003800000 */
.L_x_1165:
[----:B------:R-:W-:-:S05]  /*10ef0*/  IMAD R5, R6, R3, R3 ;  /* 0x0000000306057224 */ /* 0x000fca00078e0203 */
[----:B------:R-:W-:-:S07]  /*10f00*/  VIMNMX R2, R2, R5, PT ;  /* 0x0000000502027248 */ /* 0x000fce0003fe0100 */
.L_x_1164:
[----:B------:R-:W-:Y:S01]  /*10f10*/  VIADD R2, R2, 0x5f ;  /* 0x0000005f02027836 */ /* 0x000fe20000000000 */
[----:B------:R-:W-:Y:S01]  /*10f20*/  ULDC UR4, c[0x0][0x9dc] ;  /* 0x0002770000047ab9 */ /* 0x000fe20000000800 */
[----:B------:R-:W-:Y:S02]  /*10f30*/  IMAD R0, R17, 0x80, -R0 ;  /* 0x0000008011007824 */ /* 0x000fe400078e0a00 */
[----:B------:R-:W-:-:S04]  /*10f40*/  IMAD.HI R5, R2, 0x2aaaaaab, RZ ;  /* 0x2aaaaaab02057827 */ /* 0x000fc800078e02ff */
[C---:B------:R-:W-:Y:S02]  /*10f50*/  VIADD R2, R7.reuse, 0x5f ;  /* 0x0000005f07027836 */ /* 0x040fe40000000000 */
[----:B------:R-:W-:Y:S02]  /*10f60*/  IMAD.IADD R7, R7, 0x1, R0 ;  /* 0x0000000107077824 */ /* 0x000fe400078e0200 */
[----:B------:R-:W-:Y:S01]  /*10f70*/  IMAD.HI R4, R2, 0x2aaaaaab, RZ ;  /* 0x2aaaaaab02047827 */ /* 0x000fe200078e02ff */
[----:B------:R-:W-:-:S03]  /*10f80*/  SHF.R.U32.HI R2, RZ, 0x1f, R5 ;  /* 0x0000001fff027819 */ /* 0x000fc60000011605 */
[----:B------:R-:W-:Y:S01]  /*10f90*/  VIADD R0, R7, -UR4 ;  /* 0x8000000407007c36 */ /* 0x000fe20008000000 */
[----:B------:R-:W-:Y:S02]  /*10fa0*/  LEA.HI.SX32 R2, R5, R2, 0x1c ;  /* 0x0000000205027211 */ /* 0x000fe400078fe2ff */
[----:B------:R-:W-:-:S04]  /*10fb0*/  SHF.R.U32.HI R5, RZ, 0x1f, R4 ;  /* 0x0000001fff057819 */ /* 0x000fc80000011604 */
[----:B------:R-:W-:-:S04]  /*10fc0*/  LEA.HI.SX32 R5, R4, R5, 0x1c ;  /* 0x0000000504057211 */ /* 0x000fc800078fe2ff */
[----:B-1----:R-:W-:-:S05]  /*10fd0*/  VIMNMX R6, R5, R2, PT ;  /* 0x0000000205067248 */ /* 0x002fca0003fe0100 */
[----:B------:R1:W-:Y:S01]  /*10fe0*/  STL [R1+0x14], R6 ;  /* 0x0000140601007387 */ /* 0x0003e20000100800 */
[----:B------:R-:W-:Y:S05]  /*10ff0*/  @!P0 BRA `(.L_x_1168) ;  /* 0x0000000000488947 */ /* 0x000fea0003800000 */
[----:B------:R-:W-:Y:S01]  /*11000*/  IMAD.MOV.U32 R2, RZ, RZ, R7 ;  /* 0x000000ffff027224 */ /* 0x000fe200078e0007 */
[----:B------:R-:W-:Y:S04]  /*11010*/  BSSY B0, `(.L_x_1169) ;  /* 0x000000e000007945 */ /* 0x000fe80003800000 */
[----:B------:R-:W-:-:S13]  /*11020*/  ISETP.GT.AND P0, PT, R2, -0x1, PT ;  /* 0xffffffff0200780c */ /* 0x000fda0003f04270 */
[----:B------:R-:W-:Y:S05]  /*11030*/  @P0 BRA `(.L_x_1170) ;  /* 0x00000000001c0947 */ /* 0x000fea0003800000 */
[----:B------:R-:W-:Y:S02]  /*11040*/  ISETP.NE.AND P0, PT, R3, 0x1, PT ;  /* 0x000000010300780c */ /* 0x000fe40003f05270 */
[----:B------:R-:W-:-:S11]  /*11050*/  LOP3.LUT R7, RZ, R2, RZ, 0x33, !PT ;  /* 0x00000002ff077212 */ /* 0x000fd600078e33ff */
[----:B------:R-:W2:Y:S02]  /*11060*/  @P0 LDC.64 R4, c[0x0][0x9e8] ;  /* 0x00027a00ff040b82 */ /* 0x000ea40000000a00 */
[----:B--2---:R-:W-:-:S05]  /*11070*/  @P0 IMAD.HI.U32 R4, R7, R4, RZ ;  /* 0x0000000407040227 */ /* 0x004fca00078e00ff */
[----:B------:R-:W-:-:S04]  /*11080*/  @P0 SHF.R.U32.HI R7, RZ, R5, R4 ;  /* 0x00000005ff070219 */ /* 0x000fc80000011604 */
[----:B------:R-:W-:Y:S01]  /*11090*/  LOP3.LUT R2, RZ, R7, RZ, 0x33, !PT ;  /* 0x00000007ff027212 */ /* 0x000fe200078e33ff */
[----:B------:R-:W-:Y:S06]  /*110a0*/  BRA `(.L_x_1171) ;  /* 0x0000000000107947 */ /* 0x000fec0003800000 */
.L_x_1170:
[----:B------:R-:W-:-:S13]  /*110b0*/  ISETP.NE.AND P0, PT, R3, 0x1, PT ;  /* 0x000000010300780c */ /* 0x000fda0003f05270 */
[----:B------:R-:W2:Y:S02]  /*110c0*/  @P0 LDC.64 R4, c[0x0][0x9e8] ;  /* 0x00027a00ff040b82 */ /* 0x000ea40000000a00 */
[----:B--2---:R-:W-:-:S05]  /*110d0*/  @P0 IMAD.HI.U32 R4, R2, R4, RZ ;  /* 0x0000000402040227 */ /* 0x004fca00078e00ff */
[----:B------:R-:W-:-:S07]  /*110e0*/  @P0 SHF.R.U32.HI R2, RZ, R5, R4 ;  /* 0x00000005ff020219 */ /* 0x000fce0000011604 */
.L_x_1171:
[----:B------:R-:W-:Y:S05]  /*110f0*/  BSYNC B0 ;  /* 0x0000000000007941 */ /* 0x000fea0003800000 */
.L_x_1169:
[----:B------:R-:W-:-:S05]  /*11100*/  IMAD R3, R2, R3, RZ ;  /* 0x0000000302037224 */ /* 0x000fca00078e02ff */
[----:B------:R-:W-:-:S07]  /*11110*/  VIMNMX R0, R0, R3, !PT ;  /* 0x0000000300007248 */ /* 0x000fce0007fe0100 */
.L_x_1168:
[----:B------:R-:W-:Y:S01]  /*11120*/  IMAD.HI R0, R0, 0x2aaaaaab, RZ ;  /* 0x2aaaaaab00007827 */ /* 0x000fe200078e02ff */
[----:B------:R-:W-:Y:S04]  /*11130*/  BSSY B6, `(.L_x_1172) ;  /* 0x000031c000067945 */ /* 0x000fe80003800000 */
[----:B------:R-:W-:-:S04]  /*11140*/  SHF.R.U32.HI R3, RZ, 0x1f, R0 ;  /* 0x0000001fff037819 */ /* 0x000fc80000011600 */
[----:B------:R-:W-:-:S04]  /*11150*/  LEA.HI.SX32 R3, R0, R3, 0x1c ;  /* 0x0000000300037211 */ /* 0x000fc800078fe2ff */
[----:B------:R-:W-:-:S04]  /*11160*/  VIMNMX R2, RZ, R3, !PT ;  /* 0x00000003ff027248 */ /* 0x000fc80007fe0100 */
[----:B------:R-:W-:Y:S01]  /*11170*/  ISETP.GT.AND P0, PT, R6, R2, PT ;  /* 0x000000020600720c */ /* 0x000fe20003f04270 */
[----:B------:R2:W-:-:S12]  /*11180*/  STL [R1+0x10], R2 ;  /* 0x0000100201007387 */ /* 0x0005d80000100800 */
[----:B--2---:R-:W-:Y:S05]  /*11190*/  @P0 BRA `(.L_x_1173) ;  /* 0x0000000000440947 */ /* 0x004fea0003800000 */
[----:B------:R-:W2:Y:S02]  /*111a0*/  S2R R2, SR_TID.X ;  /* 0x0000000000027919 */ /* 0x000ea40000002100 */
[----:B--2---:R-:W-:-:S04]  /*111b0*/  LOP3.LUT R2, R2, 0x1f, RZ, 0xc0, !PT ;  /* 0x0000001f02027812 */ /* 0x004fc800078ec0ff */
[----:B------:R-:W-:-:S13]  /*111c0*/  ISETP.NE.AND P1, PT, R2, RZ, PT ;  /* 0x000000ff0200720c */ /* 0x000fda0003f25270 */
[----:B------:R-:W-:Y:S05]  /*111d0*/  @P1 BRA `(.L_x_1174) ;  /* 0x0000003000441947 */ /* 0x000fea0003800000 */
[----:B------:R-:W2:Y:S01]  /*111e0*/  S2R R7, SR_LANEID ;  /* 0x0000000000077919 */ /* 0x000ea20000000000 */
[----:B------:R-:W-:Y:S01]  /*111f0*/  VOTEU.ANY UR4, UPT, PT ;  /* 0x0000000000047886 */ /* 0x000fe200038e0100 */
[----:B------:R-:W3:Y:S01]  /*11200*/  LDC.64 R2, c[0x0][0xc38] ;  /* 0x00030e00ff027b82 */ /* 0x000ee20000000a00 */
[----:B------:R-:W2:Y:S08]  /*11210*/  FLO.U32 R0, UR4 ;  /* 0x0000000400007d00 */ /* 0x000eb000080e0000 */
[----:B------:R-:W3:Y:S01]  /*11220*/  POPC R5, UR4 ;  /* 0x0000000400057d09 */ /* 0x000ee20008000000 */
[----:B--2---:R-:W-:-:S13]  /*11230*/  ISETP.EQ.U32.AND P0, PT, R0, R7, PT ;  /* 0x000000070000720c */ /* 0x004fda0003f02070 */
[----:B---3--:R-:W2:Y:S01]  /*11240*/  @P0 ATOMG.E.ADD.STRONG.GPU PT, R3, desc[UR60][R2.64], R5 ;  /* 0x00000005020309a8 */ /* 0x008ea200081ee1fc */
[----:B------:R-:W3:Y:S02]  /*11250*/  S2R R4, SR_LTMASK ;  /* 0x0000000000047919 */ /* 0x000ee40000003900 */
[----:B---3--:R-:W-:-:S04]  /*11260*/  LOP3.LUT R4, R4, UR4, RZ, 0xc0, !PT ;  /* 0x0000000404047c12 */ /* 0x008fc8000f8ec0ff */
[----:B------:R-:W3:Y:S01]  /*11270*/  POPC R7, R4 ;  /* 0x0000000400077309 */ /* 0x000ee20000000000 */
[----:B--2---:R-:W3:Y:S02]  /*11280*/  SHFL.IDX PT, R0, R3, R0, 0x1f ;  /* 0x00001f0003007589 */ /* 0x004ee400000e0000 */
[----:B---3--:R-:W-:Y:S01]  /*11290*/  IADD3 R16, R0, UR38, R7 ;  /* 0x0000002600107c10 */ /* 0x008fe2000fffe007 */
[----:B------:R-:W-:Y:S06]  /*112a0*/  BRA `(.L_x_1174) ;  /* 0x0000003000107947 */ /* 0x000fec0003800000 */
.L_x_1173:
[----:B------:R-:W2:Y:S01]  /*112b0*/  S2R R3, SR_CgaCtaId ;  /* 0x0000000000037919 */ /* 0x000ea20000008800 */
[----:B------:R-:W-:-:S04]  /*112c0*/  MOV R0, 0x400 ;  /* 0x0000040000007802 */ /* 0x000fc80000000f00 */
[----:B--2---:R-:W-:-:S05]  /*112d0*/  LEA R2, R3, R0, 0x18 ;  /* 0x0000000003027211 */ /* 0x004fca00078ec0ff */
[----:B------:R2:W-:Y:S01]  /*112e0*/  STL [R1+0xc], R2 ;  /* 0x00000c0201007387 */ /* 0x0005e20000100800 */
[----:B------:R-:W-:-:S05]  /*112f0*/  VIADD R0, R2, 0x1e400 ;  /* 0x0001e40002007836 */ /* 0x000fca0000000000 */
[----:B------:R-:W-:-:S13]  /*11300*/  LOP3.LUT P0, RZ, R0, 0x3ff, RZ, 0xc0, !PT ;  /* 0x000003ff00ff7812 */ /* 0x000fda000780c0ff */
[----:B--2---:R-:W-:Y:S05]  /*11310*/  @!P0 BRA `(.L_x_1175) ;  /* 0x0000000000408947 */ /* 0x004fea0003800000 */
[----:B------:R-:W-:Y:S01]  /*11320*/  MOV R2, 0x0 ;  /* 0x0000000000027802 */ /* 0x000fe20000000f00 */
[----:B------:R-:W-:Y:S01]  /*11330*/  ULDC.64 UR6, c[0x4][0xa8] ;  /* 0x01002a0000067ab9 */ /* 0x000fe20000000a00 */
[----:B------:R-:W-:Y:S01]  /*11340*/  ULDC.64 UR8, c[0x4][0xb0] ;  /* 0x01002c0000087ab9 */ /* 0x000fe20000000a00 */
[----:B------:R-:W-:Y:S01]  /*11350*/  ULDC.64 UR4, c[0x4][0x30] ;  /* 0x01000c0000047ab9 */ /* 0x000fe20000000a00 */
[----:B------:R-:W-:Y:S02]  /*11360*/  IMAD.U32 R4, RZ, RZ, UR6 ;  /* 0x00000006ff047e24 */ /* 0x000fe4000f8e00ff */
[----:B------:R-:W2:Y:S01]  /*11370*/  LDC.64 R2, c[0x4][R2] ;  /* 0x0100000002027b82 */ /* 0x000ea20000000a00 */
[----:B------:R-:W-:Y:S02]  /*11380*/  IMAD.U32 R5, RZ, RZ, UR7 ;  /* 0x00000007ff057e24 */ /* 0x000fe4000f8e00ff */
[----:B-1----:R-:W-:Y:S02]  /*11390*/  IMAD.U32 R6, RZ, RZ, UR8 ;  /* 0x00000008ff067e24 */ /* 0x002fe4000f8e00ff */
[----:B------:R-:W-:-:S02]  /*113a0*/  IMAD.U32 R7, RZ, RZ, UR9 ;  /* 0x00000009ff077e24 */ /* 0x000fc4000f8e00ff */
[----:B------:R-:W-:Y:S02]  /*113b0*/  IMAD.U32 R10, RZ, RZ, UR4 ;  /* 0x00000004ff0a7e24 */ /* 0x000fe4000f8e00ff */
[----:B0-----:R-:W-:Y:S02]  /*113c0*/  IMAD.U32 R11, RZ, RZ, UR5 ;  /* 0x00000005ff0b7e24 */ /* 0x001fe4000f8e00ff */
[----:B------:R-:W-:Y:S02]  /*113d0*/  IMAD.MOV.U32 R8, RZ, RZ, 0x70 ;  /* 0x00000070ff087424 */ /* 0x000fe400078e00ff */
[----:B------:R-:W-:Y:S02]  /*113e0*/  IMAD.MOV.U32 R12, RZ, RZ, 0x1 ;  /* 0x00000001ff0c7424 */ /* 0x000fe400078e00ff */
[----:B------:R-:W-:-:S07]  /*113f0*/  IMAD.MOV.U32 R13, RZ, RZ, RZ ;  /* 0x000000ffff0d7224 */ /* 0x000fce00078e00ff */
[----:B------:R-:W-:-:S07]  /*11400*/  LEPC R20, `(.L_x_1175) ;  /* 0x000000001014794e */ /* 0x000fce0000000000 */
[----:B--2---:R-:W-:Y:S05]  /*11410*/  CALL.ABS.NOINC R2 ;  /* 0x0000000002007343 */ /* 0x004fea0003c00000 */
.L_x_1175:
        /* <DEDUP_REMOVED lines=8> */
[----:B------:R2:W3:Y:S01]  /*114a0*/  LDC.64 R2, c[0x4][R0] ;  /* 0x0100000000027b82 */ /* 0x0004e20000000a00 */
[----:B------:R-:W-:Y:S02]  /*114b0*/  IMAD.U32 R4, RZ, RZ, UR6 ;  /* 0x00000006ff047e24 */ /* 0x000fe4000f8e00ff */
[----:B------:R-:W-:Y:S02]  /*114c0*/  IMAD.U32 R5, RZ, RZ, UR7 ;  /* 0x00000007ff057e24 */ /* 0x000fe4000f8e00ff */
[----:B-1----:R-:W-:Y:S02]  /*114d0*/  IMAD.U32 R6, RZ, RZ, UR8 ;  /* 0x00000008ff067e24 */ /* 0x002fe4000f8e00ff */
[----:B------:R-:W-:-:S02]  /*114e0*/  IMAD.U32 R7, RZ, RZ, UR9 ;  /* 0x00000009ff077e24 */ /* 0x000fc4000f8e00ff */
[----:B------:R-:W-:Y:S02]  /*114f0*/  IMAD.U32 R10, RZ, RZ, UR4 ;  /* 0x00000004ff0a7e24 */ /* 0x000fe4000f8e00ff */
[----:B0-----:R-:W-:Y:S02]  /*11500*/  IMAD.U32 R11, RZ, RZ, UR5 ;  /* 0x00000005ff0b7e24 */ /* 0x001fe4000f8e00ff */
[----:B------:R-:W-:Y:S02]  /*11510*/  IMAD.MOV.U32 R8, RZ, RZ, 0x70 ;  /* 0x00000070ff087424 */ /* 0x000fe400078e00ff */
[----:B------:R-:W-:Y:S02]  /*11520*/  IMAD.MOV.U32 R12, RZ, RZ, 0x1 ;  /* 0x00000001ff0c7424 */ /* 0x000fe400078e00ff */
[----:B--2---:R-:W-:-:S07]  /*11530*/  IMAD.MOV.U32 R13, RZ, RZ, RZ ;  /* 0x000000ffff0d7224 */ /* 0x004fce00078e00ff */
[----:B------:R-:W-:-:S07]  /*11540*/  LEPC R20, `(.L_x_1177) ;  /* 0x000000001014794e */ /* 0x000fce0000000000 */
[----:B---3--:R-:W-:Y:S05]  /*11550*/  CALL.ABS.NOINC R2 ;  /* 0x0000000002007343 */ /* 0x008fea0003c00000 */
.L_x_1177:
        /* <DEDUP_REMOVED lines=16> */
.L_x_1176:
[----:B-1----:R-:W2:Y:S01]  /*11660*/  LDL.LU R6, [R1+0x1c] ;  /* 0x00001c0001067983 */ /* 0x002ea20000300800 */
[----:B------:R-:W1:Y:S01]  /*11670*/  LDC R0, c[0x0][0x428] ;  /* 0x00010a00ff007b82 */ /* 0x000e620000000800 */
[----:B------:R-:W-:Y:S01]  /*11680*/  IMAD.MOV.U32 R4, RZ, RZ, R18 ;  /* 0x000000ffff047224 */ /* 0x000fe200078e0012 */
[----:B------:R-:W-:Y:S01]  /*11690*/  ULDC.64 UR4, c[0x0][0x9f8] ;  /* 0x00027e0000047ab9 */ /* 0x000fe20000000a00 */
[----:B------:R-:W3:Y:S01]  /*116a0*/  S2R R7, SR_TID.X ;  /* 0x0000000000077919 */ /* 0x000ee20000002100 */
[----:B-1----:R-:W-:Y:S02]  /*116b0*/  ISETP.NE.AND P0, PT, R0, 0x1, PT ;  /* 0x000000010000780c */ /* 0x002fe40003f05270 */
[----:B---3--:R-:W-:-:S11]  /*116c0*/  LOP3.LUT R7, R7, 0x1f, RZ, 0xc0, !PT ;  /* 0x0000001f07077812 */ /* 0x008fd600078ec0ff */
[----:B------:R-:W1:Y:S08]  /*116d0*/  @P0 LDC R3, c[0x0][0x42c] ;  /* 0x00010b00ff030b82 */ /* 0x000e700000000800 */
[----:B------:R-:W3:Y:S01]  /*116e0*/  @P0 LDC R5, c[0x0][0x430] ;  /* 0x00010c00ff050b82 */ /* 0x000ee20000000800 */
[----:B-1----:R-:W-:-:S05]  /*116f0*/  @P0 IMAD.HI.U32 R0, R18, R3, RZ ;  /* 0x0000000312000227 */ /* 0x002fca00078e00ff */
[----:B---3--:R-:W-:Y:S01]  /*11700*/  @P0 SHF.R.U32.HI R4, RZ, R5, R0 ;  /* 0x00000005ff040219 */ /* 0x008fe20000011600 */
[----:B------:R-:W-:Y:S01]  /*11710*/  IMAD.MOV.U32 R0, RZ, RZ, R19 ;  /* 0x000000ffff007224 */ /* 0x000fe200078e0013 */
[----:B------:R-:W-:-:S04]  /*11720*/  ISETP.NE.U32.AND P0, PT, RZ, UR4, PT ;  /* 0x00000004ff007c0c */ /* 0x000fc8000bf05070 */
[----:B------:R-:W-:Y:S01]  /*11730*/  ISETP.NE.AND.EX P0, PT, RZ, UR5, PT, P0 ;  /* 0x00000005ff007c0c */ /* 0x000fe2000bf05300 */
[----:B------:R-:W-:-:S12]  /*11740*/  ULDC.64 UR4, c[0x0][0xa00] ;  /* 0x0002800000047ab9 */ /* 0x000fd80000000a00 */
[----:B------:R-:W1:Y:S01]  /*11750*/  @P0 LDC.64 R2, c[0x0][0x9f8] ;  /* 0x00027e00ff020b82 */ /* 0x000e620000000a00 */
[----:B------:R-:W-:-:S04]  /*11760*/  ISETP.NE.AND P6, PT, R7, RZ, PT ;  /* 0x000000ff0700720c */ /* 0x000fc80003fc5270 */
[----:B------:R-:W-:-:S09]  /*11770*/  PLOP3.LUT P1, PT, P6, PT, PT, 0x8, 0x0 ;  /* 0x000000000000781c */ /* 0x000fd2000372e170 */
[----:B------:R-:W-:Y:S01]  /*11780*/  VOTEU.ALL UP1, P6 ;  /* 0x00000000003f7886 */ /* 0x000fe20003020000 */
[----:B-1----:R-:W-:-:S05]  /*11790*/  @P0 IMAD.WIDE R2, R19, 0x4, R2 ;  /* 0x0000000413020825 */ /* 0x002fca00078e0202 */
[----:B------:R1:W5:Y:S01]  /*117a0*/  @P0 LDG.E R0, desc[UR60][R2.64] ;  /* 0x0000003c02000981 */ /* 0x000362000c1e1900 */
[----:B------:R-:W-:Y:S01]  /*117b0*/  ISETP.NE.U32.AND P0, PT, RZ, UR4, PT ;  /* 0x00000004ff007c0c */ /* 0x000fe2000bf05070 */
[----:B------:R-:W-:-:S03]  /*117c0*/  @!UP1 UIADD3 UR8, UP0, UR36, 0x270, URZ ;  /* 0x0000027024089890 */ /* 0x000fc6000ff1e03f */
[----:B------:R-:W-:Y:S01]  /*117d0*/  ISETP.NE.AND.EX P0, PT, RZ, UR5, PT, P0 ;  /* 0x00000005ff007c0c */ /* 0x000fe2000bf05300 */
[----:B------:R-:W-:-:S03]  /*117e0*/  @!UP1 UIADD3.X UR9, URZ, UR37, URZ, UP0, !UPT ;  /* 0x000000253f099290 */ /* 0x000fc600087fe43f */
[----:B------:R-:W-:Y:S01]  /*117f0*/  SEL R7, R19, RZ, !P0 ;  /* 0x000000ff13077207 */ /* 0x000fe20004000000 */
[----:B------:R-:W-:Y:S01]  /*11800*/  VOTEU.ALL UP0, P6 ;  /* 0x00000000003f7886 */ /* 0x000fe20003000000 */
[----:B-12---:R-:W-:-:S07]  /*11810*/  IMAD R8, R17, 0x80, R6 ;  /* 0x0000008011087824 */ /* 0x006fce00078e0206 */
.L_x_1178:
        /* <DEDUP_REMOVED lines=9> */
[----:B-1----:R-:W-:Y:S05]  /*118b0*/  @P1 BRA.U.ANY `(.L_x_1178) ;  /* 0xfffffffd00d81947 */ /* 0x002fea000393ffff */
[----:B------:R-:W1:Y:S01]  /*118c0*/  S2R R2, SR_TID.X ;  /* 0x0000000000027919 */ /* 0x000e620000002100 */
[----:B------:R-:W-:Y:S01]  /*118d0*/  UMOV UR4, 0x40 ;  /* 0x0000004000047882 */ /* 0x000fe20000000000 */
[----:B-1----:R-:W-:-:S04]  /*118e0*/  LOP3.LUT R2, R2, 0x1f, RZ, 0xc0, !PT ;  /* 0x0000001f02027812 */ /* 0x002fc800078ec0ff */
[----:B------:R-:W-:-:S04]  /*118f0*/  ISETP.NE.AND P2, PT, R2, RZ, PT ;  /* 0x000000ff0200720c */ /* 0x000fc80003f45270 */
[----:B------:R-:W-:-:S09]  /*11900*/  PLOP3.LUT P1, PT, P2, PT, PT, 0x8, 0x0 ;  /* 0x000000000000781c */ /* 0x000fd2000172e170 */
[----:B------:R-:W-:-:S05]  /*11910*/  VOTEU.ALL UP0, P2 ;  /* 0x00000000003f7886 */ /* 0x000fca0001000000 */
.L_x_1179:
        /* <DEDUP_REMOVED lines=15> */
.L_x_1180:
        /* <DEDUP_REMOVED lines=9> */
[----:B------:R-:W2:Y:S01]  /*11aa0*/  LDL R5, [R1+0x14] ;  /* 0x0000140001057983 */ /* 0x000ea20000100800 */
[----:B------:R-:W1:Y:S01]  /*11ab0*/  LDC.64 R2, c[0x0][0x3f8] ;  /* 0x0000fe00ff027b82 */ /* 0x000e620000000a00 */
[----:B------:R-:W-:Y:S02]  /*11ac0*/  ULDC.64 UR4, c[0x0][0xa08] ;  /* 0x0002820000047ab9 */ /* 0x000fe40000000a00 */
[----:B-1----:R-:W-:Y:S01]  /*11ad0*/  LOP3.LUT P0, RZ, R2, UR4, RZ, 0xfc, !PT ;  /* 0x0000000402ff7c12 */ /* 0x002fe2000f80fcff */
[----:B------:R-:W-:-:S03]  /*11ae0*/  UMOV UR4, 0xffffffff ;  /* 0xffffffff00047882 */ /* 0x000fc60000000000 */
[----:B------:R-:W-:-:S04]  /*11af0*/  LOP3.LUT P0, RZ, R3, UR5, RZ, 0xfc, P0 ;  /* 0x0000000503ff7c12 */ /* 0x000fc8000800fcff */
[----:B-----5:R-:W-:Y:S01]  /*11b00*/  SEL R6, R0, RZ, !P0 ;  /* 0x000000ff00067207 */ /* 0x020fe20004000000 */
[----:B--2---:R-:W-:Y:S01]  /*11b10*/  VIADD R5, R5, 0xffffffff ;  /* 0xffffffff05057836 */ /* 0x004fe20000000000 */
[----:B------:R-:W-:Y:S07]  /*11b20*/  BRA.DIV UR4, `(.L_x_1181) ;  /* 0x0000003a04c87947 */ /* 0x000fee000b800000 */
.L_x_1251:
[----:B------:R-:W-:Y:S01]  /*11b30*/  UMOV UR4, 0xffffffff ;  /* 0xffffffff00047882 */ /* 0x000fe20000000000 */
[----:B------:R-:W-:Y:S02]  /*11b40*/  SHF.R.S32.HI R17, RZ, 0x1f, R0 ;  /* 0x0000001fff117819 */ /* 0x000fe40000011400 */
[----:B------:R-:W-:Y:S05]  /*11b50*/  BRA.DIV UR4, `(.L_x_1182) ;  /* 0x0000003a04f07947 */ /* 0x000fea000b800000 */
[----:B------:R-:W-:-:S13]  /*11b60*/  ELECT P6, URZ, PT ;  /* 0x00000000003f782f */ /* 0x000fda00038c0000 */
.L_x_1254:
[----:B------:R-:W-:Y:S05]  /*11b70*/  @!P6 BRA `(.L_x_1183) ;  /* 0x000000040028e947 */ /* 0x000fea0003800000 */
[----:B------:R-:W-:-:S04]  /*11b80*/  ISETP.NE.U32.AND P0, PT, R2, RZ, PT ;  /* 0x000000ff0200720c */ /* 0x000fc80003f05070 */
[----:B------:R-:W-:-:S13]  /*11b90*/  ISETP.NE.AND.EX P0, PT, R3, RZ, PT, P0 ;  /* 0x000000ff0300720c */ /* 0x000fda0003f05300 */
[----:B------:R-:W-:Y:S05]  /*11ba0*/  @!P0 BRA `(.L_x_1184) ;  /* 0x0000000000488947 */ /* 0x000fea0003800000 */
[----:B------:R-:W1:Y:S01]  /*11bb0*/  LDC R12, c[0x0][0x41c] ;  /* 0x00010700ff0c7b82 */ /* 0x000e620000000800 */
[----:B------:R-:W-:Y:S01]  /*11bc0*/  IMAD.MOV.U32 R6, RZ, RZ, R5 ;  /* 0x000000ffff067224 */ /* 0x000fe200078e0005 */
[----:B------:R-:W-:Y:S01]  /*11bd0*/  ULDC.64 UR4, c[0x0][0x408] ;  /* 0x0001020000047ab9 */ /* 0x000fe20000000a00 */
[----:B-1----:R-:W-:-:S13]  /*11be0*/  ISETP.NE.AND P0, PT, R12, 0x1, PT ;  /* 0x000000010c00780c */ /* 0x002fda0003f05270 */
[----:B0-----:R-:W0:Y:S02]  /*11bf0*/  @P0 LDC.64 R10, c[0x0][0x420] ;  /* 0x00010800ff0a0b82 */ /* 0x001e240000000a00 */
[----:B0-----:R-:W-:-:S05]  /*11c00*/  @P0 IMAD.HI.U32 R10, R5, R10, RZ ;  /* 0x0000000a050a0227 */ /* 0x001fca00078e00ff */
        /* <DEDUP_REMOVED lines=12> */
.L_x_1184:
[----:B------:R-:W2:Y:S01]  /*11cd0*/  LDL R9, [R1] ;  /* 0x0000000001097983 */ /* 0x000ea20000100800 */
[----:B0-----:R-:W-:-:S03]  /*11ce0*/  MOV R11, 0x400 ;  /* 0x00000400000b7802 */ /* 0x001fc60000000f00 */
[----:B------:R-:W3:Y:S01]  /*11cf0*/  LDL R10, [R1+0x8] ;  /* 0x00000800010a7983 */ /* 0x000ee20000100800 */
[----:B-1----:R-:W0:Y:S02]  /*11d00*/  S2R R12, SR_CgaCtaId ;  /* 0x00000000000c7919 */ /* 0x002e240000008800 */
[----:B0-----:R-:W-:-:S05]  /*11d10*/  LEA R11, R12, R11, 0x18 ;  /* 0x0000000b0c0b7211 */ /* 0x001fca00078ec0ff */
[----:B--2---:R-:W-:Y:S01]  /*11d20*/  IMAD R9, R9, 0x8, R11 ;  /* 0x0000000809097824 */ /* 0x004fe200078e020b */
[----:B---3--:R-:W-:-:S04]  /*11d30*/  SHF.L.U32 R10, R10, 0x1f, RZ ;  /* 0x0000001f0a0a7819 */ /* 0x008fc800000006ff */
[----:B------:R-:W0:Y:S02]  /*11d40*/  SYNCS.PHASECHK.TRANS64.TRYWAIT P0, [R9+URZ+0x30840], R10 ;  /* 0x0308400a090075a7 */ /* 0x000e24000800017f */
[----:B0-----:R-:W-:Y:S05]  /*11d50*/  @!P0 BRA `(.L_x_1185) ;  /* 0x0000003800908947 */ /* 0x001fea0003800000 */
.L_x_1255:
        /* <DEDUP_REMOVED lines=11> */
.L_x_1186:
[----:B------:R-:W2:Y:S01]  /*11e10*/  LDL R11, [R1] ;  /* 0x00000000010b7983 */ /* 0x000ea20000100800 */
[----:B------:R-:W-:-:S03]  /*11e20*/  MOV R12, 0x400 ;  /* 0x00000400000c7802 */ /* 0x000fc60000000f00 */
[----:B0-----:R-:W3:Y:S01]  /*11e30*/  LDL R10, [R1+0x4] ;  /* 0x00000400010a7983 */ /* 0x001ee20000100800 */
[----:B------:R-:W0:Y:S01]  /*11e40*/  S2R R13, SR_CgaCtaId ;  /* 0x00000000000d7919 */ /* 0x000e220000008800 */
[----:B------:R-:W-:Y:S02]  /*11e50*/  R2UR UR9, R9 ;  /* 0x00000000090972ca */ /* 0x000fe400000e0000 */
[----:B------:R-:W-:Y:S01]  /*11e60*/  R2UR UR11, R5 ;  /* 0x00000000050b72ca */ /* 0x000fe200000e0000 */
[----:B------:R-:W-:Y:S01]  /*11e70*/  UIADD3 UR4, UP0, UR36, 0x370, URZ ;  /* 0x0000037024047890 */ /* 0x000fe2000ff1e03f */
[----:B------:R-:W-:Y:S02]  /*11e80*/  R2UR UR12, R4 ;  /* 0x00000000040c72ca */ /* 0x000fe400000e0000 */
[----:B-----5:R-:W-:Y:S02]  /*11e90*/  R2UR UR13, R6 ;  /* 0x00000000060d72ca */ /* 0x020fe400000e0000 */
[----:B0-----:R-:W-:-:S05]  /*11ea0*/  LEA R12, R13, R12, 0x18 ;  /* 0x0000000c0d0c7211 */ /* 0x001fca00078ec0ff */
[----:B------:R-:W-:Y:S01]  /*11eb0*/  UIADD3 UR9, UR9, 0x30830, URZ ;  /* 0x0003083009097890 */ /* 0x000fe2000fffe03f */
[----:B------:R-:W-:Y:S01]  /*11ec0*/  UMOV UR10, URZ ;  /* 0x0000003f000a7c82 */ /* 0x000fe20008000000 */
[----:B------:R-:W-:Y:S01]  /*11ed0*/  UMOV UR6, 0x0 ;  /* 0x0000000000067882 */ /* 0x000fe20000000000 */
[----:B------:R-:W-:Y:S01]  /*11ee0*/  UMOV UR7, 0x14f00000 ;  /* 0x14f0000000077882 */ /* 0x000fe20000000000 */
[----:B------:R-:W-:Y:S01]  /*11ef0*/  UMOV UR16, 0x40 ;  /* 0x0000004000107882 */ /* 0x000fe20000000000 */
[----:B--2---:R-:W-:Y:S01]  /*11f00*/  IMAD R9, R11, 0x9000, R12 ;  /* 0x000090000b097824 */ /* 0x004fe200078e020c */
[----:B---3--:R-:W-:-:S04]  /*11f10*/  R2UR UR5, R10 ;  /* 0x000000000a0572ca */ /* 0x008fc800000e0000 */
        /* <DEDUP_REMOVED lines=15> */
[----:B-1----:R-:W-:Y:S01]  /*12010*/  NOP ;  /* 0x0000000000007918 */ /* 0x002fe20000000000 */
.L_x_1183:
[----:B------:R-:W2:Y:S01]  /*12020*/  LDL.LU R12, [R1+0x18] ;  /* 0x00001800010c7983 */ /* 0x000ea20000300800 */
[----:B------:R-:W-:Y:S01]  /*12030*/  MOV R10, 0x400 ;  /* 0x00000400000a7802 */ /* 0x000fe20000000f00 */
[----:B------:R-:W-:Y:S05]  /*12040*/  WARPSYNC.ALL ;  /* 0x0000000000007948 */ /* 0x000fea0003800000 */
[----:B0-----:R-:W0:Y:S01]  /*12050*/  S2R R11, SR_CgaCtaId ;  /* 0x00000000000b7919 */ /* 0x001e220000008800 */
[----:B------:R-:W-:-:S13]  /*12060*/  ELECT P0, URZ, PT ;  /* 0x00000000003f782f */ /* 0x000fda0003800000 */
[C---:B------:R-:W-:Y:S01]  /*12070*/  @P0 R2UR UR13, R7.reuse ;  /* 0x00000000070d02ca */ /* 0x040fe200000e0000 */
[----:B------:R-:W-:Y:S01]  /*12080*/  UIADD3 UR4, UP0, UR36, 0x270, URZ ;  /* 0x0000027024047890 */ /* 0x000fe2000ff1e03f */
[----:B------:R-:W-:Y:S01]  /*12090*/  @P0 R2UR UR12, R18 ;  /* 0x00000000120c02ca */ /* 0x000fe200000e0000 */
[----:B------:R-:W-:Y:S01]  /*120a0*/  UMOV UR6, 0x0 ;  /* 0x0000000000067882 */ /* 0x000fe20000000000 */
[----:B------:R-:W-:Y:S01]  /*120b0*/  @P0 R2UR UR11, R8 ;  /* 0x00000000080b02ca */ /* 0x000fe200000e0000 */
        /* <DEDUP_REMOVED lines=37> */
.L_x_1256:
[----:B------:R-:W-:Y:S05]  /*12310*/  BSYNC B0 ;  /* 0x0000000000007941 */ /* 0x000fea0003800000 */
.L_x_1187:
[----:B------:R-:W2:Y:S04]  /*12320*/  LDL R9, [R1+0x14] ;  /* 0x0000140001097983 */ /* 0x000ea80000100800 */
[----:B0-----:R-:W3:Y:S01]  /*12330*/  LDL R8, [R1+0x10] ;  /* 0x0000100001087983 */ /* 0x001ee20000100800 */
[----:B------:R-:W-:Y:S01]  /*12340*/  BSSY B0, `(.L_x_1189) ;  /* 0x00001a7000007945 */ /* 0x000fe20003800000 */
[----:B--2---:R-:W-:-:S05]  /*12350*/  VIADD R7, R9, 0xfffffffe ;  /* 0xfffffffe09077836 */ /* 0x004fca0000000000 */
[----:B---3--:R-:W-:-:S13]  /*12360*/  ISETP.GE.AND P0, PT, R7, R8, PT ;  /* 0x000000080700720c */ /* 0x008fda0003f06270 */
[----:B------:R-:W-:Y:S05]  /*12370*/  @!P0 BRA `(.L_x_1190) ;  /* 0x00000018008c8947 */ /* 0x000fea0003800000 */
[----:B------:R-:W-:Y:S01]  /*12380*/  LOP3.LUT R13, RZ, R8, RZ, 0x33, !PT ;  /* 0x00000008ff0d7212 */ /* 0x000fe200078e33ff */
[----:B------:R-:W-:Y:S01]  /*12390*/  IMAD.MOV R8, RZ, RZ, -R9 ;  /* 0x000000ffff087224 */ /* 0x000fe200078e0a09 */
[----:B------:R-:W-:Y:S04]  /*123a0*/  BSSY B1, `(.L_x_1191) ;  /* 0x0000091000017945 */ /* 0x000fe80003800000 */
[----:B------:R-:W-:-:S05]  /*123b0*/  VIADDMNMX R13, R8, 0x1, R13, !PT ;  /* 0x00000001080d7846 */ /* 0x000fca000780010d */
[----:B------:R-:W-:-:S05]  /*123c0*/  IMAD.IADD R8, R9, 0x1, R13 ;  /* 0x0000000109087824 */ /* 0x000fca00078e020d */
        /* <DEDUP_REMOVED lines=33> */
.L_x_1195:
[----:B0-----:R-:W0:Y:S01]  /*125e0*/  S2R R3, SR_CgaCtaId ;  /* 0x0000000000037919 */ /* 0x001e220000008800 */
[----:B------:R-:W-:-:S04]  /*125f0*/  MOV R2, 0x400 ;  /* 0x0000040000027802 */ /* 0x000fc80000000f00 */
[----:B0-----:R-:W-:Y:S02]  /*12600*/  LEA R2, R3, R2, 0x18 ;  /* 0x0000000203027211 */ /* 0x001fe400078ec0ff */
[----:B------:R-:W-:-:S03]  /*12610*/  SHF.L.U32 R3, R14, 0x1f, RZ ;  /* 0x0000001f0e037819 */ /* 0x000fc600000006ff */
[----:B------:R-:W-:-:S04]  /*12620*/  IMAD R2, R12, 0x8, R2 ;  /* 0x000000080c027824 */ /* 0x000fc800078e0202 */
[----:B------:R-:W0:Y:S02]  /*12630*/  SYNCS.PHASECHK.TRANS64.TRYWAIT P0, [R2+URZ+0x30840], R3 ;  /* 0x03084003020075a7 */ /* 0x000e24000800017f */
[----:B0-----:R-:W-:Y:S05]  /*12640*/  @!P0 BRA `(.L_x_1196) ;  /* 0x0000003000888947 */ /* 0x001fea0003800000 */
.L_x_1257:
        /* <DEDUP_REMOVED lines=11> */
.L_x_1197:
        /* <DEDUP_REMOVED lines=37> */
.L_x_1258:
        /* <DEDUP_REMOVED lines=13> */
.L_x_1199:
[----:B01----:R-:W2:Y:S01]  /*12a20*/  LDL.LU R2, [R1] ;  /* 0x0000000001027983 */ /* 0x003ea20000300800 */
[----:B------:R-:W-:-:S03]  /*12a30*/  MOV R10, 0x400 ;  /* 0x00000400000a7802 */ /* 0x000fc60000000f00 */
[----:B------:R-:W3:Y:S01]  /*12a40*/  LDL R3, [R1+0x4] ;  /* 0x0000040001037983 */ /* 0x000ee20000100800 */
[----:B------:R-:W0:Y:S01]  /*12a50*/  S2R R11, SR_CgaCtaId ;  /* 0x00000000000b7919 */ /* 0x000e220000008800 */
[----:B------:R-:W-:Y:S01]  /*12a60*/  R2UR UR11, R5 ;  /* 0x00000000050b72ca */ /* 0x000fe200000e0000 */
[----:B------:R-:W-:Y:S01]  /*12a70*/  UIADD3 UR4, UP0, UR36, 0x470, URZ ;  /* 0x0000047024047890 */ /* 0x000fe2000ff1e03f */
[----:B------:R-:W-:Y:S02]  /*12a80*/  R2UR UR13, R6 ;  /* 0x00000000060d72ca */ /* 0x000fe400000e0000 */
[----:B------:R-:W-:Y:S02]  /*12a90*/  R2UR UR12, R4 ;  /* 0x00000000040c72ca */ /* 0x000fe400000e0000 */
[----:B0-----:R-:W-:Y:S01]  /*12aa0*/  LEA R10, R11, R10, 0x18 ;  /* 0x0000000a0b0a7211 */ /* 0x001fe200078ec0ff */
[----:B------:R-:W-:Y:S01]  /*12ab0*/  UMOV UR10, URZ ;  /* 0x0000003f000a7c82 */ /* 0x000fe20008000000 */
[----:B------:R-:W-:Y:S01]  /*12ac0*/  UMOV UR6, 0x0 ;  /* 0x0000000000067882 */ /* 0x000fe20000000000 */
[----:B------:R-:W-:Y:S01]  /*12ad0*/  UMOV UR7, 0x14f00000 ;  /* 0x14f0000000077882 */ /* 0x000fe20000000000 */
[----:B------:R-:W-:Y:S01]  /*12ae0*/  UMOV UR16, 0x40 ;  /* 0x0000004000107882 */ /* 0x000fe20000000000 */
[----:B------:R-:W-:-:S02]  /*12af0*/  IMAD.MOV.U32 R6, RZ, RZ, R8 ;  /* 0x000000ffff067224 */ /* 0x000fc400078e0008 */
[----:B------:R-:W-:Y:S02]  /*12b00*/  IMAD.MOV.U32 R5, RZ, RZ, R7 ;  /* 0x000000ffff057224 */ /* 0x000fe400078e0007 */
[----:B--2---:R-:W-:-:S04]  /*12b10*/  IMAD.MOV.U32 R9, RZ, RZ, R2 ;  /* 0x000000ffff097224 */ /* 0x004fc800078e0002 */
[----:B------:R-:W-:-:S05]  /*12b20*/  IMAD R2, R9, 0x8, R10 ;  /* 0x0000000809027824 */ /* 0x000fca00078e020a */
[----:B------:R-:W-:Y:S01]  /*12b30*/  R2UR UR9, R2 ;  /* 0x00000000020972ca */ /* 0x000fe200000e0000 */
[----:B------:R-:W-:Y:S01]  /*12b40*/  IMAD R2, R9, 0x9000, R10 ;  /* 0x0000900009027824 */ /* 0x000fe200078e020a */
[----:B---3--:R-:W-:-:S04]  /*12b50*/  R2UR UR5, R3 ;  /* 0x00000000030572ca */ /* 0x008fc800000e0000 */
        /* <DEDUP_REMOVED lines=15> */
[----:B0-----:R-:W-:Y:S01]  /*12c50*/  NOP ;  /* 0x0000000000007918 */ /* 0x001fe20000000000 */
.L_x_1194:
[----:B------:R-:W-:Y:S05]  /*12c60*/  BSYNC B2 ;  /* 0x0000000000027941 */ /* 0x000fea0003800000 */
.L_x_1193:
[----:B------:R-:W2:Y:S04]  /*12c70*/  LDL R2, [R1+0x14] ;  /* 0x0000140001027983 */ /* 0x000ea80000100800 */
[----:B------:R0:W-:Y:S04]  /*12c80*/  STL [R1], R12 ;  /* 0x0000000c01007387 */ /* 0x0001e80000100800 */
[----:B------:R0:W-:Y:S02]  /*12c90*/  STL [R1+0x8], R14 ;  /* 0x0000080e01007387 */ /* 0x0001e40000100800 */
[----:B0-2---:R-:W-:-:S07]  /*12ca0*/  VIADD R7, R2, 0xfffffffd ;  /* 0xfffffffd02077836 */ /* 0x005fce0000000000 */
.L_x_1192:
[----:B------:R-:W-:Y:S05]  /*12cb0*/  BSYNC B1 ;  /* 0x0000000000017941 */ /* 0x000fea0003800000 */
.L_x_1191:
[----:B------:R-:W2:Y:S01]  /*12cc0*/  LDL.LU R2, [R1+0x14] ;  /* 0x0000140001027983 */ /* 0x000ea20000300800 */
[----:B------:R-:W-:Y:S01]  /*12cd0*/  VIADD R13, R13, 0xfffffffe ;  /* 0xfffffffe0d0d7836 */ /* 0x000fe20000000000 */
[----:B--2---:R-:W-:-:S04]  /*12ce0*/  LOP3.LUT R2, RZ, R2, RZ, 0x33, !PT ;  /* 0x00000002ff027212 */ /* 0x004fc800078e33ff */
[----:B------:R-:W-:-:S13]  /*12cf0*/  ISETP.NE.AND P0, PT, R13, R2, PT ;  /* 0x000000020d00720c */ /* 0x000fda0003f05270 */
[----:B------:R-:W-:Y:S05]  /*12d00*/  @!P0 BRA `(.L_x_1190) ;  /* 0x0000001000288947 */ /* 0x000fea0003800000 */
[----:B------:R-:W-:-:S07]  /*12d10*/  IMAD.MOV.U32 R10, RZ, RZ, R6 ;  /* 0x000000ffff0a7224 */ /* 0x000fce00078e0006 */
.L_x_1214:
        /* <DEDUP_REMOVED lines=32> */
.L_x_1202:
[----:B------:R-:W1:Y:S01]  /*12f20*/  S2R R3, SR_CgaCtaId ;  /* 0x0000000000037919 */ /* 0x000e620000008800 */
[----:B------:R-:W-:-:S04]  /*12f30*/  MOV R2, 0x400 ;  /* 0x0000040000027802 */ /* 0x000fc80000000f00 */
[----:B-1----:R-:W-:Y:S02]  /*12f40*/  LEA R2, R3, R2, 0x18 ;  /* 0x0000000203027211 */ /* 0x002fe400078ec0ff */
[----:B------:R-:W-:-:S03]  /*12f50*/  SHF.L.U32 R3, R9, 0x1f, RZ ;  /* 0x0000001f09037819 */ /* 0x000fc600000006ff */
[----:B------:R-:W-:-:S04]  /*12f60*/  IMAD R2, R8, 0x8, R2 ;  /* 0x0000000808027824 */ /* 0x000fc800078e0202 */
[----:B------:R-:W1:Y:S02]  /*12f70*/  SYNCS.PHASECHK.TRANS64.TRYWAIT P0, [R2+URZ+0x30840], R3 ;  /* 0x03084003020075a7 */ /* 0x000e64000800017f */
[----:B-1----:R-:W-:Y:S05]  /*12f80*/  @!P0 BRA `(.L_x_1203) ;  /* 0x0000002800608947 */ /* 0x002fea0003800000 */
.L_x_1259:
        /* <DEDUP_REMOVED lines=11> */
.L_x_1204:
        /* <DEDUP_REMOVED lines=37> */
.L_x_1260:
        /* <DEDUP_REMOVED lines=8> */
.L_x_1206:
[----:B0-----:R-:W2:Y:S01]  /*13310*/  LDL.LU R2, [R1] ;  /* 0x0000000001027983 */ /* 0x001ea20000300800 */
[----:B------:R-:W-:-:S03]  /*13320*/  MOV R13, 0x400 ;  /* 0x00000400000d7802 */ /* 0x000fc60000000f00 */
[----:B------:R-:W3:Y:S01]  /*13330*/  LDL R11, [R1+0x4] ;  /* 0x00000400010b7983 */ /* 0x000ee20000100800 */
[----:B------:R-:W0:Y:S01]  /*13340*/  S2R R14, SR_CgaCtaId ;  /* 0x00000000000e7919 */ /* 0x000e220000008800 */
[----:B------:R-:W-:Y:S02]  /*13350*/  R2UR UR11, R5 ;  /* 0x00000000050b72ca */ /* 0x000fe400000e0000 */
[----:B------:R-:W-:Y:S01]  /*13360*/  R2UR UR9, R3 ;  /* 0x00000000030972ca */ /* 0x000fe200000e0000 */
[----:B------:R-:W-:Y:S01]  /*13370*/  UIADD3 UR4, UP0, UR36, 0x470, URZ ;  /* 0x0000047024047890 */ /* 0x000fe2000ff1e03f */
[----:B------:R-:W-:Y:S02]  /*13380*/  R2UR UR13, R6 ;  /* 0x00000000060d72ca */ /* 0x000fe400000e0000 */
[----:B------:R-:W-:Y:S02]  /*13390*/  R2UR UR12, R4 ;  /* 0x00000000040c72ca */ /* 0x000fe400000e0000 */
[----:B0-----:R-:W-:-:S07]  /*133a0*/  LEA R13, R14, R13, 0x18 ;  /* 0x0000000d0e0d7211 */ /* 0x001fce00078ec0ff */
[----:B------:R-:W-:Y:S01]  /*133b0*/  UIADD3 UR9, UR9, 0x50, URZ ;  /* 0x0000005009097890 */ /* 0x000fe2000fffe03f */
[----:B------:R-:W-:Y:S01]  /*133c0*/  UMOV UR10, URZ ;  /* 0x0000003f000a7c82 */ /* 0x000fe20008000000 */
[----:B------:R-:W-:Y:S01]  /*133d0*/  UMOV UR6, 0x0 ;  /* 0x0000000000067882 */ /* 0x000fe20000000000 */
[----:B------:R-:W-:Y:S01]  /*133e0*/  UMOV UR7, 0x14f00000 ;  /* 0x14f0000000077882 */ /* 0x000fe20000000000 */
[----:B------:R-:W-:Y:S01]  /*133f0*/  UMOV UR17, 0x40 ;  /* 0x0000004000117882 */ /* 0x000fe20000000000 */
[----:B------:R-:W-:Y:S02]  /*13400*/  IMAD.MOV.U32 R5, RZ, RZ, R12 ;  /* 0x000000ffff057224 */ /* 0x000fe400078e000c */
[----:B------:R-:W-:Y:S02]  /*13410*/  IMAD.MOV.U32 R6, RZ, RZ, R10 ;  /* 0x000000ffff067224 */ /* 0x000fe400078e000a */
        /* <DEDUP_REMOVED lines=18> */
.L_x_1201:
[----:B------:R-:W-:Y:S05]  /*13540*/  BSYNC B1 ;  /* 0x0000000000017941 */ /* 0x000fea0003800000 */
.L_x_1200:
[----:B------:R-:W-:Y:S01]  /*13550*/  VIADD R3, R8, 0x1 ;  /* 0x0000000108037836 */ /* 0x000fe20000000000 */
[----:B------:R-:W-:Y:S01]  /*13560*/  BSSY B1, `(.L_x_1207) ;  /* 0x0000080000017945 */ /* 0x000fe20003800000 */
[----:B------:R-:W-:-:S03]  /*13570*/  VIADD R13, R7, 0xffffffff ;  /* 0xffffffff070d7836 */ /* 0x000fc60000000000 */
        /* <DEDUP_REMOVED lines=8> */
[----:B------:R-:W-:Y:S01]  /*13600*/  IMAD.MOV.U32 R12, RZ, RZ, R13 ;  /* 0x000000ffff0c7224 */ /* 0x000fe200078e000d */
        /* <DEDUP_REMOVED lines=20> */
.L_x_1209:
[----:B------:R-:W2:Y:S01]  /*13750*/  S2R R3, SR_CgaCtaId ;  /* 0x0000000000037919 */ /* 0x000ea20000008800 */
[----:B------:R-:W-:-:S04]  /*13760*/  MOV R2, 0x400 ;  /* 0x0000040000027802 */ /* 0x000fc80000000f00 */
[----:B--2---:R-:W-:Y:S02]  /*13770*/  LEA R2, R3, R2, 0x18 ;  /* 0x0000000203027211 */ /* 0x004fe400078ec0ff */
[----:B------:R-:W-:-:S03]  /*13780*/  SHF.L.U32 R3, R14, 0x1f, RZ ;  /* 0x0000001f0e037819 */ /* 0x000fc600000006ff */
[----:B------:R-:W-:-:S04]  /*13790*/  IMAD R2, R15, 0x8, R2 ;  /* 0x000000080f027824 */ /* 0x000fc800078e0202 */
[----:B------:R-:W2:Y:S02]  /*137a0*/  SYNCS.PHASECHK.TRANS64.TRYWAIT P0, [R2+URZ+0x30840], R3 ;  /* 0x03084003020075a7 */ /* 0x000ea4000800017f */
[----:B--2---:R-:W-:Y:S05]  /*137b0*/  @!P0 BRA `(.L_x_1210) ;  /* 0x00000020007c8947 */ /* 0x004fea0003800000 */
.L_x_1261:
        /* <DEDUP_REMOVED lines=11> */
.L_x_1211:
        /* <DEDUP_REMOVED lines=38> */
.L_x_1262:
        /* <DEDUP_REMOVED lines=8> */
.L_x_1213:
[----:B-1----:R-:W2:Y:S01]  /*13b50*/  LDL R3, [R1+0x4] ;  /* 0x0000040001037983 */ /* 0x002ea20000100800 */
[----:B0-----:R-:W-:Y:S01]  /*13b60*/  MOV R9, 0x400 ;  /* 0x0000040000097802 */ /* 0x001fe20000000f00 */
[----:B------:R-:W0:Y:S01]  /*13b70*/  S2R R11, SR_CgaCtaId ;  /* 0x00000000000b7919 */ /* 0x000e220000008800 */
[----:B------:R-:W-:Y:S02]  /*13b80*/  R2UR UR11, R5 ;  /* 0x00000000050b72ca */ /* 0x000fe400000e0000 */
        /* <DEDUP_REMOVED lines=15> */
[----:B------:R-:W-:Y:S02]  /*13c80*/  IMAD.MOV.U32 R5, RZ, RZ, R12 ;  /* 0x000000ffff057224 */ /* 0x000fe400078e000c */
[----:B------:R-:W-:Y:S01]  /*13c90*/  IMAD.MOV.U32 R6, RZ, RZ, R10 ;  /* 0x000000ffff067224 */ /* 0x000fe200078e000a */
[----:B--2---:R-:W-:-:S13]  /*13ca0*/  R2UR UR5, R3 ;  /* 0x00000000030572ca */ /* 0x004fda00000e0000 */
        /* <DEDUP_REMOVED lines=11> */
.L_x_1208:
[----:B------:R-:W-:Y:S05]  /*13d60*/  BSYNC B1 ;  /* 0x0000000000017941 */ /* 0x000fea0003800000 */
.L_x_1207:
[----:B------:R-:W2:Y:S01]  /*13d70*/  LDL R2, [R1+0x10] ;  /* 0x0000100001027983 */ /* 0x000ea20000100800 */
[----:B------:R-:W-:Y:S01]  /*13d80*/  VIADD R7, R7, 0xfffffffe ;  /* 0xfffffffe07077836 */ /* 0x000fe20000000000 */
[----:B--2---:R-:W-:-:S13]  /*13d90*/  ISETP.GT.AND P0, PT, R13, R2, PT ;  /* 0x000000020d00720c */ /* 0x004fda0003f04270 */
[----:B------:R-:W-:Y:S05]  /*13da0*/  @P0 BRA `(.L_x_1214) ;  /* 0xffffffec00dc0947 */ /* 0x000fea000383ffff */
.L_x_1190:
[----:B------:R-:W-:Y:S05]  /*13db0*/  BSYNC B0 ;  /* 0x0000000000007941 */ /* 0x000fea0003800000 */
.L_x_1189:
        /* <DEDUP_REMOVED lines=17> */
.L_x_1216:
[----:B------:R-:W-:Y:S05]  /*13ed0*/  BSYNC B0 ;  /* 0x0000000000007941 */ /* 0x000fea0003800000 */
.L_x_1215:
        /* <DEDUP_REMOVED lines=11> */
.L_x_1263:
        /* <DEDUP_REMOVED lines=11> */
.L_x_1220:
[----:B-1----:R-:W2:Y:S01]  /*14040*/  LDL R0, [R1] ;  /* 0x0000000001007983 */ /* 0x002ea20000100800 */
[----:B------:R-:W-:-:S03]  /*14050*/  MOV R7, 0x400 ;  /* 0x0000040000077802 */ /* 0x000fc60000000f00 */
[----:B------:R-:W3:Y:S01]  /*14060*/  LDL.LU R2, [R1+0x4] ;  /* 0x0000040001027983 */ /* 0x000ee20000300800 */
[----:B------:R-:W1:Y:S01]  /*14070*/  S2R R8, SR_CgaCtaId ;  /* 0x0000000000087919 */ /* 0x000e620000008800 */
[----:B------:R-:W-:Y:S02]  /*14080*/  R2UR UR11, R5 ;  /* 0x00000000050b72ca */ /* 0x000fe400000e0000 */
[----:B------:R-:W-:Y:S01]  /*14090*/  R2UR UR9, R3 ;  /* 0x00000000030972ca */ /* 0x000fe200000e0000 */
[----:B------:R-:W-:Y:S01]  /*140a0*/  UIADD3 UR4, UP0, UR36, 0x470, URZ ;  /* 0x0000047024047890 */ /* 0x000fe2000ff1e03f */
[----:B------:R-:W-:Y:S02]  /*140b0*/  R2UR UR12, R4 ;  /* 0x00000000040c72ca */ /* 0x000fe400000e0000 */
[----:B------:R-:W-:Y:S02]  /*140c0*/  R2UR UR13, R6 ;  /* 0x00000000060d72ca */ /* 0x000fe400000e0000 */
        /* <DEDUP_REMOVED lines=24> */
.L_x_1218:
[----:B------:R-:W-:Y:S05]  /*14250*/  BSYNC B0 ;  /* 0x0000000000007941 */ /* 0x000fea0003800000 */
.L_x_1217:
        /* <DEDUP_REMOVED lines=9> */
.L_x_1174:
[----:B------:R-:W-:Y:S05]  /*142f0*/  BSYNC B6 ;  /* 0x0000000000067941 */ /* 0x000fea0003800000 */
.L_x_1172:
[----:B------:R-:W-:-:S03]  /*14300*/  UMOV UR4, 0xffffffff ;  /* 0xffffffff00047882 */ /* 0x000fc60000000000 */
[----:B------:R-:W-:Y:S05]  /*14310*/  BRA.DIV UR4, `(.L_x_1221) ;  /* 0x0000001604e07947 */ /* 0x000fea000b800000 */
[----:B------:R2:W3:Y:S04]  /*14320*/  SHFL.IDX PT, R4, R16, RZ, 0x1f ;  /* 0x00001fff10047589 */ /* 0x0004e800000e0000 */
[----:B------:R-:W4:Y:S02]  /*14330*/  SHFL.IDX PT, R16, R16, 0x1, 0x1f ;  /* 0x00201f0010107f89 */ /* 0x000f2400000e0000 */
.L_x_1267:
[----:B-1----:R-:W1:Y:S01]  /*14340*/  S2R R0, SR_TID.X ;  /* 0x0000000000007919 */ /* 0x002e620000002100 */
[----:B------:R-:W-:Y:S01]  /*14350*/  ULDC UR4, c[0x0][0xc14] ;  /* 0x0003050000047ab9 */ /* 0x000fe20000000800 */
[----:B------:R-:W-:Y:S01]  /*14360*/  BSSY B0, `(.L_x_1222) ;  /* 0x000000b000007945 */ /* 0x000fe20003800000 */
[----:B------:R-:W-:Y:S01]  /*14370*/  IMAD.MOV.U32 R17, RZ, RZ, RZ ;  /* 0x000000ffff117224 */ /* 0x000fe200078e00ff */
[----:B-1----:R-:W-:Y:S01]  /*14380*/  LOP3.LUT R6, R0, 0x1f, RZ, 0xc0, !PT ;  /* 0x0000001f00067812 */ /* 0x002fe200078ec0ff */
[----:B------:R-:W-:-:S03]  /*14390*/  IMAD.U32 R0, RZ, RZ, UR4 ;  /* 0x00000004ff007e24 */ /* 0x000fc6000f8e00ff */
[C---:B------:R-:W-:Y:S01]  /*143a0*/  ISETP.NE.AND P0, PT, R6.reuse, 0x1f, PT ;  /* 0x0000001f0600780c */ /* 0x040fe20003f05270 */
[----:B------:R-:W-:-:S05]  /*143b0*/  IMAD.IADD R5, R6, 0x1, R19 ;  /* 0x0000000106057824 */ /* 0x000fca00078e0213 */
[----:B------:R-:W-:-:S13]  /*143c0*/  ISETP.GE.OR P0, PT, R5, R0, !P0 ;  /* 0x000000000500720c */ /* 0x000fda0004706670 */
[----:B------:R-:W-:Y:S05]  /*143d0*/  @P0 BRA `(.L_x_1223) ;  /* 0x00000000000c0947 */ /* 0x000fea0003800000 */
[----:B------:R-:W1:Y:S02]  /*143e0*/  LDC.64 R2, c[0x0][0xc58] ;  /* 0x00031600ff027b82 */ /* 0x000e640000000a00 */
[----:B-1----:R-:W-:-:S05]  /*143f0*/  IMAD.WIDE R2, R5, 0x4, R2 ;  /* 0x0000000405027825 */ /* 0x002fca00078e0202 */
[----:B------:R1:W5:Y:S02]  /*14400*/  LDG.E R17, desc[UR60][R2.64] ;  /* 0x0000003c02117981 */ /* 0x000364000c1e1900 */
.L_x_1223:
[----:B------:R-:W-:Y:S05]  /*14410*/  BSYNC B0 ;  /* 0x0000000000007941 */ /* 0x000fea0003800000 */
.L_x_1222:
[----:B------:R-:W-:-:S03]  /*14420*/  UMOV UR4, 0xffffffff ;  /* 0xffffffff00047882 */ /* 0x000fc60000000000 */
[----:B------:R-:W-:Y:S05]  /*14430*/  BRA.DIV UR4, `(.L_x_1224) ;  /* 0x0000001604e47947 */ /* 0x000fea000b800000 */
[----:B0----5:R-:W0:Y:S01]  /*14440*/  SHFL.UP PT, R14, R17, 0x1, RZ ;  /* 0x04200000110e7989 */ /* 0x021e2200000e00ff */
[C---:B------:R-:W-:Y:S02]  /*14450*/  ISETP.NE.AND P0, PT, R6.reuse, RZ, PT ;  /* 0x000000ff0600720c */ /* 0x040fe40003f05270 */
[----:B------:R-:W-:Y:S02]  /*14460*/  ISETP.GE.U32.AND P1, PT, R6, 0x2, PT ;  /* 0x000000020600780c */ /* 0x000fe40003f26070 */
[----:B0-----:R-:W-:Y:S02]  /*14470*/  SEL R14, R14, RZ, P0 ;  /* 0x000000ff0e0e7207 */ /* 0x001fe40000000000 */
[----:B------:R-:W-:-:S03]  /*14480*/  ISETP.GE.U32.AND P0, PT, R6, 0x4, PT ;  /* 0x000000040600780c */ /* 0x000fc60003f06070 */
[----:B------:R-:W-:-:S05]  /*14490*/  IMAD.IADD R13, R17, 0x1, R14 ;  /* 0x00000001110d7824 */ /* 0x000fca00078e020e */
[----:B------:R-:W1:Y:S02]  /*144a0*/  SHFL.UP PT, R14, R13, 0x2, RZ ;  /* 0x044000000d0e7989 */ /* 0x000e6400000e00ff */
        /* <DEDUP_REMOVED lines=14> */
.L_x_1275:
[----:B------:R-:W-:Y:S02]  /*14590*/  ULDC UR4, c[0x0][0xc10] ;  /* 0x0003040000047ab9 */ /* 0x000fe40000000800 */
[----:B------:R-:W-:-:S04]  /*145a0*/  IMAD.U32 R5, RZ, RZ, UR4 ;  /* 0x00000004ff057e24 */ /* 0x000fc8000f8e00ff */
[----:B-1----:R-:W-:-:S04]  /*145b0*/  IMAD R3, R14, R5, RZ ;  /* 0x000000050e037224 */ /* 0x002fc800078e02ff */
[----:B--2-4-:R-:W-:-:S05]  /*145c0*/  IMAD.IADD R16, R16, 0x1, R3 ;  /* 0x0000000110107824 */ /* 0x014fca00078e0203 */
[----:B---3--:R-:W-:-:S13]  /*145d0*/  ISETP.GT.AND P0, PT, R16, R4, PT ;  /* 0x000000041000720c */ /* 0x008fda0003f04270 */
[----:B------:R-:W-:Y:S05]  /*145e0*/  @P0 BRA `(.L_x_1225) ;  /* 0x0000000000b40947 */ /* 0x000fea0003800000 */
[----:B------:R-:W1:Y:S02]  /*145f0*/  LDC R0, c[0x0][0xc14] ;  /* 0x00030500ff007b82 */ /* 0x000e640000000800 */
.L_x_1230:
        /* <DEDUP_REMOVED lines=12> */
[----:B0-----:R-:W-:-:S05]  /*146c0*/  IMAD.WIDE R2, R5, 0x4, R2 ;  /* 0x0000000405027825 */ /* 0x001fca00078e0202 */
[----:B------:R0:W5:Y:S02]  /*146d0*/  LDG.E R17, desc[UR60][R2.64] ;  /* 0x0000003c02117981 */ /* 0x000164000c1e1900 */
.L_x_1228:
[----:B------:R-:W-:Y:S05]  /*146e0*/  BSYNC B0 ;  /* 0x0000000000007941 */ /* 0x000fea0003800000 */
.L_x_1227:
        /* <DEDUP_REMOVED lines=23> */
.L_x_1283:
[----:B------:R-:W-:Y:S02]  /*14860*/  ULDC UR4, c[0x0][0xc10] ;  /* 0x0003040000047ab9 */ /* 0x000fe40000000800 */
[----:B------:R-:W-:-:S04]  /*14870*/  IMAD.U32 R5, RZ, RZ, UR4 ;  /* 0x00000004ff057e24 */ /* 0x000fc8000f8e00ff */
[----:B-1----:R-:W-:-:S04]  /*14880*/  IMAD R3, R14, R5, RZ ;  /* 0x000000050e037224 */ /* 0x002fc800078e02ff */
[----:B------:R-:W-:-:S05]  /*14890*/  IMAD.IADD R16, R3, 0x1, R16 ;  /* 0x0000000103107824 */ /* 0x000fca00078e0210 */
[----:B------:R-:W-:-:S13]  /*148a0*/  ISETP.GT.AND P0, PT, R16, R4, PT ;  /* 0x000000041000720c */ /* 0x000fda0003f04270 */
[----:B------:R-:W-:Y:S05]  /*148b0*/  @!P0 BRA `(.L_x_1230) ;  /* 0xfffffffc00508947 */ /* 0x000fea000383ffff */
.L_x_1225:
        /* <DEDUP_REMOVED lines=8> */
.L_x_1287:
[----:B------:R-:W-:Y:S01]  /*14940*/  ISETP.NE.AND P0, PT, R3, RZ, PT ;  /* 0x000000ff0300720c */ /* 0x000fe20003f05270 */
[----:B------:R-:W-:-:S12]  /*14950*/  IMAD.MOV.U32 R7, RZ, RZ, RZ ;  /* 0x000000ffff077224 */ /* 0x000fd800078e00ff */
[----:B------:R-:W-:Y:S05]  /*14960*/  @!P0 BRA `(.L_x_1232) ;  /* 0x0000000000108947 */ /* 0x000fea0003800000 */
[----:B------:R-:W-:Y:S01]  /*14970*/  UMOV UR4, 0xffffffff ;  /* 0xffffffff00047882 */ /* 0x000fe20000000000 */
[----:B------:R-:W-:Y:S02]  /*14980*/  VIADD R12, R6, 0xffffffff ;  /* 0xffffffff060c7836 */ /* 0x000fe40000000000 */
[----:B------:R-:W-:Y:S05]  /*14990*/  BRA.DIV UR4, `(.L_x_1233) ;  /* 0x0000001a04747947 */ /* 0x000fea000b800000 */
[----:B------:R3:W4:Y:S02]  /*149a0*/  SHFL.IDX PT, R7, R2, R12, 0x1f ;  /* 0x00001f0c02077589 */ /* 0x00072400000e0000 */
.L_x_1232:
[----:B0--3--:R-:W0:Y:S01]  /*149b0*/  LDC.64 R2, c[0x0][0xc68] ;  /* 0x00031a00ff027b82 */ /* 0x009e220000000a00 */
[----:B------:R-:W-:-:S04]  /*149c0*/  IMAD.IADD R19, R6, 0x1, R19 ;  /* 0x0000000106137824 */ /* 0x000fc800078e0213 */
[----:B0-----:R-:W-:-:S05]  /*149d0*/  IMAD.WIDE R2, R19, 0x4, R2 ;  /* 0x0000000413027825 */ /* 0x001fca00078e0202 */
[----:B------:R0:W1:Y:S01]  /*149e0*/  LDG.E R8, desc[UR60][R2.64] ;  /* 0x0000003c02087981 */ /* 0x000062000c1e1900 */
[----:B----4-:R-:W-:-:S04]  /*149f0*/  IMAD R16, R7, R5, R16 ;  /* 0x0000000507107224 */ /* 0x010fc800078e0210 */
[----:B------:R-:W-:Y:S02]  /*14a00*/  IMAD.IADD R7, R4, 0x1, -R16 ;  /* 0x0000000104077824 */ /* 0x000fe400078e0a10 */
[----:B0-----:R-:W-:Y:S02]  /*14a10*/  IMAD.MOV.U32 R2, RZ, RZ, RZ ;  /* 0x000000ffff027224 */ /* 0x001fe400078e00ff */
[----:B-12---:R-:W-:-:S05]  /*14a20*/  IMAD R6, R17, R8, RZ ;  /* 0x0000000811067224 */ /* 0x006fca00078e02ff */
[-C--:B------:R-:W-:Y:S02]  /*14a30*/  IABS R9, R6.reuse ;  /* 0x0000000600097213 */ /* 0x080fe40000000000 */
[----:B------:R-:W-:Y:S02]  /*14a40*/  IABS R4, R6 ;  /* 0x0000000600047213 */ /* 0x000fe40000000000 */
[----:B------:R-:W0:Y:S03]  /*14a50*/  I2F.RP R10, R9 ;  /* 0x00000009000a7306 */ /* 0x000e260000209400 */
[----:B------:R-:W-:-:S05]  /*14a60*/  IMAD.MOV R4, RZ, RZ, -R4 ;  /* 0x000000ffff047224 */ /* 0x000fca00078e0a04 */
[----:B0-----:R-:W0:Y:S02]  /*14a70*/  MUFU.RCP R10, R10 ;  /* 0x0000000a000a7308 */ /* 0x001e240000001000 */
[----:B0-----:R-:W-:-:S06]  /*14a80*/  VIADD R11, R10, 0xffffffe ;  /* 0x0ffffffe0a0b7836 */ /* 0x001fcc0000000000 */
[----:B------:R-:W0:Y:S02]  /*14a90*/  F2I.FTZ.U32.TRUNC.NTZ R3, R11 ;  /* 0x0000000b00037305 */ /* 0x000e24000021f000 */
[----:B0-----:R-:W-:-:S04]  /*14aa0*/  IMAD.MOV R12, RZ, RZ, -R3 ;  /* 0x000000ffff0c7224 */ /* 0x001fc800078e0a03 */
[----:B------:R-:W-:-:S04]  /*14ab0*/  IMAD R13, R12, R9, RZ ;  /* 0x000000090c0d7224 */ /* 0x000fc800078e02ff */
[----:B------:R-:W-:Y:S01]  /*14ac0*/  IMAD.HI.U32 R2, R3, R13, R2 ;  /* 0x0000000d03027227 */ /* 0x000fe200078e0002 */
        /* <DEDUP_REMOVED lines=9> */
[----:B------:R-:W-:-:S03]  /*14b60*/  ISETP.GE.AND P0, PT, R3, RZ, PT ;  /* 0x000000ff0300720c */ /* 0x000fc60003f06270 */
[----:B------:R-:W-:-:S10]  /*14b70*/  IMAD.MOV.U32 R9, RZ, RZ, R2 ;  /* 0x000000ffff097224 */ /* 0x000fd400078e0002 */
[----:B------:R-:W-:Y:S01]  /*14b80*/  @!P0 IMAD.MOV R9, RZ, RZ, -R9 ;  /* 0x000000ffff098224 */ /* 0x000fe200078e0a09 */
[----:B------:R-:W-:-:S13]  /*14b90*/  ISETP.NE.AND P0, PT, R6, RZ, PT ;  /* 0x000000ff0600720c */ /* 0x000fda0003f05270 */
[----:B------:R-:W-:-:S05]  /*14ba0*/  @!P0 LOP3.LUT R9, RZ, R6, RZ, 0x33, !PT ;  /* 0x00000006ff098212 */ /* 0x000fca00078e33ff */
[----:B------:R-:W-:Y:S02]  /*14bb0*/  IMAD R4, R8, R9, RZ ;  /* 0x0000000908047224 */ /* 0x000fe400078e02ff */
[----:B------:R-:W-:Y:S02]  /*14bc0*/  IMAD.MOV R9, RZ, RZ, -R9 ;  /* 0x000000ffff097224 */ /* 0x000fe400078e0a09 */
[----:B------:R-:W-:Y:S02]  /*14bd0*/  IMAD.MOV R2, RZ, RZ, -R4 ;  /* 0x000000ffff027224 */ /* 0x000fe400078e0a04 */
[----:B------:R-:W-:-:S03]  /*14be0*/  IMAD R7, R6, R9, R7 ;  /* 0x0000000906077224 */ /* 0x000fc600078e0207 */
[----:B------:R-:W-:Y:S01]  /*14bf0*/  VIADDMNMX R8, R2, R5, R8, PT ;  /* 0x0000000502087246 */ /* 0x000fe20003800108 */
[----:B------:R-:W-:-:S03]  /*14c00*/  IMAD.IADD R4, R7, 0x1, R4 ;  /* 0x0000000107047824 */ /* 0x000fc600078e0204 */
[----:B------:R-:W-:-:S04]  /*14c10*/  IABS R5, R8 ;  /* 0x0000000800057213 */ /* 0x000fc80000000000 */
[----:B------:R-:W0:Y:S08]  /*14c20*/  I2F.RP R10, R5 ;  /* 0x00000005000a7306 */ /* 0x000e300000209400 */
[----:B0-----:R-:W0:Y:S02]  /*14c30*/  MUFU.RCP R10, R10 ;  /* 0x0000000a000a7308 */ /* 0x001e240000001000 */
[----:B0-----:R-:W-:-:S06]  /*14c40*/  VIADD R2, R10, 0xffffffe ;  /* 0x0ffffffe0a027836 */ /* 0x001fcc0000000000 */
[----:B------:R0:W1:Y:S02]  /*14c50*/  F2I.FTZ.U32.TRUNC.NTZ R3, R2 ;  /* 0x0000000200037305 */ /* 0x000064000021f000 */
[----:B0-----:R-:W-:Y:S02]  /*14c60*/  IMAD.MOV.U32 R2, RZ, RZ, RZ ;  /* 0x000000ffff027224 */ /* 0x001fe400078e00ff */
[----:B-1----:R-:W-:-:S04]  /*14c70*/  IMAD.MOV R6, RZ, RZ, -R3 ;  /* 0x000000ffff067224 */ /* 0x002fc800078e0a03 */
[----:B------:R-:W-:Y:S01]  /*14c80*/  IMAD R9, R6, R5, RZ ;  /* 0x0000000506097224 */ /* 0x000fe200078e02ff */
[----:B------:R-:W-:-:S03]  /*14c90*/  IABS R6, R7 ;  /* 0x0000000700067213 */ /* 0x000fc60000000000 */
[----:B------:R-:W-:Y:S01]  /*14ca0*/  IMAD.HI.U32 R3, R3, R9, R2 ;  /* 0x0000000903037227 */ /* 0x000fe200078e0002 */
[----:B------:R-:W-:-:S05]  /*14cb0*/  IABS R9, R8 ;  /* 0x0000000800097213 */ /* 0x000fca0000000000 */
        /* <DEDUP_REMOVED lines=12> */
[----:B------:R-:W-:Y:S01]  /*14d80*/  @!P0 LOP3.LUT R3, RZ, R8, RZ, 0x33, !PT ;  /* 0x00000008ff038212 */ /* 0x000fe200078e33ff */
[----:B------:R-:W-:-:S03]  /*14d90*/  IMAD.MOV R8, RZ, RZ, -R8 ;  /* 0x000000ffff087224 */ /* 0x000fc600078e0a08 */
[----:B------:R-:W-:Y:S01]  /*14da0*/  LOP3.LUT R2, RZ, R3, RZ, 0x33, !PT ;  /* 0x00000003ff027212 */ /* 0x000fe200078e33ff */
[----:B------:R-:W-:-:S04]  /*14db0*/  IMAD R18, R3, R8, R4 ;  /* 0x0000000803127224 */ /* 0x000fc800078e0204 */
[----:B------:R-:W-:Y:S01]  /*14dc0*/  IMAD.IADD R17, R17, 0x1, R2 ;  /* 0x0000000111117824 */ /* 0x000fe200078e0202 */
[----:B------:R-:W-:Y:S06]  /*14dd0*/  BRA `(.L_x_1234) ;  /* 0x00000000001c7947 */ /* 0x000fec0003800000 */
.L_x_1226:
[----:B------:R-:W-:Y:S01]  /*14de0*/  UMOV UR4, URZ ;  /* 0x0000003f00047c82 */ /* 0x000fe20008000000 */
[----:B------:R-:W-:Y:S01]  /*14df0*/  UMOV UR5, URZ ;  /* 0x0000003f00057c82 */ /* 0x000fe20008000000 */
[----:B------:R-:W-:Y:S01]  /*14e00*/  ULDC UR6, c[0x0][0xc14] ;  /* 0x0003050000067ab9 */ /* 0x000fe20000000800 */
[----:B------:R-:W-:Y:S02]  /*14e10*/  IMAD.MOV.U32 R16, RZ, RZ, R4 ;  /* 0x000000ffff107224 */ /* 0x000fe400078e0004 */
[----:B------:R-:W-:Y:S02]  /*14e20*/  IMAD.U32 R17, RZ, RZ, UR4 ;  /* 0x00000004ff117e24 */ /* 0x000fe4000f8e00ff */
[----:B------:R-:W-:Y:S02]  /*14e30*/  IMAD.U32 R18, RZ, RZ, UR5 ;  /* 0x00000005ff127e24 */ /* 0x000fe4000f8e00ff */
[----:B------:R-:W-:-:S07]  /*14e40*/  IMAD.U32 R19, RZ, RZ, UR6 ;  /* 0x00000006ff137e24 */ /* 0x000fce000f8e00ff */
.L_x_1234:
        /* <DEDUP_REMOVED lines=12> */
.L_x_1160:
[----:B-1----:R-:W3:Y:S01]  /*14f10*/  LDL.LU R0, [R1+0x18] ;  /* 0x0000180001007983 */ /* 0x002ee20000300800 */
[----:B------:R-:W-:Y:S01]  /*14f20*/  BSSY B0, `(.L_x_1236) ;  /* 0x000000b000007945 */ /* 0x000fe20003800000 */
[----:B------:R-:W1:Y:S01]  /*14f30*/  S2R R5, SR_CgaCtaId ;  /* 0x0000000000057919 */ /* 0x000e620000008800 */
[----:B---3--:R-:W-:-:S05]  /*14f40*/  VIADD R0, R0, 0x1 ;  /* 0x0000000100007836 */ /* 0x008fca0000000000 */
[----:B--2---:R-:W-:-:S04]  /*14f50*/  LEA.HI R2, R0, R0, RZ, 0x1 ;  /* 0x0000000000027211 */ /* 0x004fc800078f08ff */
[----:B------:R-:W-:-:S05]  /*14f60*/  LOP3.LUT R3, R2, 0xfffffffe, RZ, 0xc0, !PT ;  /* 0xfffffffe02037812 */ /* 0x000fca00078ec0ff */
[----:B------:R-:W-:Y:S01]  /*14f70*/  IMAD.IADD R3, R0, 0x1, -R3 ;  /* 0x0000000100037824 */ /* 0x000fe200078e0a03 */
[----:B------:R-:W-:-:S04]  /*14f80*/  MOV R0, 0x400 ;  /* 0x0000040000007802 */ /* 0x000fc80000000f00 */
[----:B-1----:R-:W-:Y:S02]  /*14f90*/  LEA R0, R5, R0, 0x18 ;  /* 0x0000000005007211 */ /* 0x002fe400078ec0ff */
[----:B------:R-:W-:-:S04]  /*14fa0*/  SHF.L.U32 R3, R3, 0x1f, RZ ;  /* 0x0000001f03037819 */ /* 0x000fc800000006ff */
[----:B------:R-:W1:Y:S02]  /*14fb0*/  SYNCS.PHASECHK.TRANS64.TRYWAIT P0, [R0+URZ+0x30820], R3 ;  /* 0x03082003000075a7 */ /* 0x000e64000800017f */
[----:B-1----:R-:W-:Y:S05]  /*14fc0*/  @!P0 BRA `(.L_x_1237) ;  /* 0x0000001400108947 */ /* 0x002fea0003800000 */
.L_x_1290:
[----:B------:R-:W-:Y:S05]  /*14fd0*/  BSYNC B0 ;  /* 0x0000000000007941 */ /* 0x000fea0003800000 */
.L_x_1236:
[----:B------:R-:W-:-:S03]  /*14fe0*/  UMOV UR4, 0xffffffff ;  /* 0xffffffff00047882 */ /* 0x000fc60000000000 */
[----:B------:R-:W-:Y:S05]  /*14ff0*/  BRA.DIV UR4, `(.L_x_1238) ;  /* 0x0000001604187947 */ /* 0x000fea000b800000 */
[----:B------:R-:W2:Y:S02]  /*15000*/  S2R R2, SR_TID.X ;  /* 0x0000000000027919 */ /* 0x000ea40000002100 */
[----:B--2---:R-:W-:-:S04]  /*15010*/  SHF.R.U32.HI R2, RZ, 0x5, R2 ;  /* 0x00000005ff027819 */ /* 0x004fc80000011602 */
[----:B------:R-:W-:-:S05]  /*15020*/  LOP3.LUT R2, R2, 0x3, RZ, 0xc0, !PT ;  /* 0x0000000302027812 */ /* 0x000fca00078ec0ff */
[----:B------:R2:W3:Y:S02]  /*15030*/  SHFL.IDX PT, R14, R2, RZ, 0x1f ;  /* 0x00001fff020e7589 */ /* 0x0004e400000e0000 */
.L_x_1293:
[----:B---3--:R-:W-:Y:S01]  /*15040*/  ISETP.NE.AND P0, PT, R14, RZ, PT ;  /* 0x000000ff0e00720c */ /* 0x008fe20003f05270 */
[----:B------:R-:W-:-:S12]  /*15050*/  BSSY B0, `(.L_x_1239) ;  /* 0x0000029000007945 */ /* 0x000fd80003800000 */
[----:B------:R-:W-:Y:S05]  /*15060*/  @P0 BRA `(.L_x_1240) ;  /* 0x00000000009c0947 */ /* 0x000fea0003800000 */
[----:B------:R-:W-:-:S03]  /*15070*/  UMOV UR4, 0xffffffff ;  /* 0xffffffff00047882 */ /* 0x000fc60000000000 */
[----:B------:R-:W-:Y:S05]  /*15080*/  BRA.DIV UR4, `(.L_x_1241) ;  /* 0x0000001604287947 */ /* 0x000fea000b800000 */
[----:B------:R-:W-:-:S13]  /*15090*/  ELECT P6, URZ, PT ;  /* 0x00000000003f782f */ /* 0x000fda00038c0000 */
.L_x_1296:
[----:B------:R-:W-:Y:S05]  /*150a0*/  @!P6 BRA `(.L_x_1240) ;  /* 0x00000000008ce947 */ /* 0x000fea0003800000 */
[----:B--2---:R-:W2:Y:S02]  /*150b0*/  LDL R2, [R1+0x20] ;  /* 0x0000200001027983 */ /* 0x004ea40000100800 */
[----:B--2---:R-:W-:-:S13]  /*150c0*/  R2UR UR4, R2 ;  /* 0x00000000020472ca */ /* 0x004fda00000e0000 */
[----:B------:R-:W-:-:S06]  /*150d0*/  ULOP3.LUT UR4, UR4, 0x2, URZ, 0xfc, !UPT ;  /* 0x0000000204047892 */ /* 0x000fcc000f8efc3f */
[----:B------:R-:W-:-:S05]  /*150e0*/  IMAD.U32 R2, RZ, RZ, UR4 ;  /* 0x00000004ff027e24 */ /* 0x000fca000f8e00ff */
[----:B------:R-:W-:-:S13]  /*150f0*/  ISETP.NE.AND P2, PT, R2, 0x3, PT ;  /* 0x000000030200780c */ /* 0x000fda0003f45270 */
[----:B------:R-:W-:Y:S05]  /*15100*/  @!P2 BRA `(.L_x_1242) ;  /* 0x000000000004a947 */ /* 0x000fea0003800000 */
[----:B------:R-:W-:Y:S01]  /*15110*/  BPT.TRAP 0x1 ;  /* 0x000000040000795c */ /* 0x000fe20000300000 */
.L_x_1242:
[----:B-1----:R-:W2:Y:S04]  /*15120*/  LDL R3, [R1] ;  /* 0x0000000001037983 */ /* 0x002ea80000100800 */
[----:B------:R-:W3:Y:S01]  /*15130*/  LDL.LU R7, [R1+0x8] ;  /* 0x0000080001077983 */ /* 0x000ee20000300800 */
[----:B------:R-:W-:-:S04]  /*15140*/  VIADD R2, R0, 0x30840 ;  /* 0x0003084000027836 */ /* 0x000fc80000000000 */
[C---:B--2---:R-:W-:Y:S02]  /*15150*/  IMAD R6, R3.reuse, 0x8, R2 ;  /* 0x0000000803067824 */ /* 0x044fe400078e0202 */
[----:B------:R-:W-:Y:S01]  /*15160*/  VIADD R3, R3, 0x1 ;  /* 0x0000000103037836 */ /* 0x000fe20000000000 */
[----:B---3--:R-:W-:-:S04]  /*15170*/  SHF.L.U32 R5, R7, 0x1f, RZ ;  /* 0x0000001f07057819 */ /* 0x008fc800000006ff */
[C---:B------:R-:W-:Y:S01]  /*15180*/  ISETP.NE.AND P1, PT, R3.reuse, 0x2, PT ;  /* 0x000000020300780c */ /* 0x040fe20003f25270 */
[----:B------:R-:W1:Y:S03]  /*15190*/  SYNCS.PHASECHK.TRANS64.TRYWAIT P0, [R6+URZ], R5 ;  /* 0x00000005060075a7 */ /* 0x000e66000800017f */
[----:B------:R-:W-:Y:S02]  /*151a0*/  SEL R4, RZ, 0x1, P1 ;  /* 0x00000001ff047807 */ /* 0x000fe40000800000 */
[----:B------:R-:W-:Y:S02]  /*151b0*/  SEL R3, R3, RZ, P1 ;  /* 0x000000ff03037207 */ /* 0x000fe40000800000 */
[----:B------:R-:W-:-:S03]  /*151c0*/  LOP3.LUT R4, R7, R4, RZ, 0x3c, !PT ;  /* 0x0000000407047212 */ /* 0x000fc600078e3cff */
[----:B------:R-:W-:Y:S01]  /*151d0*/  IMAD R7, R3, 0x8, R2 ;  /* 0x0000000803077824 */ /* 0x000fe200078e0202 */
[----:B------:R-:W-:Y:S01]  /*151e0*/  SHF.L.U32 R2, R4, 0x1f, RZ ;  /* 0x0000001f04027819 */ /* 0x000fe200000006ff */
[----:B-1----:R-:W-:Y:S06]  /*151f0*/  @!P0 BRA `(.L_x_1243) ;  /* 0x0000001000ec8947 */ /* 0x002fec0003800000 */
.L_x_1297:
[----:B------:R-:W2:Y:S02]  /*15200*/  SYNCS.PHASECHK.TRANS64.TRYWAIT P0, [R7+URZ], R2 ;  /* 0x00000002070075a7 */ /* 0x000ea4000800017f */
[----:B--2---:R-:W-:Y:S05]  /*15210*/  @!P0 BRA `(.L_x_1244) ;  /* 0x0000001000f88947 */ /* 0x004fea0003800000 */
.L_x_1298:
[----:B------:R-:W-:Y:S05]  /*15220*/  @!P2 BRA `(.L_x_1245) ;  /* 0x000000000004a947 */ /* 0x000fea0003800000 */
[----:B------:R-:W-:Y:S01]  /*15230*/  BPT.TRAP 0x1 ;  /* 0x000000040000795c */ /* 0x000fe20000300000 */
.L_x_1245:
[----:B------:R-:W3:Y:S01]  /*15240*/  LDL.LU R4, [R1] ;  /* 0x0000000001047983 */ /* 0x000ee20000300800 */
[----:B------:R-:W-:-:S04]  /*15250*/  VIADD R0, R0, 0x30860 ;  /* 0x0003086000007836 */ /* 0x000fc80000000000 */
[----:B---3--:R-:W-:-:S04]  /*15260*/  IMAD R4, R4, 0x8, R0 ;  /* 0x0000000804047824 */ /* 0x008fc800078e0200 */
[----:B------:R-:W3:Y:S02]  /*15270*/  SYNCS.PHASECHK.TRANS64.TRYWAIT P0, [R4+URZ], R5 ;  /* 0x00000005040075a7 */ /* 0x000ee4000800017f */
[----:B---3--:R-:W-:Y:S05]  /*15280*/  @!P0 BRA `(.L_x_1246) ;  /* 0x0000001000f08947 */ /* 0x008fea0003800000 */
.L_x_1299:
[----:B------:R-:W-:-:S07]  /*15290*/  IMAD R3, R3, 0x8, R0 ;  /* 0x0000000803037824 */ /* 0x000fce00078e0200 */
.L_x_1247:
[----:B----4-:R4:W0:Y:S02]  /*152a0*/  SYNCS.PHASECHK.TRANS64.TRYWAIT P0, [R3+URZ], R2 ;  /* 0x00000002030075a7 */ /* 0x010824000800017f */
[----:B0-----:R-:W-:Y:S05]  /*152b0*/  @!P0 NANOSLEEP.SYNCS 0x989680 ;  /* 0x009896800000895d */ /* 0x001fea0003900000 */
[----:B------:R-:W0:Y:S02]  /*152c0*/  @!P0 SYNCS.PHASECHK.TRANS64 P0, [R3+URZ], R2 ;  /* 0x00000002030085a7 */ /* 0x000e24000800007f */
[----:B0-----:R-:W-:Y:S05]  /*152d0*/  @!P0 BRA `(.L_x_1247) ;  /* 0xfffffffc00f08947 */ /* 0x001fea000383ffff */
.L_x_1240:
[----:B------:R-:W-:Y:S05]  /*152e0*/  BSYNC B0 ;  /* 0x0000000000007941 */ /* 0x000fea0003800000 */
.L_x_1239:
[----:B------:R-:W-:Y:S05]  /*152f0*/  EXIT ;  /* 0x000000000000794d */ /* 0x000fea0003800000 */
.L_x_1064:
[----:B0-----:R-:W-:-:S04]  /*15300*/  IMAD.U32 R3, RZ, RZ, UR38 ;  /* 0x00000026ff037e24 */ /* 0x001fc8000f8e00ff */
[----:B------:R0:W1:Y:S03]  /*15310*/  SYNCS.PHASECHK.TRANS64.TRYWAIT P1, [R3+URZ+0x30800], R0 ;  /* 0x03080000030075a7 */ /* 0x000066000802017f */
[----:B-1----:R-:W-:Y:S05]  /*15320*/  @!P1 NANOSLEEP.SYNCS 0x989680 ;  /* 0x009896800000995d */ /* 0x002fea0003900000 */
[----:B------:R-:W1:Y:S02]  /*15330*/  @!P1 SYNCS.PHASECHK.TRANS64 P1, [R3+URZ+0x30800], R0 ;  /* 0x03080000030095a7 */ /* 0x000e64000802007f */
[----:B-1----:R-:W-:Y:S05]  /*15340*/  @!P1 BRA `(.L_x_1064) ;  /* 0xfffffffc00ec9947 */ /* 0x002fea000383ffff */
[----:B------:R-:W-:Y:S05]  /*15350*/  BRA `(.L_x_1248) ;  /* 0xfffffec8000c7947 */ /* 0x000fea000383ffff */
.L_x_1068:
[----:B-1----:R1:W3:Y:S02]  /*15360*/  SYNCS.PHASECHK.TRANS64.TRYWAIT P1, [R3+URZ+0x30830], R0 ;  /* 0x03083000030075a7 */ /* 0x0022e4000802017f */
[----:B---3--:R-:W-:Y:S05]  /*15370*/  @!P1 NANOSLEEP.SYNCS 0x989680 ;  /* 0x009896800000995d */ /* 0x008fea0003900000 */
[----:B------:R-:W3:Y:S02]  /*15380*/  @!P1 SYNCS.PHASECHK.TRANS64 P1, [R3+URZ+0x30830], R0 ;  /* 0x03083000030095a7 */ /* 0x000ee4000802007f */
[----:B---3--:R-:W-:Y:S05]  /*15390*/  @!P1 BRA `(.L_x_1068) ;  /* 0xfffffffc00f09947 */ /* 0x008fea000383ffff */
[----:B------:R-:W-:Y:S05]  /*153a0*/  BRA `(.L_x_1067) ;  /* 0xfffffec800407947 */ /* 0x000fea000383ffff */
.L_x_1084:
[----:B-1----:R-:W-:-:S04]  /*153b0*/  IMAD.U32 R121, RZ, RZ, UR5 ;  /* 0x00000005ff797e24 */ /* 0x002fc8000f8e00ff */
[----:B------:R1:W2:Y:S03]  /*153c0*/  SYNCS.PHASECHK.TRANS64.TRYWAIT P1, [R121+URZ+0x30830], R0 ;  /* 0x03083000790075a7 */ /* 0x0002a6000802017f */
[----:B--2---:R-:W-:Y:S05]  /*153d0*/  @!P1 NANOSLEEP.SYNCS 0x989680 ;  /* 0x009896800000995d */ /* 0x004fea0003900000 */
[----:B------:R-:W2:Y:S02]  /*153e0*/  @!P1 SYNCS.PHASECHK.TRANS64 P1, [R121+URZ+0x30830], R0 ;  /* 0x03083000790095a7 */ /* 0x000ea4000802007f */
[----:B--2---:R-:W-:Y:S05]  /*153f0*/  @!P1 BRA `(.L_x_1084) ;  /* 0xfffffffc00ec9947 */ /* 0x004fea000383ffff */
[----:B------:R-:W-:Y:S05]  /*15400*/  BRA `(.L_x_1083) ;  /* 0xfffffef4002c7947 */ /* 0x000fea000383ffff */
.L_x_1088:
[----:B-1----:R-:W-:-:S04]  /*15410*/  IMAD.U32 R3, RZ, RZ, UR14 ;  /* 0x0000000eff037e24 */ /* 0x002fc8000f8e00ff */
[----:B------:R1:W2:Y:S03]  /*15420*/  SYNCS.PHASECHK.TRANS64.TRYWAIT P1, [R3+URZ+0x30850], R0 ;  /* 0x03085000030075a7 */ /* 0x0002a6000802017f */
[----:B--2---:R-:W-:Y:S05]  /*15430*/  @!P1 NANOSLEEP.SYNCS 0x989680 ;  /* 0x009896800000995d */ /* 0x004fea0003900000 */
[----:B------:R-:W2:Y:S02]  /*15440*/  @!P1 SYNCS.PHASECHK.TRANS64 P1, [R3+URZ+0x30850], R0 ;  /* 0x03085000030095a7 */ /* 0x000ea4000802007f */
[----:B--2---:R-:W-:Y:S05]  /*15450*/  @!P1 BRA `(.L_x_1088) ;  /* 0xfffffffc00ec9947 */ /* 0x004fea000383ffff */
[----:B------:R-:W-:Y:S05]  /*15460*/  BRA `(.L_x_1087) ;  /* 0xfffffefc00c47947 */ /* 0x000fea000383ffff */
.L_x_1105:
[----:B-1----:R-:W-:-:S04]  /*15470*/  IMAD.U32 R5, RZ, RZ, UR5 ;  /* 0x00000005ff057e24 */ /* 0x002fc8000f8e00ff */
[----:B------:R1:W2:Y:S03]  /*15480*/  SYNCS.PHASECHK.TRANS64.TRYWAIT P1, [R5+URZ+0x30830], R0 ;  /* 0x03083000050075a7 */ /* 0x0002a6000802017f */
[----:B--2---:R-:W-:Y:S05]  /*15490*/  @!P1 NANOSLEEP.SYNCS 0x989680 ;  /* 0x009896800000995d */ /* 0x004fea0003900000 */
[----:B------:R-:W2:Y:S02]  /*154a0*/  @!P1 SYNCS.PHASECHK.TRANS64 P1, [R5+URZ+0x30830], R0 ;  /* 0x03083000050095a7 */ /* 0x000ea4000802007f */
[----:B--2---:R-:W-:Y:S05]  /*154b0*/  @!P1 BRA `(.L_x_1105) ;  /* 0xfffffffc00ec9947 */ /* 0x004fea000383ffff */
[----:B------:R-:W-:Y:S05]  /*154c0*/  BRA `(.L_x_1104) ;  /* 0xffffff2400547947 */ /* 0x000fea000383ffff */
.L_x_1109:
[----:B-1----:R-:W-:-:S04]  /*154d0*/  IMAD.U32 R3, RZ, RZ, UR10 ;  /* 0x0000000aff037e24 */ /* 0x002fc8000f8e00ff */
[----:B------:R1:W2:Y:S03]  /*154e0*/  SYNCS.PHASECHK.TRANS64.TRYWAIT P1, [R3+URZ+0x30850], R0 ;  /* 0x03085000030075a7 */ /* 0x0002a6000802017f */
[----:B--2---:R-:W-:Y:S05]  /*154f0*/  @!P1 NANOSLEEP.SYNCS 0x989680 ;  /* 0x009896800000995d */ /* 0x004fea0003900000 */
[----:B------:R-:W2:Y:S02]  /*15500*/  @!P1 SYNCS.PHASECHK.TRANS64 P1, [R3+URZ+0x30850], R0 ;  /* 0x03085000030095a7 */ /* 0x000ea4000802007f */
[----:B--2---:R-:W-:Y:S05]  /*15510*/  @!P1 BRA `(.L_x_1109) ;  /* 0xfffffffc00ec9947 */ /* 0x004fea000383ffff */
[----:B------:R-:W-:Y:S05]  /*15520*/  BRA `(.L_x_1108) ;  /* 0xffffff2c00ec7947 */ /* 0x000fea000383ffff */
.L_x_1115:
[----:B-1----:R-:W-:-:S04]  /*15530*/  IMAD.U32 R5, RZ, RZ, UR5 ;  /* 0x00000005ff057e24 */ /* 0x002fc8000f8e00ff */
[----:B------:R1:W2:Y:S03]  /*15540*/  SYNCS.PHASECHK.TRANS64.TRYWAIT P1, [R5+URZ+0x30830], R0 ;  /* 0x03083000050075a7 */ /* 0x0002a6000802017f */
[----:B--2---:R-:W-:Y:S05]  /*15550*/  @!P1 NANOSLEEP.SYNCS 0x989680 ;  /* 0x009896800000995d */ /* 0x004fea0003900000 */
[----:B------:R-:W2:Y:S02]  /*15560*/  @!P1 SYNCS.PHASECHK.TRANS64 P1, [R5+URZ+0x30830], R0 ;  /* 0x03083000050095a7 */ /* 0x000ea4000802007f */
[----:B--2---:R-:W-:Y:S05]  /*15570*/  @!P1 BRA `(.L_x_1115) ;  /* 0xfffffffc00ec9947 */ /* 0x004fea000383ffff */
[----:B------:R-:W-:Y:S05]  /*15580*/  BRA `(.L_x_1114) ;  /* 0xffffff4000bc7947 */ /* 0x000fea000383ffff */
.L_x_1119:
[----:B-1----:R-:W-:-:S04]  /*15590*/  IMAD.U32 R3, RZ, RZ, UR10 ;  /* 0x0000000aff037e24 */ /* 0x002fc8000f8e00ff */
[----:B------:R1:W2:Y:S03]  /*155a0*/  SYNCS.PHASECHK.TRANS64.TRYWAIT P1, [R3+URZ+0x30850], R0 ;  /* 0x03085000030075a7 */ /* 0x0002a6000802017f */
[----:B--2---:R-:W-:Y:S05]  /*155b0*/  @!P1 NANOSLEEP.SYNCS 0x989680 ;  /* 0x009896800000995d */ /* 0x004fea0003900000 */
[----:B------:R-:W2:Y:S02]  /*155c0*/  @!P1 SYNCS.PHASECHK.TRANS64 P1, [R3+URZ+0x30850], R0 ;  /* 0x03085000030095a7 */ /* 0x000ea4000802007f */
[----:B--2---:R-:W-:Y:S05]  /*155d0*/  @!P1 BRA `(.L_x_1119) ;  /* 0xfffffffc00ec9947 */ /* 0x004fea000383ffff */
[----:B------:R-:W-:Y:S05]  /*155e0*/  BRA `(.L_x_1118) ;  /* 0xffffff4c00547947 */ /* 0x000fea000383ffff */
.L_x_1132:
[----:B-1----:R-:W-:-:S04]  /*155f0*/  IMAD.U32 R3, RZ, RZ, UR5 ;  /* 0x00000005ff037e24 */ /* 0x002fc8000f8e00ff */
[----:B------:R1:W2:Y:S03]  /*15600*/  SYNCS.PHASECHK.TRANS64.TRYWAIT P0, [R3+URZ+0x30850], R2 ;  /* 0x03085002030075a7 */ /* 0x0002a6000800017f */
[----:B--2---:R-:W-:Y:S05]  /*15610*/  @!P0 NANOSLEEP.SYNCS 0x989680 ;  /* 0x009896800000895d */ /* 0x004fea0003900000 */
[----:B------:R-:W2:Y:S02]  /*15620*/  @!P0 SYNCS.PHASECHK.TRANS64 P0, [R3+URZ+0x30850], R2 ;  /* 0x03085002030085a7 */ /* 0x000ea4000800007f */
[----:B--2---:R-:W-:Y:S05]  /*15630*/  @!P0 BRA `(.L_x_1132) ;  /* 0xfffffffc00ec8947 */ /* 0x004fea000383ffff */
[----:B------:R-:W-:Y:S05]  /*15640*/  BRA `(.L_x_1131) ;  /* 0xffffff7400a87947 */ /* 0x000fea000383ffff */
.L_x_1181:
[----:B------:R-:W1:Y:S01]  /*15650*/  S2R R9, SR_TID.X ;  /* 0x0000000000097919 */ /* 0x000e620000002100 */
[----:B------:R-:W-:Y:S01]  /*15660*/  BSSY B0, `(.L_x_1249) ;  /* 0x000000a000007945 */ /* 0x000fe20003800000 */
[----:B------:R-:W-:Y:S02]  /*15670*/  IMAD.MOV.U32 R12, RZ, RZ, RZ ;  /* 0x000000ffff0c7224 */ /* 0x000fe400078e00ff */
[----:B0-----:R-:W-:Y:S02]  /*15680*/  IMAD.MOV.U32 R11, RZ, RZ, 0x1f ;  /* 0x0000001fff0b7424 */ /* 0x001fe400078e00ff */
[----:B------:R-:W-:Y:S01]  /*15690*/  IMAD.MOV.U32 R15, RZ, RZ, -0x1 ;  /* 0xffffffffff0f7424 */ /* 0x000fe200078e00ff */
[----:B-1----:R-:W-:-:S04]  /*156a0*/  SHF.R.U32.HI R9, RZ, 0x5, R9 ;  /* 0x00000005ff097819 */ /* 0x002fc80000011609 */
[----:B------:R-:W-:-:S05]  /*156b0*/  LOP3.LUT R9, R9, 0x3, RZ, 0xc0, !PT ;  /* 0x0000000309097812 */ /* 0x000fca00078ec0ff */
[----:B------:R-:W-:-:S07]  /*156c0*/  IMAD.MOV.U32 R13, RZ, RZ, R9 ;  /* 0x000000ffff0d7224 */ /* 0x000fce00078e0009 */
[----:B------:R-:W-:Y:S05]  /*156d0*/  WARPSYNC.COLLECTIVE R15, `(.L_x_1250) ;  /* 0x000000000f087348 */ /* 0x000fea0003c00000 */
[----:B------:R0:W1:Y:S02]  /*156e0*/  SHFL.IDX P6, R14, R13, R12, R11 ;  /* 0x0000000c0d0e7389 */ /* 0x00006400000c000b */
[----:B01----:R-:W-:Y:S01]  /*156f0*/  ENDCOLLECTIVE ;  /* 0x000000000000791b */ /* 0x003fe20003800000 */
.L_x_1250:
[----:B------:R-:W-:Y:S05]  /*15700*/  BSYNC B0 ;  /* 0x0000000000007941 */ /* 0x000fea0003800000 */
.L_x_1249:
[----:B------:R-:W-:Y:S05]  /*15710*/  BRA `(.L_x_1251) ;  /* 0xffffffc400047947 */ /* 0x000fea000383ffff */
.L_x_1182:
[----:B------:R-:W-:Y:S01]  /*15720*/  BSSY B0, `(.L_x_1252) ;  /* 0x0000006000007945 */ /* 0x000fe20003800000 */
[----:B------:R-:W-:-:S07]  /*15730*/  IMAD.MOV.U32 R15, RZ, RZ, -0x1 ;  /* 0xffffffffff0f7424 */ /* 0x000fce00078e00ff */
[----:B0-----:R-:W-:Y:S05]  /*15740*/  WARPSYNC.COLLECTIVE R15, `(.L_x_1253) ;  /* 0x000000000f0c7348 */ /* 0x001fea0003c00000 */
[----:B------:R-:W-:Y:S02]  /*15750*/  ELECT P6, UR62, PT ;  /* 0x00000000003e782f */ /* 0x000fe400038c0000 */
[----:B------:R-:W-:Y:S01]  /*15760*/  MOV R14, UR62 ;  /* 0x0000003e000e7c02 */ /* 0x000fe20008000f00 */
[----:B0-----:R-:W-:Y:S10]  /*15770*/  ENDCOLLECTIVE ;  /* 0x000000000000791b */ /* 0x001ff40003800000 */
.L_x_1253:
[----:B------:R-:W-:Y:S05]  /*15780*/  BSYNC B0 ;  /* 0x0000000000007941 */ /* 0x000fea0003800000 */
.L_x_1252:
[----:B------:R-:W-:Y:S05]  /*15790*/  BRA `(.L_x_1254) ;  /* 0xffffffc000f47947 */ /* 0x000fea000383ffff */
.L_x_1185:
[----:B0-----:R0:W1:Y:S02]  /*157a0*/  SYNCS.PHASECHK.TRANS64.TRYWAIT P0, [R9+URZ+0x30840], R10 ;  /* 0x0308400a090075a7 */ /* 0x001064000800017f */
[----:B-1----:R-:W-:Y:S05]  /*157b0*/  @!P0 NANOSLEEP.SYNCS 0x989680 ;  /* 0x009896800000895d */ /* 0x002fea0003900000 */
[----:B------:R-:W1:Y:S02]  /*157c0*/  @!P0 SYNCS.PHASECHK.TRANS64 P0, [R9+URZ+0x30840], R10 ;  /* 0x0308400a090085a7 */ /* 0x000e64000800007f */
[----:B-1----:R-:W-:Y:S05]  /*157d0*/  @!P0 BRA `(.L_x_1185) ;  /* 0xfffffffc00f08947 */ /* 0x002fea000383ffff */
[----:B------:R-:W-:Y:S05]  /*157e0*/  BRA `(.L_x_1255) ;  /* 0xffffffc4005c7947 */ /* 0x000fea000383ffff */
.L_x_1188:
        /* <DEDUP_REMOVED lines=8> */
.L_x_1196:
[----:B0-----:R0:W1:Y:S02]  /*15870*/  SYNCS.PHASECHK.TRANS64.TRYWAIT P0, [R2+URZ+0x30840], R3 ;  /* 0x03084003020075a7 */ /* 0x001064000800017f */
[----:B-1----:R-:W-:Y:S05]  /*15880*/  @!P0 NANOSLEEP.SYNCS 0x989680 ;  /* 0x009896800000895d */ /* 0x002fea0003900000 */
[----:B------:R-:W1:Y:S02]  /*15890*/  @!P0 SYNCS.PHASECHK.TRANS64 P0, [R2+URZ+0x30840], R3 ;  /* 0x03084003020085a7 */ /* 0x000e64000800007f */
[----:B-1----:R-:W-:Y:S05]  /*158a0*/  @!P0 BRA `(.L_x_1196) ;  /* 0xfffffffc00f08947 */ /* 0x002fea000383ffff */
[----:B------:R-:W-:Y:S05]  /*158b0*/  BRA `(.L_x_1257) ;  /* 0xffffffcc00647947 */ /* 0x000fea000383ffff */
.L_x_1198:
[----:B0-----:R0:W1:Y:S02]  /*158c0*/  SYNCS.PHASECHK.TRANS64.TRYWAIT P0, [R3+URZ+0x60], R2 ;  /* 0x00006002030075a7 */ /* 0x001064000800017f */
[----:B-1----:R-:W-:Y:S05]  /*158d0*/  @!P0 NANOSLEEP.SYNCS 0x989680 ;  /* 0x009896800000895d */ /* 0x002fea0003900000 */
[----:B------:R-:W1:Y:S02]  /*158e0*/  @!P0 SYNCS.PHASECHK.TRANS64 P0, [R3+URZ+0x60], R2 ;  /* 0x00006002030085a7 */ /* 0x000e64000800007f */
[----:B-1----:R-:W-:Y:S05]  /*158f0*/  @!P0 BRA `(.L_x_1198) ;  /* 0xfffffffc00f08947 */ /* 0x002fea000383ffff */
[----:B------:R-:W-:Y:S05]  /*15900*/  BRA `(.L_x_1258) ;  /* 0xffffffd000107947 */ /* 0x000fea000383ffff */
.L_x_1203:
[----:B-1----:R1:W2:Y:S02]  /*15910*/  SYNCS.PHASECHK.TRANS64.TRYWAIT P0, [R2+URZ+0x30840], R3 ;  /* 0x03084003020075a7 */ /* 0x0022a4000800017f */
[----:B--2---:R-:W-:Y:S05]  /*15920*/  @!P0 NANOSLEEP.SYNCS 0x989680 ;  /* 0x009896800000895d */ /* 0x004fea0003900000 */
[----:B------:R-:W2:Y:S02]  /*15930*/  @!P0 SYNCS.PHASECHK.TRANS64 P0, [R2+URZ+0x30840], R3 ;  /* 0x03084003020085a7 */ /* 0x000ea4000800007f */
[----:B--2---:R-:W-:Y:S05]  /*15940*/  @!P0 BRA `(.L_x_1203) ;  /* 0xfffffffc00f08947 */ /* 0x004fea000383ffff */
[----:B------:R-:W-:Y:S05]  /*15950*/  BRA `(.L_x_1259) ;  /* 0xffffffd4008c7947 */ /* 0x000fea000383ffff */
.L_x_1205:
[----:B0-----:R0:W1:Y:S02]  /*15960*/  SYNCS.PHASECHK.TRANS64.TRYWAIT P1, [R3+URZ+0x60], R2 ;  /* 0x00006002030075a7 */ /* 0x001064000802017f */
[----:B-1----:R-:W-:Y:S05]  /*15970*/  @!P1 NANOSLEEP.SYNCS 0x989680 ;  /* 0x009896800000995d */ /* 0x002fea0003900000 */
[----:B------:R-:W1:Y:S02]  /*15980*/  @!P1 SYNCS.PHASECHK.TRANS64 P1, [R3+URZ+0x60], R2 ;  /* 0x00006002030095a7 */ /* 0x000e64000802007f */
[----:B-1----:R-:W-:Y:S05]  /*15990*/  @!P1 BRA `(.L_x_1205) ;  /* 0xfffffffc00f09947 */ /* 0x002fea000383ffff */
[----:B------:R-:W-:Y:S05]  /*159a0*/  BRA `(.L_x_1260) ;  /* 0xffffffd800387947 */ /* 0x000fea000383ffff */
.L_x_1210:
[----:B--2---:R2:W3:Y:S02]  /*159b0*/  SYNCS.PHASECHK.TRANS64.TRYWAIT P0, [R2+URZ+0x30840], R3 ;  /* 0x03084003020075a7 */ /* 0x0044e4000800017f */
[----:B---3--:R-:W-:Y:S05]  /*159c0*/  @!P0 NANOSLEEP.SYNCS 0x989680 ;  /* 0x009896800000895d */ /* 0x008fea0003900000 */
[----:B------:R-:W3:Y:S02]  /*159d0*/  @!P0 SYNCS.PHASECHK.TRANS64 P0, [R2+URZ+0x30840], R3 ;  /* 0x03084003020085a7 */ /* 0x000ee4000800007f */
[----:B---3--:R-:W-:Y:S05]  /*159e0*/  @!P0 BRA `(.L_x_1210) ;  /* 0xfffffffc00f08947 */ /* 0x008fea000383ffff */
[----:B------:R-:W-:Y:S05]  /*159f0*/  BRA `(.L_x_1261) ;  /* 0xffffffdc00707947 */ /* 0x000fea000383ffff */
.L_x_1212:
[----:B0-----:R0:W1:Y:S02]  /*15a00*/  SYNCS.PHASECHK.TRANS64.TRYWAIT P1, [R2+URZ+0x60], R9 ;  /* 0x00006009020075a7 */ /* 0x001064000802017f */
[----:B-1----:R-:W-:Y:S05]  /*15a10*/  @!P1 NANOSLEEP.SYNCS 0x989680 ;  /* 0x009896800000995d */ /* 0x002fea0003900000 */
[----:B------:R-:W1:Y:S02]  /*15a20*/  @!P1 SYNCS.PHASECHK.TRANS64 P1, [R2+URZ+0x60], R9 ;  /* 0x00006009020095a7 */ /* 0x000e64000802007f */
[----:B-1----:R-:W-:Y:S05]  /*15a30*/  @!P1 BRA `(.L_x_1212) ;  /* 0xfffffffc00f09947 */ /* 0x002fea000383ffff */
[----:B------:R-:W-:Y:S05]  /*15a40*/  BRA `(.L_x_1262) ;  /* 0xffffffe000207947 */ /* 0x000fea000383ffff */
.L_x_1219:
[----:B-1----:R1:W2:Y:S02]  /*15a50*/  SYNCS.PHASECHK.TRANS64.TRYWAIT P0, [R3+URZ+0x30860], R0 ;  /* 0x03086000030075a7 */ /* 0x0022a4000800017f */
[----:B--2---:R-:W-:Y:S05]  /*15a60*/  @!P0 NANOSLEEP.SYNCS 0x989680 ;  /* 0x009896800000895d */ /* 0x004fea0003900000 */
[----:B------:R-:W2:Y:S02]  /*15a70*/  @!P0 SYNCS.PHASECHK.TRANS64 P0, [R3+URZ+0x30860], R0 ;  /* 0x03086000030085a7 */ /* 0x000ea4000800007f */
[----:B--2---:R-:W-:Y:S05]  /*15a80*/  @!P0 BRA `(.L_x_1219) ;  /* 0xfffffffc00f08947 */ /* 0x004fea000383ffff */
[----:B------:R-:W-:Y:S05]  /*15a90*/  BRA `(.L_x_1263) ;  /* 0xffffffe4003c7947 */ /* 0x000fea000383ffff */
.L_x_1221:
[----:B------:R-:W-:Y:S01]  /*15aa0*/  BSSY B0, `(.L_x_1264) ;  /* 0x0000008000007945 */ /* 0x000fe20003800000 */
[----:B------:R-:W-:Y:S02]  /*15ab0*/  IMAD.MOV.U32 R13, RZ, RZ, R16 ;  /* 0x000000ffff0d7224 */ /* 0x000fe400078e0010 */
[----:B------:R-:W-:Y:S02]  /*15ac0*/  IMAD.MOV.U32 R12, RZ, RZ, RZ ;  /* 0x000000ffff0c7224 */ /* 0x000fe400078e00ff */
[----:B0-----:R-:W-:Y:S02]  /*15ad0*/  IMAD.MOV.U32 R11, RZ, RZ, 0x1f ;  /* 0x0000001fff0b7424 */ /* 0x001fe400078e00ff */
[----:B------:R-:W-:-:S07]  /*15ae0*/  IMAD.MOV.U32 R15, RZ, RZ, -0x1 ;  /* 0xffffffffff0f7424 */ /* 0x000fce00078e00ff */
[----:B-1----:R-:W-:Y:S05]  /*15af0*/  WARPSYNC.COLLECTIVE R15, `(.L_x_1265) ;  /* 0x000000000f087348 */ /* 0x002fea0003c00000 */
[----:B------:R0:W2:Y:S02]  /*15b00*/  SHFL.IDX P6, R14, R13, R12, R11 ;  /* 0x0000000c0d0e7389 */ /* 0x0000a400000c000b */
[----:B012---:R-:W-:Y:S01]  /*15b10*/  ENDCOLLECTIVE ;  /* 0x000000000000791b */ /* 0x007fe20003800000 */
.L_x_1265:
[----:B------:R-:W-:Y:S05]  /*15b20*/  BSYNC B0 ;  /* 0x0000000000007941 */ /* 0x000fea0003800000 */
.L_x_1264:
        /* <DEDUP_REMOVED lines=8> */
.L_x_1266:
[----:B------:R-:W-:Y:S01]  /*15bb0*/  IMAD.MOV.U32 R16, RZ, RZ, R14 ;  /* 0x000000ffff107224 */ /* 0x000fe200078e000e */
[----:B------:R-:W-:Y:S06]  /*15bc0*/  BRA `(.L_x_1267) ;  /* 0xffffffe400dc7947 */ /* 0x000fec000383ffff */
.L_x_1224:
[----:B------:R-:W-:Y:S01]  /*15bd0*/  BSSY B0, `(.L_x_1268) ;  /* 0x0000008000007945 */ /* 0x000fe20003800000 */
[----:B-----5:R-:W-:Y:S02]  /*15be0*/  IMAD.MOV.U32 R13, RZ, RZ, R17 ;  /* 0x000000ffff0d7224 */ /* 0x020fe400078e0011 */
[----:B------:R-:W-:Y:S02]  /*15bf0*/  IMAD.MOV.U32 R12, RZ, RZ, 0x1 ;  /* 0x00000001ff0c7424 */ /* 0x000fe400078e00ff */
[----:B0-----:R-:W-:Y:S02]  /*15c00*/  IMAD.MOV.U32 R11, RZ, RZ, RZ ;  /* 0x000000ffff0b7224 */ /* 0x001fe400078e00ff */
[----:B------:R-:W-:-:S07]  /*15c10*/  IMAD.MOV.U32 R15, RZ, RZ, -0x1 ;  /* 0xffffffffff0f7424 */ /* 0x000fce00078e00ff */
[----:B-1234-:R-:W-:Y:S05]  /*15c20*/  WARPSYNC.COLLECTIVE R15, `(.L_x_1269) ;  /* 0x000000000f087348 */ /* 0x01efea0003c00000 */
[----:B------:R0:W0:Y:S02]  /*15c30*/  SHFL.UP P6, R14, R13, R12, R11 ;  /* 0x0400000c0d0e7389 */ /* 0x00002400000c000b */
[----:B01234-:R-:W-:Y:S01]  /*15c40*/  ENDCOLLECTIVE ;  /* 0x000000000000791b */ /* 0x01ffe20003800000 */
.L_x_1269:
[----:B------:R-:W-:Y:S05]  /*15c50*/  BSYNC B0 ;  /* 0x0000000000007941 */ /* 0x000fea0003800000 */
.L_x_1268:
        /* <DEDUP_REMOVED lines=10> */
.L_x_1270:
        /* <DEDUP_REMOVED lines=8> */
.L_x_1271:
        /* <DEDUP_REMOVED lines=8> */
.L_x_1272:
        /* <DEDUP_REMOVED lines=8> */
.L_x_1273:
        /* <DEDUP_REMOVED lines=8> */
.L_x_1274:
[----:B------:R-:W-:Y:S05]  /*15f00*/  BRA `(.L_x_1275) ;  /* 0xffffffe400a07947 */ /* 0x000fea000383ffff */
.L_x_1229:
[----:B------:R-:W-:Y:S01]  /*15f10*/  BSSY B0, `(.L_x_1276) ;  /* 0x0000008000007945 */ /* 0x000fe20003800000 */
[----:B-----5:R-:W-:Y:S02]  /*15f20*/  IMAD.MOV.U32 R13, RZ, RZ, R17 ;  /* 0x000000ffff0d7224 */ /* 0x020fe400078e0011 */
[----:B------:R-:W-:Y:S02]  /*15f30*/  IMAD.MOV.U32 R12, RZ, RZ, 0x1 ;  /* 0x00000001ff0c7424 */ /* 0x000fe400078e00ff */
[----:B------:R-:W-:Y:S02]  /*15f40*/  IMAD.MOV.U32 R11, RZ, RZ, RZ ;  /* 0x000000ffff0b7224 */ /* 0x000fe400078e00ff */
[----:B------:R-:W-:-:S07]  /*15f50*/  IMAD.MOV.U32 R15, RZ, RZ, -0x1 ;  /* 0xffffffffff0f7424 */ /* 0x000fce00078e00ff */
[----:B0-----:R-:W-:Y:S05]  /*15f60*/  WARPSYNC.COLLECTIVE R15, `(.L_x_1277) ;  /* 0x000000000f087348 */ /* 0x001fea0003c00000 */
[----:B------:R1:W2:Y:S02]  /*15f70*/  SHFL.UP P6, R14, R13, R12, R11 ;  /* 0x0400000c0d0e7389 */ /* 0x0002a400000c000b */
[----:B012---:R-:W-:Y:S01]  /*15f80*/  ENDCOLLECTIVE ;  /* 0x000000000000791b */ /* 0x007fe20003800000 */
.L_x_1277:
[----:B------:R-:W-:Y:S05]  /*15f90*/  BSYNC B0 ;  /* 0x0000000000007941 */ /* 0x000fea0003800000 */
.L_x_1276:
        /* <DEDUP_REMOVED lines=10> */
.L_x_1278:
        /* <DEDUP_REMOVED lines=8> */
.L_x_1279:
        /* <DEDUP_REMOVED lines=8> */
.L_x_1280:
        /* <DEDUP_REMOVED lines=8> */
.L_x_1281:
        /* <DEDUP_REMOVED lines=8> */
.L_x_1282:
[----:B------:R-:W-:Y:S05]  /*16240*/  BRA `(.L_x_1283) ;  /* 0xffffffe400847947 */ /* 0x000fea000383ffff */
.L_x_1231:
[----:B------:R-:W-:Y:S01]  /*16250*/  BSSY B0, `(.L_x_1284) ;  /* 0x0000006000007945 */ /* 0x000fe20003800000 */
[----:B------:R-:W-:Y:S01]  /*16260*/  PLOP3.LUT P6, PT, P6, PT, PT, 0x8, 0x0 ;  /* 0x000000000000781c */ /* 0x000fe200037ce170 */
[----:B------:R-:W-:-:S12]  /*16270*/  IMAD.MOV.U32 R15, RZ, RZ, -0x1 ;  /* 0xffffffffff0f7424 */ /* 0x000fd800078e00ff */
[----:B0-----:R-:W-:Y:S05]  /*16280*/  WARPSYNC.COLLECTIVE R15, `(.L_x_1285) ;  /* 0x000000000f087348 */ /* 0x001fea0003c00000 */
[----:B------:R-:W-:Y:S01]  /*16290*/  VOTE.ANY R14, PT, P6 ;  /* 0x00000000000e7806 */ /* 0x000fe200030e0100 */
[----:B0-----:R-:W-:Y:S06]  /*162a0*/  ENDCOLLECTIVE ;  /* 0x000000000000791b */ /* 0x001fec0003800000 */
.L_x_1285:
[----:B------:R-:W-:Y:S05]  /*162b0*/  BSYNC B0 ;  /* 0x0000000000007941 */ /* 0x000fea0003800000 */
.L_x_1284:
        /* <DEDUP_REMOVED lines=9> */
.L_x_1286:
[----:B------:R-:W-:Y:S01]  /*16350*/  IMAD.MOV.U32 R17, RZ, RZ, R14 ;  /* 0x000000ffff117224 */ /* 0x000fe200078e000e */
[----:B------:R-:W-:Y:S06]  /*16360*/  BRA `(.L_x_1287) ;  /* 0xffffffe400747947 */ /* 0x000fec000383ffff */
.L_x_1233:
[----:B------:R-:W-:Y:S01]  /*16370*/  BSSY B0, `(.L_x_1288) ;  /* 0x0000007000007945 */ /* 0x000fe20003800000 */
[----:B------:R-:W-:Y:S02]  /*16380*/  IMAD.MOV.U32 R13, RZ, RZ, R2 ;  /* 0x000000ffff0d7224 */ /* 0x000fe400078e0002 */
[----:B------:R-:W-:Y:S02]  /*16390*/  IMAD.MOV.U32 R11, RZ, RZ, 0x1f ;  /* 0x0000001fff0b7424 */ /* 0x000fe400078e00ff */
[----:B------:R-:W-:-:S07]  /*163a0*/  IMAD.MOV.U32 R15, RZ, RZ, -0x1 ;  /* 0xffffffffff0f7424 */ /* 0x000fce00078e00ff */
[----:B012---:R-:W-:Y:S05]  /*163b0*/  WARPSYNC.COLLECTIVE R15, `(.L_x_1289) ;  /* 0x000000000f087348 */ /* 0x007fea0003c00000 */
[----:B------:R3:W4:Y:S02]  /*163c0*/  SHFL.IDX P6, R14, R13, R12, R11 ;  /* 0x0000000c0d0e7389 */ /* 0x00072400000c000b */
[----:B01234-:R-:W-:Y:S01]  /*163d0*/  ENDCOLLECTIVE ;  /* 0x000000000000791b */ /* 0x01ffe20003800000 */
.L_x_1289:
[----:B------:R-:W-:Y:S05]  /*163e0*/  BSYNC B0 ;  /* 0x0000000000007941 */ /* 0x000fea0003800000 */
.L_x_1288:
[----:B------:R-:W-:Y:S01]  /*163f0*/  IMAD.MOV.U32 R7, RZ, RZ, R14 ;  /* 0x000000ffff077224 */ /* 0x000fe200078e000e */
[----:B------:R-:W-:Y:S06]  /*16400*/  BRA `(.L_x_1232) ;  /* 0xffffffe400687947 */ /* 0x000fec000383ffff */
.L_x_1237:
[----:B-1----:R1:W2:Y:S02]  /*16410*/  SYNCS.PHASECHK.TRANS64.TRYWAIT P0, [R0+URZ+0x30820], R3 ;  /* 0x03082003000075a7 */ /* 0x0022a4000800017f */
[----:B--2---:R-:W-:Y:S05]  /*16420*/  @!P0 NANOSLEEP.SYNCS 0x989680 ;  /* 0x009896800000895d */ /* 0x004fea0003900000 */
[----:B------:R-:W2:Y:S02]  /*16430*/  @!P0 SYNCS.PHASECHK.TRANS64 P0, [R0+URZ+0x30820], R3 ;  /* 0x03082003000085a7 */ /* 0x000ea4000800007f */
[----:B--2---:R-:W-:Y:S05]  /*16440*/  @!P0 BRA `(.L_x_1237) ;  /* 0xfffffffc00f08947 */ /* 0x004fea000383ffff */
[----:B------:R-:W-:Y:S05]  /*16450*/  BRA `(.L_x_1290) ;  /* 0xffffffe800dc7947 */ /* 0x000fea000383ffff */
.L_x_1238:
[----:B------:R-:W2:Y:S01]  /*16460*/  S2R R2, SR_TID.X ;  /* 0x0000000000027919 */ /* 0x000ea20000002100 */
[----:B------:R-:W-:Y:S01]  /*16470*/  BSSY B0, `(.L_x_1291) ;  /* 0x000000a000007945 */ /* 0x000fe20003800000 */
[----:B------:R-:W-:Y:S02]  /*16480*/  IMAD.MOV.U32 R12, RZ, RZ, RZ ;  /* 0x000000ffff0c7224 */ /* 0x000fe400078e00ff */
[----:B0-----:R-:W-:Y:S02]  /*16490*/  IMAD.MOV.U32 R11, RZ, RZ, 0x1f ;  /* 0x0000001fff0b7424 */ /* 0x001fe400078e00ff */
[----:B------:R-:W-:Y:S01]  /*164a0*/  IMAD.MOV.U32 R15, RZ, RZ, -0x1 ;  /* 0xffffffffff0f7424 */ /* 0x000fe200078e00ff */
[----:B--2---:R-:W-:-:S04]  /*164b0*/  SHF.R.U32.HI R2, RZ, 0x5, R2 ;  /* 0x00000005ff027819 */ /* 0x004fc80000011602 */
[----:B------:R-:W-:-:S05]  /*164c0*/  LOP3.LUT R2, R2, 0x3, RZ, 0xc0, !PT ;  /* 0x0000000302027812 */ /* 0x000fca00078ec0ff */
[----:B------:R-:W-:-:S07]  /*164d0*/  IMAD.MOV.U32 R13, RZ, RZ, R2 ;  /* 0x000000ffff0d7224 */ /* 0x000fce00078e0002 */
[----:B-1----:R-:W-:Y:S05]  /*164e0*/  WARPSYNC.COLLECTIVE R15, `(.L_x_1292) ;  /* 0x000000000f087348 */ /* 0x002fea0003c00000 */
[----:B------:R0:W2:Y:S02]  /*164f0*/  SHFL.IDX P6, R14, R13, R12, R11 ;  /* 0x0000000c0d0e7389 */ /* 0x0000a400000c000b */
[----:B012---:R-:W-:Y:S01]  /*16500*/  ENDCOLLECTIVE ;  /* 0x000000000000791b */ /* 0x007fe20003800000 */
.L_x_1292:
[----:B------:R-:W-:Y:S05]  /*16510*/  BSYNC B0 ;  /* 0x0000000000007941 */ /* 0x000fea0003800000 */
.L_x_1291:
[----:B------:R-:W-:Y:S05]  /*16520*/  BRA `(.L_x_1293) ;  /* 0xffffffe800c47947 */ /* 0x000fea000383ffff */
.L_x_1241:
[----:B------:R-:W-:Y:S01]  /*16530*/  BSSY B1, `(.L_x_1294) ;  /* 0x0000006000017945 */ /* 0x000fe20003800000 */
[----:B------:R-:W-:-:S07]  /*16540*/  IMAD.MOV.U32 R15, RZ, RZ, -0x1 ;  /* 0xffffffffff0f7424 */ /* 0x000fce00078e00ff */
[----:B012---:R-:W-:Y:S05]  /*16550*/  WARPSYNC.COLLECTIVE R15, `(.L_x_1295) ;  /* 0x000000000f0c7348 */ /* 0x007fea0003c00000 */
[----:B------:R-:W-:Y:S02]  /*16560*/  ELECT P6, UR62, PT ;  /* 0x00000000003e782f */ /* 0x000fe400038c0000 */
[----:B------:R-:W-:Y:S01]  /*16570*/  MOV R14, UR62 ;  /* 0x0000003e000e7c02 */ /* 0x000fe20008000f00 */
[----:B012---:R-:W-:Y:S10]  /*16580*/  ENDCOLLECTIVE ;  /* 0x000000000000791b */ /* 0x007ff40003800000 */
.L_x_1295:
[----:B------:R-:W-:Y:S05]  /*16590*/  BSYNC B1 ;  /* 0x0000000000017941 */ /* 0x000fea0003800000 */
.L_x_1294:
[----:B------:R-:W-:Y:S05]  /*165a0*/  BRA `(.L_x_1296) ;  /* 0xffffffe800bc7947 */ /* 0x000fea000383ffff */
.L_x_1243:
[----:B-1----:R1:W2:Y:S02]  /*165b0*/  SYNCS.PHASECHK.TRANS64.TRYWAIT P0, [R6+URZ], R5 ;  /* 0x00000005060075a7 */ /* 0x0022a4000800017f */
[----:B--2---:R-:W-:Y:S05]  /*165c0*/  @!P0 NANOSLEEP.SYNCS 0x989680 ;  /* 0x009896800000895d */ /* 0x004fea0003900000 */
[----:B------:R-:W2:Y:S02]  /*165d0*/  @!P0 SYNCS.PHASECHK.TRANS64 P0, [R6+URZ], R5 ;  /* 0x00000005060085a7 */ /* 0x000ea4000800007f */
[----:B--2---:R-:W-:Y:S05]  /*165e0*/  @!P0 BRA `(.L_x_1243) ;  /* 0xfffffffc00f08947 */ /* 0x004fea000383ffff */
[----:B------:R-:W-:Y:S05]  /*165f0*/  BRA `(.L_x_1297) ;  /* 0xffffffec00007947 */ /* 0x000fea000383ffff */
.L_x_1244:
[----:B--2---:R2:W3:Y:S02]  /*16600*/  SYNCS.PHASECHK.TRANS64.TRYWAIT P0, [R7+URZ], R2 ;  /* 0x00000002070075a7 */ /* 0x0044e4000800017f */
[----:B---3--:R-:W-:Y:S05]  /*16610*/  @!P0 NANOSLEEP.SYNCS 0x989680 ;  /* 0x009896800000895d */ /* 0x008fea0003900000 */
[----:B------:R-:W3:Y:S02]  /*16620*/  @!P0 SYNCS.PHASECHK.TRANS64 P0, [R7+URZ], R2 ;  /* 0x00000002070085a7 */ /* 0x000ee4000800007f */
[----:B---3--:R-:W-:Y:S05]  /*16630*/  @!P0 BRA `(.L_x_1244) ;  /* 0xfffffffc00f08947 */ /* 0x008fea000383ffff */
[----:B------:R-:W-:Y:S05]  /*16640*/  BRA `(.L_x_1298) ;  /* 0xffffffe800f47947 */ /* 0x000fea000383ffff */
.L_x_1246:
[----:B---3--:R3:W4:Y:S02]  /*16650*/  SYNCS.PHASECHK.TRANS64.TRYWAIT P0, [R4+URZ], R5 ;  /* 0x00000005040075a7 */ /* 0x008724000800017f */
[----:B----4-:R-:W-:Y:S05]  /*16660*/  @!P0 NANOSLEEP.SYNCS 0x989680 ;  /* 0x009896800000895d */ /* 0x010fea0003900000 */
[----:B------:R-:W4:Y:S02]  /*16670*/  @!P0 SYNCS.PHASECHK.TRANS64 P0, [R4+URZ], R5 ;  /* 0x00000005040085a7 */ /* 0x000f24000800007f */
[----:B----4-:R-:W-:Y:S05]  /*16680*/  @!P0 BRA `(.L_x_1246) ;  /* 0xfffffffc00f08947 */ /* 0x010fea000383ffff */
[----:B------:R-:W-:Y:S05]  /*16690*/  BRA `(.L_x_1299) ;  /* 0xffffffe800fc7947 */ /* 0x000fea000383ffff */
.L_x_1300:
        /* <DEDUP_REMOVED lines=14> */
.L_x_2660:


//--------------------- .text._ZN7cutlass13device_kernelIN5flash11enable_sm90INS1_16FlashAttnFwdSm90INS1_25CollectiveMainloopFwdSm90ILi2EN4cute5tupleIJNS5_1CILi1EEES8_S8_EEENS6_IJNS7_ILi128EEENS7_ILi96EEENS7_ILi192EEEEEELi192ENS_10bfloat16_tEfNS_4arch4Sm90ELb0ELb1ELb0ELb1ELb0ELb1ELb0ELb1ELb1ELb0ELb0ELb0EEENS1_21CollectiveEpilogueFwdINS6_IJSA_SC_SB_EEES9_SE_SG_Li256ELb1ELb0ELb0ELb0EEENS1_36VarlenDynamicPersistentTileSchedulerILi128ELi96ELi256ELi32ELb0ELb0ELb1ELb1ELb0ELb1EEEEEEEEEvNT_6ParamsE --------------------------
	.section	.text._ZN7cutlass13device_kernelIN5flash11enable_sm90INS1_16FlashAttnFwdSm90INS1_25CollectiveMainloopFwdSm90ILi2EN4cute5tupleIJNS5_1CILi1EEES8_S8_EEENS6_IJNS7_ILi128EEENS7_ILi96EEENS7_ILi192EEEEEELi192ENS_10bfloat16_tEfNS_4arch4Sm90ELb0ELb1ELb0ELb1ELb0ELb1ELb0ELb1ELb1ELb0ELb0ELb0EEENS1_21CollectiveEpilogueFwdINS6_IJSA_SC_SB_EEES9_SE_SG_Li256ELb1ELb0ELb0ELb0EEENS1_36VarlenDynamicPersistentTileSchedulerILi128ELi96ELi256ELi32ELb0ELb0ELb1ELb1ELb0ELb1EEEEEEEEEvNT_6ParamsE,"ax",@progbits
	.align	128
.text._ZN7cutlass13device_kernelIN5flash11enable_sm90INS1_16FlashAttnFwdSm90INS1_25CollectiveMainloopFwdSm90ILi2EN4cute5tupleIJNS5_1CILi1EEES8_S8_EEENS6_IJNS7_ILi128EEENS7_ILi96EEENS7_ILi192EEEEEELi192ENS_10bfloat16_tEfNS_4arch4Sm90ELb0ELb1ELb0ELb1ELb0ELb1ELb0ELb1ELb1ELb0ELb0ELb0EEENS1_21CollectiveEpilogueFwdINS6_IJSA_SC_SB_EEES9_SE_SG_Li256ELb1ELb0ELb0ELb0EEENS1_36VarlenDynamicPersistentTileSchedulerILi128ELi96ELi256ELi32ELb0ELb0ELb1ELb1ELb0ELb1EEEEEEEEEvNT_6ParamsE:
        .type           _ZN7cutlass13device_kernelIN5flash11enable_sm90INS1_16FlashAttnFwdSm90INS1_25CollectiveMainloopFwdSm90ILi2EN4cute5tupleIJNS5_1CILi1EEES8_S8_EEENS6_IJNS7_ILi128EEENS7_ILi96EEENS7_ILi192EEEEEELi192ENS_10bfloat16_tEfNS_4arch4Sm90ELb0ELb1ELb0ELb1ELb0ELb1ELb0ELb1ELb1ELb0ELb0ELb0EEENS1_21CollectiveEpilogueFwdINS6_IJSA_SC_SB_EEES9_SE_SG_Li256ELb1ELb0ELb0ELb0EEENS1_36VarlenDynamicPersistentTileSchedulerILi128ELi96ELi256ELi32ELb0ELb0ELb1ELb1ELb0ELb1EEEEEEEEEvNT_6ParamsE,@function
        .size           _ZN7cutlass13device_kernelIN5flash11enable_sm90INS1_16FlashAttnFwdSm90INS1_25CollectiveMainloopFwdSm90ILi2EN4cute5tupleIJNS5_1CILi1EEES8_S8_EEENS6_IJNS7_ILi128EEENS7_ILi96EEENS7_ILi192EEEEEELi192ENS_10bfloat16_tEfNS_4arch4Sm90ELb0ELb1ELb0ELb1ELb0ELb1ELb0ELb1ELb1ELb0ELb0ELb0EEENS1_21CollectiveEpilogueFwdINS6_IJSA_SC_SB_EEES9_SE_SG_Li256ELb1ELb0ELb0ELb0EEENS1_36VarlenDynamicPersistentTileSchedulerILi128ELi96ELi256ELi32ELb0ELb0ELb1ELb1ELb0ELb1EEEEEEEEEvNT_6ParamsE,(.L_x_2661 - _ZN7cutlass13device_kernelIN5flash11enable_sm90INS1_16FlashAttnFwdSm90INS1_25CollectiveMainloopFwdSm90ILi2EN4cute5tupleIJNS5_1CILi1EEES8_S8_EEENS6_IJNS7_ILi128EEENS7_ILi96EEENS7_ILi192EEEEEELi192ENS_10bfloat16_tEfNS_4arch4Sm90ELb0ELb1ELb0ELb1ELb0ELb1ELb0ELb1ELb1ELb0ELb0ELb0EEENS1_21CollectiveEpilogueFwdINS6_IJSA_SC_SB_EEES9_SE_SG_Li256ELb1ELb0ELb0ELb0EEENS1_36VarlenDynamicPersistentTileSchedulerILi128ELi96ELi256ELi32ELb0ELb0ELb1ELb1ELb0ELb1EEEEEEEEEvNT_6ParamsE)
        .other          _ZN7cutlass13device_kernelIN5flash11enable_sm90INS1_16FlashAttnFwdSm90INS1_25CollectiveMainloopFwdSm90ILi2EN4cute5tupleIJNS5_1CILi1EEES8_S8_EEENS6_IJNS7_ILi128EEENS7_ILi96EEENS7_ILi192EEEEEELi192ENS_10bfloat16_tEfNS_4arch4Sm90ELb0ELb1ELb0ELb1ELb0ELb1ELb0ELb1ELb1ELb0ELb0ELb0EEENS1_21CollectiveEpilogueFwdINS6_IJSA_SC_SB_EEES9_SE_SG_Li256ELb1ELb0ELb0ELb0EEENS1_36VarlenDynamicPersistentTileSchedulerILi128ELi96ELi256ELi32ELb0ELb0ELb1ELb1ELb0ELb1EEEEEEEEEvNT_6ParamsE,@"STO_CUDA_ENTRY STV_DEFAULT"
_ZN7cutlass13device_kernelIN5flash11enable_sm90INS1_16FlashAttnFwdSm90INS1_25CollectiveMainloopFwdSm90ILi2EN4cute5tupleIJNS5_1CILi1EEES8_S8_EEENS6_IJNS7_ILi128EEENS7_ILi96EEENS7_ILi192EEEEEELi192ENS_10bfloat16_tEfNS_4arch4Sm90ELb0ELb1ELb0ELb1ELb0ELb1ELb0ELb1ELb1ELb0ELb0ELb0EEENS1_21CollectiveEpilogueFwdINS6_IJSA_SC_SB_EEES9_SE_SG_Li256ELb1ELb0ELb0ELb0EEENS1_36VarlenDynamicPersistentTileSchedulerILi128ELi96ELi256ELi32ELb0ELb0ELb1ELb1ELb0ELb1EEEEEEEEEvNT_6ParamsE:
        /* <DEDUP_REMOVED lines=27> */
.L_x_1302:
[----:B------:R-:W-:Y:S05]  /*01b0*/  BSYNC B0 ;  /* 0x0000000000007941 */ /* 0x000fea0003800000 */
.L_x_1301:
        /* <DEDUP_REMOVED lines=41> */
.L_x_1303:
        /* <DEDUP_REMOVED lines=22> */
.L_x_1304:
        /* <DEDUP_REMOVED lines=18> */
.L_x_1305:
        /* <DEDUP_REMOVED lines=22> */
.L_x_1306:
        /* <DEDUP_REMOVED lines=22> */
.L_x_1307:
[----:B------:R-:W-:Y:S01]  /*0990*/  PLOP3.LUT P0, PT, PT, PT, UP0, 0x80, 0x0 ;  /* 0x000000000000781c */ /* 0x000fe20003f0f008 */
[----:B------:R-:W-:Y:S01]  /*09a0*/  UMOV UR60, 0x1 ;  /* 0x00000001003c7882 */ /* 0x000fe20000000000 */
[----:B------:R-:W-:Y:S01]  /*09b0*/  NOP ;  /* 0x0000000000007918 */ /* 0x000fe20000000000 */
[----:B------:R-:W-:Y:S01]  /*09c0*/  USEL UR60, UR60, 0x2, !UP0 ;  /* 0x000000023c3c7887 */ /* 0x000fe2000c000000 */
[----:B------:R-:W-:Y:S01]  /*09d0*/  BSSY B7, `(.L_x_1308) ;  /* 0x00027f6000077945 */ /* 0x000fe20003800000 */
[----:B012-4-:R-:W-:Y:S08]  /*09e0*/  BAR.SYNC.DEFER_BLOCKING 0x0 ;  /* 0x0000000000007b1d */ /* 0x017ff00000010000 */
[----:B------:R-:W-:Y:S05]  /*09f0*/  @!P0 BRA `(.L_x_1309) ;  /* 0x0000021400b08947 */ /* 0x000fea0003800000 */
.L_x_1310:
[----:B------:R-:W-:-:S08]  /*0a00*/  NOP ;  /* 0x0000000000007918 */ /* 0x000fd00000000000 */
[----:B------:R-:W0:Y:S02]  /*0a10*/  USETMAXREG.TRY_ALLOC.CTAPOOL UP0, 0xf0 ;  /* 0x000000f0000079c8 */ /* 0x000e240008000600 */
[----:B0-----:R-:W-:-:S13]  /*0a20*/  PLOP3.LUT P0, PT, PT, PT, UP0, 0x80, 0x0 ;  /* 0x000000000000781c */ /* 0x001fda0003f0f008 */
[----:B------:R-:W-:Y:S05]  /*0a30*/  @!P0 BRA `(.L_x_1310) ;  /* 0xfffffffc00f08947 */ /* 0x000fea000383ffff */
[----:B------:R-:W0:Y:S08]  /*0a40*/  S2UR UR5, SR_CgaCtaId ;  /* 0x00000000000579c3 */ /* 0x000e300000008800 */
[----:B------:R-:W-:Y:S06]  /*0a50*/  BAR.ARV 0x8, 0x120 ;  /* 0x0204800000007b1d */ /* 0x000fec0000002000 */
[----:B------:R-:W-:-:S02]  /*0a60*/  UMOV UR4, 0x400 ;  /* 0x0000040000047882 */ /* 0x000fc40000000000 */
[----:B------:R-:W-:Y:S01]  /*0a70*/  BAR.SYNC.DEFER_BLOCKING 0x5, 0x120 ;  /* 0x0144800000007b1d */ /* 0x000fe20000010000 */
[----:B0-----:R-:W-:-:S06]  /*0a80*/  ULEA UR4, UR5, UR4, 0x18 ;  /* 0x0000000405047291 */ /* 0x001fcc000f8ec03f */
[----:B------:R-:W-:Y:S01]  /*0a90*/  IMAD.U32 R17, RZ, RZ, UR4 ;  /* 0x00000004ff117e24 */ /* 0x000fe2000f8e00ff */
[----:B------:R-:W-:-:S04]  /*0aa0*/  ULDC UR4, c[0x0][0xc14] ;  /* 0x0003050000047ab9 */ /* 0x000fc80000000800 */
[----:B------:R-:W0:Y:S01]  /*0ab0*/  LDS.128 R200, [R17+0x308d0] ;  /* 0x0308d00011c87984 */ /* 0x000e220000000c00 */
[----:B------:R-:W-:Y:S06]  /*0ac0*/  BAR.ARV 0x4, 0x120 ;  /* 0x0104800000007b1d */ /* 0x000fec0000002000 */
[----:B0-----:R-:W-:-:S13]  /*0ad0*/  ISETP.GE.AND P0, PT, R203, UR4, PT ;  /* 0x00000004cb007c0c */ /* 0x001fda000bf06270 */
[----:B------:R-:W-:Y:S05]  /*0ae0*/  @P0 BRA `(.L_x_1311) ;  /* 0x0000027c00900947 */ /* 0x000fea0003800000 */
[----:B------:R-:W-:Y:S01]  /*0af0*/  VIADD R224, R4, 0xffffff80 ;  /* 0xffffff8004e07836 */ /* 0x000fe20000000000 */
[----:B------:R-:W-:Y:S01]  /*0b00*/  R2UR UR4, R17 ;  /* 0x00000000110472ca */ /* 0x000fe200000e0000 */
[----:B------:R-:W-:Y:S01]  /*0b10*/  ULOP3.LUT UR5, UR60, 0x1, URZ, 0xfc, !UPT ;  /* 0x000000013c057892 */ /* 0x000fe2000f8efc3f */
[----:B------:R-:W-:Y:S01]  /*0b20*/  IMAD.MOV.U32 R220, RZ, RZ, RZ ;  /* 0x000000ffffdc7224 */ /* 0x000fe200078e00ff */
[----:B------:R-:W-:Y:S02]  /*0b30*/  CS2R R22, SRZ ;  /* 0x0000000000167805 */ /* 0x000fe4000001ff00 */
[----:B------:R-:W-:Y:S01]  /*0b40*/  SHF.R.S32.HI R3, RZ, 0x1f, R224 ;  /* 0x0000001fff037819 */ /* 0x000fe200000114e0 */
[----:B------:R-:W-:Y:S02]  /*0b50*/  IMAD.MOV.U32 R204, RZ, RZ, RZ ;  /* 0x000000ffffcc7224 */ /* 0x000fe400078e00ff */
[----:B------:R-:W-:Y:S01]  /*0b60*/  IMAD.MOV.U32 R194, RZ, RZ, RZ ;  /* 0x000000ffffc27224 */ /* 0x000fe200078e00ff */
[----:B------:R-:W-:-:S02]  /*0b70*/  LEA.HI R5, R3, R224, RZ, 0x7 ;  /* 0x000000e003057211 */ /* 0x000fc400078f38ff */
[-C--:B------:R-:W-:Y:S02]  /*0b80*/  LEA.HI R0, R3, R224.reuse, RZ, 0x4 ;  /* 0x000000e003007211 */ /* 0x080fe400078f20ff */
[----:B------:R-:W-:Y:S01]  /*0b90*/  LOP3.LUT R7, R5, 0xffffff80, RZ, 0xc0, !PT ;  /* 0xffffff8005077812 */ /* 0x000fe200078ec0ff */
[----:B------:R-:W-:Y:S01]  /*0ba0*/  UIADD3 UR4, UR4, 0x12400, URZ ;  /* 0x0001240004047890 */ /* 0x000fe2000fffe03f */
[CC--:B------:R-:W-:Y:S02]  /*0bb0*/  LEA.HI R214, R3.reuse, R224.reuse, RZ, 0x3 ;  /* 0x000000e003d67211 */ /* 0x0c0fe400078f18ff */
[----:B------:R-:W-:Y:S01]  /*0bc0*/  LEA.HI R10, R3, R224, RZ, 0x2 ;  /* 0x000000e0030a7211 */ /* 0x000fe200078f10ff */
[----:B------:R-:W-:Y:S01]  /*0bd0*/  IMAD.IADD R226, R224, 0x1, -R7 ;  /* 0x00000001e0e27824 */ /* 0x000fe200078e0a07 */
[----:B------:R-:W-:Y:S02]  /*0be0*/  SHF.R.S32.HI R7, RZ, 0x4, R0 ;  /* 0x00000004ff077819 */ /* 0x000fe40000011400 */
[----:B------:R-:W-:-:S02]  /*0bf0*/  SHF.R.S32.HI R195, RZ, 0x2, R10 ;  /* 0x00000002ffc37819 */ /* 0x000fc4000001140a */
[----:B------:R-:W-:Y:S02]  /*0c00*/  SHF.R.S32.HI R9, RZ, 0x1f, R226 ;  /* 0x0000001fff097819 */ /* 0x000fe400000114e2 */
[----:B------:R-:W-:Y:S01]  /*0c10*/  LEA.HI R2, R0, R7, RZ, 0x1 ;  /* 0x0000000700027211 */ /* 0x000fe200078f08ff */
[----:B------:R-:W-:Y:S01]  /*0c20*/  VIADD R221, R195, 0x40 ;  /* 0x00000040c3dd7836 */ /* 0x000fe20000000000 */
[----:B------:R-:W-:Y:S02]  /*0c30*/  LEA.HI R6, R9, R226, RZ, 0x2 ;  /* 0x000000e209067211 */ /* 0x000fe400078f10ff */
[----:B------:R-:W-:Y:S01]  /*0c40*/  LOP3.LUT R4, R2, 0x1ffffffe, RZ, 0xc0, !PT ;  /* 0x1ffffffe02047812 */ /* 0x000fe200078ec0ff */
[----:B------:R-:W-:Y:S01]  /*0c50*/  IMAD.SHL.U32 R205, R221, 0x40, RZ ;  /* 0x00000040ddcd7824 */ /* 0x000fe200078e00ff */
[--C-:B------:R-:W-:Y:S02]  /*0c60*/  SHF.R.S32.HI R8, RZ, 0x2, R6.reuse ;  /* 0x00000002ff087819 */ /* 0x100fe40000011406 */
[----:B------:R-:W-:Y:S01]  /*0c70*/  SHF.R.S32.HI R11, RZ, 0x1f, R6 ;  /* 0x0000001fff0b7819 */ /* 0x000fe20000011406 */
[----:B------:R-:W-:Y:S01]  /*0c80*/  IMAD.IADD R4, R7, 0x1, -R4 ;  /* 0x0000000107047824 */ /* 0x000fe200078e0a04 */
[----:B------:R-:W-:-:S02]  /*0c90*/  LEA.HI R2, R3, R224, RZ, 0x5 ;  /* 0x000000e003027211 */ /* 0x000fc400078f28ff */
[----:B------:R-:W-:Y:S02]  /*0ca0*/  LEA.HI R11, R11, R8, RZ, 0x3 ;  /* 0x000000080b0b7211 */ /* 0x000fe400078f18ff */
[----:B------:R-:W-:Y:S02]  /*0cb0*/  LOP3.LUT R3, R0, 0x3fffff0, RZ, 0xc0, !PT ;  /* 0x03fffff000037812 */ /* 0x000fe400078ec0ff */
[----:B------:R-:W-:Y:S02]  /*0cc0*/  LOP3.LUT R11, R11, 0xfffffff8, RZ, 0xc0, !PT ;  /* 0xfffffff80b0b7812 */ /* 0x000fe400078ec0ff */
[----:B------:R-:W-:Y:S01]  /*0cd0*/  LOP3.LUT R7, R214, 0x1ffffff8, RZ, 0xc0, !PT ;  /* 0x1ffffff8d6077812 */ /* 0x000fe200078ec0ff */
[----:B------:R-:W-:Y:S01]  /*0ce0*/  IMAD.IADD R3, R224, 0x1, -R3 ;  /* 0x00000001e0037824 */ /* 0x000fe200078e0a03 */
[----:B------:R-:W-:Y:S01]  /*0cf0*/  SHF.R.S32.HI R2, RZ, 0x5, R2 ;  /* 0x00000005ff027819 */ /* 0x000fe20000011402 */
[----:B------:R-:W-:Y:S01]  /*0d00*/  IMAD.IADD R8, R8, 0x1, -R11 ;  /* 0x0000000108087824 */ /* 0x000fe200078e0a0b */
[----:B------:R-:W-:Y:S01]  /*0d10*/  LOP3.LUT R11, R10, 0xfffffffc, RZ, 0xc0, !PT ;  /* 0xfffffffc0a0b7812 */ /* 0x000fe200078ec0ff */
[----:B------:R-:W-:Y:S01]  /*0d20*/  IMAD.IADD R7, R224, 0x1, -R7 ;  /* 0x00000001e0077824 */ /* 0x000fe200078e0a07 */
[----:B------:R-:W-:Y:S01]  /*0d30*/  SHF.R.S32.HI R10, RZ, 0x1f, R10 ;  /* 0x0000001fff0a7819 */ /* 0x000fe2000001140a */
[----:B------:R-:W-:Y:S01]  /*0d40*/  IMAD R3, R2, 0x10, R3 ;  /* 0x0000001002037824 */ /* 0x000fe200078e0203 */
[----:B------:R-:W-:Y:S01]  /*0d50*/  SHF.R.S32.HI R0, RZ, 0x1f, R221 ;  /* 0x0000001fff007819 */ /* 0x000fe200000114dd */
[----:B------:R-:W-:Y:S01]  /*0d60*/  IMAD.IADD R224, R224, 0x1, -R11 ;  /* 0x00000001e0e07824 */ /* 0x000fe200078e0a0b */
[----:B------:R-:W-:Y:S01]  /*0d70*/  LEA.HI R10, R10, R195, RZ, 0x3 ;  /* 0x000000c30a0a7211 */ /* 0x000fe200078f18ff */
[----:B------:R-:W-:Y:S01]  /*0d80*/  IMAD R235, R3, 0x8, R4 ;  /* 0x0000000803eb7824 */ /* 0x000fe200078e0204 */
[----:B------:R-:W-:Y:S01]  /*0d90*/  LEA.HI R0, R0, R221, RZ, 0x3 ;  /* 0x000000dd00007211 */ /* 0x000fe200078f18ff */
[----:B------:R-:W-:Y:S01]  /*0da0*/  IMAD.SHL.U32 R192, R224, 0x8, RZ ;  /* 0x00000008e0c07824 */ /* 0x000fe200078e00ff */
[----:B------:R-:W-:Y:S01]  /*0db0*/  LOP3.LUT R10, R10, 0xfffffff8, RZ, 0xc0, !PT ;  /* 0xfffffff80a0a7812 */ /* 0x000fe200078ec0ff */
[----:B------:R-:W-:Y:S01]  /*0dc0*/  IMAD.SHL.U32 R210, R2, 0x200, RZ ;  /* 0x0000020002d27824 */ /* 0x000fe200078e00ff */
[----:B------:R-:W-:Y:S01]  /*0dd0*/  LOP3.LUT R205, R205, 0x1c0, RZ, 0xc0, !PT ;  /* 0x000001c0cdcd7812 */ /* 0x000fe200078ec0ff */
[C---:B------:R-:W-:Y:S01]  /*0de0*/  VIADD R198, R192.reuse, 0x20 ;  /* 0x00000020c0c67836 */ /* 0x040fe20000000000 */
[----:B------:R-:W-:Y:S01]  /*0df0*/  SHF.R.S32.HI R234, RZ, 0x7, R5 ;  /* 0x00000007ffea7819 */ /* 0x000fe20000011405 */
[----:B------:R-:W-:Y:S01]  /*0e00*/  IMAD.IADD R217, R195, 0x1, -R10 ;  /* 0x00000001c3d97824 */ /* 0x000fe200078e0a0a */
[----:B------:R-:W-:Y:S01]  /*0e10*/  SHF.R.U32.HI R233, RZ, 0x3, R205 ;  /* 0x00000003ffe97819 */ /* 0x000fe200000116cd */
[----:B------:R-:W-:Y:S01]  /*0e20*/  VIADD R199, R192, 0x40 ;  /* 0x00000040c0c77836 */ /* 0x000fe20000000000 */
[----:B------:R-:W-:Y:S01]  /*0e30*/  SHF.R.S32.HI R3, RZ, 0x1f, R198 ;  /* 0x0000001fff037819 */ /* 0x000fe200000114c6 */
[----:B------:R-:W-:Y:S01]  /*0e40*/  IMAD.SHL.U32 R208, R217, 0x40, RZ ;  /* 0x00000040d9d07824 */ /* 0x000fe200078e00ff */
[----:B------:R-:W-:Y:S01]  /*0e50*/  LEA.HI R9, R9, R226, RZ, 0x5 ;  /* 0x000000e209097211 */ /* 0x000fe200078f28ff */
[----:B------:R-:W-:Y:S01]  /*0e60*/  IMAD.SHL.U32 R0, R0, 0x40, RZ ;  /* 0x0000004000007824 */ /* 0x000fe200078e00ff */
[-C--:B------:R-:W-:Y:S01]  /*0e70*/  LEA.HI R2, R3, R198.reuse, RZ, 0x6 ;  /* 0x000000c603027211 */ /* 0x080fe200078f30ff */
[----:B------:R-:W-:Y:S01]  /*0e80*/  IMAD.SHL.U32 R213, R7, 0x8, RZ ;  /* 0x0000000807d57824 */ /* 0x000fe200078e00ff */
[----:B------:R-:W-:Y:S01]  /*0e90*/  SHF.R.S32.HI R4, RZ, 0x1f, R199 ;  /* 0x0000001fff047819 */ /* 0x000fe200000114c7 */
[----:B------:R-:W-:Y:S01]  /*0ea0*/  IMAD.SHL.U32 R18, R224, 0x4, RZ ;  /* 0x00000004e0127824 */ /* 0x000fe200078e00ff */
[----:B------:R-:W-:Y:S01]  /*0eb0*/  LOP3.LUT R208, R208, 0x1c0, RZ, 0xc0, !PT ;  /* 0x000001c0d0d07812 */ /* 0x000fe200078ec0ff */
[----:B------:R-:W-:Y:S01]  /*0ec0*/  IMAD.SHL.U32 R235, R235, 0x8, RZ ;  /* 0x00000008ebeb7824 */ /* 0x000fe200078e00ff */
[----:B------:R-:W-:Y:S01]  /*0ed0*/  LEA.HI R225, R3, R198, RZ, 0x3 ;  /* 0x000000c603e17211 */ /* 0x000fe200078f18ff */
[----:B------:R-:W-:Y:S01]  /*0ee0*/  IMAD.SHL.U32 R3, R2, 0x80, RZ ;  /* 0x0000008002037824 */ /* 0x000fe200078e00ff */
[----:B------:R-:W-:-:S02]  /*0ef0*/  LEA.HI R230, R4, R199, RZ, 0x3 ;  /* 0x000000c704e67211 */ /* 0x000fc400078f18ff */
[----:B------:R-:W-:Y:S02]  /*0f00*/  LEA.HI R4, R4, R199, RZ, 0x6 ;  /* 0x000000c704047211 */ /* 0x000fe400078f30ff */
[----:B------:R-:W-:Y:S02]  /*0f10*/  SHF.R.U32.HI R209, RZ, 0x3, R208 ;  /* 0x00000003ffd17819 */ /* 0x000fe400000116d0 */
[--C-:B------:R-:W-:Y:S01]  /*0f20*/  LOP3.LUT R2, R208, 0x38, R225.reuse, 0xf8, !PT ;  /* 0x00000038d0027812 */ /* 0x100fe200078ef8e1 */
[----:B------:R-:W-:Y:S01]  /*0f30*/  IMAD.SHL.U32 R4, R4, 0x80, RZ ;  /* 0x0000008004047824 */ /* 0x000fe200078e00ff */
[----:B------:R-:W-:Y:S02]  /*0f40*/  LOP3.LUT R10, R205, 0x38, R225, 0xf8, !PT ;  /* 0x00000038cd0a7812 */ /* 0x000fe400078ef8e1 */
[----:B------:R-:W-:Y:S02]  /*0f50*/  LOP3.LUT R211, R0, 0xfffffe00, RZ, 0xc0, !PT ;  /* 0xfffffe0000d37812 */ /* 0x000fe400078ec0ff */
[----:B------:R-:W-:-:S02]  /*0f60*/  LOP3.LUT R3, R3, 0xffffe000, RZ, 0xc0, !PT ;  /* 0xffffe00003037812 */ /* 0x000fc400078ec0ff */
[----:B------:R-:W-:Y:S02]  /*0f70*/  LOP3.LUT R2, R2, R209, RZ, 0x3c, !PT ;  /* 0x000000d102027212 */ /* 0x000fe400078e3cff */
[----:B------:R-:W-:Y:S02]  /*0f80*/  LOP3.LUT R10, R10, R233, RZ, 0x3c, !PT ;  /* 0x000000e90a0a7212 */ /* 0x000fe400078e3cff */
[--C-:B------:R-:W-:Y:S02]  /*0f90*/  LOP3.LUT R0, R208, 0x38, R230.reuse, 0xf8, !PT ;  /* 0x00000038d0007812 */ /* 0x100fe400078ef8e6 */
[----:B------:R-:W-:Y:S02]  /*0fa0*/  LOP3.LUT R12, R205, 0x38, R230, 0xf8, !PT ;  /* 0x00000038cd0c7812 */ /* 0x000fe400078ef8e6 */
[-C--:B------:R-:W-:Y:S02]  /*0fb0*/  IADD3 R2, R2, R3.reuse, R210 ;  /* 0x0000000302027210 */ /* 0x080fe40007ffe0d2 */
[----:B------:R-:W-:-:S02]  /*0fc0*/  IADD3 R10, R10, R3, R211 ;  /* 0x000000030a0a7210 */ /* 0x000fc40007ffe0d3 */
[----:B------:R-:W-:Y:S02]  /*0fd0*/  LOP3.LUT R4, R4, 0xffffe000, RZ, 0xc0, !PT ;  /* 0xffffe00004047812 */ /* 0x000fe400078ec0ff */
[----:B------:R-:W-:Y:S01]  /*0fe0*/  LOP3.LUT R3, R0, R209, RZ, 0x3c, !PT ;  /* 0x000000d100037212 */ /* 0x000fe200078e3cff */
[----:B------:R-:W-:Y:S01]  /*0ff0*/  IMAD.U32 R0, RZ, RZ, UR5 ;  /* 0x00000005ff007e24 */ /* 0x000fe2000f8e00ff */
[----:B------:R-:W-:Y:S02]  /*1000*/  LOP3.LUT R12, R12, R233, RZ, 0x3c, !PT ;  /* 0x000000e90c0c7212 */ /* 0x000fe400078e3cff */
[-C--:B------:R-:W-:Y:S02]  /*1010*/  IADD3 R229, R3, R4.reuse, R210 ;  /* 0x0000000403e57210 */ /* 0x080fe40007ffe0d2 */
[----:B------:R-:W-:Y:S01]  /*1020*/  IADD3 R12, R12, R4, R211 ;  /* 0x000000040c0c7210 */ /* 0x000fe20007ffe0d3 */
[----:B------:R-:W-:Y:S01]  /*1030*/  IMAD.U32 R4, RZ, RZ, UR4 ;  /* 0x00000004ff047e24 */ /* 0x000fe2000f8e00ff */
[----:B------:R-:W-:-:S02]  /*1040*/  LEA.HI R5, R5, R234, RZ, 0x1 ;  /* 0x000000ea05057211 */ /* 0x000fc400078f08ff */
[----:B------:R-:W-:Y:S02]  /*1050*/  SHF.R.S32.HI R9, RZ, 0x5, R9 ;  /* 0x00000005ff097819 */ /* 0x000fe40000011409 */
[----:B------:R0:W-:Y:S01]  /*1060*/  STL [R1+0x38], R4 ;  /* 0x0000380401007387 */ /* 0x0001e20000100800 */
[----:B------:R-:W-:Y:S02]  /*1070*/  LOP3.LUT R5, R5, 0x3fffffe, RZ, 0xc0, !PT ;  /* 0x03fffffe05057812 */ /* 0x000fe400078ec0ff */
[----:B------:R-:W-:Y:S01]  /*1080*/  LOP3.LUT R0, R205, 0x38, R192, 0xf8, !PT ;  /* 0x00000038cd007812 */ /* 0x000fe200078ef8c0 */
[----:B------:R-:W-:Y:S01]  /*1090*/  IMAD R8, R9, 0x10, R8 ;  /* 0x0000001009087824 */ /* 0x000fe200078e0208 */
[----:B------:R-:W-:Y:S01]  /*10a0*/  LOP3.LUT R3, R6, 0x7ffffffc, RZ, 0xc0, !PT ;  /* 0x7ffffffc06037812 */ /* 0x000fe200078ec0ff */
[----:B------:R-:W-:Y:S01]  /*10b0*/  IMAD.IADD R5, R234, 0x1, -R5 ;  /* 0x00000001ea057824 */ /* 0x000fe200078e0a05 */
[----:B------:R-:W-:Y:S02]  /*10c0*/  LOP3.LUT R0, R211, R0, R233, 0xf6, !PT ;  /* 0x00000000d3007212 */ /* 0x000fe400078ef6e9 */
[----:B------:R-:W-:Y:S01]  /*10d0*/  SHF.R.S32.HI R214, RZ, 0x3, R214 ;  /* 0x00000003ffd67819 */ /* 0x000fe200000114d6 */
[----:B------:R-:W-:Y:S01]  /*10e0*/  IMAD R216, R5, 0x40, R8 ;  /* 0x0000004005d87824 */ /* 0x000fe200078e0208 */
[----:B------:R-:W-:Y:S01]  /*10f0*/  SHF.R.S32.HI R222, RZ, 0x1f, R195 ;  /* 0x0000001fffde7819 */ /* 0x000fe200000114c3 */
[----:B------:R-:W-:Y:S01]  /*1100*/  IMAD.IADD R206, R226, 0x1, -R3 ;  /* 0x00000001e2ce7824 */ /* 0x000fe200078e0a03 */
[----:B------:R-:W-:-:S02]  /*1110*/  SHF.R.S32.HI R225, RZ, 0x3, R225 ;  /* 0x00000003ffe17819 */ /* 0x000fc400000114e1 */
[----:B------:R-:W-:Y:S02]  /*1120*/  SHF.R.S32.HI R230, RZ, 0x3, R230 ;  /* 0x00000003ffe67819 */ /* 0x000fe400000114e6 */
[----:B------:R-:W-:Y:S02]  /*1130*/  LEA R231, R0, UR4, 0x1 ;  /* 0x0000000400e77c11 */ /* 0x000fe4000f8e08ff */
[----:B------:R-:W-:Y:S02]  /*1140*/  LEA R232, R2, UR4, 0x1 ;  /* 0x0000000402e87c11 */ /* 0x000fe4000f8e08ff */
[----:B------:R-:W-:Y:S02]  /*1150*/  LEA R228, R10, UR4, 0x1 ;  /* 0x000000040ae47c11 */ /* 0x000fe4000f8e08ff */
[----:B------:R-:W-:Y:S02]  /*1160*/  LEA R229, R229, UR4, 0x1 ;  /* 0x00000004e5e57c11 */ /* 0x000fe4000f8e08ff */
[----:B0-----:R-:W-:-:S07]  /*1170*/  LEA R227, R12, UR4, 0x1 ;  /* 0x000000040ce37c11 */ /* 0x001fce000f8e08ff */
.L_x_1609:
[----:B------:R-:W-:Y:S01]  /*1180*/  ULDC.64 UR4, c[0x0][0xa28] ;  /* 0x00028a0000047ab9 */ /* 0x000fe20000000a00 */
[----:B0-23-5:R-:W0:Y:S01]  /*1190*/  LDC.64 R4, c[0x0][0xa08] ;  /* 0x00028200ff047b82 */ /* 0x02de220000000a00 */
[----:B------:R-:W-:Y:S01]  /*11a0*/  ISETP.NE.U32.AND P0, PT, RZ, UR4, PT ;  /* 0x00000004ff007c0c */ /* 0x000fe2000bf05070 */
[----:B------:R-:W-:Y:S01]  /*11b0*/  IMAD.MOV.U32 R0, RZ, RZ, RZ ;  /* 0x000000ffff007224 */ /* 0x000fe200078e00ff */
[----:B------:R-:W-:Y:S01]  /*11c0*/  ULDC.64 UR6, c[0x0][0x208] ;  /* 0x0000820000067ab9 */ /* 0x000fe20000000a00 */
[----:B------:R-:W-:Y:S01]  /*11d0*/  IMAD.MOV.U32 R26, RZ, RZ, RZ ;  /* 0x000000ffff1a7224 */ /* 0x000fe200078e00ff */
[----:B------:R-:W-:Y:S01]  /*11e0*/  ISETP.NE.AND.EX P0, PT, RZ, UR5, PT, P0 ;  /* 0x00000005ff007c0c */ /* 0x000fe2000bf05300 */
[----:B------:R-:W-:Y:S02]  /*11f0*/  ULDC.64 UR4, c[0x0][0xa18] ;  /* 0x0002860000047ab9 */ /* 0x000fe40000000a00 */
[----:B------:R-:W-:-:S04]  /*1200*/  ISETP.NE.U32.AND P1, PT, RZ, UR4, PT ;  /* 0x00000004ff007c0c */ /* 0x000fc8000bf25070 */
[----:B------:R-:W-:Y:S01]  /*1210*/  ISETP.NE.AND.EX P1, PT, RZ, UR5, PT, P1 ;  /* 0x00000005ff007c0c */ /* 0x000fe2000bf25310 */
[----:B------:R-:W-:Y:S02]  /*1220*/  ULDC.64 UR4, c[0x0][0xa08] ;  /* 0x0002820000047ab9 */ /* 0x000fe40000000a00 */
[----:B------:R-:W-:-:S03]  /*1230*/  ISETP.NE.U32.AND P3, PT, RZ, UR4, PT ;  /* 0x00000004ff007c0c */ /* 0x000fc6000bf65070 */
[----:B------:R-:W1:Y:S01]  /*1240*/  @P0 LDC.64 R2, c[0x0][0xa28] ;  /* 0x00028a00ff020b82 */ /* 0x000e620000000a00 */
[----:B------:R-:W-:Y:S01]  /*1250*/  ISETP.NE.AND.EX P3, PT, RZ, UR5, PT, P3 ;  /* 0x00000005ff007c0c */ /* 0x000fe2000bf65330 */
[----:B0---4-:R-:W-:-:S06]  /*1260*/  IMAD.WIDE R8, R203, 0x4, R4 ;  /* 0x00000004cb087825 */ /* 0x011fcc00078e0204 */
[----:B------:R-:W0:Y:S01]  /*1270*/  @P1 LDC.64 R6, c[0x0][0xa18] ;  /* 0x00028600ff061b82 */ /* 0x000e220000000a00 */
[----:B------:R-:W-:Y:S02]  /*1280*/  ULDC UR4, c[0x0][0x288] ;  /* 0x0000a20000047ab9 */ /* 0x000fe40000000800 */
[----:B------:R-:W-:Y:S01]  /*1290*/  IMAD.U32 R197, RZ, RZ, UR4 ;  /* 0x00000004ffc57e24 */ /* 0x000fe2000f8e00ff */
[----:B------:R-:W-:Y:S02]  /*12a0*/  ULDC.64 UR4, c[0x0][0x3f8] ;  /* 0x0000fe0000047ab9 */ /* 0x000fe40000000a00 */
[----:B------:R-:W-:Y:S01]  /*12b0*/  UISETP.NE.U32.AND UP0, UPT, UR4, URZ, UPT ;  /* 0x0000003f0400728c */ /* 0x000fe2000bf05070 */
[----:B------:R2:W5:Y:S03]  /*12c0*/  @P3 LDG.E R26, desc[UR6][R8.64] ;  /* 0x00000006081a3981 */ /* 0x000566000c1e1900 */
[----:B------:R-:W-:-:S03]  /*12d0*/  UISETP.NE.AND.EX UP0, UPT, UR5, URZ, UPT, UP0 ;  /* 0x0000003f0500728c */ /* 0x000fc6000bf05300 */
[----:B------:R-:W-:Y:S01]  /*12e0*/  ULDC.64 UR4, c[0x0][0xa20] ;  /* 0x0002880000047ab9 */ /* 0x000fe20000000a00 */
[----:B-1----:R-:W-:Y:S01]  /*12f0*/  @P0 IMAD.WIDE R2, R203, 0x4, R2 ;  /* 0x00000004cb020825 */ /* 0x002fe200078e0202 */
[----:B------:R-:W-:-:S04]  /*1300*/  ISETP.NE.U32.AND P2, PT, RZ, UR4, PT ;  /* 0x00000004ff007c0c */ /* 0x000fc8000bf45070 */
[----:B------:R2:W5:Y:S01]  /*1310*/  @P0 LDG.E R0, desc[UR6][R2.64] ;  /* 0x0000000602000981 */ /* 0x000562000c1e1900 */
[----:B0-----:R-:W-:-:S05]  /*1320*/  @P1 IMAD.WIDE R4, R203, 0x4, R6 ;  /* 0x00000004cb041825 */ /* 0x001fca00078e0206 */
[----:B------:R2:W5:Y:S01]  /*1330*/  @P1 LDG.E R197, desc[UR6][R4.64] ;  /* 0x0000000604c51981 */ /* 0x000562000c1e1900 */
[----:B------:R-:W-:Y:S02]  /*1340*/  ULDC UR6, c[0x0][0x404] ;  /* 0x0001010000067ab9 */ /* 0x000fe40000000800 */
[----:B------:R-:W-:Y:S01]  /*1350*/  USEL UR4, UR6, 0x1, UP0 ;  /* 0x0000000106047887 */ /* 0x000fe20008000000 */
[----:B------:R-:W-:Y:S02]  /*1360*/  ISETP.NE.AND.EX P2, PT, RZ, UR5, PT, P2 ;  /* 0x00000005ff007c0c */ /* 0x000fe4000bf45320 */
[----:B------:R-:W-:Y:S01]  /*1370*/  ULDC UR6, c[0x0][0x2e0] ;  /* 0x0000b80000067ab9 */ /* 0x000fe20000000800 */
[----:B------:R-:W-:Y:S01]  /*1380*/  ULDC UR7, c[0x0][0x338] ;  /* 0x0000ce0000077ab9 */ /* 0x000fe20000000800 */
[----:B------:R-:W-:Y:S01]  /*1390*/  UIMAD UR6, UR4, UR6, URZ ;  /* 0x00000006040672a4 */ /* 0x000fe2000f8e023f */
[----:B------:R-:W-:Y:S02]  /*13a0*/  IMAD.MOV.U32 R223, RZ, RZ, R201 ;  /* 0x000000ffffdf7224 */ /* 0x000fe400078e00c9 */
[----:B------:R-:W-:-:S02]  /*13b0*/  IMAD.MOV.U32 R218, RZ, RZ, R202 ;  /* 0x000000ffffda7224 */ /* 0x000fc400078e00ca */
[----:B------:R-:W-:Y:S01]  /*13c0*/  IMAD.MOV.U32 R219, RZ, RZ, R203 ;  /* 0x000000ffffdb7224 */ /* 0x000fe200078e00cb */
[----:B--2---:R-:W-:Y:S06]  /*13d0*/  @P1 BRA `(.L_x_1312) ;  /* 0x0000000000281947 */ /* 0x004fec0003800000 */
[----:B------:R-:W-:Y:S02]  /*13e0*/  ULDC.64 UR4, c[0x0][0xa00] ;  /* 0x0002800000047ab9 */ /* 0x000fe40000000a00 */
[----:B------:R-:W-:-:S04]  /*13f0*/  ISETP.NE.U32.AND P0, PT, RZ, UR4, PT ;  /* 0x00000004ff007c0c */ /* 0x000fc8000bf05070 */
[----:B------:R-:W-:-:S13]  /*1400*/  ISETP.NE.AND.EX P0, PT, RZ, UR5, PT, P0 ;  /* 0x00000005ff007c0c */ /* 0x000fda000bf05300 */
[----:B------:R-:W-:Y:S05]  /*1410*/  @!P0 BRA `(.L_x_1312) ;  /* 0x0000000000188947 */ /* 0x000fea0003800000 */
[----:B------:R-:W0:Y:S01]  /*1420*/  LDC.64 R2, c[0x0][0xa00] ;  /* 0x00028000ff027b82 */ /* 0x000e220000000a00 */
[----:B------:R-:W-:Y:S01]  /*1430*/  ULDC.64 UR4, c[0x0][0x208] ;  /* 0x0000820000047ab9 */ /* 0x000fe20000000a00 */
[----:B0-----:R-:W-:-:S05]  /*1440*/  IMAD.WIDE R2, R203, 0x4, R2 ;  /* 0x00000004cb027825 */ /* 0x001fca00078e0202 */
[----:B-----5:R-:W2:Y:S04]  /*1450*/  LDG.E R197, desc[UR4][R2.64] ;  /* 0x0000000402c57981 */ /* 0x020ea8000c1e1900 */
[----:B------:R-:W2:Y:S02]  /*1460*/  LDG.E R4, desc[UR4][R2.64+0x4] ;  /* 0x0000040402047981 */ /* 0x000ea4000c1e1900 */
[----:B--2---:R-:W-:-:S07]  /*1470*/  IMAD.IADD R197, R4, 0x1, -R197 ;  /* 0x0000000104c57824 */ /* 0x004fce00078e0ac5 */
.L_x_1312:
[----:B------:R-:W-:Y:S02]  /*1480*/  IMAD.U32 R24, RZ, RZ, UR7 ;  /* 0x00000007ff187e24 */ /* 0x000fe4000f8e00ff */
[----:B------:R-:W-:Y:S01]  /*1490*/  IMAD.U32 R25, RZ, RZ, UR6 ;  /* 0x00000006ff197e24 */ /* 0x000fe2000f8e00ff */
[----:B------:R-:W-:Y:S06]  /*14a0*/  @!P2 BRA `(.L_x_1313) ;  /* 0x000000000014a947 */ /* 0x000fec0003800000 */
[----:B------:R-:W0:Y:S01]  /*14b0*/  LDC.64 R2, c[0x0][0xa20] ;  /* 0x00028800ff027b82 */ /* 0x000e220000000a00 */
[----:B------:R-:W-:Y:S01]  /*14c0*/  ULDC.64 UR4, c[0x0][0x208] ;  /* 0x0000820000047ab9 */ /* 0x000fe20000000a00 */
[----:B0-----:R-:W-:-:S05]  /*14d0*/  IMAD.WIDE R2, R203, 0x4, R2 ;  /* 0x00000004cb027825 */ /* 0x001fca00078e0202 */
[----:B------:R0:W5:Y:S01]  /*14e0*/  LDG.E R25, desc[UR4][R2.64] ;  /* 0x0000000402197981 */ /* 0x000162000c1e1900 */
[----:B------:R-:W-:Y:S05]  /*14f0*/  BRA `(.L_x_1314) ;  /* 0x0000000000147947 */ /* 0x000fea0003800000 */
.L_x_1313:
[----:B------:R-:W-:Y:S05]  /*1500*/  @!P3 BRA `(.L_x_1314) ;  /* 0x000000000010b947 */ /* 0x000fea0003800000 */
[----:B------:R-:W-:Y:S02]  /*1510*/  ULDC.64 UR4, c[0x0][0x208] ;  /* 0x0000820000047ab9 */ /* 0x000fe40000000a00 */
[----:B------:R-:W2:Y:S04]  /*1520*/  LDG.E R2, desc[UR4][R8.64] ;  /* 0x0000000408027981 */ /* 0x000ea8000c1e1900 */
[----:B------:R-:W2:Y:S02]  /*1530*/  LDG.E R25, desc[UR4][R8.64+0x4] ;  /* 0x0000040408197981 */ /* 0x000ea4000c1e1900 */
[----:B--2---:R-:W-:-:S07]  /*1540*/  IMAD.IADD R25, R25, 0x1, -R2 ;  /* 0x0000000119197824 */ /* 0x004fce00078e0a02 */
.L_x_1314:
[----:B------:R-:W-:Y:S01]  /*1550*/  ULDC.64 UR4, c[0x0][0xa10] ;  /* 0x0002840000047ab9 */ /* 0x000fe20000000a00 */
[----:B------:R-:W-:Y:S01]  /*1560*/  ULDC.64 UR6, c[0x0][0x208] ;  /* 0x0000820000067ab9 */ /* 0x000fe20000000a00 */
[----:B------:R-:W-:Y:S01]  /*1570*/  ISETP.NE.U32.AND P0, PT, RZ, UR4, PT ;  /* 0x00000004ff007c0c */ /* 0x000fe2000bf05070 */
[----:B------:R-:W1:Y:S03]  /*1580*/  LDC.64 R8, c[0x0][0x9e0] ;  /* 0x00027800ff087b82 */ /* 0x000e660000000a00 */
[----:B------:R-:W-:Y:S01]  /*1590*/  ISETP.NE.AND.EX P0, PT, RZ, UR5, PT, P0 ;  /* 0x00000005ff007c0c */ /* 0x000fe2000bf05300 */
[----:B------:R-:W-:Y:S02]  /*15a0*/  ULDC.64 UR4, c[0x0][0xa30] ;  /* 0x00028c0000047ab9 */ /* 0x000fe40000000a00 */
[----:B------:R-:W-:-:S04]  /*15b0*/  ISETP.NE.U32.AND P1, PT, RZ, UR4, PT ;  /* 0x00000004ff007c0c */ /* 0x000fc8000bf25070 */
[----:B------:R-:W-:-:S06]  /*15c0*/  ISETP.NE.AND.EX P1, PT, RZ, UR5, PT, P1 ;  /* 0x00000005ff007c0c */ /* 0x000fcc000bf25310 */
[----:B0-----:R-:W0:Y:S08]  /*15d0*/  @P0 LDC.64 R2, c[0x0][0xa10] ;  /* 0x00028400ff020b82 */ /* 0x001e300000000a00 */
[----:B------:R-:W2:Y:S01]  /*15e0*/  @P1 LDC.64 R4, c[0x0][0xa30] ;  /* 0x00028c00ff041b82 */ /* 0x000ea20000000a00 */
[----:B0-----:R-:W-:-:S05]  /*15f0*/  @P0 IMAD.WIDE R2, R203, 0x4, R2 ;  /* 0x00000004cb020825 */ /* 0x001fca00078e0202 */
[----:B------:R-:W3:Y:S04]  /*1600*/  @P0 LDG.E R6, desc[UR6][R2.64] ;  /* 0x0000000602060981 */ /* 0x000ee8000c1e1900 */
[----:B------:R-:W3:Y:S01]  /*1610*/  @P0 LDG.E R7, desc[UR6][R2.64+0x4] ;  /* 0x0000040602070981 */ /* 0x000ee2000c1e1900 */
[----:B-----5:R-:W-:Y:S02]  /*1620*/  IMAD.MOV.U32 R144, RZ, RZ, R25 ;  /* 0x000000ffff907224 */ /* 0x020fe400078e0019 */
[----:B------:R-:W-:Y:S02]  /*1630*/  IMAD.IADD R10, R25, 0x1, -R0 ;  /* 0x00000001190a7824 */ /* 0x000fe400078e0a00 */
[----:B--2---:R-:W-:-:S05]  /*1640*/  @P1 IMAD.WIDE R4, R203, 0x4, R4 ;  /* 0x00000004cb041825 */ /* 0x004fca00078e0204 */
[----:B------:R0:W5:Y:S01]  /*1650*/  @P1 LDG.E R144, desc[UR6][R4.64] ;  /* 0x0000000604901981 */ /* 0x000162000c1e1900 */
[----:B-1----:R-:W-:Y:S02]  /*1660*/  ISETP.GE.AND P1, PT, R9, 0x1, PT ;  /* 0x000000010900780c */ /* 0x002fe40003f26270 */
[----:B------:R-:W-:Y:S01]  /*1670*/  LEA R146, R201, 0x80, 0x7 ;  /* 0x00000080c9927811 */ /* 0x000fe200078e38ff */
[----:B---3--:R-:W-:-:S04]  /*1680*/  @P0 IMAD.IADD R24, R7, 0x1, -R6 ;  /* 0x0000000107180824 */ /* 0x008fc800078e0a06 */
[----:B------:R-:W-:-:S04]  /*1690*/  IMAD.IADD R196, R10, 0x1, R24 ;  /* 0x000000010ac47824 */ /* 0x000fc800078e0218 */
[C---:B------:R-:W-:Y:S01]  /*16a0*/  VIADD R0, R196.reuse, 0x5f ;  /* 0x0000005fc4007836 */ /* 0x040fe20000000000 */
[----:B------:R-:W-:-:S03]  /*16b0*/  IADD3 R146, R196, R146, -R197 ;  /* 0x00000092c4927210 */ /* 0x000fc60007ffe8c5 */
[----:B------:R-:W-:-:S05]  /*16c0*/  IMAD.HI R0, R0, 0x2aaaaaab, RZ ;  /* 0x2aaaaaab00007827 */ /* 0x000fca00078e02ff */
[----:B------:R-:W-:-:S04]  /*16d0*/  SHF.R.U32.HI R3, RZ, 0x1f, R0 ;  /* 0x0000001fff037819 */ /* 0x000fc80000011600 */
[----:B------:R-:W-:Y:S01]  /*16e0*/  LEA.HI.SX32 R150, R0, R3, 0x1c ;  /* 0x0000000300967211 */ /* 0x000fe200078fe2ff */
[----:B------:R-:W-:Y:S01]  /*16f0*/  IMAD.IADD R0, R146, 0x1, R8 ;  /* 0x0000000192007824 */ /* 0x000fe200078e0208 */
[----:B0-----:R-:W-:Y:S06]  /*1700*/  @!P1 BRA `(.L_x_1315) ;  /* 0x0000000000489947 */ /* 0x001fec0003800000 */
[C---:B------:R-:W-:Y:S01]  /*1710*/  ISETP.GT.AND P0, PT, R146.reuse, RZ, PT ;  /* 0x000000ff9200720c */ /* 0x040fe20003f04270 */
[----:B------:R-:W-:Y:S01]  /*1720*/  BSSY B0, `(.L_x_1316) ;  /* 0x000000e000007945 */ /* 0x000fe20003800000 */
[----:B------:R-:W-:-:S11]  /*1730*/  VIADD R2, R146, 0xffffffff ;  /* 0xffffffff92027836 */ /* 0x000fd60000000000 */
        /* <DEDUP_REMOVED lines=8> */
.L_x_1317:
[----:B------:R-:W-:-:S13]  /*17c0*/  ISETP.NE.AND P0, PT, R9, 0x1, PT ;  /* 0x000000010900780c */ /* 0x000fda0003f05270 */
[----:B------:R-:W0:Y:S02]  /*17d0*/  @P0 LDC.64 R4, c[0x0][0x9e8] ;  /* 0x00027a00ff040b82 */ /* 0x000e240000000a00 */
[----:B0-----:R-:W-:-:S05]  /*17e0*/  @P0 IMAD.HI.U32 R4, R2, R4, RZ ;  /* 0x0000000402040227 */ /* 0x001fca00078e00ff */
[----:B------:R-:W-:-:S07]  /*17f0*/  @P0 SHF.R.U32.HI R2, RZ, R5, R4 ;  /* 0x00000005ff020219 */ /* 0x000fce0000011604 */
.L_x_1318:
[----:B------:R-:W-:Y:S05]  /*1800*/  BSYNC B0 ;  /* 0x0000000000007941 */ /* 0x000fea0003800000 */
.L_x_1316:
[----:B------:R-:W-:-:S05]  /*1810*/  IMAD R3, R2, R9, R9 ;  /* 0x0000000902037224 */ /* 0x000fca00078e0209 */
[----:B------:R-:W-:-:S07]  /*1820*/  VIMNMX R0, R0, R3, PT ;  /* 0x0000000300007248 */ /* 0x000fce0003fe0100 */
.L_x_1315:
[----:B------:R-:W-:Y:S01]  /*1830*/  IMAD R145, R201, 0x80, -R197 ;  /* 0x00000080c9917824 */ /* 0x000fe200078e0ac5 */
[----:B------:R-:W-:-:S03]  /*1840*/  ULDC UR4, c[0x0][0x9dc] ;  /* 0x0002770000047ab9 */ /* 0x000fc60000000800 */
[----:B------:R-:W-:-:S04]  /*1850*/  IMAD.IADD R145, R196, 0x1, R145 ;  /* 0x00000001c4917824 */ /* 0x000fc800078e0291 */
[----:B------:R-:W-:Y:S01]  /*1860*/  VIADD R2, R145, -UR4 ;  /* 0x8000000491027c36 */ /* 0x000fe20008000000 */
[----:B------:R-:W-:Y:S06]  /*1870*/  @!P1 BRA `(.L_x_1319) ;  /* 0x0000000000489947 */ /* 0x000fec0003800000 */
[----:B------:R-:W-:Y:S01]  /*1880*/  ISETP.GT.AND P0, PT, R145, -0x1, PT ;  /* 0xffffffff9100780c */ /* 0x000fe20003f04270 */
[----:B------:R-:W-:-:S12]  /*1890*/  BSSY B0, `(.L_x_1320) ;  /* 0x000000e000007945 */ /* 0x000fd80003800000 */
        /* <DEDUP_REMOVED lines=8> */
.L_x_1321:
[----:B------:R-:W-:Y:S01]  /*1920*/  ISETP.NE.AND P0, PT, R9, 0x1, PT ;  /* 0x000000010900780c */ /* 0x000fe20003f05270 */
[----:B------:R-:W-:-:S12]  /*1930*/  IMAD.MOV.U32 R4, RZ, RZ, R145 ;  /* 0x000000ffff047224 */ /* 0x000fd800078e0091 */
[----:B------:R-:W0:Y:S02]  /*1940*/  @P0 LDC.64 R6, c[0x0][0x9e8] ;  /* 0x00027a00ff060b82 */ /* 0x000e240000000a00 */
[----:B0-----:R-:W-:-:S05]  /*1950*/  @P0 IMAD.HI.U32 R6, R145, R6, RZ ;  /* 0x0000000691060227 */ /* 0x001fca00078e00ff */
[----:B------:R-:W-:-:S07]  /*1960*/  @P0 SHF.R.U32.HI R4, RZ, R7, R6 ;  /* 0x00000007ff040219 */ /* 0x000fce0000011606 */
.L_x_1322:
[----:B------:R-:W-:Y:S05]  /*1970*/  BSYNC B0 ;  /* 0x0000000000007941 */ /* 0x000fea0003800000 */
.L_x_1320:
[----:B------:R-:W-:-:S05]  /*1980*/  IMAD R3, R4, R9, RZ ;  /* 0x0000000904037224 */ /* 0x000fca00078e02ff */
[----:B------:R-:W-:-:S07]  /*1990*/  VIMNMX R2, R2, R3, !PT ;  /* 0x0000000302027248 */ /* 0x000fce0007fe0100 */
.L_x_1319:
[----:B------:R-:W-:Y:S01]  /*19a0*/  VIADD R0, R0, 0x5f ;  /* 0x0000005f00007836 */ /* 0x000fe20000000000 */
[----:B------:R-:W-:Y:S01]  /*19b0*/  PLOP3.LUT P2, PT, PT, PT, PT, 0x80, 0x0 ;  /* 0x000000000000781c */ /* 0x000fe20003f4f070 */
[----:B------:R-:W-:-:S04]  /*19c0*/  IMAD.HI R2, R2, 0x2aaaaaab, RZ ;  /* 0x2aaaaaab02027827 */ /* 0x000fc800078e02ff */
[----:B------:R-:W-:Y:S01]  /*19d0*/  IMAD.HI R0, R0, 0x2aaaaaab, RZ ;  /* 0x2aaaaaab00007827 */ /* 0x000fe200078e02ff */
[----:B------:R-:W-:-:S04]  /*19e0*/  SHF.R.U32.HI R5, RZ, 0x1f, R2 ;  /* 0x0000001fff057819 */ /* 0x000fc80000011602 */
[----:B------:R-:W-:Y:S02]  /*19f0*/  SHF.R.U32.HI R3, RZ, 0x1f, R0 ;  /* 0x0000001fff037819 */ /* 0x000fe40000011600 */
[----:B------:R-:W-:Y:S02]  /*1a00*/  LEA.HI.SX32 R5, R2, R5, 0x1c ;  /* 0x0000000502057211 */ /* 0x000fe400078fe2ff */
[----:B------:R-:W-:Y:S02]  /*1a10*/  LEA.HI.SX32 R3, R0, R3, 0x1c ;  /* 0x0000000300037211 */ /* 0x000fe400078fe2ff */
[----:B------:R-:W-:Y:S02]  /*1a20*/  VIMNMX R5, RZ, R5, !PT ;  /* 0x00000005ff057248 */ /* 0x000fe40007fe0100 */
[----:B------:R-:W-:-:S03]  /*1a30*/  VIMNMX R3, R150, R3, PT ;  /* 0x0000000396037248 */ /* 0x000fc60003fe0100 */
[--C-:B------:R-:W-:Y:S02]  /*1a40*/  IMAD R5, R5, 0x60, -R10.reuse ;  /* 0x0000006005057824 */ /* 0x100fe400078e0a0a */
[----:B------:R-:W-:-:S03]  /*1a50*/  IMAD R3, R3, 0x60, -R10 ;  /* 0x0000006003037824 */ /* 0x000fc600078e0a0a */
[----:B------:R-:W-:Y:S02]  /*1a60*/  VIMNMX R5, RZ, R5, !PT ;  /* 0x00000005ff057248 */ /* 0x000fe40007fe0100 */
[----:B------:R-:W-:-:S03]  /*1a70*/  VIMNMX R0, R3, R24, PT ;  /* 0x0000001803007248 */ /* 0x000fc60003fe0100 */
[----:B------:R-:W-:Y:S01]  /*1a80*/  IMAD.WIDE.U32 R2, R5, -0x55555555, RZ ;  /* 0xaaaaaaab05027825 */ /* 0x000fe200078e00ff */
[----:B------:R-:W-:-:S04]  /*1a90*/  ISETP.GT.AND P0, PT, R0, R5, PT ;  /* 0x000000050000720c */ /* 0x000fc80003f04270 */
[----:B------:R-:W-:-:S05]  /*1aa0*/  SHF.R.U32.HI R125, RZ, 0x6, R3 ;  /* 0x00000006ff7d7819 */ /* 0x000fca0000011603 */
[----:B------:R-:W-:-:S04]  /*1ab0*/  IMAD.MOV.U32 R2, RZ, RZ, R125 ;  /* 0x000000ffff027224 */ /* 0x000fc800078e007d */
[----:B------:R-:W-:-:S04]  /*1ac0*/  @P0 VIADD R0, R0, 0x5f ;  /* 0x0000005f00000836 */ /* 0x000fc80000000000 */
[----:B------:R-:W-:-:S05]  /*1ad0*/  @P0 IMAD.HI R0, R0, 0x2aaaaaab, RZ ;  /* 0x2aaaaaab00000827 */ /* 0x000fca00078e02ff */
[----:B------:R-:W-:-:S04]  /*1ae0*/  @P0 SHF.R.U32.HI R3, RZ, 0x1f, R0 ;  /* 0x0000001fff030819 */ /* 0x000fc80000011600 */
[----:B------:R-:W-:-:S04]  /*1af0*/  @P0 LEA.HI.SX32 R2, R0, R3, 0x1c ;  /* 0x0000000300020211 */ /* 0x000fc800078fe2ff */
[----:B------:R-:W-:-:S13]  /*1b00*/  ISETP.GT.AND P0, PT, R2, R125, PT ;  /* 0x0000007d0200720c */ /* 0x000fda0003f04270 */
[----:B------:R-:W-:Y:S05]  /*1b10*/  @!P0 BRA `(.L_x_1323) ;  /* 0x0000009400048947 */ /* 0x000fea0003800000 */
        /* <DEDUP_REMOVED lines=20> */
.L_x_1325:
[----:B------:R-:W-:Y:S05]  /*1c60*/  BSYNC B6 ;  /* 0x0000000000067941 */ /* 0x000fea0003800000 */
.L_x_1324:
        /* <DEDUP_REMOVED lines=20> */
.L_x_1327:
[----:B------:R-:W-:Y:S05]  /*1db0*/  BSYNC B6 ;  /* 0x0000000000067941 */ /* 0x000fea0003800000 */
.L_x_1326:
[----:B------:R-:W-:Y:S01]  /*1dc0*/  ULDC.64 UR4, c[0x0][0x9f8] ;  /* 0x00027e0000047ab9 */ /* 0x000fe20000000a00 */
[----:B------:R-:W-:Y:S01]  /*1dd0*/  ULDC.64 UR6, c[0x0][0x208] ;  /* 0x0000820000067ab9 */ /* 0x000fe20000000a00 */
[----:B------:R-:W-:Y:S01]  /*1de0*/  ISETP.NE.U32.AND P0, PT, RZ, UR4, PT ;  /* 0x00000004ff007c0c */ /* 0x000fe2000bf05070 */
[----:B------:R-:W0:Y:S01]  /*1df0*/  LDC R0, c[0x0][0x428] ;  /* 0x00010a00ff007b82 */ /* 0x000e220000000800 */
[----:B------:R-:W-:Y:S02]  /*1e00*/  ULDC UR8, c[0x0][0x2e4] ;  /* 0x0000b90000087ab9 */ /* 0x000fe40000000800 */
[----:B------:R-:W-:-:S05]  /*1e10*/  ISETP.NE.AND.EX P0, PT, RZ, UR5, PT, P0 ;  /* 0x00000005ff007c0c */ /* 0x000fca000bf05300 */
[----:B------:R-:W1:Y:S01]  /*1e20*/  LDC.64 R104, c[0x0][0x2f0] ;  /* 0x0000bc00ff687b82 */ /* 0x000e620000000a00 */
[----:B------:R-:W-:Y:S01]  /*1e30*/  ISETP.GE.AND P2, PT, R198, UR8, PT ;  /* 0x00000008c6007c0c */ /* 0x000fe2000bf46270 */
[----:B------:R-:W-:Y:S01]  /*1e40*/  IMAD.IADD R26, R26, 0x1, R25 ;  /* 0x000000011a1a7824 */ /* 0x000fe200078e0219 */
[----:B------:R-:W-:Y:S01]  /*1e50*/  ISETP.GE.AND P1, PT, R192, UR8, PT ;  /* 0x00000008c0007c0c */ /* 0x000fe2000bf26270 */
[----:B------:R-:W-:-:S04]  /*1e60*/  ULDC.64 UR4, c[0x0][0x320] ;  /* 0x0000c80000047ab9 */ /* 0x000fc80000000a00 */
[----:B------:R-:W2:Y:S01]  /*1e70*/  @P0 LDC.64 R4, c[0x0][0x9f8] ;  /* 0x00027e00ff040b82 */ /* 0x000ea20000000a00 */
[----:B------:R-:W-:-:S07]  /*1e80*/  SHF.R.S32.HI R193, RZ, 0x1f, R192 ;  /* 0x0000001fffc17819 */ /* 0x000fce00000114c0 */
[----:B------:R-:W3:Y:S08]  /*1e90*/  LDC.64 R98, c[0x0][0x3e8] ;  /* 0x0000fa00ff627b82 */ /* 0x000ef00000000a00 */
[----:B------:R-:W4:Y:S01]  /*1ea0*/  LDC R35, c[0x0][0x3d4] ;  /* 0x0000f500ff237b82 */ /* 0x000f220000000800 */
[----:B--2---:R-:W-:-:S07]  /*1eb0*/  @P0 IMAD.WIDE R4, R203, 0x4, R4 ;  /* 0x00000004cb040825 */ /* 0x004fce00078e0204 */
[----:B------:R-:W2:Y:S01]  /*1ec0*/  LDC.64 R92, c[0x0][0x3d8] ;  /* 0x0000f600ff5c7b82 */ /* 0x000ea20000000a00 */
[----:B------:R1:W4:Y:S01]  /*1ed0*/  @P0 LDG.E R203, desc[UR6][R4.64] ;  /* 0x0000000604cb0981 */ /* 0x000322000c1e1900 */
[----:B0-----:R-:W-:Y:S01]  /*1ee0*/  ISETP.NE.AND P0, PT, R0, 0x1, PT ;  /* 0x000000010000780c */ /* 0x001fe20003f05270 */
[----:B------:R-:W-:Y:S01]  /*1ef0*/  VIADD R0, R192, 0x60 ;  /* 0x00000060c0007836 */ /* 0x000fe20000000000 */
[----:B------:R-:W-:Y:S01]  /*1f00*/  SEL R6, RZ, 0xffffffff, P2 ;  /* 0xffffffffff067807 */ /* 0x000fe20001000000 */
[----:B------:R-:W-:Y:S01]  /*1f10*/  ULDC.64 UR6, c[0x0][0x2f8] ;  /* 0x0000be0000067ab9 */ /* 0x000fe20000000a00 */
[----:B------:R-:W-:Y:S01]  /*1f20*/  SEL R3, RZ, 0x1, P1 ;  /* 0x00000001ff037807 */ /* 0x000fe20000800000 */
[----:B---3--:R-:W-:Y:S01]  /*1f30*/  IMAD.WIDE.U32 R100, R195, R98, R192 ;  /* 0x00000062c3647225 */ /* 0x008fe200078e00c0 */
[----:B------:R-:W-:Y:S01]  /*1f40*/  ISETP.GE.AND P1, PT, R199, UR8, PT ;  /* 0x00000008c7007c0c */ /* 0x000fe2000bf26270 */
[----:B------:R-:W0:Y:S01]  /*1f50*/  S2R R151, SR_TID.X ;  /* 0x0000000000977919 */ /* 0x000e220000002100 */
[----:B------:R-:W-:Y:S01]  /*1f60*/  ISETP.GE.AND P2, PT, R0, UR8, PT ;  /* 0x0000000800007c0c */ /* 0x000fe2000bf46270 */
[----:B-1----:R-:W-:Y:S01]  /*1f70*/  IMAD.SHL.U32 R4, R6, 0x2, RZ ;  /* 0x0000000206047824 */ /* 0x002fe200078e00ff */
[----:B------:R-:W-:Y:S01]  /*1f80*/  SEL R5, RZ, 0x4, P1 ;  /* 0x00000004ff057807 */ /* 0x000fe20000800000 */
[----:B------:R-:W-:Y:S01]  /*1f90*/  IMAD R27, R99, 0x60, RZ ;  /* 0x00000060631b7824 */ /* 0x000fe200078e02ff */
[----:B------:R-:W-:Y:S01]  /*1fa0*/  SEL R6, RZ, 0x8, P2 ;  /* 0x00000008ff067807 */ /* 0x000fe20001000000 */
[----:B------:R-:W1:Y:S01]  /*1fb0*/  @P0 LDC R7, c[0x0][0x42c] ;  /* 0x00010b00ff070b82 */ /* 0x000e620000000800 */
[----:B------:R-:W-:Y:S01]  /*1fc0*/  LOP3.LUT R4, R4, 0x2, R3, 0xe2, !PT ;  /* 0x0000000204047812 */ /* 0x000fe200078ee203 */
[----:B------:R-:W-:Y:S01]  /*1fd0*/  VIADD R3, R192, 0x80 ;  /* 0x00000080c0037836 */ /* 0x000fe20000000000 */
[----:B------:R-:W-:Y:S01]  /*1fe0*/  SHF.R.S32.HI R25, RZ, 0x1f, R26 ;  /* 0x0000001fff197819 */ /* 0x000fe2000001141a */
[----:B------:R-:W-:Y:S01]  /*1ff0*/  IMAD.SHL.U32 R91, R98, 0x40, RZ ;  /* 0x00000040625b7824 */ /* 0x000fe200078e00ff */
[----:B------:R-:W-:Y:S01]  /*2000*/  LOP3.LUT R5, R6, R4, R5, 0xfe, !PT ;  /* 0x0000000406057212 */ /* 0x000fe200078efe05 */
[----:B--2---:R-:W-:Y:S01]  /*2010*/  IMAD.WIDE.U32 R94, R195, R92, R192 ;  /* 0x0000005cc35e7225 */ /* 0x004fe200078e00c0 */
[----:B------:R-:W-:Y:S01]  /*2020*/  ISETP.GE.AND P1, PT, R3, UR8, PT ;  /* 0x0000000803007c0c */ /* 0x000fe2000bf26270 */
[----:B------:R-:W2:Y:S01]  /*2030*/  @P0 LDC R9, c[0x0][0x430] ;  /* 0x00010c00ff090b82 */ /* 0x000ea20000000800 */
[--C-:B------:R-:W-:Y:S01]  /*2040*/  SHF.R.S32.HI R19, RZ, 0x1f, R18.reuse ;  /* 0x0000001fff137819 */ /* 0x100fe20000011412 */
[----:B------:R-:W-:Y:S01]  /*2050*/  IMAD.SHL.U32 R136, R104, 0x40, RZ ;  /* 0x0000004068887824 */ /* 0x000fe200078e00ff */
[----:B------:R-:W-:Y:S01]  /*2060*/  SEL R6, RZ, 0x10, P1 ;  /* 0x00000010ff067807 */ /* 0x000fe20000800000 */
[----:B------:R-:W-:Y:S01]  /*2070*/  IMAD R133, R93, 0x60, RZ ;  /* 0x000000605d857824 */ /* 0x000fe200078e02ff */
[----:B----4-:R-:W-:Y:S01]  /*2080*/  ISETP.GE.AND P1, PT, R198, R35, PT ;  /* 0x00000023c600720c */ /* 0x010fe20003f26270 */
[----:B------:R-:W-:Y:S01]  /*2090*/  IMAD.WIDE.U32 R102, R195, R98, R18 ;  /* 0x00000062c3667225 */ /* 0x000fe200078e0012 */
[----:B------:R-:W-:-:S02]  /*20a0*/  LOP3.LUT R21, R5, R6, RZ, 0xfc, !PT ;  /* 0x0000000605157212 */ /* 0x000fc400078efcff */
[----:B------:R-:W-:Y:S01]  /*20b0*/  ISETP.GE.AND P3, PT, R199, R35, PT ;  /* 0x00000023c700720c */ /* 0x000fe20003f66270 */
[----:B------:R-:W-:Y:S01]  /*20c0*/  IMAD R6, R25, R104, RZ ;  /* 0x0000006819067224 */ /* 0x000fe200078e02ff */
[----:B------:R-:W-:Y:S01]  /*20d0*/  LOP3.LUT P2, RZ, R217, 0x4, RZ, 0xc0, !PT ;  /* 0x00000004d9ff7812 */ /* 0x000fe2000784c0ff */
[----:B------:R-:W-:Y:S01]  /*20e0*/  IMAD.WIDE.U32 R96, R195, R92, R18 ;  /* 0x0000005cc3607225 */ /* 0x000fe200078e0012 */
[----:B------:R-:W-:Y:S02]  /*20f0*/  LOP3.LUT R16, R16, 0xfffffffe, RZ, 0xc0, !PT ;  /* 0xfffffffe10107812 */ /* 0x000fe400078ec0ff */
[----:B------:R-:W-:Y:S01]  /*2100*/  SHF.L.U64.HI R135, R104, 0x6, R105 ;  /* 0x0000000668877819 */ /* 0x000fe20000010269 */
[----:B-1----:R-:W-:Y:S01]  /*2110*/  @P0 IMAD.HI.U32 R4, R202, R7, RZ ;  /* 0x00000007ca040227 */ /* 0x002fe200078e00ff */
[----:B------:R-:W-:Y:S02]  /*2120*/  SHF.L.U64.HI R110, R92, 0x6, R93 ;  /* 0x000000065c6e7819 */ /* 0x000fe4000001025d */
[----:B------:R-:W-:Y:S01]  /*2130*/  SHF.R.S32.HI R148, RZ, 0x1f, R221 ;  /* 0x0000001fff947819 */ /* 0x000fe200000114dd */
[----:B------:R-:W-:Y:S01]  /*2140*/  IMAD R7, R26, R105, R6 ;  /* 0x000000691a077224 */ /* 0x000fe200078e0206 */
[----:B0-----:R-:W-:Y:S01]  /*2150*/  LEA.HI R151, R151, 0x8, RZ, 0x19 ;  /* 0x0000000897977811 */ /* 0x001fe200078fc8ff */
[----:B------:R-:W-:Y:S01]  /*2160*/  IMAD.SHL.U32 R111, R92, 0x40, RZ ;  /* 0x000000405c6f7824 */ /* 0x000fe200078e00ff */
[----:B------:R-:W-:Y:S01]  /*2170*/  @P3 LOP3.LUT R16, R16, 0x1, RZ, 0xfc, !PT ;  /* 0x0000000110103812 */ /* 0x000fe200078efcff */
[----:B------:R-:W-:Y:S01]  /*2180*/  IMAD.SHL.U32 R124, R35, 0x2, RZ ;  /* 0x00000002237c7824 */ /* 0x000fe200078e00ff */
[----:B--2---:R-:W-:Y:S01]  /*2190*/  @P0 SHF.R.U32.HI R202, RZ, R9, R4 ;  /* 0x00000009ffca0219 */ /* 0x004fe20000011604 */
[----:B------:R-:W-:Y:S01]  /*21a0*/  IMAD.WIDE.U32 R4, R26, R104, RZ ;  /* 0x000000681a047225 */ /* 0x000fe200078e00ff */
[----:B------:R-:W-:-:S02]  /*21b0*/  LOP3.LUT R16, R16, 0xfffffffb, RZ, 0xc0, !PT ;  /* 0xfffffffb10107812 */ /* 0x000fc400078ec0ff */
[----:B------:R-:W-:Y:S01]  /*21c0*/  SHF.R.S32.HI R8, RZ, 0x1f, R202 ;  /* 0x0000001fff087819 */ /* 0x000fe200000114ca */
[----:B------:R-:W-:Y:S01]  /*21d0*/  IMAD.IADD R5, R5, 0x1, R7 ;  /* 0x0000000105057824 */ /* 0x000fe200078e0207 */
[----:B------:R-:W-:Y:S01]  /*21e0*/  @P2 LOP3.LUT R16, R16, 0x4, RZ, 0xfc, !PT ;  /* 0x0000000410102812 */ /* 0x000fe200078efcff */
[----:B------:R-:W-:-:S04]  /*21f0*/  IMAD.WIDE.U32 R6, R202, UR4, R192 ;  /* 0x00000004ca067c25 */ /* 0x000fc8000f8e00c0 */
[----:B------:R-:W-:Y:S02]  /*2200*/  IMAD R9, R8, UR4, RZ ;  /* 0x0000000408097c24 */ /* 0x000fe4000f8e02ff */
[----:B------:R-:W-:-:S04]  /*2210*/  IMAD.WIDE.U32 R4, R202, UR6, R4 ;  /* 0x00000006ca047c25 */ /* 0x000fc8000f8e0004 */
[----:B------:R-:W-:Y:S01]  /*2220*/  IMAD R107, R202, UR5, R9 ;  /* 0x00000005ca6b7c24 */ /* 0x000fe2000f8e0209 */
[----:B------:R-:W-:Y:S01]  /*2230*/  ULDC.64 UR4, c[0x0][0xa08] ;  /* 0x0002820000047ab9 */ /* 0x000fe20000000a00 */
[----:B------:R-:W-:Y:S01]  /*2240*/  IMAD R9, R8, UR6, RZ ;  /* 0x0000000608097c24 */ /* 0x000fe2000f8e02ff */
[----:B------:R-:W-:Y:S01]  /*2250*/  ISETP.NE.U32.AND P0, PT, RZ, UR4, PT ;  /* 0x00000004ff007c0c */ /* 0x000fe2000bf05070 */
[----:B------:R-:W-:Y:S02]  /*2260*/  IMAD.IADD R107, R7, 0x1, R107 ;  /* 0x00000001076b7824 */ /* 0x000fe400078e026b */
[----:B------:R-:W-:Y:S01]  /*2270*/  IMAD R9, R202, UR7, R9 ;  /* 0x00000007ca097c24 */ /* 0x000fe2000f8e0209 */
[----:B------:R-:W-:Y:S01]  /*2280*/  ISETP.NE.AND.EX P0, PT, RZ, UR5, PT, P0 ;  /* 0x00000005ff007c0c */ /* 0x000fe2000bf05300 */
[----:B------:R-:W-:Y:S01]  /*2290*/  IMAD.MOV.U32 R106, RZ, RZ, R6 ;  /* 0x000000ffff6a7224 */ /* 0x000fe200078e0006 */
[----:B------:R-:W-:Y:S01]  /*22a0*/  ULDC.64 UR4, c[0x0][0x300] ;  /* 0x0000c00000047ab9 */ /* 0x000fe20000000a00 */
[----:B------:R-:W-:-:S02]  /*22b0*/  IMAD.IADD R5, R5, 0x1, R9 ;  /* 0x0000000105057824 */ /* 0x000fc400078e0209 */
[----:B------:R-:W-:-:S04]  /*22c0*/  IMAD R6, R222, R98, RZ ;  /* 0x00000062de067224 */ /* 0x000fc800078e02ff */
[----:B------:R-:W-:-:S04]  /*22d0*/  IMAD R9, R195, R99, R6 ;  /* 0x00000063c3097224 */ /* 0x000fc800078e0206 */
[----:B------:R-:W-:Y:S02]  /*22e0*/  IMAD.IADD R103, R103, 0x1, R9 ;  /* 0x0000000167677824 */ /* 0x000fe400078e0209 */
[----:B------:R-:W-:Y:S01]  /*22f0*/  IMAD.IADD R101, R9, 0x1, R101 ;  /* 0x0000000109657824 */ /* 0x000fe200078e0265 */
[----:B------:R-:W-:Y:S01]  /*2300*/  SEL R9, R35, RZ, P1 ;  /* 0x000000ff23097207 */ /* 0x000fe20000800000 */
[----:B-----5:R-:W-:-:S04]  /*2310*/  IMAD.WIDE.U32 R102, R144, R98, R102 ;  /* 0x0000006290667225 */ /* 0x020fc800078e0066 */
[----:B------:R-:W-:Y:S02]  /*2320*/  IMAD.IADD R9, R198, 0x1, R9 ;  /* 0x00000001c6097824 */ /* 0x000fe400078e0209 */
[----:B------:R-:W-:Y:S01]  /*2330*/  IMAD.WIDE.U32 R100, R144, R98, R100 ;  /* 0x0000006290647225 */ /* 0x000fe200078e0064 */
[----:B------:R-:W-:Y:S02]  /*2340*/  SHF.R.S32.HI R7, RZ, 0x1f, R203 ;  /* 0x0000001fff077819 */ /* 0x000fe400000114cb */
[----:B------:R-:W-:Y:S02]  /*2350*/  SEL R203, R203, RZ, !P0 ;  /* 0x000000ffcbcb7207 */ /* 0x000fe40004000000 */
[----:B------:R-:W-:Y:S01]  /*2360*/  SEL R8, R7, RZ, !P0 ;  /* 0x000000ff07087207 */ /* 0x000fe20004000000 */
[----:B------:R-:W-:-:S04]  /*2370*/  IMAD.WIDE.U32 R6, R195, R104, R192 ;  /* 0x00000068c3067225 */ /* 0x000fc800078e00c0 */
[----:B------:R-:W-:Y:S02]  /*2380*/  IMAD R10, R8, UR4, RZ ;  /* 0x00000004080a7c24 */ /* 0x000fe4000f8e02ff */
[----:B------:R-:W-:-:S04]  /*2390*/  IMAD.WIDE.U32 R108, R203, UR4, R4 ;  /* 0x00000004cb6c7c25 */ /* 0x000fc8000f8e0004 */
[----:B------:R-:W-:Y:S01]  /*23a0*/  IMAD R4, R222, R104, RZ ;  /* 0x00000068de047224 */ /* 0x000fe200078e02ff */
[----:B------:R-:W-:Y:S01]  /*23b0*/  IADD3 R5, P0, R108, R6, RZ ;  /* 0x000000066c057210 */ /* 0x000fe20007f1e0ff */
[----:B------:R-:W-:Y:S01]  /*23c0*/  IMAD R11, R203, UR5, R10 ;  /* 0x00000005cb0b7c24 */ /* 0x000fe2000f8e020a */
[----:B------:R-:W-:Y:S01]  /*23d0*/  ULDC.64 UR4, c[0x0][0x328] ;  /* 0x0000ca0000047ab9 */ /* 0x000fe20000000a00 */
[----:B------:R-:W-:Y:S01]  /*23e0*/  IMAD R13, R195, R105, R4 ;  /* 0x00000069c30d7224 */ /* 0x000fe200078e0204 */
[----:B------:R-:W-:Y:S01]  /*23f0*/  SHF.R.S32.HI R10, RZ, 0x1f, R9 ;  /* 0x0000001fff0a7819 */ /* 0x000fe20000011409 */
[----:B------:R-:W-:Y:S02]  /*2400*/  IMAD.IADD R4, R109, 0x1, R11 ;  /* 0x000000016d047824 */ /* 0x000fe400078e020b */
[----:B------:R-:W-:Y:S01]  /*2410*/  IMAD R8, R8, UR4, RZ ;  /* 0x0000000408087c24 */ /* 0x000fe2000f8e02ff */
[----:B------:R-:W-:Y:S01]  /*2420*/  LEA.HI R14, R10, R9, RZ, 0x3 ;  /* 0x000000090a0e7211 */ /* 0x000fe200078f18ff */
[----:B------:R-:W-:Y:S01]  /*2430*/  IMAD.WIDE.U32 R106, R203, UR4, R106 ;  /* 0x00000004cb6a7c25 */ /* 0x000fe2000f8e006a */
[----:B------:R-:W-:-:S02]  /*2440*/  IADD3.X R6, R4, R7, R13, P0, !PT ;  /* 0x0000000704067210 */ /* 0x000fc400007fe40d */
[----:B------:R-:W-:Y:S01]  /*2450*/  ISETP.GE.AND P0, PT, R192, R35, PT ;  /* 0x00000023c000720c */ /* 0x000fe20003f06270 */
[----:B------:R-:W-:Y:S01]  /*2460*/  IMAD R33, R203, UR5, R8 ;  /* 0x00000005cb217c24 */ /* 0x000fe2000f8e0208 */
[----:B------:R-:W-:Y:S01]  /*2470*/  SHF.R.S32.HI R116, RZ, 0x3, R14 ;  /* 0x00000003ff747819 */ /* 0x000fe2000001140e */
[----:B------:R-:W-:Y:S01]  /*2480*/  IMAD R8, R222, R92, RZ ;  /* 0x0000005cde087224 */ /* 0x000fe200078e02ff */
[----:B------:R-:W-:-:S03]  /*2490*/  SEL R7, R35, RZ, P0 ;  /* 0x000000ff23077207 */ /* 0x000fc60000000000 */
[----:B------:R-:W-:Y:S01]  /*24a0*/  IMAD R11, R195, R93, R8 ;  /* 0x0000005dc30b7224 */ /* 0x000fe200078e0208 */
[----:B------:R-:W-:Y:S01]  /*24b0*/  SEL R8, R35, RZ, P3 ;  /* 0x000000ff23087207 */ /* 0x000fe20001800000 */
[----:B------:R-:W-:Y:S01]  /*24c0*/  IMAD.IADD R7, R192, 0x1, R7 ;  /* 0x00000001c0077824 */ /* 0x000fe200078e0207 */
[----:B------:R-:W-:Y:S01]  /*24d0*/  IADD3 R122, P3, R195, R26, RZ ;  /* 0x0000001ac37a7210 */ /* 0x000fe20007f7e0ff */
[----:B------:R-:W-:Y:S02]  /*24e0*/  IMAD.IADD R97, R97, 0x1, R11 ;  /* 0x0000000161617824 */ /* 0x000fe400078e020b */
[----:B------:R-:W-:Y:S02]  /*24f0*/  IMAD.IADD R95, R11, 0x1, R95 ;  /* 0x000000010b5f7824 */ /* 0x000fe400078e025f */
[----:B------:R-:W-:Y:S01]  /*2500*/  IMAD.IADD R11, R199, 0x1, R8 ;  /* 0x00000001c70b7824 */ /* 0x000fe200078e0208 */
[----:B------:R-:W-:Y:S01]  /*2510*/  SHF.R.S32.HI R8, RZ, 0x1f, R7 ;  /* 0x0000001fff087819 */ /* 0x000fe20000011407 */
[----:B------:R-:W-:-:S03]  /*2520*/  IMAD.WIDE.U32 R96, R144, R92, R96 ;  /* 0x0000005c90607225 */ /* 0x000fc600078e0060 */
[-C--:B------:R-:W-:Y:S01]  /*2530*/  LEA.HI R13, R8, R7.reuse, RZ, 0x3 ;  /* 0x00000007080d7211 */ /* 0x080fe200078f18ff */
[----:B------:R-:W-:Y:S01]  /*2540*/  IMAD.WIDE.U32 R94, R144, R92, R94 ;  /* 0x0000005c905e7225 */ /* 0x000fe200078e005e */
[----:B------:R-:W-:Y:S02]  /*2550*/  LEA.HI R7, R8, R7, RZ, 0x6 ;  /* 0x0000000708077211 */ /* 0x000fe400078f30ff */
[----:B------:R-:W-:Y:S01]  /*2560*/  LEA.HI R8, R10, R9, RZ, 0x6 ;  /* 0x000000090a087211 */ /* 0x000fe200078f30ff */
[----:B------:R-:W-:Y:S01]  /*2570*/  IMAD.X R123, R222, 0x1, R25, P3 ;  /* 0x00000001de7b7824 */ /* 0x000fe200018e0619 */
[----:B------:R-:W-:Y:S02]  /*2580*/  SHF.R.S32.HI R7, RZ, 0x6, R7 ;  /* 0x00000006ff077819 */ /* 0x000fe40000011407 */
[----:B------:R-:W-:Y:S02]  /*2590*/  SHF.R.S32.HI R9, RZ, 0x6, R8 ;  /* 0x00000006ff097819 */ /* 0x000fe40000011408 */
[C---:B------:R-:W-:Y:S01]  /*25a0*/  LOP3.LUT R8, R208.reuse, 0x38, R13, 0xf8, !PT ;  /* 0x00000038d0087812 */ /* 0x040fe200078ef80d */
[C---:B------:R-:W-:Y:S01]  /*25b0*/  IMAD R143, R7.reuse, 0x1800, R210 ;  /* 0x00001800078f7824 */ /* 0x040fe200078e02d2 */
[----:B------:R-:W-:Y:S01]  /*25c0*/  SHF.R.S32.HI R20, RZ, 0x1f, R11 ;  /* 0x0000001fff147819 */ /* 0x000fe2000001140b */
[--C-:B------:R-:W-:Y:S01]  /*25d0*/  IMAD R141, R7, 0x1800, R211.reuse ;  /* 0x00001800078d7824 */ /* 0x100fe200078e02d3 */
[----:B------:R-:W-:Y:S01]  /*25e0*/  LOP3.LUT R10, R208, 0x38, R14, 0xf8, !PT ;  /* 0x00000038d00a7812 */ /* 0x000fe200078ef80e */
[C---:B------:R-:W-:Y:S01]  /*25f0*/  IMAD R142, R9.reuse, 0x1800, R210 ;  /* 0x00001800098e7824 */ /* 0x040fe200078e02d2 */
[----:B------:R-:W-:Y:S01]  /*2600*/  LOP3.LUT R8, R8, R209, RZ, 0x3c, !PT ;  /* 0x000000d108087212 */ /* 0x000fe200078e3cff */
[----:B------:R-:W-:Y:S01]  /*2610*/  IMAD R139, R9, 0x1800, R211 ;  /* 0x00001800098b7824 */ /* 0x000fe200078e02d3 */
[----:B------:R-:W-:-:S02]  /*2620*/  LEA.HI R15, R20, R11, RZ, 0x3 ;  /* 0x0000000b140f7211 */ /* 0x000fc400078f18ff */
[----:B------:R-:W-:Y:S01]  /*2630*/  LEA.HI R11, R20, R11, RZ, 0x6 ;  /* 0x0000000b140b7211 */ /* 0x000fe200078f30ff */
[----:B------:R-:W-:Y:S01]  /*2640*/  IMAD.IADD R143, R143, 0x1, R8 ;  /* 0x000000018f8f7824 */ /* 0x000fe200078e0208 */
[----:B------:R-:W-:Y:S02]  /*2650*/  LOP3.LUT R12, R205, 0x38, R13, 0xf8, !PT ;  /* 0x00000038cd0c7812 */ /* 0x000fe400078ef80d */
[----:B------:R-:W-:Y:S02]  /*2660*/  LOP3.LUT R7, R10, R209, RZ, 0x3c, !PT ;  /* 0x000000d10a077212 */ /* 0x000fe400078e3cff */
[----:B------:R-:W-:Y:S02]  /*2670*/  SHF.R.S32.HI R11, RZ, 0x6, R11 ;  /* 0x00000006ff0b7819 */ /* 0x000fe4000001140b */
[----:B------:R-:W-:Y:S01]  /*2680*/  LOP3.LUT R8, R208, 0x38, R15, 0xf8, !PT ;  /* 0x00000038d0087812 */ /* 0x000fe200078ef80f */
[----:B------:R-:W-:Y:S01]  /*2690*/  IMAD.IADD R142, R142, 0x1, R7 ;  /* 0x000000018e8e7824 */ /* 0x000fe200078e0207 */
[----:B------:R-:W-:Y:S01]  /*26a0*/  LOP3.LUT R12, R12, R233, RZ, 0x3c, !PT ;  /* 0x000000e90c0c7212 */ /* 0x000fe200078e3cff */
[----:B------:R-:W-:Y:S01]  /*26b0*/  IMAD R140, R11, 0x1800, R210 ;  /* 0x000018000b8c7824 */ /* 0x000fe200078e02d2 */
[----:B------:R-:W-:Y:S01]  /*26c0*/  LOP3.LUT R10, R205, 0x38, R14, 0xf8, !PT ;  /* 0x00000038cd0a7812 */ /* 0x000fe200078ef80e */
[----:B------:R-:W-:Y:S01]  /*26d0*/  IMAD R138, R11, 0x1800, R211 ;  /* 0x000018000b8a7824 */ /* 0x000fe200078e02d3 */
[----:B------:R-:W-:Y:S01]  /*26e0*/  LOP3.LUT R7, R8, R209, RZ, 0x3c, !PT ;  /* 0x000000d108077212 */ /* 0x000fe200078e3cff */
[----:B------:R-:W-:Y:S01]  /*26f0*/  VIADD R8, R192, 0xa0 ;  /* 0x000000a0c0087836 */ /* 0x000fe20000000000 */
[----:B------:R-:W-:Y:S01]  /*2700*/  SHF.R.S32.HI R11, RZ, 0x1f, R144 ;  /* 0x0000001fff0b7819 */ /* 0x000fe20000011490 */
[----:B------:R-:W-:Y:S01]  /*2710*/  IMAD.IADD R141, R141, 0x1, R12 ;  /* 0x000000018d8d7824 */ /* 0x000fe200078e020c */
[----:B------:R-:W-:Y:S01]  /*2720*/  LOP3.LUT R12, R205, 0x38, R15, 0xf8, !PT ;  /* 0x00000038cd0c7812 */ /* 0x000fe200078ef80f */
[----:B------:R-:W-:Y:S01]  /*2730*/  IMAD.IADD R140, R140, 0x1, R7 ;  /* 0x000000018c8c7824 */ /* 0x000fe200078e0207 */
[-C--:B------:R-:W-:Y:S01]  /*2740*/  LOP3.LUT R10, R10, R233.reuse, RZ, 0x3c, !PT ;  /* 0x000000e90a0a7212 */ /* 0x080fe200078e3cff */
[C---:B------:R-:W-:Y:S01]  /*2750*/  IMAD R7, R11.reuse, R98, RZ ;  /* 0x000000620b077224 */ /* 0x040fe200078e02ff */
[----:B------:R-:W-:Y:S01]  /*2760*/  ISETP.GE.AND P2, PT, R8, UR8, PT ;  /* 0x0000000808007c0c */ /* 0x000fe2000bf46270 */
[----:B------:R-:W-:Y:S01]  /*2770*/  IMAD R11, R11, R92, RZ ;  /* 0x0000005c0b0b7224 */ /* 0x000fe200078e02ff */
[----:B------:R-:W-:Y:S01]  /*2780*/  LOP3.LUT R9, R12, R233, RZ, 0x3c, !PT ;  /* 0x000000e90c097212 */ /* 0x000fe200078e3cff */
[----:B------:R-:W-:Y:S01]  /*2790*/  IMAD.IADD R139, R139, 0x1, R10 ;  /* 0x000000018b8b7824 */ /* 0x000fe200078e020a */
[----:B------:R-:W-:Y:S01]  /*27a0*/  LOP3.LUT R10, R208, 0x18, R192, 0xf8, !PT ;  /* 0x00000018d00a7812 */ /* 0x000fe200078ef8c0 */
[----:B------:R-:W-:Y:S01]  /*27b0*/  IMAD R31, R144, R99, R7 ;  /* 0x00000063901f7224 */ /* 0x000fe200078e0207 */
[----:B------:R-:W-:Y:S01]  /*27c0*/  SEL R20, RZ, 0x20, P2 ;  /* 0x00000020ff147807 */ /* 0x000fe20001000000 */
[----:B------:R-:W-:Y:S01]  /*27d0*/  IMAD.IADD R138, R138, 0x1, R9 ;  /* 0x000000018a8a7824 */ /* 0x000fe200078e0209 */
[----:B------:R-:W-:Y:S01]  /*27e0*/  SHF.L.U64.HI R7, R98, 0x6, R99 ;  /* 0x0000000662077819 */ /* 0x000fe20000010263 */
[----:B------:R-:W-:Y:S01]  /*27f0*/  IMAD R9, R105, 0x60, RZ ;  /* 0x0000006069097824 */ /* 0x000fe200078e02ff */
[----:B------:R-:W-:Y:S01]  /*2800*/  LOP3.LUT R137, R10, R209, RZ, 0x3c, !PT ;  /* 0x000000d10a897212 */ /* 0x000fe200078e3cff */
[----:B------:R-:W-:Y:S01]  /*2810*/  IMAD.WIDE.U32 R98, R98, 0x60, RZ ;  /* 0x0000006062627825 */ /* 0x000fe200078e00ff */
[----:B------:R-:W-:-:S02]  /*2820*/  SHF.R.S32.HI R117, RZ, 0x3, R13 ;  /* 0x00000003ff757819 */ /* 0x000fc4000001140d */
[----:B------:R-:W-:Y:S01]  /*2830*/  SHF.R.S32.HI R115, RZ, 0x3, R15 ;  /* 0x00000003ff737819 */ /* 0x000fe2000001140f */
[----:B------:R-:W-:Y:S01]  /*2840*/  IMAD.WIDE.U32 R104, R104, 0x60, RZ ;  /* 0x0000006068687825 */ /* 0x000fe200078e00ff */
[----:B------:R-:W-:Y:S02]  /*2850*/  LOP3.LUT R28, R21, R20, RZ, 0xfc, !PT ;  /* 0x00000014151c7212 */ /* 0x000fe400078efcff */
[----:B------:R-:W-:Y:S01]  /*2860*/  LOP3.LUT R13, R13, 0xfffffff8, RZ, 0xc0, !PT ;  /* 0xfffffff80d0d7812 */ /* 0x000fe200078ec0ff */
[----:B------:R-:W-:Y:S01]  /*2870*/  IMAD R29, R144, R93, R11 ;  /* 0x0000005d901d7224 */ /* 0x000fe200078e020b */
[----:B------:R-:W-:Y:S01]  /*2880*/  LOP3.LUT R14, R14, 0xfffffff8, RZ, 0xc0, !PT ;  /* 0xfffffff80e0e7812 */ /* 0x000fe200078ec0ff */
[----:B------:R-:W-:Y:S01]  /*2890*/  IMAD.WIDE.U32 R92, R92, 0x60, RZ ;  /* 0x000000605c5c7825 */ /* 0x000fe200078e00ff */
[----:B------:R-:W-:Y:S02]  /*28a0*/  LOP3.LUT R15, R15, 0xfffffff8, RZ, 0xc0, !PT ;  /* 0xfffffff80f0f7812 */ /* 0x000fe400078ec0ff */
        /* <DEDUP_REMOVED lines=8> */
[----:B------:R-:W-:Y:S01]  /*2930*/  LOP3.LUT R27, R28, 0x10, RZ, 0xc0, !PT ;  /* 0x000000101c1b7812 */ /* 0x000fe200078ec0ff */
[----:B------:R-:W-:Y:S01]  /*2940*/  IMAD.IADD R137, R210, 0x1, R137 ;  /* 0x00000001d2897824 */ /* 0x000fe200078e0289 */
[----:B------:R-:W-:Y:S01]  /*2950*/  SHF.R.S32.HI R114, RZ, 0x1f, R13 ;  /* 0x0000001fff727819 */ /* 0x000fe2000001140d */
[----:B------:R-:W-:Y:S01]  /*2960*/  IMAD.IADD R133, R93, 0x1, R133 ;  /* 0x000000015d857824 */ /* 0x000fe200078e0285 */
[----:B------:R-:W-:Y:S01]  /*2970*/  SHF.R.S32.HI R113, RZ, 0x1f, R14 ;  /* 0x0000001fff717819 */ /* 0x000fe2000001140e */
[----:B------:R-:W-:Y:S01]  /*2980*/  IMAD.IADD R9, R103, 0x1, R31 ;  /* 0x0000000167097824 */ /* 0x000fe200078e021f */
[----:B------:R-:W-:Y:S01]  /*2990*/  SHF.R.S32.HI R112, RZ, 0x1f, R15 ;  /* 0x0000001fff707819 */ /* 0x000fe2000001140f */
[----:B------:R-:W-:Y:S01]  /*29a0*/  IMAD.IADD R10, R31, 0x1, R101 ;  /* 0x000000011f0a7824 */ /* 0x000fe200078e0265 */
[----:B------:R-:W-:Y:S01]  /*29b0*/  LOP3.LUT R28, R28, 0x20, RZ, 0xc0, !PT ;  /* 0x000000201c1c7812 */ /* 0x000fe200078ec0ff */
[----:B------:R-:W-:-:S07]  /*29c0*/  IMAD.IADD R29, R107, 0x1, R33 ;  /* 0x000000016b1d7824 */ /* 0x000fce00078e0221 */
.L_x_1427:
[----:B0-----:R-:W0:Y:S01]  /*29d0*/  LDC.64 R120, c[0x0][0x2d8] ;  /* 0x0000b600ff787b82 */ /* 0x001e220000000a00 */
[----:B------:R-:W-:Y:S01]  /*29e0*/  VIADD R41, R2, 0xffffffff ;  /* 0xffffffff02297836 */ /* 0x000fe20000000000 */
[----:B------:R-:W-:Y:S01]  /*29f0*/  LOP3.LUT P5, RZ, R217, 0x4, RZ, 0xc0, !PT ;  /* 0x00000004d9ff7812 */ /* 0x000fe200078ac0ff */
[----:B------:R-:W-:Y:S05]  /*2a00*/  YIELD ;  /* 0x0000000000007946 */ /* 0x000fea0003800000 */
[----:B------:R-:W1:Y:S01]  /*2a10*/  LDC R119, c[0x0][0x3d4] ;  /* 0x0000f500ff777b82 */ /* 0x000e620000000800 */
[----:B--23--:R-:W-:Y:S01]  /*2a20*/  SHF.R.S32.HI R34, RZ, 0x1f, R41 ;  /* 0x0000001fff227819 */ /* 0x00cfe20000011429 */
[-C--:B------:R-:W-:Y:S01]  /*2a30*/  IMAD R31, R132, R41.reuse, RZ ;  /* 0x00000029841f7224 */ /* 0x080fe200078e02ff */
[----:B------:R-:W-:Y:S01]  /*2a40*/  LOP3.LUT R16, R16, 0xfffffffd, RZ, 0xc0, !PT ;  /* 0xfffffffd10107812 */ /* 0x000fe200078ec0ff */
[----:B------:R-:W-:Y:S01]  /*2a50*/  IMAD.WIDE.U32 R128, R104, R41, RZ ;  /* 0x0000002968807225 */ /* 0x000fe200078e00ff */
[----:B------:R-:W-:Y:S03]  /*2a60*/  BSSY B0, `(.L_x_1328) ;  /* 0x00007e0000007945 */ /* 0x000fe60003800000 */
[----:B------:R-:W-:Y:S01]  /*2a70*/  IMAD R31, R34, R104, R31 ;  /* 0x00000068221f7224 */ /* 0x000fe200078e021f */
[----:B------:R-:W-:-:S02]  /*2a80*/  IADD3 R2, P2, P3, R5, R128, R136 ;  /* 0x0000008005027210 */ /* 0x000fc40007b5e088 */
[----:B------:R-:W-:Y:S01]  /*2a90*/  IADD3 R32, P4, R5, R128, RZ ;  /* 0x0000008005207210 */ /* 0x000fe20007f9e0ff */
[----:B------:R-:W-:Y:S02]  /*2aa0*/  IMAD.IADD R85, R129, 0x1, R31 ;  /* 0x0000000181557824 */ /* 0x000fe400078e021f */
[----:B------:R-:W-:Y:S02]  /*2ab0*/  IMAD R31, R22, 0x4800, R137 ;  /* 0x00004800161f7824 */ /* 0x000fe400078e0289 */
[----:B------:R-:W-:Y:S01]  /*2ac0*/  IMAD.X R33, R85, 0x1, R6, P4 ;  /* 0x0000000155217824 */ /* 0x000fe200020e0606 */
[----:B------:R-:W-:Y:S02]  /*2ad0*/  IADD3.X R30, R6, R85, R135, P2, P3 ;  /* 0x00000055061e7210 */ /* 0x000fe400017e6487 */
[----:B0-----:R-:W-:Y:S02]  /*2ae0*/  LEA R36, P2, R2, R120, 0x1 ;  /* 0x0000007802247211 */ /* 0x001fe400078408ff */
[----:B------:R-:W-:-:S02]  /*2af0*/  ISETP.GT.AND P3, PT, R41, R125, PT ;  /* 0x0000007d2900720c */ /* 0x000fc40003f64270 */
[----:B------:R-:W-:Y:S01]  /*2b00*/  LEA.HI.X R37, R2, R121, R30, 0x1, P2 ;  /* 0x0000007902257211 */ /* 0x000fe200010f0c1e */
[----:B------:R-:W-:Y:S01]  /*2b10*/  IMAD R30, R31, 0x2, R118 ;  /* 0x000000021f1e7824 */ /* 0x000fe200078e0276 */
[----:B-1----:R-:W-:Y:S01]  /*2b20*/  ISETP.GE.AND P2, PT, R119, 0x1, PT ;  /* 0x000000017700780c */ /* 0x002fe20003f46270 */
[----:B------:R-:W-:Y:S01]  /*2b30*/  IMAD.MOV.U32 R2, RZ, RZ, R41 ;  /* 0x000000ffff027224 */ /* 0x000fe200078e0029 */
[----:B------:R-:W-:-:S04]  /*2b40*/  LEA R38, P4, R32, R120, 0x1 ;  /* 0x0000007820267211 */ /* 0x000fc800078808ff */
[----:B------:R-:W-:Y:S01]  /*2b50*/  LEA.HI.X R39, R32, R121, R33, 0x1, P4 ;  /* 0x0000007920277211 */ /* 0x000fe200020f0c21 */
[C---:B------:R-:W-:Y:S02]  /*2b60*/  VIADD R33, R31.reuse, 0x20 ;  /* 0x000000201f217836 */ /* 0x040fe40000000000 */
[----:B------:R-:W-:Y:S01]  /*2b70*/  @P5 VIADD R33, R31, 0xffffffe0 ;  /* 0xffffffe01f215836 */ /* 0x000fe20000000000 */
[----:B------:R-:W-:-:S03]  /*2b80*/  @P3 LOP3.LUT R16, R16, 0x2, RZ, 0xfc, !PT ;  /* 0x0000000210103812 */ /* 0x000fc600078efcff */
[----:B------:R-:W-:Y:S01]  /*2b90*/  IMAD R31, R33, 0x2, R118 ;  /* 0x00000002211f7824 */ /* 0x000fe200078e0276 */
[----:B------:R-:W-:Y:S06]  /*2ba0*/  @!P2 BRA `(.L_x_1329) ;  /* 0x000000780048a947 */ /* 0x000fec0003800000 */
[----:B------:R-:W-:Y:S01]  /*2bb0*/  ULDC.U8 UR4, c[0x0][0x3f0] ;  /* 0x0000fc0000047ab9 */ /* 0x000fe20000000000 */
[-C--:B------:R-:W-:Y:S01]  /*2bc0*/  IMAD R33, R133, R41.reuse, RZ ;  /* 0x0000002985217224 */ /* 0x080fe200078e02ff */
[----:B------:R-:W-:Y:S01]  /*2bd0*/  ISETP.NE.AND P2, PT, RZ, UR4, PT ;  /* 0x00000004ff007c0c */ /* 0x000fe2000bf45270 */
[-C--:B------:R-:W-:Y:S02]  /*2be0*/  IMAD R35, R134, R41.reuse, RZ ;  /* 0x0000002986237224 */ /* 0x080fe400078e02ff */
        /* <DEDUP_REMOVED lines=29> */
[----:B------:R-:W-:Y:S01]  /*2dc0*/  ULDC.64 UR6, c[0x0][0x208] ;  /* 0x0000820000067ab9 */ /* 0x000fe20000000a00 */
        /* <DEDUP_REMOVED lines=41> */
.L_x_1332:
[----:B------:R-:W-:Y:S05]  /*3060*/  BSYNC B1 ;  /* 0x0000000000017941 */ /* 0x000fea0003800000 */
.L_x_1331:
        /* <DEDUP_REMOVED lines=20> */
[----:B------:R-:W-:Y:S01]  /*31b0*/  IADD3.X R89, R11, R89, R110, P2, P5 ;  /* 0x000000590b597210 */ /* 0x000fe200017ea46e */
[----:B------:R-:W-:Y:S01]  /*31c0*/  ULDC.64 UR6, c[0x0][0x208] ;  /* 0x0000820000067ab9 */ /* 0x000fe20000000a00 */
[----:B------:R-:W-:-:S04]  /*31d0*/  IADD3 R80, P2, P5, R102, R80, R91 ;  /* 0x0000005066507210 */ /* 0x000fc80007d5e05b */
[----:B0-----:R-:W-:Y:S02]  /*31e0*/  IADD3.X R35, R9, R90, R7, P2, P5 ;  /* 0x0000005a09237210 */ /* 0x001fe400017ea407 */
        /* <DEDUP_REMOVED lines=38> */
.L_x_1334:
[----:B------:R-:W-:Y:S05]  /*3450*/  BSYNC B1 ;  /* 0x0000000000017941 */ /* 0x000fea0003800000 */
.L_x_1333:
        /* <DEDUP_REMOVED lines=57> */
[----:B------:R-:W-:Y:S01]  /*37f0*/  ULOP3.LUT UR4, UR60, 0x1, URZ, 0xfc, !UPT ;  /* 0x000000013c047892 */ /* 0x000fe2000f8efc3f */
        /* <DEDUP_REMOVED lines=9> */
[----:B------:R-:W-:Y:S01]  /*3890*/  UISETP.NE.AND UP0, UPT, UR4, 0x3, UPT ;  /* 0x000000030400788c */ /* 0x000fe2000bf05270 */
        /* <DEDUP_REMOVED lines=8> */
[----:B------:R-:W-:-:S02]  /*3920*/  PLOP3.LUT P2, PT, PT, PT, UP0, 0x80, 0x0 ;  /* 0x000000000000781c */ /* 0x000fc40003f4f008 */
        /* <DEDUP_REMOVED lines=16> */
[----:B------:R-:W-:-:S02]  /*3a30*/  PRMT R161, R34, 0x7610, R161 ;  /* 0x0000761022a17816 */ /* 0x000fc400000000a1 */
[----:B------:R-:W-:Y:S02]  /*3a40*/  PRMT R160, R35, 0x7610, R160 ;  /* 0x0000761023a07816 */ /* 0x000fe400000000a0 */
[----:B------:R-:W-:Y:S02]  /*3a50*/  PRMT R164, R33, 0x7610, R164 ;  /* 0x0000761021a47816 */ /* 0x000fe400000000a4 */
[----:B------:R-:W-:Y:S01]  /*3a60*/  PRMT R165, R32, 0x7610, R165 ;  /* 0x0000761020a57816 */ /* 0x000fe200000000a5 */
[----:B------:R-:W-:Y:S06]  /*3a70*/  @!P2 BRA `(.L_x_1335) ;  /* 0x000000000004a947 */ /* 0x000fec0003800000 */
[----:B------:R-:W-:Y:S01]  /*3a80*/  BPT.TRAP 0x1 ;  /* 0x000000040000795c */ /* 0x000fe20000300000 */
.L_x_1335:
[----:B------:R-:W-:Y:S01]  /*3a90*/  IMAD R89, R22, 0x8, R17 ;  /* 0x0000000816597824 */ /* 0x000fe200078e0211 */
[----:B------:R-:W-:Y:S01]  /*3aa0*/  SHF.L.U32 R90, R204, 0x1f, RZ ;  /* 0x0000001fcc5a7819 */ /* 0x000fe200000006ff */
[----:B------:R-:W-:Y:S03]  /*3ab0*/  BSSY B1, `(.L_x_1336) ;  /* 0x0000003000017945 */ /* 0x000fe60003800000 */
[----:B------:R-:W0:Y:S02]  /*3ac0*/  SYNCS.PHASECHK.TRANS64.TRYWAIT P5, [R89+URZ+0x30890], R90 ;  /* 0x0308905a590075a7 */ /* 0x000e2400080a017f */
[----:B0-----:R-:W-:Y:S05]  /*3ad0*/  @!P5 BRA `(.L_x_1337) ;  /* 0x0000024c009cd947 */ /* 0x001fea0003800000 */
.L_x_1730:
[----:B------:R-:W-:Y:S05]  /*3ae0*/  BSYNC B1 ;  /* 0x0000000000017941 */ /* 0x000fea0003800000 */
.L_x_1336:
        /* <DEDUP_REMOVED lines=54> */
.L_x_1343:
[----:B------:R-:W-:Y:S05]  /*3e50*/  BSYNC B3 ;  /* 0x0000000000037941 */ /* 0x000fea0003800000 */
.L_x_1342:
[----:B------:R-:W-:Y:S02]  /*3e60*/  ULDC.64 UR4, c[0x0][0x208] ;  /* 0x0000820000047ab9 */ /* 0x000fe40000000a00 */
[----:B--2---:R1:W-:Y:S03]  /*3e70*/  STG.E.128 desc[UR4][R38.64], R32 ;  /* 0x0000002026007986 */ /* 0x0043e6000c101d04 */
.L_x_1341:
[----:B------:R-:W-:Y:S05]  /*3e80*/  BSYNC B2 ;  /* 0x0000000000027941 */ /* 0x000fea0003800000 */
.L_x_1340:
        /* <DEDUP_REMOVED lines=53> */
.L_x_1347:
[----:B------:R-:W-:Y:S05]  /*41e0*/  BSYNC B3 ;  /* 0x0000000000037941 */ /* 0x000fea0003800000 */
.L_x_1346:
[----:B------:R-:W-:Y:S02]  /*41f0*/  ULDC.64 UR4, c[0x0][0x208] ;  /* 0x0000820000047ab9 */ /* 0x000fe40000000a00 */
[----:B--2---:R2:W-:Y:S03]  /*4200*/  STG.E.128 desc[UR4][R38.64+0x40], R32 ;  /* 0x0000402026007986 */ /* 0x0045e6000c101d04 */
.L_x_1345:
[----:B------:R-:W-:Y:S05]  /*4210*/  BSYNC B2 ;  /* 0x0000000000027941 */ /* 0x000fea0003800000 */
.L_x_1344:
        /* <DEDUP_REMOVED lines=14> */
[----:B------:R-:W-:-:S02]  /*4300*/  PRMT R187, R187, 0x5410, R84 ;  /* 0x00005410bbbb7816 */ /* 0x000fc40000000054 */
[----:B------:R-:W-:Y:S01]  /*4310*/  PRMT R191, R191, 0x5410, R78 ;  /* 0x00005410bfbf7816 */ /* 0x000fe2000000004e */
[----:B------:R-:W-:Y:S01]  /*4320*/  IMAD.U32 R78, R200, 0x10000, RZ ;  /* 0x00010000c84e7824 */ /* 0x000fe200078e00ff */
[----:B------:R-:W-:Y:S01]  /*4330*/  PRMT R186, R186, 0x5410, R85 ;  /* 0x00005410baba7816 */ /* 0x000fe20000000055 */
[----:B------:R-:W-:Y:S01]  /*4340*/  IMAD.U32 R79, R187, 0x10000, RZ ;  /* 0x00010000bb4f7824 */ /* 0x000fe200078e00ff */
[----:B------:R-:W-:Y:S01]  /*4350*/  LOP3.LUT R34, R34, 0xffff0000, RZ, 0xc0, !PT ;  /* 0xffff000022227812 */ /* 0x000fe200078ec0ff */
[C---:B------:R-:W-:Y:S01]  /*4360*/  IMAD.U32 R85, R33.reuse, 0x10000, RZ ;  /* 0x0001000021557824 */ /* 0x040fe200078e00ff */
[----:B------:R-:W-:Y:S01]  /*4370*/  LOP3.LUT R84, R33, 0xffff0000, RZ, 0xc0, !PT ;  /* 0xffff000021547812 */ /* 0x000fe200078ec0ff */
[----:B------:R-:W-:Y:S01]  /*4380*/  IMAD.U32 R33, R32, 0x10000, RZ ;  /* 0x0001000020217824 */ /* 0x000fe200078e00ff */
[C---:B------:R-:W-:Y:S01]  /*4390*/  LOP3.LUT R87, R191.reuse, 0xffff0000, RZ, 0xc0, !PT ;  /* 0xffff0000bf577812 */ /* 0x040fe200078ec0ff */
[----:B------:R-:W-:Y:S01]  /*43a0*/  FMUL.FTZ R126, R34, R78 ;  /* 0x0000004e227e7220 */ /* 0x000fe20000410000 */
[----:B------:R-:W-:Y:S01]  /*43b0*/  LOP3.LUT R86, R186, 0xffff0000, RZ, 0xc0, !PT ;  /* 0xffff0000ba567812 */ /* 0x000fe200078ec0ff */
[----:B------:R-:W-:Y:S01]  /*43c0*/  FMUL.FTZ R34, R34, R79 ;  /* 0x0000004f22227220 */ /* 0x000fe20000410000 */
[----:B------:R-:W-:Y:S01]  /*43d0*/  LOP3.LUT R32, R32, 0xffff0000, RZ, 0xc0, !PT ;  /* 0xffff000020207812 */ /* 0x000fe200078ec0ff */
[C---:B------:R-:W-:Y:S01]  /*43e0*/  FMUL.FTZ R120, R84.reuse, R87 ;  /* 0x0000005754787220 */ /* 0x040fe20000410000 */
[----:B------:R-:W-:Y:S01]  /*43f0*/  IMAD.U32 R191, R191, 0x10000, RZ ;  /* 0x00010000bfbf7824 */ /* 0x000fe200078e00ff */
[----:B------:R-:W-:Y:S01]  /*4400*/  LOP3.LUT R76, R35, 0xffff0000, RZ, 0xc0, !PT ;  /* 0xffff0000234c7812 */ /* 0x000fe200078ec0ff */
[----:B------:R-:W-:Y:S01]  /*4410*/  FMUL.FTZ R84, R84, R86 ;  /* 0x0000005654547220 */ /* 0x000fe20000410000 */
[----:B------:R-:W-:Y:S01]  /*4420*/  LOP3.LUT R200, R200, 0xffff0000, RZ, 0xc0, !PT ;  /* 0xffff0000c8c87812 */ /* 0x000fe200078ec0ff */
[----:B------:R-:W-:Y:S01]  /*4430*/  IMAD.U32 R186, R186, 0x10000, RZ ;  /* 0x00010000baba7824 */ /* 0x000fe200078e00ff */
[----:B------:R-:W-:Y:S01]  /*4440*/  LOP3.LUT R187, R187, 0xffff0000, RZ, 0xc0, !PT ;  /* 0xffff0000bbbb7812 */ /* 0x000fe200078ec0ff */
[----:B------:R-:W-:Y:S01]  /*4450*/  FFMA.FTZ R78, R77, R78, R34 ;  /* 0x0000004e4d4e7223 */ /* 0x000fe20000010022 */
[C---:B------:R-:W-:Y:S01]  /*4460*/  FFMA.FTZ R86, R85.reuse, R86, -R120 ;  /* 0x0000005655567223 */ /* 0x040fe20000010878 */
[C---:B------:R-:W-:Y:S01]  /*4470*/  FMUL.FTZ R34, R32.reuse, R191 ;  /* 0x000000bf20227220 */ /* 0x040fe20000410000 */
[----:B------:R-:W-:Y:S01]  /*4480*/  FFMA.FTZ R85, R85, R87, R84 ;  /* 0x0000005755557223 */ /* 0x000fe20000010054 */
[----:B------:R-:W-:Y:S01]  /*4490*/  FFMA.FTZ R79, R77, R79, -R126 ;  /* 0x0000004f4d4f7223 */ /* 0x000fe2000001087e */
[----:B------:R-:W-:Y:S01]  /*44a0*/  FMUL.FTZ R32, R32, R186 ;  /* 0x000000ba20207220 */ /* 0x000fe20000410000 */
[----:B------:R-:W-:-:S02]  /*44b0*/  IMAD.U32 R35, R35, 0x10000, RZ ;  /* 0x0001000023237824 */ /* 0x000fc400078e00ff */
[C---:B------:R-:W-:Y:S01]  /*44c0*/  FMUL.FTZ R84, R76.reuse, R200 ;  /* 0x000000c84c547220 */ /* 0x040fe20000410000 */
[----:B------:R-:W-:Y:S01]  /*44d0*/  FMUL.FTZ R77, R76, R187 ;  /* 0x000000bb4c4d7220 */ /* 0x000fe20000410000 */
[C---:B------:R-:W-:Y:S01]  /*44e0*/  FFMA.FTZ R34, R33.reuse, R186, -R34 ;  /* 0x000000ba21227223 */ /* 0x040fe20000010822 */
[----:B------:R-:W-:Y:S01]  /*44f0*/  FFMA.FTZ R33, R33, R191, R32 ;  /* 0x000000bf21217223 */ /* 0x000fe20000010020 */
[C---:B------:R-:W-:Y:S01]  /*4500*/  FFMA.FTZ R84, R35.reuse, R187, -R84 ;  /* 0x000000bb23547223 */ /* 0x040fe20000010854 */
[----:B------:R-:W-:Y:S01]  /*4510*/  FFMA.FTZ R77, R35, R200, R77 ;  /* 0x000000c8234d7223 */ /* 0x000fe2000001004d */
[----:B------:R-:W-:Y:S02]  /*4520*/  F2FP.BF16.F32.PACK_AB R85, R85, R86 ;  /* 0x000000565555723e */ /* 0x000fe400000010ff */
[----:B------:R-:W-:Y:S02]  /*4530*/  F2FP.BF16.F32.PACK_AB R78, R78, R79 ;  /* 0x0000004f4e4e723e */ /* 0x000fe400000010ff */
[----:B------:R-:W-:Y:S01]  /*4540*/  F2FP.BF16.F32.PACK_AB R32, R33, R34 ;  /* 0x000000222120723e */ /* 0x000fe200000010ff */
[----:B------:R-:W-:Y:S01]  /*4550*/  IMAD.MOV.U32 R33, RZ, RZ, R85 ;  /* 0x000000ffff217224 */ /* 0x000fe200078e0055 */
[----:B------:R-:W-:Y:S01]  /*4560*/  F2FP.BF16.F32.PACK_AB R35, R77, R84 ;  /* 0x000000544d23723e */ /* 0x000fe200000010ff */
[----:B------:R-:W-:-:S07]  /*4570*/  IMAD.MOV.U32 R34, RZ, RZ, R78 ;  /* 0x000000ffff227224 */ /* 0x000fce00078e004e */
.L_x_1351:
[----:B------:R-:W-:Y:S05]  /*4580*/  BSYNC B3 ;  /* 0x0000000000037941 */ /* 0x000fea0003800000 */
.L_x_1350:
[----:B------:R-:W-:Y:S02]  /*4590*/  ULDC.64 UR4, c[0x0][0x208] ;  /* 0x0000820000047ab9 */ /* 0x000fe40000000a00 */
[----:B--2---:R3:W-:Y:S03]  /*45a0*/  STG.E.128 desc[UR4][R38.64+0x80], R32 ;  /* 0x0000802026007986 */ /* 0x0047e6000c101d04 */
.L_x_1349:
[----:B------:R-:W-:Y:S05]  /*45b0*/  BSYNC B2 ;  /* 0x0000000000027941 */ /* 0x000fea0003800000 */
.L_x_1348:
        /* <DEDUP_REMOVED lines=8> */
[----:B------:R-:W-:Y:S02]  /*4640*/  SHF.R.U64 R74, R74, 0x10, R75 ;  /* 0x000000104a4a7819 */ /* 0x000fe4000000124b */
[----:B------:R-:W-:Y:S01]  /*4650*/  SHF.R.U64 R77, R72, 0x10, R73 ;  /* 0x00000010484d7819 */ /* 0x000fe20000001249 */
[----:B--2---:R-:W-:Y:S01]  /*4660*/  IMAD.U32 R72, R34, 0x10000, RZ ;  /* 0x0001000022487824 */ /* 0x004fe200078e00ff */
[----:B------:R-:W-:Y:S02]  /*4670*/  SHF.R.U32.HI R75, RZ, 0x10, R75 ;  /* 0x00000010ff4b7819 */ /* 0x000fe4000001164b */
[----:B------:R-:W-:Y:S02]  /*4680*/  SHF.R.U32.HI R76, RZ, 0x10, R73 ;  /* 0x00000010ff4c7819 */ /* 0x000fe40000011649 */
[----:B------:R-:W-:Y:S02]  /*4690*/  PRMT R189, R189, 0x5410, R74 ;  /* 0x00005410bdbd7816 */ /* 0x000fe4000000004a */
[----:B------:R-:W-:Y:S01]  /*46a0*/  PRMT R184, R184, 0x5410, R77 ;  /* 0x00005410b8b87816 */ /* 0x000fe2000000004d */
[----:B------:R-:W-:Y:S01]  /*46b0*/  IMAD.U32 R77, R33, 0x10000, RZ ;  /* 0x00010000214d7824 */ /* 0x000fe200078e00ff */
[----:B------:R-:W-:-:S02]  /*46c0*/  PRMT R190, R190, 0x5410, R75 ;  /* 0x00005410bebe7816 */ /* 0x000fc4000000004b */
        /* <DEDUP_REMOVED lines=8> */
[----:B------:R-:W-:Y:S01]  /*4750*/  FMUL.FTZ R86, R75, R84 ;  /* 0x000000544b567220 */ /* 0x000fe20000410000 */
[----:B------:R-:W-:Y:S01]  /*4760*/  LOP3.LUT R34, R35, 0xffff0000, RZ, 0xc0, !PT ;  /* 0xffff000023227812 */ /* 0x000fe200078ec0ff */
[-C--:B------:R-:W-:Y:S01]  /*4770*/  FMUL.FTZ R79, R75, R76.reuse ;  /* 0x0000004c4b4f7220 */ /* 0x080fe20000410000 */
[----:B------:R-:W-:Y:S01]  /*4780*/  LOP3.LUT R75, R32, 0xffff0000, RZ, 0xc0, !PT ;  /* 0xffff0000204b7812 */ /* 0x000fe200078ec0ff */
[----:B------:R-:W-:Y:S01]  /*4790*/  FFMA.FTZ R32, R77, R76, -R86 ;  /* 0x0000004c4d207223 */ /* 0x000fe20000010856 */
[----:B------:R-:W-:Y:S01]  /*47a0*/  FMUL.FTZ R85, R73, R74 ;  /* 0x0000004a49557220 */ /* 0x000fe20000410000 */
[----:B------:R-:W-:Y:S01]  /*47b0*/  FFMA.FTZ R77, R77, R84, R79 ;  /* 0x000000544d4d7223 */ /* 0x000fe2000001004f */
[-C--:B------:R-:W-:Y:S01]  /*47c0*/  FMUL.FTZ R79, R73, R78.reuse ;  /* 0x0000004e494f7220 */ /* 0x080fe20000410000 */
[----:B------:R-:W-:Y:S01]  /*47d0*/  LOP3.LUT R190, R190, 0xffff0000, RZ, 0xc0, !PT ;  /* 0xffff0000bebe7812 */ /* 0x000fe200078ec0ff */
[----:B------:R-:W-:Y:S01]  /*47e0*/  IMAD.U32 R76, R189, 0x10000, RZ ;  /* 0x00010000bd4c7824 */ /* 0x000fe200078e00ff */
[----:B------:R-:W-:Y:S01]  /*47f0*/  LOP3.LUT R185, R185, 0xffff0000, RZ, 0xc0, !PT ;  /* 0xffff0000b9b97812 */ /* 0x000fe200078ec0ff */
[----:B------:R-:W-:Y:S01]  /*4800*/  FFMA.FTZ R73, R72, R78, -R85 ;  /* 0x0000004e48497223 */ /* 0x000fe20000010855 */
[----:B------:R-:W-:-:S02]  /*4810*/  IMAD.U32 R184, R184, 0x10000, RZ ;  /* 0x00010000b8b87824 */ /* 0x000fc400078e00ff */
[----:B------:R-:W-:Y:S01]  /*4820*/  FFMA.FTZ R72, R72, R74, R79 ;  /* 0x0000004a48487223 */ /* 0x000fe2000001004f */
[C---:B------:R-:W-:Y:S01]  /*4830*/  FMUL.FTZ R74, R34.reuse, R190 ;  /* 0x000000be224a7220 */ /* 0x040fe20000410000 */
[----:B------:R-:W-:Y:S01]  /*4840*/  FMUL.FTZ R79, R34, R185 ;  /* 0x000000b9224f7220 */ /* 0x000fe20000410000 */
[C---:B------:R-:W-:Y:S01]  /*4850*/  FMUL.FTZ R34, R75.reuse, R76 ;  /* 0x0000004c4b227220 */ /* 0x040fe20000410000 */
[-C--:B------:R-:W-:Y:S01]  /*4860*/  FMUL.FTZ R75, R75, R184.reuse ;  /* 0x000000b84b4b7220 */ /* 0x080fe20000410000 */
[----:B------:R-:W-:Y:S01]  /*4870*/  IMAD.U32 R35, R35, 0x10000, RZ ;  /* 0x0001000023237824 */ /* 0x000fe200078e00ff */
[----:B------:R-:W-:Y:S01]  /*4880*/  F2FP.BF16.F32.PACK_AB R72, R72, R73 ;  /* 0x000000494848723e */ /* 0x000fe200000010ff */
[C---:B------:R-:W-:Y:S01]  /*4890*/  FFMA.FTZ R34, R33.reuse, R184, -R34 ;  /* 0x000000b821227223 */ /* 0x040fe20000010822 */
[----:B------:R-:W-:Y:S01]  /*48a0*/  FFMA.FTZ R75, R33, R76, R75 ;  /* 0x0000004c214b7223 */ /* 0x000fe2000001004b */
[C---:B------:R-:W-:Y:S01]  /*48b0*/  FFMA.FTZ R74, R35.reuse, R185, -R74 ;  /* 0x000000b9234a7223 */ /* 0x040fe2000001084a */
[----:B------:R-:W-:Y:S01]  /*48c0*/  FFMA.FTZ R79, R35, R190, R79 ;  /* 0x000000be234f7223 */ /* 0x000fe2000001004f */
[----:B------:R-:W-:-:S02]  /*48d0*/  F2FP.BF16.F32.PACK_AB R33, R77, R32 ;  /* 0x000000204d21723e */ /* 0x000fc400000010ff */
[----:B------:R-:W-:Y:S01]  /*48e0*/  F2FP.BF16.F32.PACK_AB R32, R75, R34 ;  /* 0x000000224b20723e */ /* 0x000fe200000010ff */
[----:B------:R-:W-:Y:S01]  /*48f0*/  IMAD.MOV.U32 R34, RZ, RZ, R72 ;  /* 0x000000ffff227224 */ /* 0x000fe200078e0048 */
[----:B------:R-:W-:-:S07]  /*4900*/  F2FP.BF16.F32.PACK_AB R35, R79, R74 ;  /* 0x0000004a4f23723e */ /* 0x000fce00000010ff */
.L_x_1355:
[----:B------:R-:W-:Y:S05]  /*4910*/  BSYNC B3 ;  /* 0x0000000000037941 */ /* 0x000fea0003800000 */
.L_x_1354:
[----:B------:R-:W-:Y:S02]  /*4920*/  ULDC.64 UR4, c[0x0][0x208] ;  /* 0x0000820000047ab9 */ /* 0x000fe40000000a00 */
[----:B--2---:R4:W-:Y:S03]  /*4930*/  STG.E.128 desc[UR4][R38.64+0xc0], R32 ;  /* 0x0000c02026007986 */ /* 0x0049e6000c101d04 */
.L_x_1353:
[----:B------:R-:W-:Y:S05]  /*4940*/  BSYNC B2 ;  /* 0x0000000000027941 */ /* 0x000fea0003800000 */
.L_x_1352:
        /* <DEDUP_REMOVED lines=11> */
[----:B------:R-:W-:Y:S02]  /*4a00*/  PRMT R181, R181, 0x5410, R72 ;  /* 0x00005410b5b57816 */ /* 0x000fe40000000048 */
[----:B------:R-:W-:Y:S02]  /*4a10*/  PRMT R170, R170, 0x5410, R73 ;  /* 0x00005410aaaa7816 */ /* 0x000fe40000000049 */
[----:B------:R-:W-:Y:S01]  /*4a20*/  SHF.R.U32.HI R74, RZ, 0x10, R69 ;  /* 0x00000010ff4a7819 */ /* 0x000fe20000011645 */
[----:B--2---:R-:W-:Y:S01]  /*4a30*/  IMAD.U32 R69, R34, 0x10000, RZ ;  /* 0x0001000022457824 */ /* 0x004fe200078e00ff */
[----:B------:R-:W-:-:S02]  /*4a40*/  PRMT R183, R183, 0x5410, R70 ;  /* 0x00005410b7b77816 */ /* 0x000fc40000000046 */
[----:B------:R-:W-:Y:S02]  /*4a50*/  LOP3.LUT R70, R33, 0xffff0000, RZ, 0xc0, !PT ;  /* 0xffff000021467812 */ /* 0x000fe400078ec0ff */
[----:B------:R-:W-:Y:S01]  /*4a60*/  LOP3.LUT R73, R181, 0xffff0000, RZ, 0xc0, !PT ;  /* 0xffff0000b5497812 */ /* 0x000fe200078ec0ff */
[----:B------:R-:W-:Y:S01]  /*4a70*/  IMAD.U32 R76, R183, 0x10000, RZ ;  /* 0x00010000b74c7824 */ /* 0x000fe200078e00ff */
[----:B------:R-:W-:Y:S01]  /*4a80*/  LOP3.LUT R72, R170, 0xffff0000, RZ, 0xc0, !PT ;  /* 0xffff0000aa487812 */ /* 0x000fe200078ec0ff */
[----:B------:R-:W-:Y:S01]  /*4a90*/  IMAD.U32 R181, R181, 0x10000, RZ ;  /* 0x00010000b5b57824 */ /* 0x000fe200078e00ff */
[----:B------:R-:W-:Y:S01]  /*4aa0*/  PRMT R171, R171, 0x5410, R74 ;  /* 0x00005410abab7816 */ /* 0x000fe2000000004a */
[----:B------:R-:W-:Y:S01]  /*4ab0*/  FMUL.FTZ R78, R70, R73 ;  /* 0x00000049464e7220 */ /* 0x000fe20000410000 */
[----:B------:R-:W-:Y:S01]  /*4ac0*/  LOP3.LUT R71, R34, 0xffff0000, RZ, 0xc0, !PT ;  /* 0xffff000022477812 */ /* 0x000fe200078ec0ff */
[C---:B------:R-:W-:Y:S01]  /*4ad0*/  IMAD.U32 R34, R35.reuse, 0x10000, RZ ;  /* 0x0001000023227824 */ /* 0x040fe200078e00ff */
[----:B------:R-:W-:Y:S01]  /*4ae0*/  LOP3.LUT R68, R35, 0xffff0000, RZ, 0xc0, !PT ;  /* 0xffff000023447812 */ /* 0x000fe200078ec0ff */
[----:B------:R-:W-:-:S02]  /*4af0*/  IMAD.U32 R35, R33, 0x10000, RZ ;  /* 0x0001000021237824 */ /* 0x000fc400078e00ff */
[----:B------:R-:W-:Y:S01]  /*4b00*/  FMUL.FTZ R70, R70, R72 ;  /* 0x0000004846467220 */ /* 0x000fe20000410000 */
[----:B------:R-:W-:Y:S02]  /*4b10*/  IMAD.U32 R74, R171, 0x10000, RZ ;  /* 0x00010000ab4a7824 */ /* 0x000fe400078e00ff */
[----:B------:R-:W-:Y:S01]  /*4b20*/  FMUL.FTZ R84, R71, R76 ;  /* 0x0000004c47547220 */ /* 0x000fe20000410000 */
[C---:B------:R-:W-:Y:S01]  /*4b30*/  FFMA.FTZ R78, R35.reuse, R72, -R78 ;  /* 0x00000048234e7223 */ /* 0x040fe2000001084e */
[----:B------:R-:W-:Y:S01]  /*4b40*/  FFMA.FTZ R35, R35, R73, R70 ;  /* 0x0000004923237223 */ /* 0x000fe20000010046 */
[----:B------:R-:W-:Y:S02]  /*4b50*/  IMAD.U32 R33, R32, 0x10000, RZ ;  /* 0x0001000020217824 */ /* 0x000fe400078e00ff */
[-C--:B------:R-:W-:Y:S01]  /*4b60*/  FMUL.FTZ R70, R71, R74.reuse ;  /* 0x0000004a47467220 */ /* 0x080fe20000410000 */
[----:B------:R-:W-:Y:S01]  /*4b70*/  LOP3.LUT R183, R183, 0xffff0000, RZ, 0xc0, !PT ;  /* 0xffff0000b7b77812 */ /* 0x000fe200078ec0ff */
[----:B------:R-:W-:Y:S01]  /*4b80*/  FFMA.FTZ R84, R69, R74, -R84 ;  /* 0x0000004a45547223 */ /* 0x000fe20000010854 */
[----:B------:R-:W-:Y:S01]  /*4b90*/  LOP3.LUT R171, R171, 0xffff0000, RZ, 0xc0, !PT ;  /* 0xffff0000abab7812 */ /* 0x000fe200078ec0ff */
[----:B------:R-:W-:Y:S01]  /*4ba0*/  IMAD.U32 R170, R170, 0x10000, RZ ;  /* 0x00010000aaaa7824 */ /* 0x000fe200078e00ff */
[----:B------:R-:W-:Y:S01]  /*4bb0*/  LOP3.LUT R32, R32, 0xffff0000, RZ, 0xc0, !PT ;  /* 0xffff000020207812 */ /* 0x000fe200078ec0ff */
[----:B------:R-:W-:Y:S01]  /*4bc0*/  FFMA.FTZ R69, R69, R76, R70 ;  /* 0x0000004c45457223 */ /* 0x000fe20000010046 */
[C---:B------:R-:W-:Y:S01]  /*4bd0*/  FMUL.FTZ R71, R68.reuse, R183 ;  /* 0x000000b744477220 */ /* 0x040fe20000410000 */
[----:B------:R-:W-:Y:S01]  /*4be0*/  FMUL.FTZ R70, R68, R171 ;  /* 0x000000ab44467220 */ /* 0x000fe20000410000 */
[----:B------:R-:W-:Y:S01]  /*4bf0*/  F2FP.BF16.F32.PACK_AB R78, R35, R78 ;  /* 0x0000004e234e723e */ /* 0x000fe200000010ff */
        /* <DEDUP_REMOVED lines=9> */
[----:B------:R-:W-:-:S07]  /*4c90*/  IMAD.MOV.U32 R33, RZ, RZ, R78 ;  /* 0x000000ffff217224 */ /* 0x000fce00078e004e */
.L_x_1359:
[----:B------:R-:W-:Y:S05]  /*4ca0*/  BSYNC B3 ;  /* 0x0000000000037941 */ /* 0x000fea0003800000 */
.L_x_1358:
[----:B------:R-:W-:Y:S02]  /*4cb0*/  ULDC.64 UR4, c[0x0][0x208] ;  /* 0x0000820000047ab9 */ /* 0x000fe40000000a00 */
[----:B--2---:R1:W-:Y:S03]  /*4cc0*/  STG.E.128 desc[UR4][R38.64+0x100], R32 ;  /* 0x0001002026007986 */ /* 0x0043e6000c101d04 */
.L_x_1357:
[----:B------:R-:W-:Y:S05]  /*4cd0*/  BSYNC B2 ;  /* 0x0000000000027941 */ /* 0x000fea0003800000 */
.L_x_1356:
[----:B------:R-:W-:-:S13]  /*4ce0*/  ISETP.NE.AND P3, PT, R28, RZ, PT ;  /* 0x000000ff1c00720c */ /* 0x000fda0003f65270 */
[----:B------:R-:W-:Y:S05]  /*4cf0*/  @!P3 BRA `(.L_x_1339) ;  /* 0x0000000000d8b947 */ /* 0x000fea0003800000 */
[----:B-1234-:R1:W2:Y:S01]  /*4d00*/  LDS.128 R32, [R31+0x24000] ;  /* 0x024000001f207984 */ /* 0x01e2a20000000c00 */
[----:B------:R-:W-:Y:S01]  /*4d10*/  VIADD R68, R18, 0x50 ;  /* 0x0000005012447836 */ /* 0x000fe20000000000 */
[----:B------:R-:W-:Y:S04]  /*4d20*/  BSSY B2, `(.L_x_1360) ;  /* 0x0000031000027945 */ /* 0x000fe80003800000 */
[----:B------:R-:W-:-:S13]  /*4d30*/  ISETP.GE.AND P3, PT, R68, R119, PT ;  /* 0x000000774400720c */ /* 0x000fda0003f66270 */
[----:B-1----:R-:W-:Y:S05]  /*4d40*/  @P3 BRA `(.L_x_1361) ;  /* 0x0000000000b83947 */ /* 0x002fea0003800000 */
[----:B------:R-:W-:Y:S02]  /*4d50*/  SHF.R.U32.HI R68, RZ, 0x10, R67 ;  /* 0x00000010ff447819 */ /* 0x000fe40000011643 */
[----:B------:R-:W-:Y:S02]  /*4d60*/  SHF.R.U32.HI R70, RZ, 0x10, R65 ;  /* 0x00000010ff467819 */ /* 0x000fe40000011641 */
[----:B------:R-:W-:Y:S01]  /*4d70*/  SHF.R.U64 R69, R66, 0x10, R67 ;  /* 0x0000001042457819 */ /* 0x000fe20000001243 */
[----:B--2---:R-:W-:Y:S01]  /*4d80*/  IMAD.U32 R66, R35, 0x10000, RZ ;  /* 0x0001000023427824 */ /* 0x004fe200078e00ff */
[----:B------:R-:W-:Y:S01]  /*4d90*/  SHF.R.U64 R71, R64, 0x10, R65 ;  /* 0x0000001040477819 */ /* 0x000fe20000001241 */
[----:B------:R-:W-:Y:S01]  /*4da0*/  IMAD.U32 R64, R34, 0x10000, RZ ;  /* 0x0001000022407824 */ /* 0x000fe200078e00ff */
[----:B------:R-:W-:Y:S02]  /*4db0*/  PRMT R169, R169, 0x5410, R68 ;  /* 0x00005410a9a97816 */ /* 0x000fe40000000044 */
[----:B------:R-:W-:-:S02]  /*4dc0*/  PRMT R167, R167, 0x5410, R70 ;  /* 0x00005410a7a77816 */ /* 0x000fc40000000046 */
[----:B------:R-:W-:Y:S02]  /*4dd0*/  PRMT R168, R168, 0x5410, R69 ;  /* 0x00005410a8a87816 */ /* 0x000fe40000000045 */
[----:B------:R-:W-:Y:S01]  /*4de0*/  LOP3.LUT R65, R34, 0xffff0000, RZ, 0xc0, !PT ;  /* 0xffff000022417812 */ /* 0x000fe200078ec0ff */
[----:B------:R-:W-:Y:S01]  /*4df0*/  IMAD.U32 R69, R167, 0x10000, RZ ;  /* 0x00010000a7457824 */ /* 0x000fe200078e00ff */
[----:B------:R-:W-:Y:S01]  /*4e00*/  LOP3.LUT R67, R35, 0xffff0000, RZ, 0xc0, !PT ;  /* 0xffff000023437812 */ /* 0x000fe200078ec0ff */
[----:B------:R-:W-:Y:S01]  /*4e10*/  IMAD.U32 R34, R33, 0x10000, RZ ;  /* 0x0001000021227824 */ /* 0x000fe200078e00ff */
[----:B------:R-:W-:Y:S01]  /*4e20*/  PRMT R166, R166, 0x5410, R71 ;  /* 0x00005410a6a67816 */ /* 0x000fe20000000047 */
[----:B------:R-:W-:Y:S01]  /*4e30*/  IMAD.U32 R71, R169, 0x10000, RZ ;  /* 0x00010000a9477824 */ /* 0x000fe200078e00ff */
[----:B------:R-:W-:Y:S01]  /*4e40*/  LOP3.LUT R35, R33, 0xffff0000, RZ, 0xc0, !PT ;  /* 0xffff000021237812 */ /* 0x000fe200078ec0ff */
[----:B------:R-:W-:Y:S01]  /*4e50*/  IMAD.U32 R33, R32, 0x10000, RZ ;  /* 0x0001000020217824 */ /* 0x000fe200078e00ff */
[----:B------:R-:W-:Y:S01]  /*4e60*/  LOP3.LUT R70, R168, 0xffff0000, RZ, 0xc0, !PT ;  /* 0xffff0000a8467812 */ /* 0x000fe200078ec0ff */
[C---:B------:R-:W-:Y:S01]  /*4e70*/  FMUL.FTZ R75, R65.reuse, R71 ;  /* 0x00000047414b7220 */ /* 0x040fe20000410000 */
[----:B------:R-:W-:Y:S01]  /*4e80*/  LOP3.LUT R68, R166, 0xffff0000, RZ, 0xc0, !PT ;  /* 0xffff0000a6447812 */ /* 0x000fe200078ec0ff */
[-C--:B------:R-:W-:Y:S01]  /*4e90*/  FMUL.FTZ R65, R65, R69.reuse ;  /* 0x0000004541417220 */ /* 0x080fe20000410000 */
[----:B------:R-:W-:Y:S01]  /*4ea0*/  LOP3.LUT R169, R169, 0xffff0000, RZ, 0xc0, !PT ;  /* 0xffff0000a9a97812 */ /* 0x000fe200078ec0ff */
[----:B------:R-:W-:Y:S01]  /*4eb0*/  FMUL.FTZ R73, R35, R70 ;  /* 0x0000004623497220 */ /* 0x000fe20000410000 */
        /* <DEDUP_REMOVED lines=23> */
.L_x_1361:
[----:B------:R-:W-:Y:S05]  /*5030*/  BSYNC B2 ;  /* 0x0000000000027941 */ /* 0x000fea0003800000 */
.L_x_1360:
[----:B------:R-:W-:Y:S02]  /*5040*/  ULDC.64 UR4, c[0x0][0x208] ;  /* 0x0000820000047ab9 */ /* 0x000fe40000000a00 */
[----:B--2---:R1:W-:Y:S03]  /*5050*/  STG.E.128 desc[UR4][R38.64+0x140], R32 ;  /* 0x0001402026007986 */ /* 0x0043e6000c101d04 */
.L_x_1339:
[----:B------:R-:W-:Y:S05]  /*5060*/  BSYNC B1 ;  /* 0x0000000000017941 */ /* 0x000fea0003800000 */
.L_x_1338:
        /* <DEDUP_REMOVED lines=54> */
.L_x_1366:
[----:B------:R-:W-:Y:S05]  /*53d0*/  BSYNC B2 ;  /* 0x0000000000027941 */ /* 0x000fea0003800000 */
.L_x_1365:
[----:B------:R-:W-:Y:S02]  /*53e0*/  ULDC.64 UR4, c[0x0][0x208] ;  /* 0x0000820000047ab9 */ /* 0x000fe40000000a00 */
[----:B--2---:R1:W-:Y:S03]  /*53f0*/  STG.E.128 desc[UR4][R36.64], R32 ;  /* 0x0000002024007986 */ /* 0x0043e6000c101d04 */
.L_x_1364:
[----:B------:R-:W-:Y:S05]  /*5400*/  BSYNC B1 ;  /* 0x0000000000017941 */ /* 0x000fea0003800000 */
.L_x_1363:
        /* <DEDUP_REMOVED lines=54> */
.L_x_1370:
[----:B------:R-:W-:Y:S05]  /*5770*/  BSYNC B2 ;  /* 0x0000000000027941 */ /* 0x000fea0003800000 */
.L_x_1369:
[----:B------:R-:W-:Y:S02]  /*5780*/  ULDC.64 UR4, c[0x0][0x208] ;  /* 0x0000820000047ab9 */ /* 0x000fe40000000a00 */
[----:B--2---:R1:W-:Y:S03]  /*5790*/  STG.E.128 desc[UR4][R36.64+0x40], R32 ;  /* 0x0000402024007986 */ /* 0x0043e6000c101d04 */
.L_x_1368:
[----:B------:R-:W-:Y:S05]  /*57a0*/  BSYNC B1 ;  /* 0x0000000000017941 */ /* 0x000fea0003800000 */
.L_x_1367:
        /* <DEDUP_REMOVED lines=32> */
[----:B------:R-:W-:Y:S01]  /*59b0*/  LOP3.LUT R154, R154, 0xffff0000, RZ, 0xc0, !PT ;  /* 0xffff00009a9a7812 */ /* 0x000fe200078ec0ff */
[-C--:B------:R-:W-:Y:S01]  /*59c0*/  FMUL.FTZ R39, R39, R55.reuse ;  /* 0x0000003727277220 */ /* 0x080fe20000410000 */
[----:B------:R-:W-:Y:S01]  /*59d0*/  LOP3.LUT R156, R156, 0xffff0000, RZ, 0xc0, !PT ;  /* 0xffff00009c9c7812 */ /* 0x000fe200078ec0ff */
[----:B------:R-:W-:Y:S02]  /*59e0*/  IMAD.U32 R157, R157, 0x10000, RZ ;  /* 0x000100009d9d7824 */ /* 0x000fe400078e00ff */
[C---:B------:R-:W-:Y:S01]  /*59f0*/  FFMA.FTZ R59, R34.reuse, R54, -R59 ;  /* 0x00000036223b7223 */ /* 0x040fe2000001083b */
[----:B------:R-:W-:Y:S01]  /*5a00*/  FFMA.FTZ R56, R34, R56, R35 ;  /* 0x0000003822387223 */ /* 0x000fe20000010023 */
[----:B------:R-:W-:Y:S01]  /*5a10*/  FFMA.FTZ R61, R38, R55, -R61 ;  /* 0x00000037263d7223 */ /* 0x000fe2000001083d */
[----:B------:R-:W-:Y:S01]  /*5a20*/  FMUL.FTZ R34, R32, R155 ;  /* 0x0000009b20227220 */ /* 0x000fe20000410000 */
[----:B------:R-:W-:Y:S01]  /*5a30*/  FFMA.FTZ R38, R38, R57, R39 ;  /* 0x0000003926267223 */ /* 0x000fe20000010027 */
[C---:B------:R-:W-:Y:S01]  /*5a40*/  FMUL.FTZ R35, R53.reuse, R154 ;  /* 0x0000009a35237220 */ /* 0x040fe20000410000 */
[-C--:B------:R-:W-:Y:S01]  /*5a50*/  FMUL.FTZ R32, R32, R157.reuse ;  /* 0x0000009d20207220 */ /* 0x080fe20000410000 */
        /* <DEDUP_REMOVED lines=9> */
[----:B------:R-:W-:Y:S01]  /*5af0*/  F2FP.BF16.F32.PACK_AB R35, R52, R35 ;  /* 0x000000233423723e */ /* 0x000fe200000010ff */
[----:B------:R-:W-:-:S07]  /*5b00*/  IMAD.MOV.U32 R34, RZ, RZ, R38 ;  /* 0x000000ffff227224 */ /* 0x000fce00078e0026 */
.L_x_1374:
[----:B------:R-:W-:Y:S05]  /*5b10*/  BSYNC B2 ;  /* 0x0000000000027941 */ /* 0x000fea0003800000 */
.L_x_1373:
[----:B------:R-:W-:Y:S02]  /*5b20*/  ULDC.64 UR4, c[0x0][0x208] ;  /* 0x0000820000047ab9 */ /* 0x000fe40000000a00 */
[----:B--2---:R1:W-:Y:S03]  /*5b30*/  STG.E.128 desc[UR4][R36.64+0x80], R32 ;  /* 0x0000802024007986 */ /* 0x0043e6000c101d04 */
.L_x_1372:
[----:B------:R-:W-:Y:S05]  /*5b40*/  BSYNC B1 ;  /* 0x0000000000017941 */ /* 0x000fea0003800000 */
.L_x_1371:
        /* <DEDUP_REMOVED lines=54> */
.L_x_1378:
[----:B------:R-:W-:Y:S05]  /*5eb0*/  BSYNC B2 ;  /* 0x0000000000027941 */ /* 0x000fea0003800000 */
.L_x_1377:
[----:B------:R-:W-:Y:S02]  /*5ec0*/  ULDC.64 UR4, c[0x0][0x208] ;  /* 0x0000820000047ab9 */ /* 0x000fe40000000a00 */
[----:B--2---:R1:W-:Y:S03]  /*5ed0*/  STG.E.128 desc[UR4][R36.64+0xc0], R32 ;  /* 0x0000c02024007986 */ /* 0x0043e6000c101d04 */
.L_x_1376:
[----:B------:R-:W-:Y:S05]  /*5ee0*/  BSYNC B1 ;  /* 0x0000000000017941 */ /* 0x000fea0003800000 */
.L_x_1375:
        /* <DEDUP_REMOVED lines=31> */
[C---:B------:R-:W-:Y:S01]  /*60e0*/  FMUL.FTZ R51, R35.reuse, R48 ;  /* 0x0000003023337220 */ /* 0x040fe20000410000 */
[----:B------:R-:W-:Y:S01]  /*60f0*/  LOP3.LUT R128, R128, 0xffff0000, RZ, 0xc0, !PT ;  /* 0xffff000080807812 */ /* 0x000fe200078ec0ff */
[-C--:B------:R-:W-:Y:S01]  /*6100*/  FMUL.FTZ R35, R35, R46.reuse ;  /* 0x0000002e23237220 */ /* 0x080fe20000410000 */
[----:B------:R-:W-:Y:S01]  /*6110*/  LOP3.LUT R32, R32, 0xffff0000, RZ, 0xc0, !PT ;  /* 0xffff000020207812 */ /* 0x000fe200078ec0ff */
[----:B------:R-:W-:Y:S01]  /*6120*/  FFMA.FTZ R51, R34, R46, -R51 ;  /* 0x0000002e22337223 */ /* 0x000fe20000010833 */
[----:B------:R-:W-:Y:S01]  /*6130*/  FFMA.FTZ R38, R38, R49, R39 ;  /* 0x0000003126267223 */ /* 0x000fe20000010027 */
[----:B------:R-:W-:-:S02]  /*6140*/  IMAD.U32 R130, R130, 0x10000, RZ ;  /* 0x0001000082827824 */ /* 0x000fc400078e00ff */
[----:B------:R-:W-:Y:S01]  /*6150*/  FMUL.FTZ R39, R45, R131 ;  /* 0x000000832d277220 */ /* 0x000fe20000410000 */
[----:B------:R-:W-:Y:S02]  /*6160*/  IMAD.U32 R129, R129, 0x10000, RZ ;  /* 0x0001000081817824 */ /* 0x000fe400078e00ff */
        /* <DEDUP_REMOVED lines=14> */
.L_x_1382:
[----:B------:R-:W-:Y:S05]  /*6250*/  BSYNC B2 ;  /* 0x0000000000027941 */ /* 0x000fea0003800000 */
.L_x_1381:
[----:B------:R-:W-:Y:S02]  /*6260*/  ULDC.64 UR4, c[0x0][0x208] ;  /* 0x0000820000047ab9 */ /* 0x000fe40000000a00 */
[----:B--2---:R1:W-:Y:S03]  /*6270*/  STG.E.128 desc[UR4][R36.64+0x100], R32 ;  /* 0x0001002024007986 */ /* 0x0043e6000c101d04 */
.L_x_1380:
[----:B------:R-:W-:Y:S05]  /*6280*/  BSYNC B1 ;  /* 0x0000000000017941 */ /* 0x000fea0003800000 */
.L_x_1379:
        /* <DEDUP_REMOVED lines=53> */
.L_x_1384:
[----:B------:R-:W-:Y:S05]  /*65e0*/  BSYNC B1 ;  /* 0x0000000000017941 */ /* 0x000fea0003800000 */
.L_x_1383:
[----:B------:R-:W-:Y:S02]  /*65f0*/  ULDC.64 UR4, c[0x0][0x208] ;  /* 0x0000820000047ab9 */ /* 0x000fe40000000a00 */
[----:B--2---:R1:W-:Y:S01]  /*6600*/  STG.E.128 desc[UR4][R36.64+0x140], R32 ;  /* 0x0001402024007986 */ /* 0x0043e2000c101d04 */
[----:B------:R-:W-:Y:S05]  /*6610*/  BRA `(.L_x_1362) ;  /* 0x0000004000907947 */ /* 0x000fea0003800000 */
.L_x_1330:
        /* <DEDUP_REMOVED lines=22> */
[C---:B------:R-:W-:Y:S02]  /*6780*/  LEA R56, P2, R32.reuse, UR4, 0x1 ;  /* 0x0000000420387c11 */ /* 0x040fe4000f8408ff */
[----:B------:R-:W-:Y:S01]  /*6790*/  CS2R R52, SRZ ;  /* 0x0000000000347805 */ /* 0x000fe2000001ff00 */
[----:B------:R-:W-:Y:S01]  /*67a0*/  ULDC.64 UR6, c[0x0][0x208] ;  /* 0x0000820000067ab9 */ /* 0x000fe20000000a00 */
        /* <DEDUP_REMOVED lines=23> */
.L_x_1386:
[----:B------:R-:W-:Y:S05]  /*6920*/  BSYNC B1 ;  /* 0x0000000000017941 */ /* 0x000fea0003800000 */
.L_x_1385:
        /* <DEDUP_REMOVED lines=23> */
[----:B------:R-:W-:Y:S01]  /*6aa0*/  CS2R R76, SRZ ;  /* 0x00000000004c7805 */ /* 0x000fe2000001ff00 */
[----:B------:R-:W-:Y:S01]  /*6ab0*/  ULDC.64 UR6, c[0x0][0x208] ;  /* 0x0000820000067ab9 */ /* 0x000fe20000000a00 */
        /* <DEDUP_REMOVED lines=23> */
.L_x_1388:
[----:B------:R-:W-:Y:S05]  /*6c30*/  BSYNC B1 ;  /* 0x0000000000017941 */ /* 0x000fea0003800000 */
.L_x_1387:
[----:B0-----:R-:W-:Y:S01]  /*6c40*/  IMAD.MOV.U32 R80, RZ, RZ, R32 ;  /* 0x000000ffff507224 */ /* 0x001fe200078e0020 */
        /* <DEDUP_REMOVED lines=94> */
[----:B------:R-:W-:Y:S02]  /*7230*/  PRMT R188, R81, 0x7610, R188 ;  /* 0x0000761051bc7816 */ /* 0x000fe400000000bc */
[----:B------:R-:W-:Y:S01]  /*7240*/  PRMT R189, R80, 0x7610, R189 ;  /* 0x0000761050bd7816 */ /* 0x000fe200000000bd */
[----:B------:R-:W-:Y:S06]  /*7250*/  @!P2 BRA `(.L_x_1389) ;  /* 0x000000000004a947 */ /* 0x000fec0003800000 */
[----:B------:R-:W-:Y:S01]  /*7260*/  BPT.TRAP 0x1 ;  /* 0x000000040000795c */ /* 0x000fe20000300000 */
.L_x_1389:
[----:B------:R-:W-:Y:S01]  /*7270*/  IMAD R89, R22, 0x8, R17 ;  /* 0x0000000816597824 */ /* 0x000fe200078e0211 */
[----:B------:R-:W-:Y:S01]  /*7280*/  SHF.L.U32 R90, R204, 0x1f, RZ ;  /* 0x0000001fcc5a7819 */ /* 0x000fe200000006ff */
[----:B------:R-:W0:Y:S01]  /*7290*/  LDC R147, c[0x0][0x2e4] ;  /* 0x0000b900ff937b82 */ /* 0x000e220000000800 */
[----:B------:R-:W-:Y:S02]  /*72a0*/  BSSY B1, `(.L_x_1390) ;  /* 0x0000004000017945 */ /* 0x000fe40003800000 */
[----:B------:R-:W1:Y:S05]  /*72b0*/  SYNCS.PHASECHK.TRANS64.TRYWAIT P5, [R89+URZ+0x30890], R90 ;  /* 0x0308905a590075a7 */ /* 0x000e6a00080a017f */
[----:B------:R-:W2:Y:S01]  /*72c0*/  LDC.64 R126, c[0x0][0x2f0] ;  /* 0x0000bc00ff7e7b82 */ /* 0x000ea20000000a00 */
[----:B-1----:R-:W-:Y:S05]  /*72d0*/  @!P5 BRA `(.L_x_1391) ;  /* 0x0000021400b0d947 */ /* 0x002fea0003800000 */
.L_x_1731:
[----:B------:R-:W-:Y:S05]  /*72e0*/  BSYNC B1 ;  /* 0x0000000000017941 */ /* 0x000fea0003800000 */
.L_x_1390:
        /* <DEDUP_REMOVED lines=34> */
[----:B------:R-:W-:Y:S02]  /*7510*/  SHF.R.U32.HI R176, RZ, 0x10, R53 ;  /* 0x00000010ffb07819 */ /* 0x000fe40000011635 */
[----:B------:R-:W-:Y:S02]  /*7520*/  SHF.R.U32.HI R175, RZ, 0x10, R41 ;  /* 0x00000010ffaf7819 */ /* 0x000fe40000011629 */
[----:B------:R-:W-:Y:S02]  /*7530*/  PRMT R176, R164, 0x5432, R176 ;  /* 0x00005432a4b07816 */ /* 0x000fe400000000b0 */
[----:B------:R-:W-:Y:S02]  /*7540*/  PRMT R175, R174, 0x5410, R175 ;  /* 0x00005410aeaf7816 */ /* 0x000fe400000000af */
[----:B------:R-:W-:Y:S01]  /*7550*/  SHF.R.U64 R40, R40, 0x10, R41 ;  /* 0x0000001028287819 */ /* 0x000fe20000001229 */
[----:B------:R-:W-:Y:S01]  /*7560*/  IMAD.U32 R177, R176, 0x10000, RZ ;  /* 0x00010000b0b17824 */ /* 0x000fe200078e00ff */
[--C-:B------:R-:W-:Y:S01]  /*7570*/  SHF.R.U64 R41, R42, 0x10, R43.reuse ;  /* 0x000000102a297819 */ /* 0x100fe2000000122b */
[----:B--2---:R-:W-:Y:S01]  /*7580*/  IMAD.U32 R42, R85, 0x10000, RZ ;  /* 0x00010000552a7824 */ /* 0x004fe200078e00ff */
[----:B------:R-:W-:Y:S01]  /*7590*/  SHF.R.U32.HI R174, RZ, 0x10, R43 ;  /* 0x00000010ffae7819 */ /* 0x000fe2000001162b */
[----:B------:R-:W-:Y:S01]  /*75a0*/  IMAD.U32 R178, R175, 0x10000, RZ ;  /* 0x00010000afb27824 */ /* 0x000fe200078e00ff */
[----:B------:R-:W-:Y:S01]  /*75b0*/  SHF.R.U64 R52, R52, 0x10, R53 ;  /* 0x0000001034347819 */ /* 0x000fe20000001235 */
[----:B0-----:R-:W-:-:S02]  /*75c0*/  IMAD.U32 R43, R81, 0x10000, RZ ;  /* 0x00010000512b7824 */ /* 0x001fc400078e00ff */
[CC--:B------:R-:W-:Y:S01]  /*75d0*/  FMUL.FTZ R180, R42.reuse, R177.reuse ;  /* 0x000000b12ab47220 */ /* 0x0c0fe20000410000 */
[-C--:B------:R-:W-:Y:S01]  /*75e0*/  FMUL.FTZ R182, R42, R178.reuse ;  /* 0x000000b22ab67220 */ /* 0x080fe20000410000 */
[----:B------:R-:W-:Y:S01]  /*75f0*/  SHF.R.U64 R42, R54, 0x10, R55 ;  /* 0x00000010362a7819 */ /* 0x000fe20000001237 */
[----:B------:R-:W-:Y:S02]  /*7600*/  IMAD.U32 R54, R80, 0x10000, RZ ;  /* 0x0001000050367824 */ /* 0x000fe400078e00ff */
[C---:B------:R-:W-:Y:S01]  /*7610*/  FFMA.FTZ R53, R43.reuse, R178, -R180 ;  /* 0x000000b22b357223 */ /* 0x040fe200000108b4 */
[----:B------:R-:W-:Y:S01]  /*7620*/  FFMA.FTZ R43, R43, R177, R182 ;  /* 0x000000b12b2b7223 */ /* 0x000fe200000100b6 */
[----:B------:R-:W-:Y:S02]  /*7630*/  LOP3.LUT R180, R85, 0xffff0000, RZ, 0xc0, !PT ;  /* 0xffff000055b47812 */ /* 0x000fe400078ec0ff */
[----:B------:R-:W-:Y:S02]  /*7640*/  LOP3.LUT R177, R176, 0xffff0000, RZ, 0xc0, !PT ;  /* 0xffff0000b0b17812 */ /* 0x000fe400078ec0ff */
[----:B------:R-:W-:-:S02]  /*7650*/  LOP3.LUT R175, R175, 0xffff0000, RZ, 0xc0, !PT ;  /* 0xffff0000afaf7812 */ /* 0x000fc400078ec0ff */
[----:B------:R-:W-:Y:S02]  /*7660*/  SHF.R.U32.HI R55, RZ, 0x10, R55 ;  /* 0x00000010ff377819 */ /* 0x000fe40000011637 */
[----:B------:R-:W-:Y:S01]  /*7670*/  LOP3.LUT R178, R81, 0xffff0000, RZ, 0xc0, !PT ;  /* 0xffff000051b27812 */ /* 0x000fe200078ec0ff */
[C---:B------:R-:W-:Y:S01]  /*7680*/  FMUL.FTZ R81, R180.reuse, R177 ;  /* 0x000000b1b4517220 */ /* 0x040fe20000410000 */
[-C--:B------:R-:W-:Y:S01]  /*7690*/  FMUL.FTZ R180, R180, R175.reuse ;  /* 0x000000afb4b47220 */ /* 0x080fe20000410000 */
[----:B------:R-:W-:Y:S02]  /*76a0*/  PRMT R55, R179, 0x5410, R55 ;  /* 0x00005410b3377816 */ /* 0x000fe40000000037 */
[----:B------:R-:W-:Y:S01]  /*76b0*/  PRMT R85, R155, 0x5432, R174 ;  /* 0x000054329b557816 */ /* 0x000fe200000000ae */
[C---:B------:R-:W-:Y:S01]  /*76c0*/  FFMA.FTZ R176, R178.reuse, R175, -R81 ;  /* 0x000000afb2b07223 */ /* 0x040fe20000010851 */
[----:B------:R-:W-:Y:S01]  /*76d0*/  FFMA.FTZ R174, R178, R177, R180 ;  /* 0x000000b1b2ae7223 */ /* 0x000fe200000100b4 */
[C---:B------:R-:W-:Y:S01]  /*76e0*/  IMAD.U32 R178, R87.reuse, 0x10000, RZ ;  /* 0x0001000057b27824 */ /* 0x040fe200078e00ff */
[----:B------:R-:W-:Y:S01]  /*76f0*/  LOP3.LUT R87, R87, 0xffff0000, RZ, 0xc0, !PT ;  /* 0xffff000057577812 */ /* 0x000fe200078ec0ff */
[C---:B------:R-:W-:Y:S01]  /*7700*/  IMAD.U32 R175, R55.reuse, 0x10000, RZ ;  /* 0x0001000037af7824 */ /* 0x040fe200078e00ff */
[----:B------:R-:W-:Y:S01]  /*7710*/  LOP3.LUT R55, R55, 0xffff0000, RZ, 0xc0, !PT ;  /* 0xffff000037377812 */ /* 0x000fe200078ec0ff */
[----:B------:R-:W-:Y:S01]  /*7720*/  IMAD.U32 R177, R85, 0x10000, RZ ;  /* 0x0001000055b17824 */ /* 0x000fe200078e00ff */
[----:B------:R-:W-:Y:S01]  /*7730*/  PRMT R40, R156, 0x5432, R40 ;  /* 0x000054329c287816 */ /* 0x000fe20000000028 */
[----:B------:R-:W-:-:S02]  /*7740*/  IMAD.U32 R180, R83, 0x10000, RZ ;  /* 0x0001000053b47824 */ /* 0x000fc400078e00ff */
[C---:B------:R-:W-:Y:S01]  /*7750*/  FMUL.FTZ R179, R178.reuse, R175 ;  /* 0x000000afb2b37220 */ /* 0x040fe20000410000 */
[----:B------:R-:W-:Y:S01]  /*7760*/  FMUL.FTZ R178, R178, R177 ;  /* 0x000000b1b2b27220 */ /* 0x000fe20000410000 */
[----:B------:R-:W-:Y:S01]  /*7770*/  FMUL.FTZ R181, R87, R55 ;  /* 0x0000003757b57220 */ /* 0x000fe20000410000 */
[----:B------:R-:W-:Y:S01]  /*7780*/  PRMT R52, R163, 0x5432, R52 ;  /* 0x00005432a3347816 */ /* 0x000fe20000000034 */
[C---:B------:R-:W-:Y:S01]  /*7790*/  FFMA.FTZ R177, R180.reuse, R177, -R179 ;  /* 0x000000b1b4b17223 */ /* 0x040fe200000108b3 */
[----:B------:R-:W-:Y:S01]  /*77a0*/  LOP3.LUT R179, R85, 0xffff0000, RZ, 0xc0, !PT ;  /* 0xffff000055b37812 */ /* 0x000fe200078ec0ff */
[----:B------:R-:W-:Y:S01]  /*77b0*/  FFMA.FTZ R175, R180, R175, R178 ;  /* 0x000000afb4af7223 */ /* 0x000fe200000100b2 */
[----:B------:R-:W-:Y:S01]  /*77c0*/  LOP3.LUT R178, R83, 0xffff0000, RZ, 0xc0, !PT ;  /* 0xffff000053b27812 */ /* 0x000fe200078ec0ff */
[C---:B------:R-:W-:Y:S01]  /*77d0*/  IMAD.U32 R81, R84.reuse, 0x10000, RZ ;  /* 0x0001000054517824 */ /* 0x040fe200078e00ff */
[----:B------:R-:W-:Y:S01]  /*77e0*/  LOP3.LUT R84, R84, 0xffff0000, RZ, 0xc0, !PT ;  /* 0xffff000054547812 */ /* 0x000fe200078ec0ff */
[----:B------:R-:W-:Y:S01]  /*77f0*/  FMUL.FTZ R180, R87, R179 ;  /* 0x000000b357b47220 */ /* 0x000fe20000410000 */
[----:B------:R-:W-:-:S02]  /*7800*/  IMAD.U32 R87, R52, 0x10000, RZ ;  /* 0x0001000034577824 */ /* 0x000fc400078e00ff */
[----:B------:R-:W-:Y:S01]  /*7810*/  FFMA.FTZ R182, R178, R179, -R181 ;  /* 0x000000b3b2b67223 */ /* 0x000fe200000108b5 */
[----:B------:R-:W-:Y:S01]  /*7820*/  LOP3.LUT R179, R52, 0xffff0000, RZ, 0xc0, !PT ;  /* 0xffff000034b37812 */ /* 0x000fe200078ec0ff */
[----:B------:R-:W-:Y:S01]  /*7830*/  FFMA.FTZ R180, R178, R55, R180 ;  /* 0x00000037b2b47223 */ /* 0x000fe200000100b4 */
[C---:B------:R-:W-:Y:S01]  /*7840*/  IMAD.U32 R55, R40.reuse, 0x10000, RZ ;  /* 0x0001000028377824 */ /* 0x040fe200078e00ff */
[----:B------:R-:W-:Y:S01]  /*7850*/  PRMT R41, R183, 0x5410, R41 ;  /* 0x00005410b7297816 */ /* 0x000fe20000000029 */
[C---:B------:R-:W-:Y:S01]  /*7860*/  FMUL.FTZ R181, R81.reuse, R87 ;  /* 0x0000005751b57220 */ /* 0x040fe20000410000 */
[----:B------:R-:W-:Y:S01]  /*7870*/  LOP3.LUT R183, R40, 0xffff0000, RZ, 0xc0, !PT ;  /* 0xffff000028b77812 */ /* 0x000fe200078ec0ff */
[----:B------:R-:W-:Y:S01]  /*7880*/  FMUL.FTZ R40, R81, R55 ;  /* 0x0000003751287220 */ /* 0x000fe20000410000 */
[----:B------:R-:W-:Y:S01]  /*7890*/  LOP3.LUT R80, R80, 0xffff0000, RZ, 0xc0, !PT ;  /* 0xffff000050507812 */ /* 0x000fe200078ec0ff */
[----:B------:R-:W-:Y:S01]  /*78a0*/  FMUL.FTZ R81, R84, R179 ;  /* 0x000000b354517220 */ /* 0x000fe20000410000 */
[----:B------:R-:W-:Y:S01]  /*78b0*/  PRMT R42, R162, 0x5432, R42 ;  /* 0x00005432a22a7816 */ /* 0x000fe2000000002a */
[----:B------:R-:W-:Y:S01]  /*78c0*/  FFMA.FTZ R181, R54, R55, -R181 ;  /* 0x0000003736b57223 */ /* 0x000fe200000108b5 */
[----:B------:R-:W-:-:S02]  /*78d0*/  IMAD.U32 R85, R86, 0x10000, RZ ;  /* 0x0001000056557824 */ /* 0x000fc400078e00ff */
[----:B------:R-:W-:Y:S01]  /*78e0*/  FFMA.FTZ R40, R54, R87, R40 ;  /* 0x0000005736287223 */ /* 0x000fe20000010028 */
[-C--:B------:R-:W-:Y:S01]  /*78f0*/  FMUL.FTZ R55, R84, R183.reuse ;  /* 0x000000b754377220 */ /* 0x080fe20000410000 */
[----:B------:R-:W-:Y:S01]  /*7900*/  FFMA.FTZ R52, R80, R183, -R81 ;  /* 0x000000b750347223 */ /* 0x000fe20000010851 */
[----:B------:R-:W-:Y:S01]  /*7910*/  LOP3.LUT R86, R86, 0xffff0000, RZ, 0xc0, !PT ;  /* 0xffff000056567812 */ /* 0x000fe200078ec0ff */
[C---:B------:R-:W-:Y:S01]  /*7920*/  IMAD.U32 R54, R42.reuse, 0x10000, RZ ;  /* 0x000100002a367824 */ /* 0x040fe200078e00ff */
[----:B------:R-:W-:Y:S01]  /*7930*/  LOP3.LUT R81, R42, 0xffff0000, RZ, 0xc0, !PT ;  /* 0xffff00002a517812 */ /* 0x000fe200078ec0ff */
[C---:B------:R-:W-:Y:S01]  /*7940*/  IMAD.U32 R84, R41.reuse, 0x10000, RZ ;  /* 0x0001000029547824 */ /* 0x040fe200078e00ff */
[----:B------:R-:W-:Y:S01]  /*7950*/  LOP3.LUT R41, R41, 0xffff0000, RZ, 0xc0, !PT ;  /* 0xffff000029297812 */ /* 0x000fe200078ec0ff */
[C---:B------:R-:W-:Y:S02]  /*7960*/  IMAD.U32 R83, R82.reuse, 0x10000, RZ ;  /* 0x0001000052537824 */ /* 0x040fe400078e00ff */
[C---:B------:R-:W-:Y:S01]  /*7970*/  FMUL.FTZ R42, R85.reuse, R54 ;  /* 0x00000036552a7220 */ /* 0x040fe20000410000 */
[-C--:B------:R-:W-:Y:S01]  /*7980*/  FMUL.FTZ R87, R85, R84.reuse ;  /* 0x0000005455577220 */ /* 0x080fe20000410000 */
[----:B------:R-:W-:Y:S01]  /*7990*/  LOP3.LUT R82, R82, 0xffff0000, RZ, 0xc0, !PT ;  /* 0xffff000052527812 */ /* 0x000fe200078ec0ff */
[C---:B------:R-:W-:Y:S01]  /*79a0*/  FMUL.FTZ R85, R86.reuse, R81 ;  /* 0x0000005156557220 */ /* 0x040fe20000410000 */
[-C--:B------:R-:W-:Y:S01]  /*79b0*/  FMUL.FTZ R86, R86, R41.reuse ;  /* 0x0000002956567220 */ /* 0x080fe20000410000 */
[C---:B------:R-:W-:Y:S01]  /*79c0*/  FFMA.FTZ R42, R83.reuse, R84, -R42 ;  /* 0x00000054532a7223 */ /* 0x040fe2000001082a */
[----:B------:R-:W-:Y:S01]  /*79d0*/  FFMA.FTZ R87, R83, R54, R87 ;  /* 0x0000003653577223 */ /* 0x000fe20000010057 */
        /* <DEDUP_REMOVED lines=13> */
.L_x_1397:
[----:B------:R-:W-:Y:S05]  /*7ab0*/  BSYNC B3 ;  /* 0x0000000000037941 */ /* 0x000fea0003800000 */
.L_x_1396:
[----:B------:R-:W-:Y:S01]  /*7ac0*/  ISETP.GE.AND P4, PT, R173, R147, PT ;  /* 0x00000093ad00720c */ /* 0x000fe20003f86270 */
[----:B------:R-:W-:-:S12]  /*7ad0*/  ULDC.64 UR4, c[0x0][0x208] ;  /* 0x0000820000047ab9 */ /* 0x000fd80000000a00 */
        /* <DEDUP_REMOVED lines=9> */
.L_x_1395:
[----:B------:R-:W-:Y:S05]  /*7b70*/  BSYNC B2 ;  /* 0x0000000000027941 */ /* 0x000fea0003800000 */
.L_x_1394:
[----:B------:R-:W-:Y:S01]  /*7b80*/  ISETP.NE.AND P4, PT, R21, RZ, PT ;  /* 0x000000ff1500720c */ /* 0x000fe20003f85270 */
[----:B------:R-:W-:-:S12]  /*7b90*/  BSSY B2, `(.L_x_1398) ;  /* 0x0000081000027945 */ /* 0x000fd80003800000 */
[----:B------:R-:W-:Y:S05]  /*7ba0*/  @!P4 BRA `(.L_x_1399) ;  /* 0x0000000400fcc947 */ /* 0x000fea0003800000 */
[----:B0-----:R-:W-:Y:S01]  /*7bb0*/  SEL R40, R124, R149, !P1 ;  /* 0x000000957c287207 */ /* 0x001fe20004800000 */
[----:B------:R-:W-:Y:S01]  /*7bc0*/  BSSY B3, `(.L_x_1400) ;  /* 0x0000072000037945 */ /* 0x000fe20003800000 */
[----:B------:R-:W-:Y:S02]  /*7bd0*/  IADD3 R80, P4, P5, R108, R130, R14 ;  /* 0x000000826c507210 */ /* 0x000fe40007d9e00e */
[----:B------:R-:W-:Y:S02]  /*7be0*/  SHF.R.S32.HI R41, RZ, 0x1f, R40 ;  /* 0x0000001fff297819 */ /* 0x000fe40000011428 */
[----:B------:R-:W-:Y:S02]  /*7bf0*/  IADD3.X R81, R4, R157, R113, P4, P5 ;  /* 0x0000009d04517210 */ /* 0x000fe400027ea471 */
[----:B------:R-:W-:Y:S02]  /*7c00*/  LEA.HI R41, R41, R40, RZ, 0x4 ;  /* 0x0000002829297211 */ /* 0x000fe400078f20ff */
[----:B------:R-:W-:-:S02]  /*7c10*/  ISETP.GE.AND P4, PT, R198, R119, PT ;  /* 0x00000077c600720c */ /* 0x000fc40003f86270 */
        /* <DEDUP_REMOVED lines=24> */
[----:B------:R-:W-:Y:S02]  /*7da0*/  SHF.R.U32.HI R48, RZ, 0x10, R49 ;  /* 0x00000010ff307819 */ /* 0x000fe40000011631 */
[----:B------:R-:W-:-:S02]  /*7db0*/  SHF.R.U32.HI R37, RZ, 0x10, R37 ;  /* 0x00000010ff257819 */ /* 0x000fc40000011625 */
[----:B------:R-:W-:Y:S02]  /*7dc0*/  PRMT R48, R161, 0x5432, R48 ;  /* 0x00005432a1307816 */ /* 0x000fe40000000030 */
[----:B------:R-:W-:Y:S02]  /*7dd0*/  PRMT R37, R237, 0x5410, R37 ;  /* 0x00005410ed257816 */ /* 0x000fe40000000025 */
[--C-:B------:R-:W-:Y:S01]  /*7de0*/  SHF.R.U64 R49, R50, 0x10, R51.reuse ;  /* 0x0000001032317819 */ /* 0x100fe20000001233 */
[C---:B------:R-:W-:Y:S01]  /*7df0*/  IMAD.U32 R174, R48.reuse, 0x10000, RZ ;  /* 0x0001000030ae7824 */ /* 0x040fe200078e00ff */
[----:B------:R-:W-:Y:S01]  /*7e00*/  SHF.R.U32.HI R50, RZ, 0x10, R51 ;  /* 0x00000010ff327819 */ /* 0x000fe20000011633 */
[----:B------:R-:W-:Y:S01]  /*7e10*/  IMAD.U32 R176, R37, 0x10000, RZ ;  /* 0x0001000025b07824 */ /* 0x000fe200078e00ff */
[----:B------:R-:W-:Y:S01]  /*7e20*/  LOP3.LUT R175, R48, 0xffff0000, RZ, 0xc0, !PT ;  /* 0xffff000030af7812 */ /* 0x000fe200078ec0ff */
[----:B------:R-:W-:Y:S02]  /*7e30*/  IMAD.U32 R51, R41, 0x10000, RZ ;  /* 0x0001000029337824 */ /* 0x000fe400078e00ff */
[----:B------:R-:W-:Y:S01]  /*7e40*/  FMUL.FTZ R178, R85, R174 ;  /* 0x000000ae55b27220 */ /* 0x000fe20000410000 */
[----:B------:R-:W-:Y:S01]  /*7e50*/  PRMT R50, R159, 0x5432, R50 ;  /* 0x000054329f327816 */ /* 0x000fe20000000032 */
[-C--:B------:R-:W-:Y:S01]  /*7e60*/  FMUL.FTZ R48, R85, R176.reuse ;  /* 0x000000b055307220 */ /* 0x080fe20000410000 */
[----:B------:R-:W-:Y:S01]  /*7e70*/  PRMT R82, R153, 0x5432, R82 ;  /* 0x0000543299527816 */ /* 0x000fe20000000052 */
[----:B------:R-:W-:Y:S01]  /*7e80*/  FFMA.FTZ R178, R51, R176, -R178 ;  /* 0x000000b033b27223 */ /* 0x000fe200000108b2 */
[----:B------:R-:W-:Y:S01]  /*7e90*/  LOP3.LUT R86, R53, 0xffff0000, RZ, 0xc0, !PT ;  /* 0xffff000035567812 */ /* 0x000fe200078ec0ff */
[----:B------:R-:W-:Y:S01]  /*7ea0*/  IMAD.U32 R176, R50, 0x10000, RZ ;  /* 0x0001000032b07824 */ /* 0x000fe200078e00ff */
[----:B------:R-:W-:Y:S01]  /*7eb0*/  LOP3.LUT R37, R37, 0xffff0000, RZ, 0xc0, !PT ;  /* 0xffff000025257812 */ /* 0x000fe200078ec0ff */
[----:B------:R-:W-:Y:S01]  /*7ec0*/  FFMA.FTZ R48, R51, R174, R48 ;  /* 0x000000ae33307223 */ /* 0x000fe20000010030 */
[----:B------:R-:W-:-:S02]  /*7ed0*/  IMAD.U32 R174, R82, 0x10000, RZ ;  /* 0x0001000052ae7824 */ /* 0x000fc400078e00ff */
[C---:B------:R-:W-:Y:S01]  /*7ee0*/  FMUL.FTZ R85, R86.reuse, R175 ;  /* 0x000000af56557220 */ /* 0x040fe20000410000 */
[----:B------:R-:W-:Y:S01]  /*7ef0*/  LOP3.LUT R84, R41, 0xffff0000, RZ, 0xc0, !PT ;  /* 0xffff000029547812 */ /* 0x000fe200078ec0ff */
[-C--:B------:R-:W-:Y:S01]  /*7f00*/  FMUL.FTZ R51, R86, R37.reuse ;  /* 0x0000002556337220 */ /* 0x080fe20000410000 */
[----:B------:R-:W-:Y:S01]  /*7f10*/  PRMT R39, R160, 0x5432, R39 ;  /* 0x00005432a0277816 */ /* 0x000fe20000000027 */
[----:B------:R-:W-:Y:S01]  /*7f20*/  FMUL.FTZ R86, R173, R176 ;  /* 0x000000b0ad567220 */ /* 0x000fe20000410000 */
[----:B------:R-:W-:Y:S01]  /*7f30*/  LOP3.LUT R55, R55, 0xffff0000, RZ, 0xc0, !PT ;  /* 0xffff000037377812 */ /* 0x000fe200078ec0ff */
[-C--:B------:R-:W-:Y:S01]  /*7f40*/  FMUL.FTZ R173, R173, R174.reuse ;  /* 0x000000aeadad7220 */ /* 0x080fe20000410000 */
[----:B------:R-:W-:Y:S01]  /*7f50*/  PRMT R36, R154, 0x5432, R36 ;  /* 0x000054329a247816 */ /* 0x000fe20000000024 */
[----:B------:R-:W-:Y:S01]  /*7f60*/  FFMA.FTZ R86, R171, R174, -R86 ;  /* 0x000000aeab567223 */ /* 0x000fe20000010856 */
[----:B------:R-:W-:Y:S01]  /*7f70*/  LOP3.LUT R50, R50, 0xffff0000, RZ, 0xc0, !PT ;  /* 0xffff000032327812 */ /* 0x000fe200078ec0ff */
[----:B------:R-:W-:Y:S01]  /*7f80*/  IMAD.U32 R53, R52, 0x10000, RZ ;  /* 0x0001000034357824 */ /* 0x000fe200078e00ff */
[----:B------:R-:W-:Y:S01]  /*7f90*/  LOP3.LUT R82, R82, 0xffff0000, RZ, 0xc0, !PT ;  /* 0xffff000052527812 */ /* 0x000fe200078ec0ff */
[C---:B------:R-:W-:Y:S01]  /*7fa0*/  FFMA.FTZ R85, R84.reuse, R37, -R85 ;  /* 0x0000002554557223 */ /* 0x040fe20000010855 */
[----:B------:R-:W-:Y:S01]  /*7fb0*/  LOP3.LUT R43, R43, 0xffff0000, RZ, 0xc0, !PT ;  /* 0xffff00002b2b7812 */ /* 0x000fe200078ec0ff */
[----:B------:R-:W-:Y:S01]  /*7fc0*/  FFMA.FTZ R51, R84, R175, R51 ;  /* 0x000000af54337223 */ /* 0x000fe20000010033 */
[----:B------:R-:W-:Y:S01]  /*7fd0*/  FFMA.FTZ R173, R171, R176, R173 ;  /* 0x000000b0abad7223 */ /* 0x000fe200000100ad */
[----:B------:R-:W-:Y:S01]  /*7fe0*/  IMAD.U32 R174, R39, 0x10000, RZ ;  /* 0x0001000027ae7824 */ /* 0x000fe200078e00ff */
[----:B------:R-:W-:Y:S01]  /*7ff0*/  LOP3.LUT R52, R52, 0xffff0000, RZ, 0xc0, !PT ;  /* 0xffff000034347812 */ /* 0x000fe200078ec0ff */
[----:B------:R-:W-:Y:S01]  /*8000*/  FMUL.FTZ R176, R55, R50 ;  /* 0x0000003237b07220 */ /* 0x000fe20000410000 */
[----:B------:R-:W-:-:S02]  /*8010*/  IMAD.U32 R84, R36, 0x10000, RZ ;  /* 0x0001000024547824 */ /* 0x000fc400078e00ff */
[----:B------:R-:W-:Y:S01]  /*8020*/  FMUL.FTZ R180, R55, R82 ;  /* 0x0000005237b47220 */ /* 0x000fe20000410000 */
[----:B------:R-:W-:Y:S01]  /*8030*/  LOP3.LUT R39, R39, 0xffff0000, RZ, 0xc0, !PT ;  /* 0xffff000027277812 */ /* 0x000fe200078ec0ff */
[----:B------:R-:W-:Y:S01]  /*8040*/  IMAD.U32 R41, R40, 0x10000, RZ ;  /* 0x0001000028297824 */ /* 0x000fe200078e00ff */
[----:B------:R-:W-:Y:S01]  /*8050*/  LOP3.LUT R55, R36, 0xffff0000, RZ, 0xc0, !PT ;  /* 0xffff000024377812 */ /* 0x000fe200078ec0ff */
[----:B------:R-:W-:Y:S01]  /*8060*/  FMUL.FTZ R36, R53, R174 ;  /* 0x000000ae35247220 */ /* 0x000fe20000410000 */
[----:B------:R-:W-:Y:S01]  /*8070*/  PRMT R49, R158, 0x5432, R49 ;  /* 0x000054329e317816 */ /* 0x000fe20000000031 */
[----:B------:R-:W-:Y:S01]  /*8080*/  FFMA.FTZ R37, R43, R82, -R176 ;  /* 0x000000522b257223 */ /* 0x000fe200000108b0 */
[----:B------:R-:W-:Y:S01]  /*8090*/  LOP3.LUT R40, R40, 0xffff0000, RZ, 0xc0, !PT ;  /* 0xffff000028287812 */ /* 0x000fe200078ec0ff */
[----:B------:R-:W-:Y:S01]  /*80a0*/  FMUL.FTZ R53, R53, R84 ;  /* 0x0000005435357220 */ /* 0x000fe20000410000 */
[----:B------:R-:W-:Y:S01]  /*80b0*/  FFMA.FTZ R180, R43, R50, R180 ;  /* 0x000000322bb47223 */ /* 0x000fe200000100b4 */
[----:B------:R-:W-:Y:S01]  /*80c0*/  FMUL.FTZ R43, R52, R39 ;  /* 0x00000027342b7220 */ /* 0x000fe20000410000 */
[----:B------:R-:W-:Y:S01]  /*80d0*/  PRMT R38, R152, 0x5432, R38 ;  /* 0x0000543298267816 */ /* 0x000fe20000000026 */
[----:B------:R-:W-:Y:S01]  /*80e0*/  FFMA.FTZ R36, R41, R84, -R36 ;  /* 0x0000005429247223 */ /* 0x000fe20000010824 */
[----:B------:R-:W-:Y:S01]  /*80f0*/  LOP3.LUT R172, R42, 0xffff0000, RZ, 0xc0, !PT ;  /* 0xffff00002aac7812 */ /* 0x000fe200078ec0ff */
[----:B------:R-:W-:-:S02]  /*8100*/  IMAD.U32 R42, R54, 0x10000, RZ ;  /* 0x00010000362a7824 */ /* 0x000fc400078e00ff */
[----:B------:R-:W-:Y:S01]  /*8110*/  FFMA.FTZ R53, R41, R174, R53 ;  /* 0x000000ae29357223 */ /* 0x000fe20000010035 */
[C---:B------:R-:W-:Y:S01]  /*8120*/  IMAD.U32 R50, R49.reuse, 0x10000, RZ ;  /* 0x0001000031327824 */ /* 0x040fe200078e00ff */
[----:B------:R-:W-:Y:S01]  /*8130*/  LOP3.LUT R54, R54, 0xffff0000, RZ, 0xc0, !PT ;  /* 0xffff000036367812 */ /* 0x000fe200078ec0ff */
[-C--:B------:R-:W-:Y:S01]  /*8140*/  FMUL.FTZ R41, R52, R55.reuse ;  /* 0x0000003734297220 */ /* 0x080fe20000410000 */
[----:B------:R-:W-:Y:S01]  /*8150*/  FFMA.FTZ R43, R40, R55, -R43 ;  /* 0x00000037282b7223 */ /* 0x000fe2000001082b */
[----:B------:R-:W-:Y:S01]  /*8160*/  LOP3.LUT R49, R49, 0xffff0000, RZ, 0xc0, !PT ;  /* 0xffff000031317812 */ /* 0x000fe200078ec0ff */
[C---:B------:R-:W-:Y:S01]  /*8170*/  IMAD.U32 R52, R38.reuse, 0x10000, RZ ;  /* 0x0001000026347824 */ /* 0x040fe200078e00ff */
[----:B------:R-:W-:Y:S01]  /*8180*/  LOP3.LUT R55, R38, 0xffff0000, RZ, 0xc0, !PT ;  /* 0xffff000026377812 */ /* 0x000fe200078ec0ff */
[----:B------:R-:W-:Y:S01]  /*8190*/  FFMA.FTZ R40, R40, R39, R41 ;  /* 0x0000002728287223 */ /* 0x000fe20000010029 */
[----:B------:R-:W-:Y:S01]  /*81a0*/  FMUL.FTZ R38, R42, R50 ;  /* 0x000000322a267220 */ /* 0x000fe20000410000 */
[----:B------:R-:W-:Y:S01]  /*81b0*/  FMUL.FTZ R39, R54, R49 ;  /* 0x0000003136277220 */ /* 0x000fe20000410000 */
        /* <DEDUP_REMOVED lines=17> */
[----:B------:R-:W-:-:S07]  /*82d0*/  F2FP.BF16.F32.PACK_AB R42, R39, R38 ;  /* 0x00000026272a723e */ /* 0x000fce00000010ff */
.L_x_1401:
[----:B------:R-:W-:Y:S05]  /*82e0*/  BSYNC B3 ;  /* 0x0000000000037941 */ /* 0x000fea0003800000 */
.L_x_1400:
        /* <DEDUP_REMOVED lines=11> */
.L_x_1399:
[----:B------:R-:W-:Y:S05]  /*83a0*/  BSYNC B2 ;  /* 0x0000000000027941 */ /* 0x000fea0003800000 */
.L_x_1398:
[----:B------:R-:W-:-:S13]  /*83b0*/  ISETP.NE.AND P4, PT, R25, RZ, PT ;  /* 0x000000ff1900720c */ /* 0x000fda0003f85270 */
[----:B------:R-:W-:Y:S05]  /*83c0*/  @!P4 BRA `(.L_x_1393) ;  /* 0x00000008000cc947 */ /* 0x000fea0003800000 */
[----:B------:R-:W-:Y:S01]  /*83d0*/  LOP3.LUT P6, RZ, R16, 0x1, RZ, 0xc0, !PT ;  /* 0x0000000110ff7812 */ /* 0x000fe200078cc0ff */
[----:B------:R-:W-:Y:S01]  /*83e0*/  BSSY B2, `(.L_x_1402) ;  /* 0x0000076000027945 */ /* 0x000fe20003800000 */
[----:B------:R-:W-:Y:S02]  /*83f0*/  IADD3 R48, P4, P5, R108, R130, R15 ;  /* 0x000000826c307210 */ /* 0x000fe40007d9e00f */
[----:B---3--:R-:W-:Y:S02]  /*8400*/  SEL R36, R124, R149, !P6 ;  /* 0x000000957c247207 */ /* 0x008fe40007000000 */
[----:B------:R-:W-:Y:S02]  /*8410*/  IADD3.X R49, R4, R157, R112, P4, P5 ;  /* 0x0000009d04317210 */ /* 0x000fe400027ea470 */
[----:B------:R-:W-:Y:S02]  /*8420*/  SHF.R.S32.HI R37, RZ, 0x1f, R36 ;  /* 0x0000001fff257819 */ /* 0x000fe40000011424 */
[----:B------:R-:W-:-:S02]  /*8430*/  ISETP.GE.AND P4, PT, R199, R119, PT ;  /* 0x00000077c700720c */ /* 0x000fc40003f86270 */
        /* <DEDUP_REMOVED lines=25> */
[--C-:B------:R-:W-:Y:S01]  /*85d0*/  SHF.R.U64 R53, R32, 0x10, R33.reuse ;  /* 0x0000001020357819 */ /* 0x100fe20000001221 */
[----:B------:R-:W-:Y:S01]  /*85e0*/  IMAD.U32 R54, R38, 0x10000, RZ ;  /* 0x0001000026367824 */ /* 0x000fe200078e00ff */
[----:B------:R-:W-:-:S02]  /*85f0*/  SHF.R.U32.HI R33, RZ, 0x10, R33 ;  /* 0x00000010ff217819 */ /* 0x000fc40000011621 */
[----:B------:R-:W-:Y:S02]  /*8600*/  PRMT R236, R236, 0x5410, R45 ;  /* 0x00005410ecec7816 */ /* 0x000fe4000000002d */
[----:B------:R-:W-:Y:S02]  /*8610*/  PRMT R202, R202, 0x5410, R33 ;  /* 0x00005410caca7816 */ /* 0x000fe40000000021 */
[--C-:B------:R-:W-:Y:S01]  /*8620*/  SHF.R.U64 R32, R46, 0x10, R47.reuse ;  /* 0x000000102e207819 */ /* 0x100fe2000000122f */
[----:B------:R-:W-:Y:S01]  /*8630*/  IMAD.U32 R33, R236, 0x10000, RZ ;  /* 0x00010000ec217824 */ /* 0x000fe200078e00ff */
[----:B------:R-:W-:Y:S02]  /*8640*/  SHF.R.U32.HI R46, RZ, 0x10, R47 ;  /* 0x00000010ff2e7819 */ /* 0x000fe4000001162f */
[----:B------:R-:W-:Y:S01]  /*8650*/  PRMT R212, R212, 0x5410, R35 ;  /* 0x00005410d4d47816 */ /* 0x000fe20000000023 */
[----:B------:R-:W-:Y:S02]  /*8660*/  IMAD.U32 R35, R202, 0x10000, RZ ;  /* 0x00010000ca237824 */ /* 0x000fe400078e00ff */
[----:B------:R-:W-:Y:S01]  /*8670*/  FMUL.FTZ R45, R50, R33 ;  /* 0x00000021322d7220 */ /* 0x000fe20000410000 */
[----:B------:R-:W-:-:S02]  /*8680*/  PRMT R191, R191, 0x5410, R34 ;  /* 0x00005410bfbf7816 */ /* 0x000fc40000000022 */
[----:B------:R-:W-:Y:S01]  /*8690*/  LOP3.LUT R52, R41, 0xffff0000, RZ, 0xc0, !PT ;  /* 0xffff000029347812 */ /* 0x000fe200078ec0ff */
[----:B------:R-:W-:Y:S01]  /*86a0*/  IMAD.U32 R41, R40, 0x10000, RZ ;  /* 0x0001000028297824 */ /* 0x000fe200078e00ff */
[----:B------:R-:W-:Y:S02]  /*86b0*/  LOP3.LUT R34, R236, 0xffff0000, RZ, 0xc0, !PT ;  /* 0xffff0000ec227812 */ /* 0x000fe400078ec0ff */
[----:B------:R-:W-:Y:S01]  /*86c0*/  PRMT R200, R200, 0x5410, R53 ;  /* 0x00005410c8c87816 */ /* 0x000fe20000000035 */
[-C--:B------:R-:W-:Y:S01]  /*86d0*/  FMUL.FTZ R53, R50, R35.reuse ;  /* 0x0000002332357220 */ /* 0x080fe20000410000 */
[----:B------:R-:W-:Y:S01]  /*86e0*/  PRMT R203, R203, 0x5410, R32 ;  /* 0x00005410cbcb7816 */ /* 0x000fe20000000020 */
[----:B------:R-:W-:Y:S01]  /*86f0*/  FFMA.FTZ R32, R44, R35, -R45 ;  /* 0x000000232c207223 */ /* 0x000fe2000001082d */
[----:B------:R-:W-:Y:S01]  /*8700*/  PRMT R207, R207, 0x5410, R46 ;  /* 0x00005410cfcf7816 */ /* 0x000fe2000000002e */
[----:B------:R-:W-:Y:S01]  /*8710*/  FMUL.FTZ R46, R52, R34 ;  /* 0x00000022342e7220 */ /* 0x000fe20000410000 */
[----:B------:R-:W-:Y:S01]  /*8720*/  LOP3.LUT R35, R202, 0xffff0000, RZ, 0xc0, !PT ;  /* 0xffff0000ca237812 */ /* 0x000fe200078ec0ff */
[----:B------:R-:W-:Y:S01]  /*8730*/  FFMA.FTZ R33, R44, R33, R53 ;  /* 0x000000212c217223 */ /* 0x000fe20000010035 */
[----:B------:R-:W-:Y:S01]  /*8740*/  LOP3.LUT R47, R37, 0xffff0000, RZ, 0xc0, !PT ;  /* 0xffff0000252f7812 */ /* 0x000fe200078ec0ff */
[----:B------:R-:W-:Y:S01]  /*8750*/  IMAD.U32 R45, R207, 0x10000, RZ ;  /* 0x00010000cf2d7824 */ /* 0x000fe200078e00ff */
[----:B------:R-:W-:Y:S01]  /*8760*/  PRMT R190, R190, 0x5410, R55 ;  /* 0x00005410bebe7816 */ /* 0x000fe20000000037 */
[----:B------:R-:W-:-:S02]  /*8770*/  IMAD.U32 R53, R191, 0x10000, RZ ;  /* 0x00010000bf357824 */ /* 0x000fc400078e00ff */
[-C--:B------:R-:W-:Y:S01]  /*8780*/  FMUL.FTZ R52, R52, R35.reuse ;  /* 0x0000002334347220 */ /* 0x080fe20000410000 */
[----:B------:R-:W-:Y:S01]  /*8790*/  FFMA.FTZ R35, R47, R35, -R46 ;  /* 0x000000232f237223 */ /* 0x000fe2000001082e */
[----:B------:R-:W-:Y:S01]  /*87a0*/  LOP3.LUT R43, R43, 0xffff0000, RZ, 0xc0, !PT ;  /* 0xffff00002b2b7812 */ /* 0x000fe200078ec0ff */
[C---:B------:R-:W-:Y:S01]  /*87b0*/  FMUL.FTZ R55, R82.reuse, R45 ;  /* 0x0000002d52377220 */ /* 0x040fe20000410000 */
[----:B------:R-:W-:Y:S01]  /*87c0*/  LOP3.LUT R46, R207, 0xffff0000, RZ, 0xc0, !PT ;  /* 0xffff0000cf2e7812 */ /* 0x000fe200078ec0ff */
[-C--:B------:R-:W-:Y:S01]  /*87d0*/  FMUL.FTZ R82, R82, R53.reuse ;  /* 0x0000003552527220 */ /* 0x080fe20000410000 */
[----:B------:R-:W-:Y:S01]  /*87e0*/  FFMA.FTZ R34, R47, R34, R52 ;  /* 0x000000222f227223 */ /* 0x000fe20000010034 */
[----:B------:R-:W-:Y:S01]  /*87f0*/  LOP3.LUT R52, R191, 0xffff0000, RZ, 0xc0, !PT ;  /* 0xffff0000bf347812 */ /* 0x000fe200078ec0ff */
[C---:B------:R-:W-:Y:S01]  /*8800*/  FFMA.FTZ R44, R80.reuse, R53, -R55 ;  /* 0x00000035502c7223 */ /* 0x040fe20000010837 */
[----:B------:R-:W-:Y:S01]  /*8810*/  LOP3.LUT R39, R39, 0xffff0000, RZ, 0xc0, !PT ;  /* 0xffff000027277812 */ /* 0x000fe200078ec0ff */
[----:B------:R-:W-:Y:S01]  /*8820*/  FFMA.FTZ R80, R80, R45, R82 ;  /* 0x0000002d50507223 */ /* 0x000fe20000010052 */
[C---:B------:R-:W-:Y:S01]  /*8830*/  FMUL.FTZ R84, R43.reuse, R46 ;  /* 0x0000002e2b547220 */ /* 0x040fe20000410000 */
[----:B------:R-:W-:Y:S01]  /*8840*/  IMAD.U32 R82, R212, 0x10000, RZ ;  /* 0x00010000d4527824 */ /* 0x000fe200078e00ff */
[----:B------:R-:W-:Y:S01]  /*8850*/  LOP3.LUT R40, R40, 0xffff0000, RZ, 0xc0, !PT ;  /* 0xffff000028287812 */ /* 0x000fe200078ec0ff */
[----:B------:R-:W-:Y:S01]  /*8860*/  IMAD.U32 R50, R200, 0x10000, RZ ;  /* 0x00010000c8327824 */ /* 0x000fe200078e00ff */
[----:B------:R-:W-:Y:S01]  /*8870*/  LOP3.LUT R45, R212, 0xffff0000, RZ, 0xc0, !PT ;  /* 0xffff0000d42d7812 */ /* 0x000fe200078ec0ff */
[-C--:B------:R-:W-:Y:S01]  /*8880*/  FMUL.FTZ R86, R43, R52.reuse ;  /* 0x000000342b567220 */ /* 0x080fe20000410000 */
[----:B------:R-:W-:Y:S01]  /*8890*/  FFMA.FTZ R43, R39, R52, -R84 ;  /* 0x00000034272b7223 */ /* 0x000fe20000010854 */
[----:B------:R-:W-:Y:S01]  /*88a0*/  IMAD.U32 R37, R36, 0x10000, RZ ;  /* 0x0001000024257824 */ /* 0x000fe200078e00ff */
[----:B------:R-:W-:Y:S01]  /*88b0*/  LOP3.LUT R47, R200, 0xffff0000, RZ, 0xc0, !PT ;  /* 0xffff0000c82f7812 */ /* 0x000fe200078ec0ff */
[C---:B------:R-:W-:Y:S01]  /*88c0*/  FMUL.FTZ R52, R41.reuse, R82 ;  /* 0x0000005229347220 */ /* 0x040fe20000410000 */
[----:B------:R-:W-:Y:S01]  /*88d0*/  LOP3.LUT R36, R36, 0xffff0000, RZ, 0xc0, !PT ;  /* 0xffff000024247812 */ /* 0x000fe200078ec0ff */
[-C--:B------:R-:W-:Y:S01]  /*88e0*/  FMUL.FTZ R53, R41, R50.reuse ;  /* 0x0000003229357220 */ /* 0x080fe20000410000 */
[----:B------:R-:W-:Y:S01]  /*88f0*/  FMUL.FTZ R55, R40, R45 ;  /* 0x0000002d28377220 */ /* 0x000fe20000410000 */
[C---:B------:R-:W-:Y:S01]  /*8900*/  FFMA.FTZ R41, R37.reuse, R50, -R52 ;  /* 0x0000003225297223 */ /* 0x040fe20000010834 */
[----:B------:R-:W-:Y:S01]  /*8910*/  LOP3.LUT R81, R38, 0xffff0000, RZ, 0xc0, !PT ;  /* 0xffff000026517812 */ /* 0x000fe200078ec0ff */
[----:B------:R-:W-:Y:S01]  /*8920*/  FFMA.FTZ R37, R37, R82, R53 ;  /* 0x0000005225257223 */ /* 0x000fe20000010035 */
[----:B------:R-:W-:Y:S01]  /*8930*/  FMUL.FTZ R83, R40, R47 ;  /* 0x0000002f28537220 */ /* 0x000fe20000410000 */
[----:B------:R-:W-:-:S02]  /*8940*/  IMAD.U32 R38, R42, 0x10000, RZ ;  /* 0x000100002a267824 */ /* 0x000fc400078e00ff */
[----:B------:R-:W-:Y:S01]  /*8950*/  FFMA.FTZ R40, R36, R47, -R55 ;  /* 0x0000002f24287223 */ /* 0x000fe20000010837 */
[C---:B------:R-:W-:Y:S01]  /*8960*/  IMAD.U32 R53, R203.reuse, 0x10000, RZ ;  /* 0x00010000cb357824 */ /* 0x040fe200078e00ff */
[----:B------:R-:W-:Y:S01]  /*8970*/  LOP3.LUT R42, R42, 0xffff0000, RZ, 0xc0, !PT ;  /* 0xffff00002a2a7812 */ /* 0x000fe200078ec0ff */
[C---:B------:R-:W-:Y:S01]  /*8980*/  IMAD.U32 R47, R190.reuse, 0x10000, RZ ;  /* 0x00010000be2f7824 */ /* 0x040fe200078e00ff */
[----:B------:R-:W-:Y:S01]  /*8990*/  LOP3.LUT R203, R203, 0xffff0000, RZ, 0xc0, !PT ;  /* 0xffff0000cbcb7812 */ /* 0x000fe200078ec0ff */
[----:B------:R-:W-:Y:S01]  /*89a0*/  FFMA.FTZ R39, R39, R46, R86 ;  /* 0x0000002e27277223 */ /* 0x000fe20000010056 */
        /* <DEDUP_REMOVED lines=22> */
[----:B------:R-:W-:Y:S02]  /*8b10*/  IMAD.MOV.U32 R41, RZ, RZ, R33 ;  /* 0x000000ffff297224 */ /* 0x000fe400078e0021 */
[----:B------:R-:W-:Y:S02]  /*8b20*/  IMAD.MOV.U32 R42, RZ, RZ, R81 ;  /* 0x000000ffff2a7224 */ /* 0x000fe400078e0051 */
[----:B------:R-:W-:-:S07]  /*8b30*/  IMAD.MOV.U32 R43, RZ, RZ, R80 ;  /* 0x000000ffff2b7224 */ /* 0x000fce00078e0050 */
.L_x_1403:
[----:B------:R-:W-:Y:S05]  /*8b40*/  BSYNC B2 ;  /* 0x0000000000027941 */ /* 0x000fea0003800000 */
.L_x_1402:
        /* <DEDUP_REMOVED lines=11> */
.L_x_1393:
[----:B------:R-:W-:Y:S05]  /*8c00*/  BSYNC B1 ;  /* 0x0000000000017941 */ /* 0x000fea0003800000 */
.L_x_1392:
        /* <DEDUP_REMOVED lines=47> */
[----:B------:R-:W-:Y:S02]  /*8f00*/  SHF.R.U64 R54, R66, 0x10, R67 ;  /* 0x0000001042367819 */ /* 0x000fe40000001243 */
[----:B------:R-:W-:-:S02]  /*8f10*/  PRMT R189, R189, 0x5410, R76 ;  /* 0x00005410bdbd7816 */ /* 0x000fc4000000004c */
[----:B------:R-:W-:Y:S02]  /*8f20*/  PRMT R185, R185, 0x5410, R64 ;  /* 0x00005410b9b97816 */ /* 0x000fe40000000040 */
[----:B------:R-:W-:Y:S02]  /*8f30*/  SHF.R.U64 R55, R78, 0x10, R79 ;  /* 0x000000104e377819 */ /* 0x000fe4000000124f */
[----:B------:R-:W-:Y:S01]  /*8f40*/  PRMT R169, R169, 0x5410, R54 ;  /* 0x00005410a9a97816 */ /* 0x000fe20000000036 */
[----:B------:R-:W-:Y:S01]  /*8f50*/  IMAD.U32 R54, R189, 0x10000, RZ ;  /* 0x00010000bd367824 */ /* 0x000fe200078e00ff */
[----:B------:R-:W-:Y:S01]  /*8f60*/  LOP3.LUT R49, R39, 0xffff0000, RZ, 0xc0, !PT ;  /* 0xffff000027317812 */ /* 0x000fe200078ec0ff */
[----:B------:R-:W-:Y:S01]  /*8f70*/  IMAD.U32 R39, R185, 0x10000, RZ ;  /* 0x00010000b9277824 */ /* 0x000fe200078e00ff */
[----:B------:R-:W-:Y:S02]  /*8f80*/  SHF.R.U32.HI R67, RZ, 0x10, R67 ;  /* 0x00000010ff437819 */ /* 0x000fe40000011643 */
[----:B------:R-:W-:-:S02]  /*8f90*/  SHF.R.U32.HI R78, RZ, 0x10, R79 ;  /* 0x00000010ff4e7819 */ /* 0x000fc4000001164f */
[----:B------:R-:W-:Y:S01]  /*8fa0*/  PRMT R186, R186, 0x5410, R55 ;  /* 0x00005410baba7816 */ /* 0x000fe20000000037 */
[-C--:B------:R-:W-:Y:S01]  /*8fb0*/  FMUL.FTZ R55, R53, R54.reuse ;  /* 0x0000003635377220 */ /* 0x080fe20000410000 */
[----:B------:R-:W-:Y:S01]  /*8fc0*/  LOP3.LUT R50, R37, 0xffff0000, RZ, 0xc0, !PT ;  /* 0xffff000025327812 */ /* 0x000fe200078ec0ff */
[-C--:B------:R-:W-:Y:S01]  /*8fd0*/  FMUL.FTZ R53, R53, R39.reuse ;  /* 0x0000002735357220 */ /* 0x080fe20000410000 */
[----:B------:R-:W-:Y:S01]  /*8fe0*/  LOP3.LUT R189, R189, 0xffff0000, RZ, 0xc0, !PT ;  /* 0xffff0000bdbd7812 */ /* 0x000fe200078ec0ff */
[----:B------:R-:W-:Y:S01]  /*8ff0*/  FFMA.FTZ R39, R48, R39, -R55 ;  /* 0x0000002730277223 */ /* 0x000fe20000010837 */
[----:B------:R-:W-:Y:S01]  /*9000*/  PRMT R170, R170, 0x5410, R67 ;  /* 0x00005410aaaa7816 */ /* 0x000fe20000000043 */
[----:B------:R-:W-:Y:S01]  /*9010*/  FFMA.FTZ R48, R48, R54, R53 ;  /* 0x0000003630307223 */ /* 0x000fe20000010035 */
[----:B------:R-:W-:Y:S01]  /*9020*/  PRMT R187, R187, 0x5410, R78 ;  /* 0x00005410bbbb7816 */ /* 0x000fe2000000004e */
[----:B------:R-:W-:Y:S01]  /*9030*/  FMUL.FTZ R64, R50, R189 ;  /* 0x000000bd32407220 */ /* 0x000fe20000410000 */
[----:B------:R-:W-:Y:S01]  /*9040*/  LOP3.LUT R185, R185, 0xffff0000, RZ, 0xc0, !PT ;  /* 0xffff0000b9b97812 */ /* 0x000fe200078ec0ff */
[----:B------:R-:W-:Y:S01]  /*9050*/  IMAD.U32 R53, R170, 0x10000, RZ ;  /* 0x00010000aa357824 */ /* 0x000fe200078e00ff */
[----:B------:R-:W-:Y:S01]  /*9060*/  LOP3.LUT R47, R33, 0xffff0000, RZ, 0xc0, !PT ;  /* 0xffff0000212f7812 */ /* 0x000fe200078ec0ff */
[C---:B------:R-:W-:Y:S01]  /*9070*/  IMAD.U32 R55, R187.reuse, 0x10000, RZ ;  /* 0x00010000bb377824 */ /* 0x040fe200078e00ff */
[----:B------:R-:W-:Y:S01]  /*9080*/  LOP3.LUT R187, R187, 0xffff0000, RZ, 0xc0, !PT ;  /* 0xffff0000bbbb7812 */ /* 0x000fe200078ec0ff */
[----:B------:R-:W-:Y:S01]  /*9090*/  FMUL.FTZ R54, R50, R185 ;  /* 0x000000b932367220 */ /* 0x000fe20000410000 */
[C---:B------:R-:W-:Y:S01]  /*90a0*/  FMUL.FTZ R66, R52.reuse, R53 ;  /* 0x0000003534427220 */ /* 0x040fe20000410000 */
[----:B------:R-:W-:Y:S01]  /*90b0*/  FFMA.FTZ R50, R47, R185, -R64 ;  /* 0x000000b92f327223 */ /* 0x000fe20000010840 */
[-C--:B------:R-:W-:Y:S01]  /*90c0*/  FMUL.FTZ R64, R52, R55.reuse ;  /* 0x0000003734407220 */ /* 0x080fe20000410000 */
[----:B------:R-:W-:Y:S01]  /*90d0*/  PRMT R188, R188, 0x5410, R65 ;  /* 0x00005410bcbc7816 */ /* 0x000fe20000000041 */
[----:B------:R-:W-:Y:S01]  /*90e0*/  FFMA.FTZ R65, R51, R55, R66 ;  /* 0x0000003733417223 */ /* 0x000fe20000010042 */
[----:B------:R-:W-:Y:S01]  /*90f0*/  LOP3.LUT R46, R35, 0xffff0000, RZ, 0xc0, !PT ;  /* 0xffff0000232e7812 */ /* 0x000fe200078ec0ff */
[----:B------:R-:W-:Y:S01]  /*9100*/  FFMA.FTZ R52, R51, R53, -R64 ;  /* 0x0000003533347223 */ /* 0x000fe20000010840 */
[----:B------:R-:W-:Y:S01]  /*9110*/  LOP3.LUT R170, R170, 0xffff0000, RZ, 0xc0, !PT ;  /* 0xffff0000aaaa7812 */ /* 0x000fe200078ec0ff */
[----:B------:R-:W-:Y:S01]  /*9120*/  FMUL.FTZ R51, R49, R187 ;  /* 0x000000bb31337220 */ /* 0x000fe20000410000 */
[----:B------:R-:W-:Y:S01]  /*9130*/  PRMT R184, R184, 0x5410, R81 ;  /* 0x00005410b8b87816 */ /* 0x000fe20000000051 */
[C---:B------:R-:W-:Y:S01]  /*9140*/  IMAD.U32 R37, R36.reuse, 0x10000, RZ ;  /* 0x0001000024257824 */ /* 0x040fe200078e00ff */
[----:B------:R-:W-:Y:S01]  /*9150*/  LOP3.LUT R44, R36, 0xffff0000, RZ, 0xc0, !PT ;  /* 0xffff0000242c7812 */ /* 0x000fe200078ec0ff */
[----:B------:R-:W-:Y:S01]  /*9160*/  FFMA.FTZ R67, R46, R170, -R51 ;  /* 0x000000aa2e437223 */ /* 0x000fe20000010833 */
[----:B------:R-:W-:Y:S01]  /*9170*/  FFMA.FTZ R47, R47, R189, R54 ;  /* 0x000000bd2f2f7223 */ /* 0x000fe20000010036 */
[----:B------:R-:W-:-:S02]  /*9180*/  IMAD.U32 R64, R188, 0x10000, RZ ;  /* 0x00010000bc407824 */ /* 0x000fc400078e00ff */
[----:B------:R-:W-:Y:S01]  /*9190*/  FMUL.FTZ R53, R49, R170 ;  /* 0x000000aa31357220 */ /* 0x000fe20000410000 */
[----:B------:R-:W-:Y:S01]  /*91a0*/  LOP3.LUT R51, R188, 0xffff0000, RZ, 0xc0, !PT ;  /* 0xffff0000bc337812 */ /* 0x000fe200078ec0ff */
[C---:B------:R-:W-:Y:S01]  /*91b0*/  IMAD.U32 R54, R184.reuse, 0x10000, RZ ;  /* 0x00010000b8367824 */ /* 0x040fe200078e00ff */
[----:B------:R-:W-:Y:S01]  /*91c0*/  LOP3.LUT R49, R184, 0xffff0000, RZ, 0xc0, !PT ;  /* 0xffff0000b8317812 */ /* 0x000fe200078ec0ff */
[C---:B------:R-:W-:Y:S01]  /*91d0*/  IMAD.U32 R33, R32.reuse, 0x10000, RZ ;  /* 0x0001000020217824 */ /* 0x040fe200078e00ff */
[----:B------:R-:W-:Y:S01]  /*91e0*/  LOP3.LUT R32, R32, 0xffff0000, RZ, 0xc0, !PT ;  /* 0xffff000020207812 */ /* 0x000fe200078ec0ff */
[C---:B------:R-:W-:Y:S01]  /*91f0*/  FMUL.FTZ R66, R37.reuse, R64 ;  /* 0x0000004025427220 */ /* 0x040fe20000410000 */
[----:B------:R-:W-:Y:S01]  /*9200*/  FFMA.FTZ R46, R46, R187, R53 ;  /* 0x000000bb2e2e7223 */ /* 0x000fe20000010035 */
[----:B------:R-:W-:Y:S01]  /*9210*/  FMUL.FTZ R37, R37, R54 ;  /* 0x0000003625257220 */ /* 0x000fe20000410000 */
[----:B------:R-:W-:Y:S01]  /*9220*/  FMUL.FTZ R53, R44, R51 ;  /* 0x000000332c357220 */ /* 0x000fe20000410000 */
[C---:B------:R-:W-:Y:S01]  /*9230*/  IMAD.U32 R35, R34.reuse, 0x10000, RZ ;  /* 0x0001000022237824 */ /* 0x040fe200078e00ff */
[----:B------:R-:W-:Y:S01]  /*9240*/  LOP3.LUT R36, R34, 0xffff0000, RZ, 0xc0, !PT ;  /* 0xffff000022247812 */ /* 0x000fe200078ec0ff */
[----:B------:R-:W-:-:S02]  /*9250*/  IMAD.U32 R34, R38, 0x10000, RZ ;  /* 0x0001000026227824 */ /* 0x000fc400078e00ff */
[C---:B------:R-:W-:Y:S01]  /*9260*/  FFMA.FTZ R66, R33.reuse, R54, -R66 ;  /* 0x0000003621427223 */ /* 0x040fe20000010842 */
[----:B------:R-:W-:Y:S01]  /*9270*/  FFMA.FTZ R64, R33, R64, R37 ;  /* 0x0000004021407223 */ /* 0x000fe20000010025 */
[-C--:B------:R-:W-:Y:S01]  /*9280*/  FMUL.FTZ R55, R44, R49.reuse ;  /* 0x000000312c377220 */ /* 0x080fe20000410000 */
[----:B------:R-:W-:Y:S01]  /*9290*/  FFMA.FTZ R53, R32, R49, -R53 ;  /* 0x0000003120357223 */ /* 0x000fe20000010835 */
[----:B------:R-:W-:Y:S01]  /*92a0*/  LOP3.LUT R38, R38, 0xffff0000, RZ, 0xc0, !PT ;  /* 0xffff000026267812 */ /* 0x000fe200078ec0ff */
[C---:B------:R-:W-:Y:S01]  /*92b0*/  IMAD.U32 R33, R169.reuse, 0x10000, RZ ;  /* 0x00010000a9217824 */ /* 0x040fe200078e00ff */
[C---:B------:R-:W-:Y:S01]  /*92c0*/  LOP3.LUT R49, R186.reuse, 0xffff0000, RZ, 0xc0, !PT ;  /* 0xffff0000ba317812 */ /* 0x040fe200078ec0ff */
[----:B------:R-:W-:Y:S01]  /*92d0*/  IMAD.U32 R37, R186, 0x10000, RZ ;  /* 0x00010000ba257824 */ /* 0x000fe200078e00ff */
[----:B------:R-:W-:Y:S01]  /*92e0*/  LOP3.LUT R169, R169, 0xffff0000, RZ, 0xc0, !PT ;  /* 0xffff0000a9a97812 */ /* 0x000fe200078ec0ff */
[----:B------:R-:W-:Y:S01]  /*92f0*/  FFMA.FTZ R55, R32, R51, R55 ;  /* 0x0000003320377223 */ /* 0x000fe20000010037 */
[----:B------:R-:W-:Y:S01]  /*9300*/  F2FP.BF16.F32.PACK_AB R66, R53, R66 ;  /* 0x000000423542723e */ /* 0x000fe200000010ff */
[----:B------:R-:W-:Y:S01]  /*9310*/  FMUL.FTZ R32, R34, R37 ;  /* 0x0000002522207220 */ /* 0x000fe20000410000 */
[----:B------:R-:W-:Y:S01]  /*9320*/  FMUL.FTZ R51, R38, R49 ;  /* 0x0000003126337220 */ /* 0x000fe20000410000 */
[----:B------:R-:W-:Y:S01]  /*9330*/  FMUL.FTZ R34, R34, R33 ;  /* 0x0000002122227220 */ /* 0x000fe20000410000 */
[----:B------:R-:W-:Y:S01]  /*9340*/  FMUL.FTZ R38, R38, R169 ;  /* 0x000000a926267220 */ /* 0x000fe20000410000 */
[C---:B------:R-:W-:Y:S01]  /*9350*/  FFMA.FTZ R32, R35.reuse, R33, -R32 ;  /* 0x0000002123207223 */ /* 0x040fe20000010820 */
[C---:B------:R-:W-:Y:S01]  /*9360*/  FFMA.FTZ R51, R36.reuse, R169, -R51 ;  /* 0x000000a924337223 */ /* 0x040fe20000010833 */
[----:B------:R-:W-:Y:S01]  /*9370*/  FFMA.FTZ R34, R35, R37, R34 ;  /* 0x0000002523227223 */ /* 0x000fe20000010022 */
[----:B------:R-:W-:Y:S01]  /*9380*/  FFMA.FTZ R49, R36, R49, R38 ;  /* 0x0000003124317223 */ /* 0x000fe20000010026 */
[----:B------:R-:W-:-:S02]  /*9390*/  F2FP.BF16.F32.PACK_AB R33, R50, R39 ;  /* 0x000000273221723e */ /* 0x000fc400000010ff */
[----:B------:R-:W-:Y:S01]  /*93a0*/  F2FP.BF16.F32.PACK_AB R38, R51, R32 ;  /* 0x000000203326723e */ /* 0x000fe200000010ff */
[----:B------:R-:W-:Y:S01]  /*93b0*/  IMAD.MOV.U32 R32, RZ, RZ, R66 ;  /* 0x000000ffff207224 */ /* 0x000fe200078e0042 */
[----:B------:R-:W-:Y:S02]  /*93c0*/  F2FP.BF16.F32.PACK_AB R44, R49, R34 ;  /* 0x00000022312c723e */ /* 0x000fe400000010ff */
[----:B------:R-:W-:Y:S01]  /*93d0*/  F2FP.BF16.F32.PACK_AB R35, R67, R52 ;  /* 0x000000344323723e */ /* 0x000fe200000010ff */
[----:B------:R-:W-:Y:S01]  /*93e0*/  IMAD.MOV.U32 R34, RZ, RZ, R38 ;  /* 0x000000ffff227224 */ /* 0x000fe200078e0026 */
[----:B------:R-:W-:Y:S01]  /*93f0*/  F2FP.BF16.F32.PACK_AB R37, R47, R48 ;  /* 0x000000302f25723e */ /* 0x000fe200000010ff */
[----:B------:R-:W-:Y:S01]  /*9400*/  IMAD.MOV.U32 R38, RZ, RZ, R44 ;  /* 0x000000ffff267224 */ /* 0x000fe200078e002c */
[----:B------:R-:W-:Y:S02]  /*9410*/  F2FP.BF16.F32.PACK_AB R39, R46, R65 ;  /* 0x000000412e27723e */ /* 0x000fe400000010ff */
[----:B------:R-:W-:-:S07]  /*9420*/  F2FP.BF16.F32.PACK_AB R36, R55, R64 ;  /* 0x000000403724723e */ /* 0x000fce00000010ff */
.L_x_1407:
[----:B------:R-:W-:Y:S05]  /*9430*/  BSYNC B2 ;  /* 0x0000000000027941 */ /* 0x000fea0003800000 */
.L_x_1406:
[----:B------:R-:W-:Y:S02]  /*9440*/  ULDC.64 UR4, c[0x0][0x208] ;  /* 0x0000820000047ab9 */ /* 0x000fe40000000a00 */
[----:B0-----:R4:W-:Y:S04]  /*9450*/  STG.E.128 desc[UR4][R40.64], R32 ;  /* 0x0000002028007986 */ /* 0x0019e8000c101d04 */
[----:B--2---:R4:W-:Y:S02]  /*9460*/  @!P3 STG.E.128 desc[UR4][R42.64], R36 ;  /* 0x000000242a00b986 */ /* 0x0049e4000c101d04 */
.L_x_1405:
[----:B------:R-:W-:Y:S05]  /*9470*/  BSYNC B1 ;  /* 0x0000000000017941 */ /* 0x000fea0003800000 */
.L_x_1404:
        /* <DEDUP_REMOVED lines=36> */
[----:B------:R-:W-:Y:S01]  /*96c0*/  SHF.R.U64 R64, R60, 0x10, R61 ;  /* 0x000000103c407819 */ /* 0x000fe2000000123d */
[----:B0-----:R-:W-:Y:S01]  /*96d0*/  IMAD.U32 R47, R33, 0x10000, RZ ;  /* 0x00010000212f7824 */ /* 0x001fe200078e00ff */
[----:B------:R-:W-:Y:S01]  /*96e0*/  SHF.R.U64 R62, R72, 0x10, R73 ;  /* 0x00000010483e7819 */ /* 0x000fe20000001249 */
[----:B------:R-:W-:Y:S01]  /*96f0*/  IMAD.U32 R52, R39, 0x10000, RZ ;  /* 0x0001000027347824 */ /* 0x000fe200078e00ff */
[----:B------:R-:W-:Y:S01]  /*9700*/  SHF.R.U32.HI R61, RZ, 0x10, R61 ;  /* 0x00000010ff3d7819 */ /* 0x000fe2000001163d */
[----:B------:R-:W-:Y:S01]  /*9710*/  IMAD.U32 R49, R35, 0x10000, RZ ;  /* 0x0001000023317824 */ /* 0x000fe200078e00ff */
[----:B------:R-:W-:Y:S01]  /*9720*/  SHF.R.U32.HI R73, RZ, 0x10, R73 ;  /* 0x00000010ff497819 */ /* 0x000fe20000011649 */
[----:B------:R-:W-:Y:S01]  /*9730*/  IMAD.U32 R44, R32, 0x10000, RZ ;  /* 0x00010000202c7824 */ /* 0x000fe200078e00ff */
[----:B------:R-:W-:-:S02]  /*9740*/  PRMT R164, R164, 0x5410, R61 ;  /* 0x00005410a4a47816 */ /* 0x000fc4000000003d */
[----:B------:R-:W-:Y:S02]  /*9750*/  PRMT R168, R168, 0x5410, R73 ;  /* 0x00005410a8a87816 */ /* 0x000fe40000000049 */
[--C-:B------:R-:W-:Y:S01]  /*9760*/  SHF.R.U64 R60, R74, 0x10, R75.reuse ;  /* 0x000000104a3c7819 */ /* 0x100fe2000000124b */
[----:B------:R-:W-:Y:S01]  /*9770*/  IMAD.U32 R53, R164, 0x10000, RZ ;  /* 0x00010000a4357824 */ /* 0x000fe200078e00ff */
[----:B------:R-:W-:Y:S02]  /*9780*/  SHF.R.U32.HI R75, RZ, 0x10, R75 ;  /* 0x00000010ff4b7819 */ /* 0x000fe4000001164b */
[----:B------:R-:W-:Y:S01]  /*9790*/  PRMT R161, R161, 0x5410, R54 ;  /* 0x00005410a1a17816 */ /* 0x000fe20000000036 */
[----:B------:R-:W-:Y:S01]  /*97a0*/  IMAD.U32 R54, R168, 0x10000, RZ ;  /* 0x00010000a8367824 */ /* 0x000fe200078e00ff */
[----:B------:R-:W-:Y:S02]  /*97b0*/  SHF.R.U32.HI R63, RZ, 0x10, R63 ;  /* 0x00000010ff3f7819 */ /* 0x000fe4000001163f */
[----:B------:R-:W-:-:S02]  /*97c0*/  PRMT R166, R166, 0x5410, R75 ;  /* 0x00005410a6a67816 */ /* 0x000fc4000000004b */
[----:B------:R-:W-:Y:S01]  /*97d0*/  PRMT R167, R167, 0x5410, R62 ;  /* 0x00005410a7a77816 */ /* 0x000fe2000000003e */
[CC--:B------:R-:W-:Y:S01]  /*97e0*/  FMUL.FTZ R62, R50.reuse, R53.reuse ;  /* 0x00000035323e7220 */ /* 0x0c0fe20000410000 */
[----:B------:R-:W-:Y:S01]  /*97f0*/  PRMT R165, R165, 0x5410, R60 ;  /* 0x00005410a5a57816 */ /* 0x000fe2000000003c */
[-C--:B------:R-:W-:Y:S01]  /*9800*/  FMUL.FTZ R60, R50, R54.reuse ;  /* 0x00000036323c7220 */ /* 0x080fe20000410000 */
[----:B------:R-:W-:Y:S01]  /*9810*/  LOP3.LUT R51, R37, 0xffff0000, RZ, 0xc0, !PT ;  /* 0xffff000025337812 */ /* 0x000fe200078ec0ff */
[----:B------:R-:W-:Y:S01]  /*9820*/  IMAD.U32 R50, R166, 0x10000, RZ ;  /* 0x00010000a6327824 */ /* 0x000fe200078e00ff */
[----:B------:R-:W-:Y:S01]  /*9830*/  PRMT R162, R162, 0x5410, R63 ;  /* 0x00005410a2a27816 */ /* 0x000fe2000000003f */
[C---:B------:R-:W-:Y:S01]  /*9840*/  FFMA.FTZ R60, R47.reuse, R53, -R60 ;  /* 0x000000352f3c7223 */ /* 0x040fe2000001083c */
[----:B------:R-:W-:Y:S01]  /*9850*/  LOP3.LUT R168, R168, 0xffff0000, RZ, 0xc0, !PT ;  /* 0xffff0000a8a87812 */ /* 0x000fe200078ec0ff */
[----:B------:R-:W-:Y:S01]  /*9860*/  FFMA.FTZ R62, R47, R54, R62 ;  /* 0x000000362f3e7223 */ /* 0x000fe2000001003e */
[----:B------:R-:W-:Y:S01]  /*9870*/  LOP3.LUT R164, R164, 0xffff0000, RZ, 0xc0, !PT ;  /* 0xffff0000a4a47812 */ /* 0x000fe200078ec0ff */
[----:B------:R-:W-:Y:S01]  /*9880*/  IMAD.U32 R47, R162, 0x10000, RZ ;  /* 0x00010000a22f7824 */ /* 0x000fe200078e00ff */
[----:B------:R-:W-:Y:S01]  /*9890*/  LOP3.LUT R48, R33, 0xffff0000, RZ, 0xc0, !PT ;  /* 0xffff000021307812 */ /* 0x000fe200078ec0ff */
[----:B------:R-:W-:Y:S01]  /*98a0*/  FMUL.FTZ R53, R51, R168 ;  /* 0x000000a833357220 */ /* 0x000fe20000410000 */
[----:B------:R-:W-:Y:S01]  /*98b0*/  PRMT R163, R163, 0x5410, R64 ;  /* 0x00005410a3a37816 */ /* 0x000fe20000000040 */
[----:B------:R-:W-:Y:S01]  /*98c0*/  FMUL.FTZ R51, R51, R164 ;  /* 0x000000a433337220 */ /* 0x000fe20000410000 */
[C---:B------:R-:W-:Y:S01]  /*98d0*/  FMUL.FTZ R54, R52.reuse, R50 ;  /* 0x0000003234367220 */ /* 0x040fe20000410000 */
[----:B------:R-:W-:Y:S01]  /*98e0*/  LOP3.LUT R39, R39, 0xffff0000, RZ, 0xc0, !PT ;  /* 0xffff000027277812 */ /* 0x000fe200078ec0ff */
[----:B------:R-:W-:Y:S01]  /*98f0*/  FMUL.FTZ R55, R52, R47 ;  /* 0x0000002f34377220 */ /* 0x000fe20000410000 */
[----:B------:R-:W-:Y:S01]  /*9900*/  LOP3.LUT R166, R166, 0xffff0000, RZ, 0xc0, !PT ;  /* 0xffff0000a6a67812 */ /* 0x000fe200078ec0ff */
[----:B------:R-:W-:Y:S01]  /*9910*/  FFMA.FTZ R53, R48, R164, -R53 ;  /* 0x000000a430357223 */ /* 0x000fe20000010835 */
[----:B------:R-:W-:Y:S01]  /*9920*/  LOP3.LUT R162, R162, 0xffff0000, RZ, 0xc0, !PT ;  /* 0xffff0000a2a27812 */ /* 0x000fe200078ec0ff */
[----:B------:R-:W-:Y:S01]  /*9930*/  FFMA.FTZ R51, R48, R168, R51 ;  /* 0x000000a830337223 */ /* 0x000fe20000010033 */
[----:B------:R-:W-:-:S02]  /*9940*/  IMAD.U32 R37, R36, 0x10000, RZ ;  /* 0x0001000024257824 */ /* 0x000fc400078e00ff */
[----:B------:R-:W-:Y:S01]  /*9950*/  FFMA.FTZ R54, R49, R47, -R54 ;  /* 0x0000002f31367223 */ /* 0x000fe20000010836 */
[----:B------:R-:W-:Y:S02]  /*9960*/  IMAD.U32 R48, R167, 0x10000, RZ ;  /* 0x00010000a7307824 */ /* 0x000fe400078e00ff */
[----:B------:R-:W-:Y:S01]  /*9970*/  FFMA.FTZ R55, R49, R50, R55 ;  /* 0x0000003231377223 */ /* 0x000fe20000010037 */
[----:B------:R-:W-:Y:S01]  /*9980*/  IMAD.U32 R47, R163, 0x10000, RZ ;  /* 0x00010000a32f7824 */ /* 0x000fe200078e00ff */
[----:B------:R-:W-:Y:S01]  /*9990*/  LOP3.LUT R46, R35, 0xffff0000, RZ, 0xc0, !PT ;  /* 0xffff0000232e7812 */ /* 0x000fe200078ec0ff */
[C---:B------:R-:W-:Y:S01]  /*99a0*/  FMUL.FTZ R49, R39.reuse, R166 ;  /* 0x000000a627317220 */ /* 0x040fe20000410000 */
[----:B------:R-:W-:Y:S01]  /*99b0*/  FMUL.FTZ R61, R39, R162 ;  /* 0x000000a2273d7220 */ /* 0x000fe20000410000 */
[----:B------:R-:W-:Y:S01]  /*99c0*/  LOP3.LUT R36, R36, 0xffff0000, RZ, 0xc0, !PT ;  /* 0xffff000024247812 */ /* 0x000fe200078ec0ff */
[----:B------:R-:W-:Y:S01]  /*99d0*/  FMUL.FTZ R39, R37, R48 ;  /* 0x0000003025277220 */ /* 0x000fe20000410000 */
[----:B------:R-:W-:Y:S01]  /*99e0*/  LOP3.LUT R167, R167, 0xffff0000, RZ, 0xc0, !PT ;  /* 0xffff0000a7a77812 */ /* 0x000fe200078ec0ff */
[-C--:B------:R-:W-:Y:S01]  /*99f0*/  FMUL.FTZ R37, R37, R47.reuse ;  /* 0x0000002f25257220 */ /* 0x080fe20000410000 */
[----:B------:R-:W-:Y:S01]  /*9a00*/  LOP3.LUT R163, R163, 0xffff0000, RZ, 0xc0, !PT ;  /* 0xffff0000a3a37812 */ /* 0x000fe200078ec0ff */
[----:B------:R-:W-:Y:S01]  /*9a10*/  FFMA.FTZ R49, R46, R162, -R49 ;  /* 0x000000a22e317223 */ /* 0x000fe20000010831 */
[----:B------:R-:W-:Y:S01]  /*9a20*/  LOP3.LUT R33, R32, 0xffff0000, RZ, 0xc0, !PT ;  /* 0xffff000020217812 */ /* 0x000fe200078ec0ff */
[----:B------:R-:W-:Y:S01]  /*9a30*/  FFMA.FTZ R166, R46, R166, R61 ;  /* 0x000000a62ea67223 */ /* 0x000fe2000001003d */
[----:B------:R-:W-:Y:S01]  /*9a40*/  FFMA.FTZ R39, R44, R47, -R39 ;  /* 0x0000002f2c277223 */ /* 0x000fe20000010827 */
[----:B------:R-:W-:Y:S01]  /*9a50*/  FMUL.FTZ R46, R36, R167 ;  /* 0x000000a7242e7220 */ /* 0x000fe20000410000 */
[----:B------:R-:W-:Y:S01]  /*9a60*/  FFMA.FTZ R44, R44, R48, R37 ;  /* 0x000000302c2c7223 */ /* 0x000fe20000010025 */
[----:B------:R-:W-:-:S02]  /*9a70*/  IMAD.U32 R35, R38, 0x10000, RZ ;  /* 0x0001000026237824 */ /* 0x000fc400078e00ff */
[-C--:B------:R-:W-:Y:S01]  /*9a80*/  FMUL.FTZ R48, R36, R163.reuse ;  /* 0x000000a324307220 */ /* 0x080fe20000410000 */
[----:B------:R-:W-:Y:S01]  /*9a90*/  IMAD.U32 R37, R165, 0x10000, RZ ;  /* 0x00010000a5257824 */ /* 0x000fe200078e00ff */
[----:B------:R-:W-:Y:S01]  /*9aa0*/  LOP3.LUT R38, R38, 0xffff0000, RZ, 0xc0, !PT ;  /* 0xffff000026267812 */ /* 0x000fe200078ec0ff */
[----:B------:R-:W-:Y:S01]  /*9ab0*/  IMAD.U32 R36, R161, 0x10000, RZ ;  /* 0x00010000a1247824 */ /* 0x000fe200078e00ff */
[----:B------:R-:W-:Y:S01]  /*9ac0*/  LOP3.LUT R165, R165, 0xffff0000, RZ, 0xc0, !PT ;  /* 0xffff0000a5a57812 */ /* 0x000fe200078ec0ff */
[----:B------:R-:W-:Y:S01]  /*9ad0*/  FFMA.FTZ R46, R33, R163, -R46 ;  /* 0x000000a3212e7223 */ /* 0x000fe2000001082e */
[----:B------:R-:W-:Y:S01]  /*9ae0*/  LOP3.LUT R161, R161, 0xffff0000, RZ, 0xc0, !PT ;  /* 0xffff0000a1a17812 */ /* 0x000fe200078ec0ff */
[C---:B------:R-:W-:Y:S02]  /*9af0*/  IMAD.U32 R32, R34.reuse, 0x10000, RZ ;  /* 0x0001000022207824 */ /* 0x040fe400078e00ff */
        /* <DEDUP_REMOVED lines=19> */
[----:B------:R-:W-:-:S02]  /*9c30*/  F2FP.BF16.F32.PACK_AB R37, R51, R62 ;  /* 0x0000003e3325723e */ /* 0x000fc400000010ff */
[----:B------:R-:W-:-:S07]  /*9c40*/  F2FP.BF16.F32.PACK_AB R38, R165, R48 ;  /* 0x00000030a526723e */ /* 0x000fce00000010ff */
.L_x_1411:
[----:B------:R-:W-:Y:S05]  /*9c50*/  BSYNC B2 ;  /* 0x0000000000027941 */ /* 0x000fea0003800000 */
.L_x_1410:
[----:B------:R-:W-:Y:S02]  /*9c60*/  ULDC.64 UR4, c[0x0][0x208] ;  /* 0x0000820000047ab9 */ /* 0x000fe40000000a00 */
[----:B0-----:R0:W-:Y:S04]  /*9c70*/  STG.E.128 desc[UR4][R40.64], R32 ;  /* 0x0000002028007986 */ /* 0x0011e8000c101d04 */
[----:B--2---:R0:W-:Y:S02]  /*9c80*/  @!P3 STG.E.128 desc[UR4][R42.64], R36 ;  /* 0x000000242a00b986 */ /* 0x0041e4000c101d04 */
.L_x_1409:
[----:B------:R-:W-:Y:S05]  /*9c90*/  BSYNC B1 ;  /* 0x0000000000017941 */ /* 0x000fea0003800000 */
.L_x_1408:
[----:B------:R-:W-:-:S13]  /*9ca0*/  ISETP.NE.AND P3, PT, R25, RZ, PT ;  /* 0x000000ff1900720c */ /* 0x000fda0003f65270 */
[----:B------:R-:W-:Y:S05]  /*9cb0*/  @!P3 BRA `(.L_x_1362) ;  /* 0x0000000800e8b947 */ /* 0x000fea0003800000 */
[----:B------:R-:W-:Y:S01]  /*9cc0*/  LOP3.LUT P5, RZ, R16, 0x1, RZ, 0xc0, !PT ;  /* 0x0000000110ff7812 */ /* 0x000fe200078ac0ff */
[----:B------:R-:W-:Y:S01]  /*9cd0*/  BSSY B1, `(.L_x_1412) ;  /* 0x0000073000017945 */ /* 0x000fe20003800000 */
[----:B0---4-:R-:W-:Y:S02]  /*9ce0*/  IADD3 R35, P3, P4, R108, R128, R15 ;  /* 0x000000806c237210 */ /* 0x011fe40007c7e00f */
[----:B------:R-:W-:Y:S02]  /*9cf0*/  SEL R149, R124, R149, !P5 ;  /* 0x000000957c957207 */ /* 0x000fe40006800000 */
[----:B---3--:R-:W-:Y:S02]  /*9d00*/  IADD3.X R38, R4, R45, R112, P3, P4 ;  /* 0x0000002d04267210 */ /* 0x008fe40001fe8470 */
[----:B------:R-:W-:Y:S02]  /*9d10*/  SHF.R.S32.HI R32, RZ, 0x1f, R149 ;  /* 0x0000001fff207819 */ /* 0x000fe40000011495 */
[----:B------:R-:W-:-:S02]  /*9d20*/  LEA R40, P3, R35, R120, 0x1 ;  /* 0x0000007823287211 */ /* 0x000fc400078608ff */
[----:B------:R-:W-:Y:S02]  /*9d30*/  LEA.HI R32, R32, R149, RZ, 0x4 ;  /* 0x0000009520207211 */ /* 0x000fe400078f20ff */
[----:B------:R-:W-:Y:S02]  /*9d40*/  LEA.HI.X R41, R35, R121, R38, 0x1, P3 ;  /* 0x0000007923297211 */ /* 0x000fe400018f0c26 */
[----:B------:R-:W-:Y:S02]  /*9d50*/  LEA.HI.SX32 R32, R32, R115, 0x1c ;  /* 0x0000007320207211 */ /* 0x000fe400078fe2ff */
[----:B------:R-:W-:Y:S02]  /*9d60*/  ISETP.GE.AND P3, PT, R199, R119, PT ;  /* 0x00000077c700720c */ /* 0x000fe40003f66270 */
        /* <DEDUP_REMOVED lines=19> */
[--C-:B------:R-:W-:Y:S01]  /*9ea0*/  SHF.R.U64 R55, R56, 0x10, R57.reuse ;  /* 0x0000001038377819 */ /* 0x100fe20000001239 */
[----:B------:R-:W-:Y:S01]  /*9eb0*/  IMAD.U32 R50, R39, 0x10000, RZ ;  /* 0x0001000027327824 */ /* 0x000fe200078e00ff */
[----:B------:R-:W-:Y:S02]  /*9ec0*/  SHF.R.U32.HI R56, RZ, 0x10, R57 ;  /* 0x00000010ff387819 */ /* 0x000fe40000011639 */
[----:B------:R-:W-:Y:S02]  /*9ed0*/  PRMT R160, R160, 0x5410, R69 ;  /* 0x00005410a0a07816 */ /* 0x000fe40000000045 */
[----:B------:R-:W-:-:S02]  /*9ee0*/  SHF.R.U64 R53, R58, 0x10, R59 ;  /* 0x000000103a357819 */ /* 0x000fc4000000123b */
[----:B------:R-:W-:Y:S02]  /*9ef0*/  SHF.R.U64 R57, R70, 0x10, R71 ;  /* 0x0000001046397819 */ /* 0x000fe40000001247 */
[----:B------:R-:W-:Y:S01]  /*9f00*/  PRMT R154, R154, 0x5410, R55 ;  /* 0x000054109a9a7816 */ /* 0x000fe20000000037 */
[----:B------:R-:W-:Y:S01]  /*9f10*/  IMAD.U32 R55, R160, 0x10000, RZ ;  /* 0x00010000a0377824 */ /* 0x000fe200078e00ff */
[----:B------:R-:W-:Y:S02]  /*9f20*/  PRMT R155, R155, 0x5410, R56 ;  /* 0x000054109b9b7816 */ /* 0x000fe40000000038 */
[----:B------:R-:W-:Y:S02]  /*9f30*/  SHF.R.U32.HI R71, RZ, 0x10, R71 ;  /* 0x00000010ff477819 */ /* 0x000fe40000011647 */
[----:B------:R-:W-:Y:S02]  /*9f40*/  SHF.R.U32.HI R58, RZ, 0x10, R59 ;  /* 0x00000010ff3a7819 */ /* 0x000fe4000001163b */
[----:B------:R-:W-:Y:S01]  /*9f50*/  PRMT R152, R152, 0x5410, R53 ;  /* 0x0000541098987816 */ /* 0x000fe20000000035 */
        /* <DEDUP_REMOVED lines=10> */
[----:B------:R-:W-:Y:S01]  /*a000*/  IMAD.U32 R53, R153, 0x10000, RZ ;  /* 0x0001000099357824 */ /* 0x000fe200078e00ff */
[----:B------:R-:W-:Y:S01]  /*a010*/  LOP3.LUT R155, R155, 0xffff0000, RZ, 0xc0, !PT ;  /* 0xffff00009b9b7812 */ /* 0x000fe200078ec0ff */
[----:B------:R-:W-:Y:S01]  /*a020*/  FFMA.FTZ R59, R44, R55, R59 ;  /* 0x000000372c3b7223 */ /* 0x000fe2000001003b */
        /* <DEDUP_REMOVED lines=8> */
[----:B------:R-:W-:Y:S01]  /*a0b0*/  PRMT R159, R159, 0x5410, R52 ;  /* 0x000054109f9f7816 */ /* 0x000fe20000000034 */
[----:B------:R-:W-:-:S02]  /*a0c0*/  IMAD.U32 R36, R35, 0x10000, RZ ;  /* 0x0001000023247824 */ /* 0x000fc400078e00ff */
[----:B------:R-:W-:Y:S01]  /*a0d0*/  FMUL.FTZ R50, R50, R53 ;  /* 0x0000003532327220 */ /* 0x000fe20000410000 */
[----:B------:R-:W-:Y:S01]  /*a0e0*/  LOP3.LUT R35, R35, 0xffff0000, RZ, 0xc0, !PT ;  /* 0xffff000023237812 */ /* 0x000fe200078ec0ff */
[C---:B------:R-:W-:Y:S01]  /*a0f0*/  FFMA.FTZ R61, R46.reuse, R155, -R61 ;  /* 0x0000009b2e3d7223 */ /* 0x040fe2000001083d */
[----:B------:R-:W-:Y:S01]  /*a100*/  LOP3.LUT R44, R153, 0xffff0000, RZ, 0xc0, !PT ;  /* 0xffff0000992c7812 */ /* 0x000fe200078ec0ff */
[----:B------:R-:W-:Y:S01]  /*a110*/  FFMA.FTZ R160, R46, R160, R49 ;  /* 0x000000a02ea07223 */ /* 0x000fe20000010031 */
[----:B------:R-:W-:Y:S01]  /*a120*/  FMUL.FTZ R48, R51, R158 ;  /* 0x0000009e33307220 */ /* 0x000fe20000410000 */
[C---:B------:R-:W-:Y:S01]  /*a130*/  FFMA.FTZ R55, R36.reuse, R53, -R55 ;  /* 0x0000003524377223 */ /* 0x040fe20000010837 */
[----:B------:R-:W-:Y:S01]  /*a140*/  FFMA.FTZ R57, R36, R57, R50 ;  /* 0x0000003924397223 */ /* 0x000fe20000010032 */
[----:B------:R-:W-:Y:S02]  /*a150*/  IMAD.U32 R46, R159, 0x10000, RZ ;  /* 0x000100009f2e7824 */ /* 0x000fe400078e00ff */
[----:B------:R-:W-:Y:S01]  /*a160*/  FFMA.FTZ R56, R35, R44, -R48 ;  /* 0x0000002c23387223 */ /* 0x000fe20000010830 */
[----:B------:R-:W-:-:S02]  /*a170*/  IMAD.U32 R36, R154, 0x10000, RZ ;  /* 0x000100009a247824 */ /* 0x000fc400078e00ff */
[----:B------:R-:W-:Y:S01]  /*a180*/  FMUL.FTZ R50, R51, R44 ;  /* 0x0000002c33327220 */ /* 0x000fe20000410000 */
[C---:B------:R-:W-:Y:S01]  /*a190*/  FMUL.FTZ R48, R37.reuse, R46 ;  /* 0x0000002e25307220 */ /* 0x040fe20000410000 */
[----:B------:R-:W-:Y:S02]  /*a1a0*/  IMAD.U32 R33, R32, 0x10000, RZ ;  /* 0x0001000020217824 */ /* 0x000fe400078e00ff */
[-C--:B------:R-:W-:Y:S01]  /*a1b0*/  FMUL.FTZ R37, R37, R36.reuse ;  /* 0x0000002425257220 */ /* 0x080fe20000410000 */
[----:B------:R-:W-:Y:S01]  /*a1c0*/  LOP3.LUT R44, R159, 0xffff0000, RZ, 0xc0, !PT ;  /* 0xffff00009f2c7812 */ /* 0x000fe200078ec0ff */
[C---:B------:R-:W-:Y:S02]  /*a1d0*/  IMAD.U32 R39, R38.reuse, 0x10000, RZ ;  /* 0x0001000026277824 */ /* 0x040fe400078e00ff */
[C---:B------:R-:W-:Y:S01]  /*a1e0*/  FFMA.FTZ R48, R33.reuse, R36, -R48 ;  /* 0x0000002421307223 */ /* 0x040fe20000010830 */
[----:B------:R-:W-:Y:S01]  /*a1f0*/  FFMA.FTZ R46, R33, R46, R37 ;  /* 0x0000002e212e7223 */ /* 0x000fe20000010025 */
[----:B------:R-:W-:Y:S01]  /*a200*/  LOP3.LUT R38, R38, 0xffff0000, RZ, 0xc0, !PT ;  /* 0xffff000026267812 */ /* 0x000fe200078ec0ff */
[----:B------:R-:W-:Y:S01]  /*a210*/  FFMA.FTZ R158, R35, R158, R50 ;  /* 0x0000009e239e7223 */ /* 0x000fe20000010032 */
[----:B------:R-:W-:Y:S01]  /*a220*/  LOP3.LUT R154, R154, 0xffff0000, RZ, 0xc0, !PT ;  /* 0xffff00009a9a7812 */ /* 0x000fe200078ec0ff */
[C---:B------:R-:W-:Y:S01]  /*a230*/  IMAD.U32 R36, R156.reuse, 0x10000, RZ ;  /* 0x000100009c247824 */ /* 0x040fe200078e00ff */
[----:B------:R-:W-:Y:S01]  /*a240*/  LOP3.LUT R37, R156, 0xffff0000, RZ, 0xc0, !PT ;  /* 0xffff00009c257812 */ /* 0x000fe200078ec0ff */
[----:B------:R-:W-:Y:S01]  /*a250*/  IMAD.U32 R33, R152, 0x10000, RZ ;  /* 0x0001000098217824 */ /* 0x000fe200078e00ff */
[----:B------:R-:W-:Y:S01]  /*a260*/  LOP3.LUT R43, R32, 0xffff0000, RZ, 0xc0, !PT ;  /* 0xffff0000202b7812 */ /* 0x000fe200078ec0ff */
[----:B------:R-:W-:Y:S01]  /*a270*/  FMUL.FTZ R50, R47, R44 ;  /* 0x0000002c2f327220 */ /* 0x000fe20000410000 */
[----:B------:R-:W-:Y:S01]  /*a280*/  LOP3.LUT R35, R152, 0xffff0000, RZ, 0xc0, !PT ;  /* 0xffff000098237812 */ /* 0x000fe200078ec0ff */
[----:B------:R-:W-:-:S02]  /*a290*/  IMAD.U32 R32, R34, 0x10000, RZ ;  /* 0x0001000022207824 */ /* 0x000fc400078e00ff */
[----:B------:R-:W-:Y:S01]  /*a2a0*/  FMUL.FTZ R49, R39, R36 ;  /* 0x0000002427317220 */ /* 0x000fe20000410000 */
[----:B------:R-:W-:Y:S01]  /*a2b0*/  LOP3.LUT R34, R34, 0xffff0000, RZ, 0xc0, !PT ;  /* 0xffff000022227812 */ /* 0x000fe200078ec0ff */
[-C--:B------:R-:W-:Y:S01]  /*a2c0*/  FMUL.FTZ R52, R47, R154.reuse ;  /* 0x0000009a2f347220 */ /* 0x080fe20000410000 */
[----:B------:R-:W-:Y:S01]  /*a2d0*/  FMUL.FTZ R39, R39, R33 ;  /* 0x0000002127277220 */ /* 0x000fe20000410000 */
[C---:B------:R-:W-:Y:S01]  /*a2e0*/  FMUL.FTZ R51, R38.reuse, R37 ;  /* 0x0000002526337220 */ /* 0x040fe20000410000 */
[C---:B------:R-:W-:Y:S01]  /*a2f0*/  FFMA.FTZ R47, R43.reuse, R154, -R50 ;  /* 0x0000009a2b2f7223 */ /* 0x040fe20000010832 */
[----:B------:R-:W-:Y:S01]  /*a300*/  FMUL.FTZ R38, R38, R35 ;  /* 0x0000002326267220 */ /* 0x000fe20000410000 */
[C---:B------:R-:W-:Y:S01]  /*a310*/  FFMA.FTZ R49, R32.reuse, R33, -R49 ;  /* 0x0000002120317223 */ /* 0x040fe20000010831 */
[----:B------:R-:W-:Y:S01]  /*a320*/  FFMA.FTZ R39, R32, R36, R39 ;  /* 0x0000002420277223 */ /* 0x000fe20000010027 */
        /* <DEDUP_REMOVED lines=13> */
.L_x_1413:
[----:B------:R-:W-:Y:S05]  /*a400*/  BSYNC B1 ;  /* 0x0000000000017941 */ /* 0x000fea0003800000 */
.L_x_1412:
[----:B------:R-:W-:Y:S01]  /*a410*/  ISETP.GE.AND P3, PT, R42, R147, PT ;  /* 0x000000932a00720c */ /* 0x000fe20003f66270 */
[----:B------:R-:W-:Y:S02]  /*a420*/  ULDC.64 UR4, c[0x0][0x208] ;  /* 0x0000820000047ab9 */ /* 0x000fe40000000a00 */
[----:B0-----:R0:W-:Y:S10]  /*a430*/  STG.E.128 desc[UR4][R40.64], R32 ;  /* 0x0000002028007986 */ /* 0x0011f4000c101d04 */
[----:B------:R-:W-:Y:S05]  /*a440*/  @P3 BRA `(.L_x_1362) ;  /* 0x0000000400043947 */ /* 0x000fea0003800000 */
[--C-:B0-----:R-:W-:Y:S01]  /*a450*/  SHF.R.S32.HI R32, RZ, 0x1f, R42.reuse ;  /* 0x0000001fff207819 */ /* 0x101fe2000001142a */
[----:B------:R-:W-:Y:S01]  /*a460*/  ULDC.64 UR4, c[0x0][0x208] ;  /* 0x0000820000047ab9 */ /* 0x000fe20000000a00 */
[----:B------:R-:W-:-:S04]  /*a470*/  IADD3 R42, P3, P4, R108, R128, R42 ;  /* 0x000000806c2a7210 */ /* 0x000fc80007c7e02a */
[----:B------:R-:W-:Y:S02]  /*a480*/  IADD3.X R45, R4, R45, R32, P3, P4 ;  /* 0x0000002d042d7210 */ /* 0x000fe40001fe8420 */
[----:B------:R-:W-:-:S04]  /*a490*/  LEA R120, P3, R42, R120, 0x1 ;  /* 0x000000782a787211 */ /* 0x000fc800078608ff */
[----:B------:R-:W-:-:S05]  /*a4a0*/  LEA.HI.X R121, R42, R121, R45, 0x1, P3 ;  /* 0x000000792a797211 */ /* 0x000fca00018f0c2d */
[----:B--2---:R0:W-:Y:S01]  /*a4b0*/  STG.E.128 desc[UR4][R120.64], R36 ;  /* 0x0000002478007986 */ /* 0x0041e2000c101d04 */
[----:B------:R-:W-:Y:S05]  /*a4c0*/  BRA `(.L_x_1362) ;  /* 0x0000000000e47947 */ /* 0x000fea0003800000 */
.L_x_1329:
[----:B------:R-:W-:-:S04]  /*a4d0*/  ULOP3.LUT UR4, UR60, 0x1, URZ, 0xfc, !UPT ;  /* 0x000000013c047892 */ /* 0x000fc8000f8efc3f */
[----:B------:R-:W-:-:S06]  /*a4e0*/  UISETP.NE.AND UP0, UPT, UR4, 0x3, UPT ;  /* 0x000000030400788c */ /* 0x000fcc000bf05270 */
[----:B------:R-:W-:-:S13]  /*a4f0*/  PLOP3.LUT P2, PT, PT, PT, UP0, 0x80, 0x0 ;  /* 0x000000000000781c */ /* 0x000fda0003f4f008 */
[----:B------:R-:W-:Y:S05]  /*a500*/  @!P2 BRA `(.L_x_1414) ;  /* 0x000000000004a947 */ /* 0x000fea0003800000 */
[----:B------:R-:W-:Y:S01]  /*a510*/  BPT.TRAP 0x1 ;  /* 0x000000040000795c */ /* 0x000fe20000300000 */
.L_x_1414:
[----:B------:R-:W-:Y:S01]  /*a520*/  IMAD R89, R22, 0x8, R17 ;  /* 0x0000000816597824 */ /* 0x000fe200078e0211 */
[----:B------:R-:W-:Y:S01]  /*a530*/  SHF.L.U32 R90, R204, 0x1f, RZ ;  /* 0x0000001fcc5a7819 */ /* 0x000fe200000006ff */
[----:B------:R-:W-:Y:S01]  /*a540*/  IMAD R88, R2, -0x60, R24 ;  /* 0xffffffa002587824 */ /* 0x000fe200078e0218 */
[----:B------:R-:W-:Y:S02]  /*a550*/  BSSY B1, `(.L_x_1415) ;  /* 0x0000004000017945 */ /* 0x000fe40003800000 */
[----:B------:R-:W0:Y:S02]  /*a560*/  SYNCS.PHASECHK.TRANS64.TRYWAIT P3, [R89+URZ+0x30890], R90 ;  /* 0x0308905a590075a7 */ /* 0x000e24000806017f */
[----:B------:R-:W-:Y:S01]  /*a570*/  VIMNMX R88, R88, 0x60, PT ;  /* 0x0000006058587848 */ /* 0x000fe20003fe0100 */
[----:B0-----:R-:W-:Y:S06]  /*a580*/  @!P3 BRA `(.L_x_1416) ;  /* 0x000001e40018b947 */ /* 0x001fec0003800000 */
.L_x_1732:
[----:B------:R-:W-:Y:S05]  /*a590*/  BSYNC B1 ;  /* 0x0000000000017941 */ /* 0x000fea0003800000 */
.L_x_1415:
[----:B------:R-:W-:Y:S01]  /*a5a0*/  ISETP.GE.AND P3, PT, R195, R88, PT ;  /* 0x00000058c300720c */ /* 0x000fe20003f66270 */
[----:B------:R-:W-:-:S12]  /*a5b0*/  BSSY B1, `(.L_x_1417) ;  /* 0x0000015000017945 */ /* 0x000fd80003800000 */
[----:B------:R-:W-:Y:S05]  /*a5c0*/  @P3 BRA `(.L_x_1418) ;  /* 0x00000000004c3947 */ /* 0x000fea0003800000 */
[----:B------:R-:W-:Y:S01]  /*a5d0*/  ISETP.NE.AND P3, PT, R20, RZ, PT ;  /* 0x000000ff1400720c */ /* 0x000fe20003f65270 */
[----:B------:R-:W-:-:S12]  /*a5e0*/  ULDC.64 UR4, c[0x0][0x208] ;  /* 0x0000820000047ab9 */ /* 0x000fd80000000a00 */
[----:B------:R-:W1:Y:S04]  /*a5f0*/  @P3 LDS.128 R32, [R30+0x1e000] ;  /* 0x01e000001e203984 */ /* 0x000e680000000c00 */
[----:B-1----:R-:W-:Y:S01]  /*a600*/  @P3 STG.E.128 desc[UR4][R38.64], R32 ;  /* 0x0000002026003986 */ /* 0x002fe2000c101d04 */
[----:B------:R-:W-:-:S13]  /*a610*/  ISETP.NE.AND P3, PT, R21, RZ, PT ;  /* 0x000000ff1500720c */ /* 0x000fda0003f65270 */
        /* <DEDUP_REMOVED lines=13> */
[----:B-1----:R1:W-:Y:S02]  /*a6f0*/  @P3 STG.E.128 desc[UR4][R38.64+0x140], R32 ;  /* 0x0001402026003986 */ /* 0x0023e4000c101d04 */
.L_x_1418:
[----:B------:R-:W-:Y:S05]  /*a700*/  BSYNC B1 ;  /* 0x0000000000017941 */ /* 0x000fea0003800000 */
.L_x_1417:
[----:B------:R-:W-:-:S13]  /*a710*/  ISETP.GE.AND P3, PT, R221, R88, PT ;  /* 0x00000058dd00720c */ /* 0x000fda0003f66270 */
[----:B------:R-:W-:Y:S05]  /*a720*/  @P3 BRA `(.L_x_1362) ;  /* 0x00000000004c3947 */ /* 0x000fea0003800000 */
[----:B------:R-:W-:Y:S01]  /*a730*/  ISETP.NE.AND P3, PT, R20, RZ, PT ;  /* 0x000000ff1400720c */ /* 0x000fe20003f65270 */
[----:B------:R-:W-:-:S12]  /*a740*/  ULDC.64 UR4, c[0x0][0x208] ;  /* 0x0000820000047ab9 */ /* 0x000fd80000000a00 */
[----:B-1----:R-:W1:Y:S04]  /*a750*/  @P3 LDS.128 R32, [R30+0x20000] ;  /* 0x020000001e203984 */ /* 0x002e680000000c00 */
        /* <DEDUP_REMOVED lines=16> */
.L_x_1362:
[----:B------:R-:W-:Y:S05]  /*a860*/  BSYNC B0 ;  /* 0x0000000000007941 */ /* 0x000fea0003800000 */
.L_x_1328:
        /* <DEDUP_REMOVED lines=17> */
.L_x_1420:
[----:B------:R-:W-:Y:S05]  /*a980*/  BSYNC B0 ;  /* 0x0000000000007941 */ /* 0x000fea0003800000 */
.L_x_1419:
[----:B------:R-:W1:Y:S01]  /*a990*/  SYNCS.PHASECHK.TRANS64.TRYWAIT P2, [R89+URZ+0x308b0], R90 ;  /* 0x0308b05a590075a7 */ /* 0x000e62000804017f */
[----:B------:R-:W-:Y:S01]  /*a9a0*/  ULDC UR61, c[0x0][0x2e4] ;  /* 0x0000b900003d7ab9 */ /* 0x000fe20000000800 */
[----:B------:R-:W-:Y:S01]  /*a9b0*/  ULDC.64 UR56, c[0x0][0x318] ;  /* 0x0000c60000387ab9 */ /* 0x000fe20000000a00 */
[----:B------:R-:W-:Y:S01]  /*a9c0*/  ULDC.64 UR58, c[0x0][0x308] ;  /* 0x0000c200003a7ab9 */ /* 0x000fe20000000a00 */
[----:B------:R-:W-:Y:S04]  /*a9d0*/  BSSY B0, `(.L_x_1421) ;  /* 0x0000002000007945 */ /* 0x000fe80003800000 */
[----:B-1----:R-:W-:Y:S05]  /*a9e0*/  @!P2 BRA `(.L_x_1422) ;  /* 0x000001e00014a947 */ /* 0x002fea0003800000 */
.L_x_1733:
[----:B------:R-:W-:Y:S05]  /*a9f0*/  BSYNC B0 ;  /* 0x0000000000007941 */ /* 0x000fea0003800000 */
.L_x_1421:
[----:B------:R-:W-:Y:S01]  /*aa00*/  ISETP.GE.AND P2, PT, R195, R88, PT ;  /* 0x00000058c300720c */ /* 0x000fe20003f46270 */
[----:B------:R-:W-:Y:S01]  /*aa10*/  BSSY B0, `(.L_x_1423) ;  /* 0x000001e000007945 */ /* 0x000fe20003800000 */
[----:B------:R-:W-:-:S11]  /*aa20*/  IMAD.WIDE R36, R2, 0x60, R122 ;  /* 0x0000006002247825 */ /* 0x000fd600078e027a */
[----:B------:R-:W-:Y:S05]  /*aa30*/  @P2 BRA `(.L_x_1424) ;  /* 0x00000000006c2947 */ /* 0x000fea0003800000 */
[----:B------:R-:W-:Y:S01]  /*aa40*/  IMAD R35, R37, UR56, RZ ;  /* 0x0000003825237c24 */ /* 0x000fe2000f8e02ff */
[----:B------:R-:W-:Y:S01]  /*aa50*/  ULDC.64 UR4, c[0x0][0x208] ;  /* 0x0000820000047ab9 */ /* 0x000fe20000000a00 */
[----:B0-----:R-:W-:Y:S02]  /*aa60*/  IMAD.MOV.U32 R32, RZ, RZ, R106 ;  /* 0x000000ffff207224 */ /* 0x001fe400078e006a */
[----:B------:R-:W-:Y:S02]  /*aa70*/  IMAD.MOV.U32 R33, RZ, RZ, R29 ;  /* 0x000000ffff217224 */ /* 0x000fe400078e001d */
[C---:B------:R-:W-:Y:S02]  /*aa80*/  IMAD R35, R36.reuse, UR57, R35 ;  /* 0x0000003924237c24 */ /* 0x040fe4000f8e0223 */
[----:B------:R-:W-:-:S04]  /*aa90*/  IMAD.WIDE.U32 R32, R36, UR56, R32 ;  /* 0x0000003824207c25 */ /* 0x000fc8000f8e0020 */
[----:B------:R-:W-:Y:S01]  /*aaa0*/  IMAD.IADD R33, R33, 0x1, R35 ;  /* 0x0000000121217824 */ /* 0x000fe200078e0223 */
[----:B------:R-:W-:-:S04]  /*aab0*/  LEA R38, P2, R32, UR58, 0x1 ;  /* 0x0000003a20267c11 */ /* 0x000fc8000f8408ff */
[----:B------:R-:W-:Y:S02]  /*aac0*/  LEA.HI.X R39, R32, UR59, R33, 0x1, P2 ;  /* 0x0000003b20277c11 */ /* 0x000fe400090f0c21 */
[----:B------:R-:W-:-:S13]  /*aad0*/  ISETP.GE.AND P2, PT, R192, UR61, PT ;  /* 0x0000003dc0007c0c */ /* 0x000fda000bf46270 */
[----:B------:R-:W0:Y:S04]  /*aae0*/  @!P2 LDS.128 R32, [R30] ;  /* 0x000000001e20a984 */ /* 0x000e280000000c00 */
[----:B0-----:R-:W-:Y:S01]  /*aaf0*/  @!P2 STG.E.128 desc[UR4][R38.64], R32 ;  /* 0x000000202600a986 */ /* 0x001fe2000c101d04 */
[----:B------:R-:W-:-:S13]  /*ab00*/  ISETP.GE.AND P2, PT, R198, UR61, PT ;  /* 0x0000003dc6007c0c */ /* 0x000fda000bf46270 */
[----:B------:R-:W0:Y:S04]  /*ab10*/  @!P2 LDS.128 R32, [R31] ;  /* 0x000000001f20a984 */ /* 0x000e280000000c00 */
[----:B0-----:R-:W-:Y:S01]  /*ab20*/  @!P2 STG.E.128 desc[UR4][R38.64+0x40], R32 ;  /* 0x000040202600a986 */ /* 0x001fe2000c101d04 */
[----:B------:R-:W-:-:S13]  /*ab30*/  ISETP.GE.AND P2, PT, R199, UR61, PT ;  /* 0x0000003dc7007c0c */ /* 0x000fda000bf46270 */
[----:B------:R-:W0:Y:S04]  /*ab40*/  @!P2 LDS.128 R32, [R30+0x3000] ;  /* 0x003000001e20a984 */ /* 0x000e280000000c00 */
        /* <DEDUP_REMOVED lines=9> */
[----:B0-----:R2:W-:Y:S02]  /*abe0*/  @!P2 STG.E.128 desc[UR4][R38.64+0x140], R32 ;  /* 0x000140202600a986 */ /* 0x0015e4000c101d04 */
.L_x_1424:
[----:B------:R-:W-:Y:S05]  /*abf0*/  BSYNC B0 ;  /* 0x0000000000007941 */ /* 0x000fea0003800000 */
.L_x_1423:
[----:B------:R-:W-:Y:S01]  /*ac00*/  ISETP.GE.AND P2, PT, R221, R88, PT ;  /* 0x00000058dd00720c */ /* 0x000fe20003f46270 */
[----:B------:R-:W-:-:S12]  /*ac10*/  BSSY B0, `(.L_x_1425) ;  /* 0x000001f000007945 */ /* 0x000fd80003800000 */
[----:B------:R-:W-:Y:S05]  /*ac20*/  @P2 BRA `(.L_x_1426) ;  /* 0x0000000000742947 */ /* 0x000fea0003800000 */
[----:B--2---:R-:W-:Y:S01]  /*ac30*/  IADD3 R35, P2, R36, 0x40, RZ ;  /* 0x0000004024237810 */ /* 0x004fe20007f5e0ff */
[----:B0-----:R-:W-:Y:S01]  /*ac40*/  IMAD.MOV.U32 R32, RZ, RZ, R106 ;  /* 0x000000ffff207224 */ /* 0x001fe200078e006a */
[----:B------:R-:W-:Y:S01]  /*ac50*/  ULDC.64 UR4, c[0x0][0x208] ;  /* 0x0000820000047ab9 */ /* 0x000fe20000000a00 */
[----:B------:R-:W-:Y:S02]  /*ac60*/  IMAD.MOV.U32 R33, RZ, RZ, R29 ;  /* 0x000000ffff217224 */ /* 0x000fe400078e001d */
[----:B------:R-:W-:Y:S02]  /*ac70*/  IMAD.X R36, RZ, RZ, R37, P2 ;  /* 0x000000ffff247224 */ /* 0x000fe400010e0625 */
[----:B------:R-:W-:-:S04]  /*ac80*/  IMAD.WIDE.U32 R32, R35, UR56, R32 ;  /* 0x0000003823207c25 */ /* 0x000fc8000f8e0020 */
[----:B------:R-:W-:-:S04]  /*ac90*/  IMAD R36, R36, UR56, RZ ;  /* 0x0000003824247c24 */ /* 0x000fc8000f8e02ff */
[----:B------:R-:W-:Y:S01]  /*aca0*/  IMAD R35, R35, UR57, R36 ;  /* 0x0000003923237c24 */ /* 0x000fe2000f8e0224 */
[----:B------:R-:W-:-:S03]  /*acb0*/  LEA R36, P2, R32, UR58, 0x1 ;  /* 0x0000003a20247c11 */ /* 0x000fc6000f8408ff */
[----:B------:R-:W-:-:S05]  /*acc0*/  IMAD.IADD R33, R33, 0x1, R35 ;  /* 0x0000000121217824 */ /* 0x000fca00078e0223 */
[----:B------:R-:W-:Y:S02]  /*acd0*/  LEA.HI.X R37, R32, UR59, R33, 0x1, P2 ;  /* 0x0000003b20257c11 */ /* 0x000fe400090f0c21 */
        /* <DEDUP_REMOVED lines=18> */
.L_x_1426:
[----:B------:R-:W-:Y:S05]  /*ae00*/  BSYNC B0 ;  /* 0x0000000000007941 */ /* 0x000fea0003800000 */
.L_x_1425:
[----:B------:R-:W-:Y:S01]  /*ae10*/  @!PT LDS RZ, [RZ] ;  /* 0x00000000fffff984 */ /* 0x000fe20000000800 */
[----:B------:R-:W-:Y:S01]  /*ae20*/  @!PT LDS RZ, [RZ] ;  /* 0x00000000fffff984 */ /* 0x000fe20000000800 */
[----:B------:R-:W-:Y:S01]  /*ae30*/  @!PT LDS RZ, [RZ] ;  /* 0x00000000fffff984 */ /* 0x000fe20000000800 */
[----:B------:R-:W-:Y:S01]  /*ae40*/  @!PT LDS RZ, [RZ] ;  /* 0x00000000fffff984 */ /* 0x000fe20000000800 */
[----:B------:R4:W-:Y:S06]  /*ae50*/  MEMBAR.ALL.CTA ;  /* 0x0000000000007992 */ /* 0x0009ec0000008000 */
[----:B----4-:R-:W4:Y:S01]  /*ae60*/  FENCE.VIEW.ASYNC.S ;  /* 0x00000000000073c6 */ /* 0x010f220000000000 */
[----:B-1----:R-:W-:Y:S01]  /*ae70*/  @!P3 VIADD R89, R89, 0x308c0 ;  /* 0x000308c05959b836 */ /* 0x002fe20000000000 */
[----:B----4-:R1:W-:Y:S01]  /*ae80*/  BAR.SYNC.DEFER_BLOCKING R151, 0x80 ;  /* 0x000200970000751d */ /* 0x0103e20000010000 */
[----:B------:R-:W-:Y:S01]  /*ae90*/  LOP3.LUT P4, RZ, R16, 0x2, RZ, 0xc0, !PT ;  /* 0x0000000210ff7812 */ /* 0x000fe2000788c0ff */
[----:B------:R-:W-:-:S02]  /*aea0*/  VIADD R22, R22, 0x1 ;  /* 0x0000000116167836 */ /* 0x000fc40000000000 */
[----:B------:R-:W-:Y:S02]  /*aeb0*/  @!P3 PRMT R89, RZ, 0x654, R89 ;  /* 0x00000654ff59b816 */ /* 0x000fe40000000059 */
[----:B------:R-:W-:Y:S02]  /*aec0*/  PLOP3.LUT P2, PT, PT, PT, PT, 0x8, 0x0 ;  /* 0x000000000000781c */ /* 0x000fe40003f4e170 */
[----:B------:R1:W-:Y:S01]  /*aed0*/  @!P3 SYNCS.ARRIVE.TRANS64.RED.A1T0 RZ, [R89+URZ], RZ ;  /* 0x000000ff59ffb9a7 */ /* 0x0003e2000810043f */
[----:B------:R-:W-:-:S04]  /*aee0*/  ISETP.NE.AND P3, PT, R22, 0x2, PT ;  /* 0x000000021600780c */ /* 0x000fc80003f65270 */
[----:B------:R-:W-:Y:S02]  /*aef0*/  SEL R31, RZ, 0x1, P3 ;  /* 0x00000001ff1f7807 */ /* 0x000fe40001800000 */
[----:B------:R-:W-:Y:S02]  /*af00*/  SEL R22, R22, RZ, P3 ;  /* 0x000000ff16167207 */ /* 0x000fe40001800000 */
[----:B------:R-:W-:Y:S01]  /*af10*/  LOP3.LUT R204, R204, R31, RZ, 0x3c, !PT ;  /* 0x0000001fcccc7212 */ /* 0x000fe200078e3cff */
[----:B-1----:R-:W-:Y:S06]  /*af20*/  @P4 BRA `(.L_x_1427) ;  /* 0xffffff7800a84947 */ /* 0x002fec000383ffff */
.L_x_1323:
[----:B------:R-:W1:Y:S01]  /*af30*/  LDC.64 R4, c[0x0][0x9e0] ;  /* 0x00027800ff047b82 */ /* 0x000e620000000a00 */
[----:B------:R-:W-:Y:S01]  /*af40*/  BSSY B0, `(.L_x_1428) ;  /* 0x0000005000007945 */ /* 0x000fe20003800000 */
[----:B-1----:R-:W-:-:S03]  /*af50*/  ISETP.GE.AND P0, PT, R5, 0x1, PT ;  /* 0x000000010500780c */ /* 0x002fc60003f06270 */
[----:B------:R-:W-:Y:S10]  /*af60*/  @P2 BRA `(.L_x_1429) ;  /* 0x0000000000082947 */ /* 0x000ff40003800000 */
[----:B------:R-:W1:Y:S02]  /*af70*/  FENCE.VIEW.ASYNC.G ;  /* 0x00000000000073c6 */ /* 0x000e640000000100 */
[----:B-1----:R-:W-:Y:S06]  /*af80*/  BAR.ARV 0xc, 0x120 ;  /* 0x0304800000007b1d */ /* 0x002fec0000002000 */
.L_x_1429:
[----:B------:R-:W-:Y:S05]  /*af90*/  BSYNC B0 ;  /* 0x0000000000007941 */ /* 0x000fea0003800000 */
.L_x_1428:
[----:B------:R-:W-:Y:S01]  /*afa0*/  IMAD.IADD R0, R146, 0x1, R4 ;  /* 0x0000000192007824 */ /* 0x000fe200078e0204 */
[----:B------:R-:W-:Y:S06]  /*afb0*/  @!P0 BRA `(.L_x_1430) ;  /* 0x0000000000488947 */ /* 0x000fec0003800000 */
[C---:B------:R-:W-:Y:S01]  /*afc0*/  ISETP.GT.AND P1, PT, R146.reuse, RZ, PT ;  /* 0x000000ff9200720c */ /* 0x040fe20003f24270 */
[----:B------:R-:W-:Y:S01]  /*afd0*/  BSSY B0, `(.L_x_1431) ;  /* 0x000000e000007945 */ /* 0x000fe20003800000 */
[----:B------:R-:W-:-:S11]  /*afe0*/  VIADD R2, R146, 0xffffffff ;  /* 0xffffffff92027836 */ /* 0x000fd60000000000 */
        /* <DEDUP_REMOVED lines=8> */
.L_x_1432:
[----:B------:R-:W-:-:S13]  /*b070*/  ISETP.NE.AND P1, PT, R5, 0x1, PT ;  /* 0x000000010500780c */ /* 0x000fda0003f25270 */
[----:B------:R-:W1:Y:S02]  /*b080*/  @P1 LDC.64 R6, c[0x0][0x9e8] ;  /* 0x00027a00ff061b82 */ /* 0x000e640000000a00 */
[----:B-1----:R-:W-:-:S05]  /*b090*/  @P1 IMAD.HI.U32 R4, R2, R6, RZ ;  /* 0x0000000602041227 */ /* 0x002fca00078e00ff */
[----:B------:R-:W-:-:S07]  /*b0a0*/  @P1 SHF.R.U32.HI R2, RZ, R7, R4 ;  /* 0x00000007ff021219 */ /* 0x000fce0000011604 */
.L_x_1433:
[----:B------:R-:W-:Y:S05]  /*b0b0*/  BSYNC B0 ;  /* 0x0000000000007941 */ /* 0x000fea0003800000 */
.L_x_1431:
[----:B------:R-:W-:-:S05]  /*b0c0*/  IMAD R3, R2, R5, R5 ;  /* 0x0000000502037224 */ /* 0x000fca00078e0205 */
[----:B------:R-:W-:-:S07]  /*b0d0*/  VIMNMX R0, R0, R3, PT ;  /* 0x0000000300007248 */ /* 0x000fce0003fe0100 */
.L_x_1430:
[----:B------:R-:W-:Y:S01]  /*b0e0*/  VIADD R0, R0, 0x5f ;  /* 0x0000005f00007836 */ /* 0x000fe20000000000 */
[----:B------:R-:W-:-:S03]  /*b0f0*/  ULDC UR4, c[0x0][0x9dc] ;  /* 0x0002770000047ab9 */ /* 0x000fc60000000800 */
[----:B------:R-:W-:-:S05]  /*b100*/  IMAD.HI R0, R0, 0x2aaaaaab, RZ ;  /* 0x2aaaaaab00007827 */ /* 0x000fca00078e02ff */
[----:B------:R-:W-:-:S04]  /*b110*/  SHF.R.U32.HI R3, RZ, 0x1f, R0 ;  /* 0x0000001fff037819 */ /* 0x000fc80000011600 */
[----:B------:R-:W-:Y:S01]  /*b120*/  LEA.HI.SX32 R3, R0, R3, 0x1c ;  /* 0x0000000300037211 */ /* 0x000fe200078fe2ff */
[----:B------:R-:W-:-:S03]  /*b130*/  VIADD R0, R145, -UR4 ;  /* 0x8000000491007c36 */ /* 0x000fc60008000000 */
[----:B------:R-:W-:Y:S01]  /*b140*/  VIMNMX R150, R150, R3, PT ;  /* 0x0000000396967248 */ /* 0x000fe20003fe0100 */
[----:B------:R-:W-:Y:S06]  /*b150*/  @!P0 BRA `(.L_x_1434) ;  /* 0x0000000000448947 */ /* 0x000fec0003800000 */
[----:B------:R-:W-:Y:S01]  /*b160*/  ISETP.GT.AND P0, PT, R145, -0x1, PT ;  /* 0xffffffff9100780c */ /* 0x000fe20003f04270 */
[----:B------:R-:W-:-:S12]  /*b170*/  BSSY B0, `(.L_x_1435) ;  /* 0x000000d000007945 */ /* 0x000fd80003800000 */
        /* <DEDUP_REMOVED lines=8> */
.L_x_1436:
[----:B------:R-:W-:-:S13]  /*b200*/  ISETP.NE.AND P0, PT, R5, 0x1, PT ;  /* 0x000000010500780c */ /* 0x000fda0003f05270 */
[----:B------:R-:W1:Y:S02]  /*b210*/  @P0 LDC.64 R2, c[0x0][0x9e8] ;  /* 0x00027a00ff020b82 */ /* 0x000e640000000a00 */
[----:B-1----:R-:W-:-:S05]  /*b220*/  @P0 IMAD.HI.U32 R2, R145, R2, RZ ;  /* 0x0000000291020227 */ /* 0x002fca00078e00ff */
[----:B------:R-:W-:-:S07]  /*b230*/  @P0 SHF.R.U32.HI R145, RZ, R3, R2 ;  /* 0x00000003ff910219 */ /* 0x000fce0000011602 */
.L_x_1437:
[----:B------:R-:W-:Y:S05]  /*b240*/  BSYNC B0 ;  /* 0x0000000000007941 */ /* 0x000fea0003800000 */
.L_x_1435:
[----:B------:R-:W-:-:S05]  /*b250*/  IMAD R145, R145, R5, RZ ;  /* 0x0000000591917224 */ /* 0x000fca00078e02ff */
[----:B------:R-:W-:-:S07]  /*b260*/  VIMNMX R0, R0, R145, !PT ;  /* 0x0000009100007248 */ /* 0x000fce0007fe0100 */
.L_x_1434:
[----:B------:R-:W-:Y:S01]  /*b270*/  IMAD.HI R0, R0, 0x2aaaaaab, RZ ;  /* 0x2aaaaaab00007827 */ /* 0x000fe200078e02ff */
[----:B------:R-:W-:Y:S02]  /*b280*/  PLOP3.LUT P0, PT, PT, PT, PT, 0x80, 0x0 ;  /* 0x000000000000781c */ /* 0x000fe40003f0f070 */
[----:B------:R-:W-:Y:S02]  /*b290*/  CS2R R118, SRZ ;  /* 0x0000000000767805 */ /* 0x000fe4000001ff00 */
[----:B------:R-:W-:Y:S02]  /*b2a0*/  CS2R R116, SRZ ;  /* 0x0000000000747805 */ /* 0x000fe4000001ff00 */
[----:B------:R-:W-:Y:S02]  /*b2b0*/  CS2R R114, SRZ ;  /* 0x0000000000727805 */ /* 0x000fe4000001ff00 */
[----:B------:R-:W-:Y:S02]  /*b2c0*/  SHF.R.U32.HI R3, RZ, 0x1f, R0 ;  /* 0x0000001fff037819 */ /* 0x000fe40000011600 */
[----:B------:R-:W-:-:S02]  /*b2d0*/  CS2R R112, SRZ ;  /* 0x0000000000707805 */ /* 0x000fc4000001ff00 */
[----:B------:R-:W-:Y:S01]  /*b2e0*/  CS2R R106, SRZ ;  /* 0x00000000006a7805 */ /* 0x000fe2000001ff00 */
[----:B------:R-:W-:Y:S01]  /*b2f0*/  IMAD.MOV.U32 R110, RZ, RZ, RZ ;  /* 0x000000ffff6e7224 */ /* 0x000fe200078e00ff */
[----:B------:R-:W-:Y:S02]  /*b300*/  LEA.HI.SX32 R212, R0, R3, 0x1c ;  /* 0x0000000300d47211 */ /* 0x000fe400078fe2ff */
[----:B------:R-:W-:Y:S02]  /*b310*/  CS2R R2, SRZ ;  /* 0x0000000000027805 */ /* 0x000fe4000001ff00 */
[----:B------:R-:W-:Y:S02]  /*b320*/  CS2R R108, SRZ ;  /* 0x00000000006c7805 */ /* 0x000fe4000001ff00 */
[----:B------:R-:W-:Y:S02]  /*b330*/  CS2R R54, SRZ ;  /* 0x0000000000367805 */ /* 0x000fe4000001ff00 */
[----:B------:R-:W-:-:S02]  /*b340*/  VIMNMX R212, RZ, R212, !PT ;  /* 0x000000d4ffd47248 */ /* 0x000fc40007fe0100 */
[----:B------:R-:W-:Y:S01]  /*b350*/  CS2R R104, SRZ ;  /* 0x0000000000687805 */ /* 0x000fe2000001ff00 */
[----:B------:R-:W-:Y:S01]  /*b360*/  IMAD.MOV.U32 R103, RZ, RZ, RZ ;  /* 0x000000ffff677224 */ /* 0x000fe200078e00ff */
[----:B------:R-:W-:Y:S02]  /*b370*/  CS2R R98, SRZ ;  /* 0x0000000000627805 */ /* 0x000fe4000001ff00 */
[----:B------:R-:W-:Y:S02]  /*b380*/  ISETP.GT.AND P1, PT, R150, R212, PT ;  /* 0x000000d49600720c */ /* 0x000fe40003f24270 */
[----:B------:R-:W-:Y:S02]  /*b390*/  CS2R R100, SRZ ;  /* 0x0000000000647805 */ /* 0x000fe4000001ff00 */
[----:B------:R-:W-:Y:S01]  /*b3a0*/  CS2R R96, SRZ ;  /* 0x0000000000607805 */ /* 0x000fe2000001ff00 */
[----:B------:R-:W-:Y:S01]  /*b3b0*/  IMAD.MOV.U32 R95, RZ, RZ, RZ ;  /* 0x000000ffff5f7224 */ /* 0x000fe200078e00ff */
[----:B------:R-:W-:-:S02]  /*b3c0*/  CS2R R90, SRZ ;  /* 0x00000000005a7805 */ /* 0x000fc4000001ff00 */
[----:B------:R-:W-:Y:S02]  /*b3d0*/  CS2R R92, SRZ ;  /* 0x00000000005c7805 */ /* 0x000fe4000001ff00 */
[----:B------:R-:W-:Y:S02]  /*b3e0*/  CS2R R62, SRZ ;  /* 0x00000000003e7805 */ /* 0x000fe4000001ff00 */
[----:B------:R-:W-:Y:S01]  /*b3f0*/  CS2R R88, SRZ ;  /* 0x0000000000587805 */ /* 0x000fe2000001ff00 */
[----:B------:R-:W-:Y:S01]  /*b400*/  IMAD.MOV.U32 R87, RZ, RZ, RZ ;  /* 0x000000ffff577224 */ /* 0x000fe200078e00ff */
[----:B------:R-:W-:Y:S02]  /*b410*/  CS2R R82, SRZ ;  /* 0x0000000000527805 */ /* 0x000fe4000001ff00 */
[----:B------:R-:W-:Y:S02]  /*b420*/  CS2R R84, SRZ ;  /* 0x0000000000547805 */ /* 0x000fe4000001ff00 */
[----:B------:R-:W-:Y:S01]  /*b430*/  CS2R R80, SRZ ;  /* 0x0000000000507805 */ /* 0x000fe2000001ff00 */
[----:B------:R-:W-:Y:S01]  /*b440*/  IMAD.MOV.U32 R79, RZ, RZ, RZ ;  /* 0x000000ffff4f7224 */ /* 0x000fe200078e00ff */
        /* <DEDUP_REMOVED lines=18> */
[----:B------:R-:W-:Y:S02]  /*b570*/  CS2R R44, SRZ ;  /* 0x00000000002c7805 */ /* 0x000fe4000001ff00 */
[----:B------:R-:W-:-:S02]  /*b580*/  CS2R R120, SRZ ;  /* 0x0000000000787805 */ /* 0x000fc4000001ff00 */
[----:B------:R-:W-:Y:S02]  /*b590*/  CS2R R40, SRZ ;  /* 0x0000000000287805 */ /* 0x000fe4000001ff00 */
[----:B------:R-:W-:Y:S02]  /*b5a0*/  CS2R R132, SRZ ;  /* 0x0000000000847805 */ /* 0x000fe4000001ff00 */
[----:B---3--:R-:W-:Y:S02]  /*b5b0*/  CS2R R36, SRZ ;  /* 0x0000000000247805 */ /* 0x008fe4000001ff00 */
[----:B------:R-:W-:Y:S02]  /*b5c0*/  CS2R R122, SRZ ;  /* 0x00000000007a7805 */ /* 0x000fe4000001ff00 */
[----:B0-2---:R-:W-:Y:S02]  /*b5d0*/  CS2R R32, SRZ ;  /* 0x0000000000207805 */ /* 0x005fe4000001ff00 */
[----:B------:R-:W-:-:S02]  /*b5e0*/  CS2R R134, SRZ ;  /* 0x0000000000867805 */ /* 0x000fc4000001ff00 */
[----:B------:R-:W-:Y:S02]  /*b5f0*/  CS2R R28, SRZ ;  /* 0x00000000001c7805 */ /* 0x000fe4000001ff00 */
[----:B------:R-:W-:Y:S01]  /*b600*/  CS2R R24, SRZ ;  /* 0x0000000000187805 */ /* 0x000fe2000001ff00 */
[----:B------:R-:W-:Y:S06]  /*b610*/  @!P1 BRA `(.L_x_1438) ;  /* 0x00000144007c9947 */ /* 0x000fec0003800000 */
[----:B------:R-:W2:Y:S04]  /*b620*/  LDL R4, [R1+0x38] ;  /* 0x0000380001047983 */ /* 0x000ea80000100800 */
[----:B------:R-:W0:Y:S02]  /*b630*/  SHFL.IDX PT, R0, R234, RZ, 0x1f ;  /* 0x00001fffea007589 */ /* 0x000e2400000e0000 */
[----:B0-----:R-:W-:-:S04]  /*b640*/  LEA.HI R2, R0, R0, RZ, 0x1 ;  /* 0x0000000000027211 */ /* 0x001fc800078f08ff */
[----:B------:R-:W-:-:S05]  /*b650*/  LOP3.LUT R3, R2, 0x1e, RZ, 0xc0, !PT ;  /* 0x0000001e02037812 */ /* 0x000fca00078ec0ff */
[----:B------:R-:W-:Y:S01]  /*b660*/  IMAD.IADD R3, R0, 0x1, -R3 ;  /* 0x0000000100037824 */ /* 0x000fe200078e0a03 */
[----:B--2---:R-:W-:-:S13]  /*b670*/  R2UR UR4, R4 ;  /* 0x00000000040472ca */ /* 0x004fda00000e0000 */
[----:B------:R-:W-:Y:S02]  /*b680*/  ULOP3.LUT UP0, URZ, UR4, 0x1bf, URZ, 0xc0, !UPT ;  /* 0x000001bf043f7892 */ /* 0x000fe4000f80c03f */
[----:B------:R-:W-:-:S04]  /*b690*/  LEA R3, R3, UR4, 0xd ;  /* 0x0000000403037c11 */ /* 0x000fc8000f8e68ff */
[----:B------:R-:W-:Y:S02]  /*b6a0*/  SHF.R.U32.HI R3, RZ, 0x4, R3 ;  /* 0x00000004ff037819 */ /* 0x000fe40000011603 */
[----:B------:R-:W-:Y:S02]  /*b6b0*/  PLOP3.LUT P0, PT, PT, PT, UP0, 0x80, 0x0 ;  /* 0x000000000000781c */ /* 0x000fe40003f0f008 */
[----:B------:R-:W-:-:S11]  /*b6c0*/  LOP3.LUT R68, R3, 0x3fff, RZ, 0xc0, !PT ;  /* 0x00003fff03447812 */ /* 0x000fd600078ec0ff */
        /* <DEDUP_REMOVED lines=17> */
.L_x_1439:
        /* <DEDUP_REMOVED lines=12> */
.L_x_1443:
[----:B-1----:R1:W2:Y:S02]  /*b8a0*/  SYNCS.PHASECHK.TRANS64.TRYWAIT P0, [R17+URZ+0x30800], R0 ;  /* 0x03080000110075a7 */ /* 0x0022a4000800017f */
[----:B--2---:R-:W-:Y:S05]  /*b8b0*/  @!P0 NANOSLEEP.SYNCS 0x989680 ;  /* 0x009896800000895d */ /* 0x004fea0003900000 */
[----:B------:R-:W2:Y:S02]  /*b8c0*/  @!P0 SYNCS.PHASECHK.TRANS64 P0, [R17+URZ+0x30800], R0 ;  /* 0x03080000110085a7 */ /* 0x000ea4000800007f */
[----:B--2---:R-:W-:Y:S05]  /*b8d0*/  @!P0 BRA `(.L_x_1443) ;  /* 0xfffffffc00f08947 */ /* 0x004fea000383ffff */
.L_x_1442:
[----:B------:R-:W-:Y:S05]  /*b8e0*/  BSYNC B0 ;  /* 0x0000000000007941 */ /* 0x000fea0003800000 */
.L_x_1441:
[----:B------:R-:W-:Y:S05]  /*b8f0*/  BRA `(.L_x_1444) ;  /* 0x00000074001c7947 */ /* 0x000fea0003800000 */
.L_x_1440:
[----:B------:R-:W2:Y:S01]  /*b900*/  LDL R0, [R1+0x38] ;  /* 0x0000380001007983 */ /* 0x000ea20000100800 */
[----:B------:R-:W0:Y:S01]  /*b910*/  LDC.64 R10, c[0x0][0x3d8] ;  /* 0x0000f600ff0a7b82 */ /* 0x000e220000000a00 */
[----:B-----5:R-:W-:Y:S01]  /*b920*/  SHF.R.S32.HI R9, RZ, 0x1f, R144 ;  /* 0x0000001fff097819 */ /* 0x020fe20000011490 */
[--C-:B------:R-:W-:Y:S01]  /*b930*/  IMAD.MOV.U32 R2, RZ, RZ, R18.reuse ;  /* 0x000000ffff027224 */ /* 0x100fe200078e0012 */
[----:B------:R-:W-:Y:S02]  /*b940*/  SHF.R.S32.HI R3, RZ, 0x1f, R18 ;  /* 0x0000001fff037819 */ /* 0x000fe40000011412 */
[----:B------:R-:W-:-:S03]  /*b950*/  SHF.R.S32.HI R7, RZ, 0x1f, R192 ;  /* 0x0000001fff077819 */ /* 0x000fc600000114c0 */
[----:B------:R-:W1:Y:S01]  /*b960*/  LDC.64 R12, c[0x0][0x3e8] ;  /* 0x0000fa00ff0c7b82 */ /* 0x000e620000000a00 */
[-C--:B0-----:R-:W-:Y:S01]  /*b970*/  IMAD R6, R222, R10.reuse, RZ ;  /* 0x0000000ade067224 */ /* 0x081fe200078e02ff */
[----:B------:R-:W-:Y:S01]  /*b980*/  SHF.L.U64.HI R74, R10, 0x6, R11 ;  /* 0x000000060a4a7819 */ /* 0x000fe2000001020b */
[----:B------:R-:W-:-:S04]  /*b990*/  IMAD.WIDE.U32 R72, R144, R10, RZ ;  /* 0x0000000a90487225 */ /* 0x000fc800078e00ff */
[----:B------:R-:W-:Y:S01]  /*b9a0*/  IMAD.WIDE.U32 R4, R195, R10, R2 ;  /* 0x0000000ac3047225 */ /* 0x000fe200078e0002 */
[----:B-1----:R-:W-:-:S03]  /*b9b0*/  SHF.L.U64.HI R69, R12, 0x6, R13 ;  /* 0x000000060c457819 */ /* 0x002fc6000001020d */
[C---:B------:R-:W-:Y:S01]  /*b9c0*/  IMAD R83, R195.reuse, R11, R6 ;  /* 0x0000000bc3537224 */ /* 0x040fe200078e0206 */
[----:B------:R-:W-:Y:S01]  /*b9d0*/  IADD3 R79, P0, R4, R72, RZ ;  /* 0x00000048044f7210 */ /* 0x000fe20007f1e0ff */
[----:B------:R-:W-:Y:S02]  /*b9e0*/  IMAD.MOV.U32 R6, RZ, RZ, R192 ;  /* 0x000000ffff067224 */ /* 0x000fe400078e00c0 */
[----:B------:R-:W-:-:S04]  /*b9f0*/  IMAD.WIDE.U32 R2, R195, R12, R2 ;  /* 0x0000000cc3027225 */ /* 0x000fc800078e0002 */
[----:B------:R-:W-:Y:S02]  /*ba00*/  IMAD.SHL.U32 R76, R10, 0x40, RZ ;  /* 0x000000400a4c7824 */ /* 0x000fe400078e00ff */
[----:B------:R-:W-:Y:S01]  /*ba10*/  IMAD.SHL.U32 R75, R12, 0x40, RZ ;  /* 0x000000400c4b7824 */ /* 0x000fe200078e00ff */
[----:B--2---:R-:W-:Y:S01]  /*ba20*/  R2UR UR4, R0 ;  /* 0x00000000000472ca */ /* 0x004fe200000e0000 */
[C---:B------:R-:W-:Y:S02]  /*ba30*/  IMAD R0, R9.reuse, R10, RZ ;  /* 0x0000000a09007224 */ /* 0x040fe400078e02ff */
[----:B------:R-:W-:Y:S02]  /*ba40*/  IMAD R9, R9, R12, RZ ;  /* 0x0000000c09097224 */ /* 0x000fe400078e02ff */
[C---:B------:R-:W-:Y:S02]  /*ba50*/  IMAD R61, R144.reuse, R11, R0 ;  /* 0x0000000b903d7224 */ /* 0x040fe400078e0200 */
[----:B------:R-:W-:-:S02]  /*ba60*/  IMAD R9, R144, R13, R9 ;  /* 0x0000000d90097224 */ /* 0x000fc400078e0209 */
[----:B------:R-:W-:Y:S02]  /*ba70*/  IMAD.IADD R61, R61, 0x1, R73 ;  /* 0x000000013d3d7824 */ /* 0x000fe400078e0249 */
[----:B------:R-:W-:Y:S02]  /*ba80*/  IMAD R0, R222, R12, RZ ;  /* 0x0000000cde007224 */ /* 0x000fe400078e02ff */
[----:B------:R-:W-:Y:S01]  /*ba90*/  ULOP3.LUT UP0, URZ, UR4, 0x3ff, URZ, 0xc0, !UPT ;  /* 0x000003ff043f7892 */ /* 0x000fe2000f80c03f */
[----:B------:R-:W-:Y:S01]  /*baa0*/  IADD3.X R81, R61, R5, R83, P0, !PT ;  /* 0x000000053d517210 */ /* 0x000fe200007fe453 */
[----:B------:R-:W-:-:S04]  /*bab0*/  IMAD.WIDE.U32 R4, R195, R10, R6 ;  /* 0x0000000ac3047225 */ /* 0x000fc800078e0006 */
[----:B------:R-:W-:Y:S01]  /*bac0*/  IMAD.WIDE.U32 R144, R144, R12, RZ ;  /* 0x0000000c90907225 */ /* 0x000fe200078e00ff */
[----:B------:R-:W-:-:S03]  /*bad0*/  IADD3 R71, P1, R4, R72, RZ ;  /* 0x0000004804477210 */ /* 0x000fc60007f3e0ff */
[----:B------:R-:W-:Y:S01]  /*bae0*/  IMAD.WIDE.U32 R6, R195, R12, R6 ;  /* 0x0000000cc3067225 */ /* 0x000fe200078e0006 */
[----:B------:R-:W-:Y:S02]  /*baf0*/  IADD3.X R83, R61, R83, R5, P1, !PT ;  /* 0x000000533d537210 */ /* 0x000fe40000ffe405 */
[----:B------:R-:W-:Y:S01]  /*bb00*/  PLOP3.LUT P1, PT, PT, PT, UP0, 0x80, 0x0 ;  /* 0x000000000000781c */ /* 0x000fe20003f2f008 */
[----:B------:R-:W-:Y:S01]  /*bb10*/  IMAD R0, R195, R13, R0 ;  /* 0x0000000dc3007224 */ /* 0x000fe200078e0200 */
[-C--:B------:R-:W-:Y:S01]  /*bb20*/  IADD3 R60, P0, R2, R144.reuse, RZ ;  /* 0x00000090023c7210 */ /* 0x080fe20007f1e0ff */
[----:B------:R-:W-:Y:S01]  /*bb30*/  IMAD.IADD R77, R9, 0x1, R145 ;  /* 0x00000001094d7824 */ /* 0x000fe200078e0291 */
[----:B------:R-:W-:-:S04]  /*bb40*/  IADD3 R70, P2, R6, R144, RZ ;  /* 0x0000009006467210 */ /* 0x000fc80007f5e0ff */
[C---:B------:R-:W-:Y:S02]  /*bb50*/  IADD3.X R78, R77.reuse, R3, R0, P0, !PT ;  /* 0x000000034d4e7210 */ /* 0x040fe400007fe400 */
[----:B------:R-:W-:-:S03]  /*bb60*/  IADD3.X R80, R77, R0, R7, P2, !PT ;  /* 0x000000004d507210 */ /* 0x000fc600017fe407 */
        /* <DEDUP_REMOVED lines=17> */
.L_x_1445:
[----:B------:R-:W0:Y:S01]  /*bc80*/  LDC.64 R12, c[0x0][0x3d8] ;  /* 0x0000f600ff0c7b82 */ /* 0x000e220000000a00 */
[----:B------:R-:W-:Y:S01]  /*bc90*/  SHF.R.S32.HI R5, RZ, 0x1f, R201 ;  /* 0x0000001fff057819 */ /* 0x000fe200000114c9 */
[----:B------:R-:W-:Y:S01]  /*bca0*/  ULDC.U8 UR4, c[0x0][0x3f0] ;  /* 0x0000fc0000047ab9 */ /* 0x000fe20000000000 */
[----:B------:R-:W-:Y:S01]  /*bcb0*/  BSSY B0, `(.L_x_1446) ;  /* 0x0000703000007945 */ /* 0x000fe20003800000 */
[----:B------:R-:W-:-:S04]  /*bcc0*/  ISETP.NE.AND P0, PT, RZ, UR4, PT ;  /* 0x00000004ff007c0c */ /* 0x000fc8000bf05270 */
[----:B------:R-:W1:Y:S01]  /*bcd0*/  LDC.64 R2, c[0x0][0x3e8] ;  /* 0x0000fa00ff027b82 */ /* 0x000e620000000a00 */
[----:B0-----:R-:W-:-:S04]  /*bce0*/  IMAD R0, R5, R12, RZ ;  /* 0x0000000c05007224 */ /* 0x001fc800078e02ff */
[C---:B------:R-:W-:Y:S02]  /*bcf0*/  IMAD R9, R201.reuse, R13, R0 ;  /* 0x0000000dc9097224 */ /* 0x040fe400078e0200 */
[----:B------:R-:W-:Y:S02]  /*bd00*/  IMAD R0, R201, -0x80, R197 ;  /* 0xffffff80c9007824 */ /* 0x000fe400078e02c5 */
[----:B-1----:R-:W-:Y:S02]  /*bd10*/  IMAD R8, R5, R2, RZ ;  /* 0x0000000205087224 */ /* 0x002fe400078e02ff */
[----:B------:R-:W-:-:S04]  /*bd20*/  IMAD.WIDE.U32 R4, R201, R12, RZ ;  /* 0x0000000cc9047225 */ /* 0x000fc800078e00ff */
[----:B------:R-:W-:-:S04]  /*bd30*/  IMAD.WIDE.U32 R6, R201, R2, RZ ;  /* 0x00000002c9067225 */ /* 0x000fc800078e00ff */
[----:B------:R-:W-:Y:S01]  /*bd40*/  IMAD R11, R201, R3, R8 ;  /* 0x00000003c90b7224 */ /* 0x000fe200078e0208 */
[----:B------:R-:W-:Y:S01]  /*bd50*/  VIMNMX R8, R0, 0x80, PT ;  /* 0x0000008000087848 */ /* 0x000fe20003fe0100 */
[----:B------:R-:W-:Y:S02]  /*bd60*/  IMAD.IADD R9, R5, 0x1, R9 ;  /* 0x0000000105097824 */ /* 0x000fe400078e0209 */
[----:B------:R-:W-:Y:S02]  /*bd70*/  IMAD.IADD R5, R7, 0x1, R11 ;  /* 0x0000000107057824 */ /* 0x000fe400078e020b */
[C---:B------:R-:W-:Y:S01]  /*bd80*/  IMAD.SHL.U32 R84, R4.reuse, 0x80, RZ ;  /* 0x0000008004547824 */ /* 0x040fe200078e00ff */
[----:B------:R-:W-:Y:S01]  /*bd90*/  SHF.L.U64.HI R82, R4, 0x7, R9 ;  /* 0x0000000704527819 */ /* 0x000fe20000010209 */
[C---:B------:R-:W-:Y:S01]  /*bda0*/  IMAD.SHL.U32 R87, R6.reuse, 0x80, RZ ;  /* 0x0000008006577824 */ /* 0x040fe200078e00ff */
[----:B------:R-:W-:Y:S01]  /*bdb0*/  SHF.L.U64.HI R85, R6, 0x7, R5 ;  /* 0x0000000706557819 */ /* 0x000fe20000010205 */
[----:B------:R-:W-:Y:S06]  /*bdc0*/  @!P0 BRA `(.L_x_1447) ;  /* 0x0000003400ec8947 */ /* 0x000fec0003800000 */
[----:B------:R-:W0:Y:S01]  /*bdd0*/  LDC R80, c[0x0][0x428] ;  /* 0x00010a00ff507b82 */ /* 0x000e220000000800 */
        /* <DEDUP_REMOVED lines=18> */
[----:B------:R-:W-:Y:S01]  /*bf00*/  VIADD R7, R18, 0x20 ;  /* 0x0000002012077836 */ /* 0x000fe20000000000 */
[----:B------:R-:W-:Y:S01]  /*bf10*/  ULDC UR6, c[0x0][0x3d4] ;  /* 0x0000f50000067ab9 */ /* 0x000fe20000000800 */
[----:B------:R-:W-:Y:S01]  /*bf20*/  LEA R4, P3, R0, UR4, 0x1 ;  /* 0x0000000400047c11 */ /* 0x000fe2000f8608ff */
[----:B------:R-:W-:Y:S01]  /*bf30*/  IMAD.X R5, R82, 0x1, R81, P1 ;  /* 0x0000000152057824 */ /* 0x000fe200008e0651 */
[----:B------:R-:W-:Y:S01]  /*bf40*/  CS2R R66, SRZ ;  /* 0x0000000000427805 */ /* 0x000fe2000001ff00 */
[C---:B------:R-:W-:Y:S01]  /*bf50*/  VIADD R6, R18.reuse, 0x10 ;  /* 0x0000001012067836 */ /* 0x040fe20000000000 */
[----:B------:R-:W-:Y:S01]  /*bf60*/  ISETP.GE.AND P1, PT, R7, UR6, PT ;  /* 0x0000000607007c0c */ /* 0x000fe2000bf26270 */
[----:B------:R-:W-:Y:S01]  /*bf70*/  VIADD R9, R18, 0x30 ;  /* 0x0000003012097836 */ /* 0x000fe20000000000 */
[----:B------:R-:W-:Y:S01]  /*bf80*/  LEA.HI.X R5, R0, UR5, R5, 0x1, P3 ;  /* 0x0000000500057c11 */ /* 0x000fe200098f0c05 */
[----:B------:R-:W-:Y:S01]  /*bf90*/  ULDC.64 UR4, c[0x0][0x3e0] ;  /* 0x0000f80000047ab9 */ /* 0x000fe20000000a00 */
[----:B------:R-:W-:Y:S01]  /*bfa0*/  IADD3 R0, P4, R87, R60, RZ ;  /* 0x0000003c57007210 */ /* 0x000fe20007f9e0ff */
[----:B------:R-:W-:Y:S01]  /*bfb0*/  VIADD R10, R18, 0x40 ;  /* 0x00000040120a7836 */ /* 0x000fe20000000000 */
[----:B------:R-:W-:Y:S01]  /*bfc0*/  ISETP.GE.AND P2, PT, R6, UR6, PT ;  /* 0x0000000606007c0c */ /* 0x000fe2000bf46270 */
[----:B------:R-:W-:Y:S01]  /*bfd0*/  VIADD R11, R18, 0x50 ;  /* 0x00000050120b7836 */ /* 0x000fe20000000000 */
[----:B------:R-:W-:Y:S01]  /*bfe0*/  LEA R6, P6, R0, UR4, 0x1 ;  /* 0x0000000400067c11 */ /* 0x000fe2000f8c08ff */
[----:B------:R-:W-:Y:S01]  /*bff0*/  IMAD.X R7, R85, 0x1, R78, P4 ;  /* 0x0000000155077824 */ /* 0x000fe200020e064e */
[----:B------:R-:W-:-:S02]  /*c000*/  ISETP.GE.AND P3, PT, R18, UR6, PT ;  /* 0x0000000612007c0c */ /* 0x000fc4000bf66270 */
[----:B------:R-:W-:Y:S02]  /*c010*/  CS2R R62, SRZ ;  /* 0x00000000003e7805 */ /* 0x000fe4000001ff00 */
[----:B------:R-:W-:Y:S02]  /*c020*/  ISETP.GE.AND P5, PT, R9, UR6, PT ;  /* 0x0000000609007c0c */ /* 0x000fe4000bfa6270 */
[----:B------:R-:W-:Y:S02]  /*c030*/  CS2R R56, SRZ ;  /* 0x0000000000387805 */ /* 0x000fe4000001ff00 */
[----:B------:R-:W-:Y:S02]  /*c040*/  LEA.HI.X R7, R0, UR5, R7, 0x1, P6 ;  /* 0x0000000500077c11 */ /* 0x000fe4000b0f0c07 */
[----:B------:R-:W-:Y:S02]  /*c050*/  CS2R R52, SRZ ;  /* 0x0000000000347805 */ /* 0x000fe4000001ff00 */
[----:B------:R-:W-:-:S02]  /*c060*/  ISETP.GE.AND P4, PT, R10, UR6, PT ;  /* 0x000000060a007c0c */ /* 0x000fc4000bf86270 */
[----:B------:R-:W-:Y:S02]  /*c070*/  CS2R R48, SRZ ;  /* 0x0000000000307805 */ /* 0x000fe4000001ff00 */
[----:B------:R-:W-:Y:S02]  /*c080*/  ISETP.GE.AND P6, PT, R11, UR6, PT ;  /* 0x000000060b007c0c */ /* 0x000fe4000bfc6270 */
[----:B------:R-:W-:Y:S02]  /*c090*/  CS2R R46, SRZ ;  /* 0x00000000002e7805 */ /* 0x000fe4000001ff00 */
[----:B------:R-:W-:Y:S02]  /*c0a0*/  CS2R R70, SRZ ;  /* 0x0000000000467805 */ /* 0x000fe4000001ff00 */
[----:B------:R-:W-:Y:S02]  /*c0b0*/  CS2R R64, SRZ ;  /* 0x0000000000407805 */ /* 0x000fe4000001ff00 */
[----:B------:R-:W-:-:S02]  /*c0c0*/  CS2R R58, SRZ ;  /* 0x00000000003a7805 */ /* 0x000fc4000001ff00 */
[----:B------:R-:W-:Y:S02]  /*c0d0*/  CS2R R54, SRZ ;  /* 0x0000000000367805 */ /* 0x000fe4000001ff00 */
[----:B------:R-:W-:Y:S02]  /*c0e0*/  CS2R R50, SRZ ;  /* 0x0000000000327805 */ /* 0x000fe4000001ff00 */
[----:B------:R-:W-:Y:S01]  /*c0f0*/  CS2R R44, SRZ ;  /* 0x00000000002c7805 */ /* 0x000fe2000001ff00 */
[----:B------:R-:W-:Y:S02]  /*c100*/  ULDC.64 UR8, c[0x0][0x208] ;  /* 0x0000820000087ab9 */ /* 0x000fe40000000a00 */
        /* <DEDUP_REMOVED lines=12> */
.L_x_1449:
[----:B------:R-:W-:Y:S05]  /*c1d0*/  BSYNC B1 ;  /* 0x0000000000017941 */ /* 0x000fea0003800000 */
.L_x_1448:
[----:B------:R-:W-:Y:S01]  /*c1e0*/  ISETP.GE.AND P1, PT, R221, R8, PT ;  /* 0x00000008dd00720c */ /* 0x000fe20003f26270 */
[----:B------:R-:W-:Y:S01]  /*c1f0*/  BSSY B1, `(.L_x_1450) ;  /* 0x000003e000017945 */ /* 0x000fe20003800000 */
[----:B------:R-:W-:Y:S02]  /*c200*/  LOP3.LUT R0, R208, 0x18, R192, 0xf8, !PT ;  /* 0x00000018d0007812 */ /* 0x000fe400078ef8c0 */
        /* <DEDUP_REMOVED lines=10> */
[----:B------:R-:W-:Y:S02]  /*c2b0*/  LOP3.LUT R11, R0, R209, RZ, 0x3c, !PT ;  /* 0x000000d1000b7212 */ /* 0x000fe400078e3cff */
[----:B------:R-:W-:Y:S01]  /*c2c0*/  CS2R R20, SRZ ;  /* 0x0000000000147805 */ /* 0x000fe2000001ff00 */
[----:B------:R-:W-:Y:S06]  /*c2d0*/  @P1 BRA `(.L_x_1451) ;  /* 0x0000000000bc1947 */ /* 0x000fec0003800000 */
[----:B------:R-:W-:Y:S01]  /*c2e0*/  IADD3 R75, P4, P5, R60, R75, R87 ;  /* 0x0000004b3c4b7210 */ /* 0x000fe20007d9e057 */
[C---:B-1----:R-:W-:Y:S01]  /*c2f0*/  VIADD R4, R18.reuse, 0x10 ;  /* 0x0000001012047836 */ /* 0x042fe20000000000 */
[----:B------:R-:W-:Y:S01]  /*c300*/  IADD3 R76, P2, P3, R79, R76, R84 ;  /* 0x0000004c4f4c7210 */ /* 0x000fe20007b5e054 */
[----:B------:R-:W-:Y:S01]  /*c310*/  VIADD R6, R18, 0x20 ;  /* 0x0000002012067836 */ /* 0x000fe20000000000 */
[----:B------:R-:W-:Y:S01]  /*c320*/  ULDC UR8, c[0x0][0x3d4] ;  /* 0x0000f50000087ab9 */ /* 0x000fe20000000800 */
[----:B------:R-:W-:Y:S01]  /*c330*/  IADD3.X R0, R78, R69, R85, P4, P5 ;  /* 0x000000454e007210 */ /* 0x000fe200027ea455 */
[----:B------:R-:W-:Y:S01]  /*c340*/  ULDC.64 UR4, c[0x0][0x3c8] ;  /* 0x0000f20000047ab9 */ /* 0x000fe20000000a00 */
[----:B------:R-:W-:Y:S01]  /*c350*/  IADD3.X R5, R81, R74, R82, P2, P3 ;  /* 0x0000004a51057210 */ /* 0x000fe200017e6452 */
[----:B------:R-:W-:Y:S01]  /*c360*/  ULDC.64 UR6, c[0x0][0x3e0] ;  /* 0x0000f80000067ab9 */ /* 0x000fe20000000a00 */
[C---:B------:R-:W-:Y:S01]  /*c370*/  ISETP.GE.AND P5, PT, R18.reuse, UR8, PT ;  /* 0x0000000812007c0c */ /* 0x040fe2000bfa6270 */
[----:B------:R-:W-:Y:S01]  /*c380*/  VIADD R7, R18, 0x30 ;  /* 0x0000003012077836 */ /* 0x000fe20000000000 */
[----:B------:R-:W-:-:S02]  /*c390*/  ISETP.GE.AND P2, PT, R4, UR8, PT ;  /* 0x0000000804007c0c */ /* 0x000fc4000bf46270 */
[----:B------:R-:W-:Y:S02]  /*c3a0*/  CS2R R40, SRZ ;  /* 0x0000000000287805 */ /* 0x000fe4000001ff00 */
[----:B------:R-:W-:Y:S02]  /*c3b0*/  LEA R4, P3, R76, UR4, 0x1 ;  /* 0x000000044c047c11 */ /* 0x000fe4000f8608ff */
[----:B------:R-:W-:Y:S02]  /*c3c0*/  CS2R R42, SRZ ;  /* 0x00000000002a7805 */ /* 0x000fe4000001ff00 */
[----:B------:R-:W-:Y:S01]  /*c3d0*/  ISETP.GE.AND P4, PT, R6, UR8, PT ;  /* 0x0000000806007c0c */ /* 0x000fe2000bf86270 */
[----:B------:R-:W-:Y:S01]  /*c3e0*/  VIADD R8, R18, 0x40 ;  /* 0x0000004012087836 */ /* 0x000fe20000000000 */
[----:B------:R-:W-:Y:S01]  /*c3f0*/  LEA R6, P6, R75, UR6, 0x1 ;  /* 0x000000064b067c11 */ /* 0x000fe2000f8c08ff */
[----:B------:R-:W-:Y:S01]  /*c400*/  ULDC.64 UR10, c[0x0][0x208] ;  /* 0x00008200000a7ab9 */ /* 0x000fe20000000a00 */
[----:B------:R-:W-:-:S02]  /*c410*/  LEA.HI.X R5, R76, UR5, R5, 0x1, P3 ;  /* 0x000000054c057c11 */ /* 0x000fc400098f0c05 */
[----:B------:R-:W-:Y:S02]  /*c420*/  ISETP.GE.AND P3, PT, R7, UR8, PT ;  /* 0x0000000807007c0c */ /* 0x000fe4000bf66270 */
[----:B------:R-:W-:Y:S01]  /*c430*/  LEA.HI.X R7, R75, UR7, R0, 0x1, P6 ;  /* 0x000000074b077c11 */ /* 0x000fe2000b0f0c00 */
[----:B------:R-:W-:Y:S01]  /*c440*/  VIADD R0, R18, 0x50 ;  /* 0x0000005012007836 */ /* 0x000fe20000000000 */
[----:B------:R2:W5:Y:S01]  /*c450*/  @!P5 LDG.E.64 R40, desc[UR10][R4.64] ;  /* 0x0000000a0428d981 */ /* 0x000562000c1e1b00 */
[----:B------:R-:W-:-:S03]  /*c460*/  ISETP.GE.AND P6, PT, R8, UR8, PT ;  /* 0x0000000808007c0c */ /* 0x000fc6000bfc6270 */
[----:B------:R2:W5:Y:S01]  /*c470*/  @!P5 LDG.E.64 R42, desc[UR10][R6.64] ;  /* 0x0000000a062ad981 */ /* 0x000562000c1e1b00 */
[----:B------:R-:W-:Y:S02]  /*c480*/  ISETP.GE.AND P5, PT, R0, UR8, PT ;  /* 0x0000000800007c0c */ /* 0x000fe4000bfa6270 */
        /* <DEDUP_REMOVED lines=20> */
.L_x_1451:
[----:B------:R-:W-:Y:S05]  /*c5d0*/  BSYNC B1 ;  /* 0x0000000000017941 */ /* 0x000fea0003800000 */
.L_x_1450:
[----:B------:R-:W-:Y:S01]  /*c5e0*/  LOP3.LUT P2, RZ, R217, 0x4, RZ, 0xc0, !PT ;  /* 0x00000004d9ff7812 */ /* 0x000fe2000784c0ff */
[----:B------:R-:W-:Y:S01]  /*c5f0*/  IMAD.IADD R60, R210, 0x1, R11 ;  /* 0x00000001d23c7824 */ /* 0x000fe200078e020b */
[----:B------:R-:W-:Y:S01]  /*c600*/  ULDC.64 UR4, c[0x0][0x3c8] ;  /* 0x0000f20000047ab9 */ /* 0x000fe20000000a00 */
[----:B-----5:R-:W-:Y:S01]  /*c610*/  IMAD.MOV.U32 R0, RZ, RZ, R58 ;  /* 0x000000ffff007224 */ /* 0x020fe200078e003a */
[----:B------:R-:W-:Y:S01]  /*c620*/  ULDC.64 UR6, c[0x0][0x3e0] ;  /* 0x0000f80000067ab9 */ /* 0x000fe20000000a00 */
[----:B------:R-:W-:Y:S02]  /*c630*/  IMAD R60, R60, 0x2, R17 ;  /* 0x000000023c3c7824 */ /* 0x000fe400078e0211 */
[----:B------:R-:W-:Y:S01]  /*c640*/  IMAD.MOV.U32 R11, RZ, RZ, R59 ;  /* 0x000000ffff0b7224 */ /* 0x000fe200078e003b */
[----:B------:R-:W-:Y:S01]  /*c650*/  PRMT R98, R0, 0x7610, R98 ;  /* 0x0000761000627816 */ /* 0x000fe20000000062 */
[C---:B------:R-:W-:Y:S02]  /*c660*/  VIADD R15, R60.reuse, 0x12400 ;  /* 0x000124003c0f7836 */ /* 0x040fe40000000000 */
[----:B------:R-:W-:Y:S01]  /*c670*/  IMAD.MOV.U32 R0, RZ, RZ, R65 ;  /* 0x000000ffff007224 */ /* 0x000fe200078e0041 */
[----:B------:R-:W-:Y:S01]  /*c680*/  PRMT R99, R11, 0x7610, R99 ;  /* 0x000076100b637816 */ /* 0x000fe20000000063 */
[----:B------:R-:W-:-:S02]  /*c690*/  VIADD R10, R60, 0x12440 ;  /* 0x000124403c0a7836 */ /* 0x000fc40000000000 */
[----:B------:R-:W-:Y:S01]  /*c6a0*/  IMAD.MOV.U32 R14, RZ, RZ, R64 ;  /* 0x000000ffff0e7224 */ /* 0x000fe200078e0040 */
[----:B------:R-:W-:Y:S01]  /*c6b0*/  PRMT R102, R0, 0x7610, R102 ;  /* 0x0000761000667816 */ /* 0x000fe20000000066 */
[----:B------:R-:W-:Y:S01]  /*c6c0*/  @P2 VIADD R10, R15, 0xffffffc0 ;  /* 0xffffffc00f0a2836 */ /* 0x000fe20000000000 */
[----:B0-----:R-:W-:Y:S01]  /*c6d0*/  ISETP.NE.AND P2, PT, R80, 0x1, PT ;  /* 0x000000015000780c */ /* 0x001fe20003f45270 */
        /* <DEDUP_REMOVED lines=13> */
[----:B-12---:R-:W-:Y:S01]  /*c7b0*/  IMAD.MOV.U32 R5, RZ, RZ, R61 ;  /* 0x000000ffff057224 */ /* 0x006fe200078e003d */
[----:B------:R-:W0:Y:S01]  /*c7c0*/  @P2 LDC R0, c[0x0][0x42c] ;  /* 0x00010b00ff002b82 */ /* 0x000e220000000800 */
[----:B------:R-:W-:Y:S01]  /*c7d0*/  PRMT R87, R14, 0x7610, R87 ;  /* 0x000076100e577816 */ /* 0x000fe20000000057 */
[----:B------:R-:W-:Y:S01]  /*c7e0*/  IMAD.MOV.U32 R14, RZ, RZ, R66 ;  /* 0x000000ffff0e7224 */ /* 0x000fe200078e0042 */
[----:B------:R-:W-:Y:S01]  /*c7f0*/  PRMT R80, R11, 0x7610, R80 ;  /* 0x000076100b507816 */ /* 0x000fe20000000050 */
[----:B------:R-:W-:-:S02]  /*c800*/  IMAD.MOV.U32 R61, RZ, RZ, R67 ;  /* 0x000000ffff3d7224 */ /* 0x000fc400078e0043 */
[----:B------:R-:W-:Y:S02]  /*c810*/  IMAD.MOV.U32 R11, RZ, RZ, R45 ;  /* 0x000000ffff0b7224 */ /* 0x000fe400078e002d */
[----:B------:R-:W1:Y:S01]  /*c820*/  @P2 LDC R15, c[0x0][0x430] ;  /* 0x00010c00ff0f2b82 */ /* 0x000e620000000800 */
        /* <DEDUP_REMOVED lines=9> */
[----:B------:R-:W-:Y:S01]  /*c8c0*/  IMAD R11, R201, 0x80, R195 ;  /* 0x00000080c90b7824 */ /* 0x000fe200078e02c3 */
[----:B------:R-:W-:Y:S01]  /*c8d0*/  PRMT R100, R69, 0x7610, R100 ;  /* 0x0000761045647816 */ /* 0x000fe20000000064 */
[----:B------:R-:W-:Y:S01]  /*c8e0*/  IMAD.MOV.U32 R4, RZ, RZ, R72 ;  /* 0x000000ffff047224 */ /* 0x000fe200078e0048 */
[----:B------:R-:W-:Y:S01]  /*c8f0*/  PRMT R101, R14, 0x7610, R101 ;  /* 0x000076100e657816 */ /* 0x000fe20000000065 */
[----:B------:R-:W-:-:S02]  /*c900*/  IMAD R11, R224, 0x40, R11 ;  /* 0x00000040e00b7824 */ /* 0x000fc400078e020b */
[----:B------:R-:W-:Y:S02]  /*c910*/  IMAD.MOV.U32 R14, RZ, RZ, R48 ;  /* 0x000000ffff0e7224 */ /* 0x000fe400078e0030 */
[----:B0-----:R-:W-:-:S03]  /*c920*/  @P2 IMAD.HI.U32 R0, R11, R0, RZ ;  /* 0x000000000b002227 */ /* 0x001fc600078e00ff */
[----:B------:R-:W-:Y:S01]  /*c930*/  PRMT R90, R14, 0x7610, R90 ;  /* 0x000076100e5a7816 */ /* 0x000fe2000000005a */
[----:B------:R-:W-:Y:S01]  /*c940*/  IMAD.MOV.U32 R14, RZ, RZ, R49 ;  /* 0x000000ffff0e7224 */ /* 0x000fe200078e0031 */
[----:B-1----:R-:W-:Y:S01]  /*c950*/  @P2 SHF.R.U32.HI R11, RZ, R15, R0 ;  /* 0x0000000fff0b2219 */ /* 0x002fe20000011600 */
[----:B------:R-:W-:-:S03]  /*c960*/  IMAD.MOV.U32 R69, RZ, RZ, R52 ;  /* 0x000000ffff457224 */ /* 0x000fc600078e0034 */
[----:B------:R-:W-:Y:S01]  /*c970*/  PRMT R91, R14, 0x7610, R91 ;  /* 0x000076100e5b7816 */ /* 0x000fe2000000005b */
[----:B------:R-:W-:Y:S01]  /*c980*/  IMAD.MOV.U32 R0, RZ, RZ, R42 ;  /* 0x000000ffff007224 */ /* 0x000fe200078e002a */
[----:B------:R-:W-:Y:S01]  /*c990*/  SHF.R.S32.HI R15, RZ, 0x1f, R11 ;  /* 0x0000001fff0f7819 */ /* 0x000fe2000001140b */
[----:B------:R-:W-:Y:S01]  /*c9a0*/  IMAD.MOV.U32 R72, RZ, RZ, R53 ;  /* 0x000000ffff487224 */ /* 0x000fe200078e0035 */
[----:B------:R-:W-:Y:S01]  /*c9b0*/  PRMT R96, R69, 0x7610, R96 ;  /* 0x0000761045607816 */ /* 0x000fe20000000060 */
[----:B------:R-:W-:Y:S01]  /*c9c0*/  IMAD.MOV.U32 R14, RZ, RZ, R43 ;  /* 0x000000ffff0e7224 */ /* 0x000fe200078e002b */
[----:B------:R-:W-:Y:S01]  /*c9d0*/  PRMT R78, R0, 0x7610, R78 ;  /* 0x00007610004e7816 */ /* 0x000fe2000000004e */
[----:B------:R-:W-:Y:S01]  /*c9e0*/  IMAD.MOV.U32 R69, RZ, RZ, R46 ;  /* 0x000000ffff457224 */ /* 0x000fe200078e002e */
[----:B------:R-:W-:Y:S01]  /*c9f0*/  PRMT R97, R72, 0x7610, R97 ;  /* 0x0000761048617816 */ /* 0x000fe20000000061 */
[----:B------:R-:W-:Y:S01]  /*ca00*/  IMAD R0, R15, R12, RZ ;  /* 0x0000000c0f007224 */ /* 0x000fe200078e02ff */
[----:B------:R-:W-:Y:S01]  /*ca10*/  PRMT R79, R14, 0x7610, R79 ;  /* 0x000076100e4f7816 */ /* 0x000fe2000000004f */
[----:B------:R-:W-:Y:S01]  /*ca20*/  IMAD.MOV.U32 R6, RZ, RZ, R144 ;  /* 0x000000ffff067224 */ /* 0x000fe200078e0090 */
[----:B------:R-:W-:Y:S01]  /*ca30*/  PRMT R84, R69, 0x7610, R84 ;  /* 0x0000761045547816 */ /* 0x000fe20000000054 */
[----:B------:R-:W-:-:S02]  /*ca40*/  IMAD.MOV.U32 R7, RZ, RZ, R77 ;  /* 0x000000ffff077224 */ /* 0x000fc400078e004d */
[----:B------:R-:W-:Y:S02]  /*ca50*/  IMAD.MOV.U32 R72, RZ, RZ, R47 ;  /* 0x000000ffff487224 */ /* 0x000fe400078e002f */
[----:B------:R-:W-:Y:S02]  /*ca60*/  IMAD R14, R15, R2, RZ ;  /* 0x000000020f0e7224 */ /* 0x000fe400078e02ff */
[----:B------:R-:W-:Y:S01]  /*ca70*/  IMAD.WIDE.U32 R4, R11, R12, R4 ;  /* 0x0000000c0b047225 */ /* 0x000fe200078e0004 */
[----:B------:R-:W-:-:S03]  /*ca80*/  PRMT R85, R72, 0x7610, R85 ;  /* 0x0000761048557816 */ /* 0x000fc60000000055 */
[C---:B------:R-:W-:Y:S02]  /*ca90*/  IMAD R13, R11.reuse, R13, R0 ;  /* 0x0000000d0b0d7224 */ /* 0x040fe400078e0200 */
[----:B------:R-:W-:-:S04]  /*caa0*/  IMAD.WIDE.U32 R6, R11, R2, R6 ;  /* 0x000000020b067225 */ /* 0x000fc800078e0006 */
[----:B------:R-:W-:Y:S01]  /*cab0*/  IMAD R15, R11, R3, R14 ;  /* 0x000000030b0f7224 */ /* 0x000fe200078e020e */
[----:B------:R-:W-:Y:S01]  /*cac0*/  LEA R3, P2, R4, UR4, 0x1 ;  /* 0x0000000404037c11 */ /* 0x000fe2000f8408ff */
[----:B------:R-:W-:Y:S01]  /*cad0*/  IMAD.MOV.U32 R69, RZ, RZ, R36 ;  /* 0x000000ffff457224 */ /* 0x000fe200078e0024 */
[----:B------:R-:W-:Y:S01]  /*cae0*/  LEA R0, P3, R6, UR6, 0x1 ;  /* 0x0000000606007c11 */ /* 0x000fe2000f8608ff */
[----:B------:R-:W-:Y:S01]  /*caf0*/  IMAD.MOV.U32 R72, RZ, RZ, R37 ;  /* 0x000000ffff487224 */ /* 0x000fe200078e0025 */
[----:B------:R-:W-:Y:S01]  /*cb00*/  UMOV UR4, 0xffffffff ;  /* 0xffffffff00047882 */ /* 0x000fe20000000000 */
[----:B------:R-:W-:Y:S01]  /*cb10*/  IMAD.MOV.U32 R2, RZ, RZ, R34 ;  /* 0x000000ffff027224 */ /* 0x000fe200078e0022 */
[----:B------:R-:W-:Y:S01]  /*cb20*/  PRMT R61, R69, 0x7610, R61 ;  /* 0x00007610453d7816 */ /* 0x000fe2000000003d */
[----:B------:R-:W-:Y:S01]  /*cb30*/  IMAD.IADD R11, R5, 0x1, R13 ;  /* 0x00000001050b7824 */ /* 0x000fe200078e020d */
[----:B------:R-:W-:Y:S01]  /*cb40*/  PRMT R69, R72, 0x7610, R69 ;  /* 0x0000761048457816 */ /* 0x000fe20000000045 */
[----:B------:R-:W-:Y:S01]  /*cb50*/  IMAD.IADD R5, R7, 0x1, R15 ;  /* 0x0000000107057824 */ /* 0x000fe200078e020f */
[----:B------:R-:W-:Y:S01]  /*cb60*/  PRMT R72, R2, 0x7610, R72 ;  /* 0x0000761002487816 */ /* 0x000fe20000000048 */
[----:B------:R-:W-:Y:S01]  /*cb70*/  IMAD.MOV.U32 R12, RZ, RZ, R35 ;  /* 0x000000ffff0c7224 */ /* 0x000fe200078e0023 */
[----:B------:R-:W-:-:S02]  /*cb80*/  LEA.HI.X R4, R4, UR5, R11, 0x1, P2 ;  /* 0x0000000504047c11 */ /* 0x000fc400090f0c0b */
[----:B------:R-:W-:Y:S02]  /*cb90*/  LEA.HI.X R2, R6, UR7, R5, 0x1, P3 ;  /* 0x0000000706027c11 */ /* 0x000fe400098f0c05 */
[----:B------:R-:W-:Y:S02]  /*cba0*/  PRMT R73, R12, 0x7610, R73 ;  /* 0x000076100c497816 */ /* 0x000fe40000000049 */
[----:B------:R-:W-:Y:S01]  /*cbb0*/  LEA.HI R5, R220, R220, RZ, 0x1 ;  /* 0x000000dcdc057211 */ /* 0x000fe200078f08ff */
[----:B------:R-:W-:Y:S06]  /*cbc0*/  BRA.DIV UR4, `(.L_x_1452) ;  /* 0x000001be04b07947 */ /* 0x000fec000b800000 */
.L_x_1736:
[----:B------:R-:W-:-:S03]  /*cbd0*/  UMOV UR4, 0xffffffff ;  /* 0xffffffff00047882 */ /* 0x000fc60000000000 */
[----:B------:R-:W-:Y:S05]  /*cbe0*/  BRA.DIV UR4, `(.L_x_1453) ;  /* 0x000001be04d07947 */ /* 0x000fea000b800000 */
.L_x_1739:
[----:B------:R-:W-:-:S03]  /*cbf0*/  UMOV UR4, 0xffffffff ;  /* 0xffffffff00047882 */ /* 0x000fc60000000000 */
[----:B------:R-:W-:Y:S05]  /*cc00*/  BRA.DIV UR4, `(.L_x_1454) ;  /* 0x000001be04f07947 */ /* 0x000fea000b800000 */
.L_x_1742:
[----:B------:R-:W-:-:S03]  /*cc10*/  UMOV UR4, 0xffffffff ;  /* 0xffffffff00047882 */ /* 0x000fc60000000000 */
[----:B------:R-:W-:Y:S05]  /*cc20*/  BRA.DIV UR4, `(.L_x_1455) ;  /* 0x000001c204107947 */ /* 0x000fea000b800000 */
.L_x_1745:
[----:B------:R-:W-:-:S03]  /*cc30*/  UMOV UR4, 0xffffffff ;  /* 0xffffffff00047882 */ /* 0x000fc60000000000 */
[----:B------:R-:W-:Y:S05]  /*cc40*/  BRA.DIV UR4, `(.L_x_1456) ;  /* 0x000001c204307947 */ /* 0x000fea000b800000 */
.L_x_1748:
[----:B------:R-:W-:Y:S01]  /*cc50*/  UMOV UR4, 0xffffffff ;  /* 0xffffffff00047882 */ /* 0x000fe20000000000 */
[----:B------:R-:W-:Y:S02]  /*cc60*/  LOP3.LUT R5, R5, 0xfffffffe, RZ, 0xc0, !PT ;  /* 0xfffffffe05057812 */ /* 0x000fe400078ec0ff */
[----:B------:R-:W-:Y:S05]  /*cc70*/  BRA.DIV UR4, `(.L_x_1457) ;  /* 0x000001c2044c7947 */ /* 0x000fea000b800000 */
.L_x_1751:
[----:B------:R-:W-:Y:S01]  /*cc80*/  UMOV UR4, 0xffffffff ;  /* 0xffffffff00047882 */ /* 0x000fe20000000000 */
[----:B------:R-:W-:Y:S02]  /*cc90*/  IMAD.IADD R4, R220, 0x1, -R5 ;  /* 0x00000001dc047824 */ /* 0x000fe400078e0a05 */
[----:B------:R-:W-:Y:S05]  /*cca0*/  BRA.DIV UR4, `(.L_x_1458) ;  /* 0x000001c204687947 */ /* 0x000fea000b800000 */
.L_x_1754:
[----:B------:R-:W-:Y:S01]  /*ccb0*/  UMOV UR4, 0xffffffff ;  /* 0xffffffff00047882 */ /* 0x000fe20000000000 */
[----:B------:R-:W-:Y:S02]  /*ccc0*/  SHF.L.U32 R4, R4, 0x1f, RZ ;  /* 0x0000001f04047819 */ /* 0x000fe400000006ff */
[----:B------:R-:W-:Y:S05]  /*ccd0*/  BRA.DIV UR4, `(.L_x_1459) ;  /* 0x000001c204847947 */ /* 0x000fea000b800000 */
.L_x_1757:
[----:B------:R-:W0:Y:S01]  /*cce0*/  SYNCS.PHASECHK.TRANS64.TRYWAIT P2, [R17+URZ+0x30800], R4 ;  /* 0x03080004110075a7 */ /* 0x000e22000804017f */
[----:B------:R-:W-:Y:S01]  /*ccf0*/  IMAD.MOV.U32 R3, RZ, RZ, R24 ;  /* 0x000000ffff037224 */ /* 0x000fe200078e0018 */
[----:B------:R-:W-:Y:S01]  /*cd00*/  BSSY B1, `(.L_x_1460) ;  /* 0x0000021000017945 */ /* 0x000fe20003800000 */
        /* <DEDUP_REMOVED lines=29> */
[----:B------:R-:W-:-:S02]  /*cee0*/  IMAD.MOV.U32 R3, RZ, RZ, R20 ;  /* 0x000000ffff037224 */ /* 0x000fc400078e0014 */
[----:B------:R-:W-:Y:S01]  /*cef0*/  IMAD.MOV.U32 R5, RZ, RZ, R21 ;  /* 0x000000ffff057224 */ /* 0x000fe200078e0015 */
[----:B0-----:R-:W-:Y:S06]  /*cf00*/  @!P2 BRA `(.L_x_1461) ;  /* 0x000001c00020a947 */ /* 0x001fec0003800000 */
.L_x_1758:
[----:B------:R-:W-:Y:S05]  /*cf10*/  BSYNC B1 ;  /* 0x0000000000017941 */ /* 0x000fea0003800000 */
.L_x_1460:
[----:B------:R-:W-:Y:S01]  /*cf20*/  BSSY B1, `(.L_x_1462) ;  /* 0x0000133000017945 */ /* 0x000fe20003800000 */
[----:B------:R-:W-:-:S03]  /*cf30*/  PRMT R11, R5, 0x7610, R11 ;  /* 0x00007610050b7816 */ /* 0x000fc6000000000b */
[----:B------:R-:W-:Y:S05]  /*cf40*/  @P0 BRA `(.L_x_1463) ;  /* 0x0000001000c00947 */ /* 0x000fea0003800000 */
[----:B------:R-:W1:Y:S01]  /*cf50*/  LDC R5, c[0x0][0x3d4] ;  /* 0x0000f500ff057b82 */ /* 0x000e620000000800 */
[C---:B0-----:R-:W-:Y:S01]  /*cf60*/  VIADD R4, R18.reuse, 0x10 ;  /* 0x0000001012047836 */ /* 0x041fe20000000000 */
[----:B------:R-:W-:Y:S01]  /*cf70*/  BSSY B2, `(.L_x_1464) ;  /* 0x000003a000027945 */ /* 0x000fe20003800000 */
[C---:B------:R-:W-:Y:S02]  /*cf80*/  VIADD R6, R18.reuse, 0x20 ;  /* 0x0000002012067836 */ /* 0x040fe40000000000 */
[C---:B------:R-:W-:Y:S01]  /*cf90*/  VIADD R108, R18.reuse, 0x30 ;  /* 0x00000030126c7836 */ /* 0x040fe20000000000 */
[-C--:B-1----:R-:W-:Y:S02]  /*cfa0*/  ISETP.GE.AND P0, PT, R18, R5.reuse, PT ;  /* 0x000000051200720c */ /* 0x082fe40003f06270 */
        /* <DEDUP_REMOVED lines=9> */
[--C-:B------:R-:W-:Y:S02]  /*d040*/  SHF.R.U64 R108, R66, 0x10, R67.reuse ;  /* 0x00000010426c7819 */ /* 0x100fe40000001243 */
[----:B------:R-:W-:Y:S02]  /*d050*/  SHF.R.U32.HI R109, RZ, 0x10, R67 ;  /* 0x00000010ff6d7819 */ /* 0x000fe40000011643 */
[--C-:B------:R-:W-:Y:S02]  /*d060*/  SHF.R.U64 R67, R70, 0x10, R71.reuse ;  /* 0x0000001046437819 */ /* 0x100fe40000001247 */
[----:B------:R-:W-:Y:S02]  /*d070*/  SHF.R.U32.HI R70, RZ, 0x10, R71 ;  /* 0x00000010ff467819 */ /* 0x000fe40000011647 */
[----:B------:R-:W-:Y:S02]  /*d080*/  PRMT R109, R110, 0x5410, R109 ;  /* 0x000054106e6d7816 */ /* 0x000fe4000000006d */
[----:B------:R-:W-:-:S02]  /*d090*/  PRMT R107, R107, 0x5410, R70 ;  /* 0x000054106b6b7816 */ /* 0x000fc40000000046 */
[----:B------:R-:W-:Y:S01]  /*d0a0*/  PRMT R110, R106, 0x5410, R67 ;  /* 0x000054106a6e7816 */ /* 0x000fe20000000043 */
[C---:B------:R-:W-:Y:S01]  /*d0b0*/  IMAD.U32 R106, R109.reuse, 0x10000, RZ ;  /* 0x000100006d6a7824 */ /* 0x040fe200078e00ff */
[----:B------:R-:W-:Y:S01]  /*d0c0*/  LOP3.LUT R109, R109, 0xffff0000, RZ, 0xc0, !PT ;  /* 0xffff00006d6d7812 */ /* 0x000fe200078ec0ff */
[C---:B------:R-:W-:Y:S01]  /*d0d0*/  IMAD.U32 R111, R107.reuse, 0x10000, RZ ;  /* 0x000100006b6f7824 */ /* 0x040fe200078e00ff */
[----:B------:R-:W-:Y:S02]  /*d0e0*/  LOP3.LUT R107, R107, 0xffff0000, RZ, 0xc0, !PT ;  /* 0xffff00006b6b7812 */ /* 0x000fe400078ec0ff */
[----:B------:R-:W-:Y:S02]  /*d0f0*/  PRMT R108, R61, 0x5432, R108 ;  /* 0x000054323d6c7816 */ /* 0x000fe4000000006c */
[C---:B0-----:R-:W-:Y:S01]  /*d100*/  LOP3.LUT R67, R6.reuse, 0xffff0000, RZ, 0xc0, !PT ;  /* 0xffff000006437812 */ /* 0x041fe200078ec0ff */
[----:B------:R-:W-:Y:S01]  /*d110*/  IMAD.U32 R66, R6, 0x10000, RZ ;  /* 0x0001000006427824 */ /* 0x000fe200078e00ff */
[C---:B------:R-:W-:Y:S01]  /*d120*/  LOP3.LUT R71, R7.reuse, 0xffff0000, RZ, 0xc0, !PT ;  /* 0xffff000007477812 */ /* 0x040fe200078ec0ff */
[----:B------:R-:W-:-:S02]  /*d130*/  IMAD.U32 R70, R7, 0x10000, RZ ;  /* 0x0001000007467824 */ /* 0x000fc400078e00ff */
[C---:B------:R-:W-:Y:S01]  /*d140*/  FMUL.FTZ R113, R67.reuse, R111 ;  /* 0x0000006f43717220 */ /* 0x040fe20000410000 */
[-C--:B------:R-:W-:Y:S01]  /*d150*/  FMUL.FTZ R112, R67, R106.reuse ;  /* 0x0000006a43707220 */ /* 0x080fe20000410000 */
[C---:B------:R-:W-:Y:S01]  /*d160*/  FMUL.FTZ R67, R71.reuse, R107 ;  /* 0x0000006b47437220 */ /* 0x040fe20000410000 */
[----:B------:R-:W-:Y:S02]  /*d170*/  IMAD.U32 R6, R4, 0x10000, RZ ;  /* 0x0001000004067824 */ /* 0x000fe400078e00ff */
[C---:B------:R-:W-:Y:S01]  /*d180*/  FFMA.FTZ R113, R66.reuse, R106, -R113 ;  /* 0x0000006a42717223 */ /* 0x040fe20000010871 */
[----:B------:R-:W-:Y:S01]  /*d190*/  FFMA.FTZ R112, R66, R111, R112 ;  /* 0x0000006f42707223 */ /* 0x000fe20000010070 */
[-C--:B------:R-:W-:Y:S01]  /*d1a0*/  FMUL.FTZ R111, R71, R109.reuse ;  /* 0x0000006d476f7220 */ /* 0x080fe20000410000 */
[----:B------:R-:W-:Y:S01]  /*d1b0*/  FFMA.FTZ R106, R70, R109, -R67 ;  /* 0x0000006d466a7223 */ /* 0x000fe20000010843 */
[C---:B------:R-:W-:Y:S01]  /*d1c0*/  IMAD.U32 R7, R5.reuse, 0x10000, RZ ;  /* 0x0001000005077824 */ /* 0x040fe200078e00ff */
[----:B------:R-:W-:Y:S01]  /*d1d0*/  LOP3.LUT R4, R4, 0xffff0000, RZ, 0xc0, !PT ;  /* 0xffff000004047812 */ /* 0x000fe200078ec0ff */
[----:B------:R-:W-:Y:S01]  /*d1e0*/  IMAD.U32 R71, R110, 0x10000, RZ ;  /* 0x000100006e477824 */ /* 0x000fe200078e00ff */
[----:B------:R-:W-:Y:S01]  /*d1f0*/  LOP3.LUT R5, R5, 0xffff0000, RZ, 0xc0, !PT ;  /* 0xffff000005057812 */ /* 0x000fe200078ec0ff */
[----:B------:R-:W-:Y:S01]  /*d200*/  IMAD.U32 R67, R108, 0x10000, RZ ;  /* 0x000100006c437824 */ /* 0x000fe200078e00ff */
[----:B------:R-:W-:Y:S01]  /*d210*/  LOP3.LUT R110, R110, 0xffff0000, RZ, 0xc0, !PT ;  /* 0xffff00006e6e7812 */ /* 0x000fe200078ec0ff */
[----:B------:R-:W-:Y:S01]  /*d220*/  FFMA.FTZ R111, R70, R107, R111 ;  /* 0x0000006b466f7223 */ /* 0x000fe2000001006f */
[----:B------:R-:W-:Y:S01]  /*d230*/  LOP3.LUT R108, R108, 0xffff0000, RZ, 0xc0, !PT ;  /* 0xffff00006c6c7812 */ /* 0x000fe200078ec0ff */
[C---:B------:R-:W-:Y:S01]  /*d240*/  FMUL.FTZ R107, R4.reuse, R71 ;  /* 0x00000047046b7220 */ /* 0x040fe20000410000 */
[----:B------:R-:W-:Y:S01]  /*d250*/  FMUL.FTZ R66, R4, R67 ;  /* 0x0000004304427220 */ /* 0x000fe20000410000 */
[----:B------:R-:W-:-:S02]  /*d260*/  FMUL.FTZ R70, R5, R110 ;  /* 0x0000006e05467220 */ /* 0x000fc40000410000 */
[-C--:B------:R-:W-:Y:S01]  /*d270*/  FMUL.FTZ R109, R5, R108.reuse ;  /* 0x0000006c056d7220 */ /* 0x080fe20000410000 */
[C---:B------:R-:W-:Y:S01]  /*d280*/  FFMA.FTZ R4, R6.reuse, R67, -R107 ;  /* 0x0000004306047223 */ /* 0x040fe2000001086b */
[----:B------:R-:W-:Y:S01]  /*d290*/  FFMA.FTZ R71, R6, R71, R66 ;  /* 0x0000004706477223 */ /* 0x000fe20000010042 */
[C---:B------:R-:W-:Y:S01]  /*d2a0*/  FFMA.FTZ R5, R7.reuse, R108, -R70 ;  /* 0x0000006c07057223 */ /* 0x040fe20000010846 */
[----:B------:R-:W-:Y:S01]  /*d2b0*/  FFMA.FTZ R110, R7, R110, R109 ;  /* 0x0000006e076e7223 */ /* 0x000fe2000001006d */
[----:B------:R-:W-:Y:S02]  /*d2c0*/  F2FP.BF16.F32.PACK_AB R6, R112, R113 ;  /* 0x000000717006723e */ /* 0x000fe400000010ff */
[----:B------:R-:W-:Y:S02]  /*d2d0*/  F2FP.BF16.F32.PACK_AB R7, R111, R106 ;  /* 0x0000006a6f07723e */ /* 0x000fe400000010ff */
[----:B------:R-:W-:Y:S02]  /*d2e0*/  F2FP.BF16.F32.PACK_AB R4, R71, R4 ;  /* 0x000000044704723e */ /* 0x000fe400000010ff */
[----:B------:R-:W-:-:S05]  /*d2f0*/  F2FP.BF16.F32.PACK_AB R5, R110, R5 ;  /* 0x000000056e05723e */ /* 0x000fca00000010ff */
[----:B------:R0:W-:Y:S02]  /*d300*/  STS.128 [R60+0x12400], R4 ;  /* 0x012400043c007388 */ /* 0x0001e40000000c00 */
.L_x_1465:
[----:B------:R-:W-:Y:S05]  /*d310*/  BSYNC B2 ;  /* 0x0000000000027941 */ /* 0x000fea0003800000 */
.L_x_1464:
[----:B------:R-:W-:Y:S04]  /*d320*/  BSSY B2, `(.L_x_1466) ;  /* 0x0000030000027945 */ /* 0x000fe80003800000 */
[----:B------:R-:W-:Y:S05]  /*d330*/  @P2 BRA `(.L_x_1467) ;  /* 0x0000000000b82947 */ /* 0x000fea0003800000 */
[----:B0-----:R-:W0:Y:S01]  /*d340*/  LDS.128 R4, [R10] ;  /* 0x000000000a047984 */ /* 0x001e220000000c00 */
[----:B------:R-:W-:Y:S02]  /*d350*/  SHF.R.U64 R66, R62, 0x10, R63 ;  /* 0x000000103e427819 */ /* 0x000fe4000000123f */
[----:B------:R-:W-:Y:S02]  /*d360*/  SHF.R.U64 R62, R64, 0x10, R65 ;  /* 0x00000010403e7819 */ /* 0x000fe40000001241 */
[----:B------:R-:W-:Y:S02]  /*d370*/  SHF.R.U32.HI R63, RZ, 0x10, R63 ;  /* 0x00000010ff3f7819 */ /* 0x000fe4000001163f */
[----:B------:R-:W-:Y:S02]  /*d380*/  SHF.R.U32.HI R65, RZ, 0x10, R65 ;  /* 0x00000010ff417819 */ /* 0x000fe40000011641 */
[----:B------:R-:W-:Y:S02]  /*d390*/  PRMT R104, R104, 0x5410, R63 ;  /* 0x0000541068687816 */ /* 0x000fe4000000003f */
[----:B------:R-:W-:-:S02]  /*d3a0*/  PRMT R102, R102, 0x5410, R65 ;  /* 0x0000541066667816 */ /* 0x000fc40000000041 */
[----:B------:R-:W-:Y:S01]  /*d3b0*/  PRMT R105, R105, 0x5410, R66 ;  /* 0x0000541069697816 */ /* 0x000fe20000000042 */
[----:B------:R-:W-:Y:S01]  /*d3c0*/  IMAD.U32 R66, R104, 0x10000, RZ ;  /* 0x0001000068427824 */ /* 0x000fe200078e00ff */
[----:B------:R-:W-:Y:S01]  /*d3d0*/  PRMT R103, R103, 0x5410, R62 ;  /* 0x0000541067677816 */ /* 0x000fe2000000003e */
[C---:B------:R-:W-:Y:S01]  /*d3e0*/  IMAD.U32 R67, R102.reuse, 0x10000, RZ ;  /* 0x0001000066437824 */ /* 0x040fe200078e00ff */
[----:B------:R-:W-:Y:S02]  /*d3f0*/  LOP3.LUT R102, R102, 0xffff0000, RZ, 0xc0, !PT ;  /* 0xffff000066667812 */ /* 0x000fe400078ec0ff */
[----:B------:R-:W-:Y:S02]  /*d400*/  LOP3.LUT R104, R104, 0xffff0000, RZ, 0xc0, !PT ;  /* 0xffff000068687812 */ /* 0x000fe400078ec0ff */
[C---:B0-----:R-:W-:Y:S01]  /*d410*/  LOP3.LUT R63, R6.reuse, 0xffff0000, RZ, 0xc0, !PT ;  /* 0xffff0000063f7812 */ /* 0x041fe200078ec0ff */
[----:B------:R-:W-:Y:S01]  /*d420*/  IMAD.U32 R62, R6, 0x10000, RZ ;  /* 0x00010000063e7824 */ /* 0x000fe200078e00ff */
[C---:B------:R-:W-:Y:S01]  /*d430*/  LOP3.LUT R65, R7.reuse, 0xffff0000, RZ, 0xc0, !PT ;  /* 0xffff000007417812 */ /* 0x040fe200078ec0ff */
[----:B------:R-:W-:-:S02]  /*d440*/  IMAD.U32 R64, R7, 0x10000, RZ ;  /* 0x0001000007407824 */ /* 0x000fc400078e00ff */
[C---:B------:R-:W-:Y:S01]  /*d450*/  FMUL.FTZ R70, R63.reuse, R66 ;  /* 0x000000423f467220 */ /* 0x040fe20000410000 */
[-C--:B------:R-:W-:Y:S01]  /*d460*/  FMUL.FTZ R71, R63, R67.reuse ;  /* 0x000000433f477220 */ /* 0x080fe20000410000 */
[----:B------:R-:W-:Y:S01]  /*d470*/  FMUL.FTZ R63, R65, R102 ;  /* 0x00000066413f7220 */ /* 0x000fe20000410000 */
[----:B------:R-:W-:Y:S02]  /*d480*/  IMAD.U32 R6, R4, 0x10000, RZ ;  /* 0x0001000004067824 */ /* 0x000fe400078e00ff */
[C---:B------:R-:W-:Y:S01]  /*d490*/  FFMA.FTZ R107, R62.reuse, R67, R70 ;  /* 0x000000433e6b7223 */ /* 0x040fe20000010046 */
[----:B------:R-:W-:Y:S02]  /*d4a0*/  IMAD.U32 R7, R5, 0x10000, RZ ;  /* 0x0001000005077824 */ /* 0x000fe400078e00ff */
[----:B------:R-:W-:Y:S01]  /*d4b0*/  FFMA.FTZ R106, R62, R66, -R71 ;  /* 0x000000423e6a7223 */ /* 0x000fe20000010847 */
[-C--:B------:R-:W-:Y:S01]  /*d4c0*/  FMUL.FTZ R67, R65, R104.reuse ;  /* 0x0000006841437220 */ /* 0x080fe20000410000 */
[----:B------:R-:W-:Y:S01]  /*d4d0*/  LOP3.LUT R4, R4, 0xffff0000, RZ, 0xc0, !PT ;  /* 0xffff000004047812 */ /* 0x000fe200078ec0ff */
[C---:B------:R-:W-:Y:S01]  /*d4e0*/  FFMA.FTZ R104, R64.reuse, R104, -R63 ;  /* 0x0000006840687223 */ /* 0x040fe2000001083f */
[----:B------:R-:W-:Y:S01]  /*d4f0*/  LOP3.LUT R5, R5, 0xffff0000, RZ, 0xc0, !PT ;  /* 0xffff000005057812 */ /* 0x000fe200078ec0ff */
[C---:B------:R-:W-:Y:S01]  /*d500*/  IMAD.U32 R65, R103.reuse, 0x10000, RZ ;  /* 0x0001000067417824 */ /* 0x040fe200078e00ff */
[----:B------:R-:W-:Y:S01]  /*d510*/  LOP3.LUT R66, R103, 0xffff0000, RZ, 0xc0, !PT ;  /* 0xffff000067427812 */ /* 0x000fe200078ec0ff */
[C---:B------:R-:W-:Y:S01]  /*d520*/  IMAD.U32 R63, R105.reuse, 0x10000, RZ ;  /* 0x00010000693f7824 */ /* 0x040fe200078e00ff */
[----:B------:R-:W-:Y:S01]  /*d530*/  LOP3.LUT R62, R105, 0xffff0000, RZ, 0xc0, !PT ;  /* 0xffff0000693e7812 */ /* 0x000fe200078ec0ff */
[----:B------:R-:W-:Y:S01]  /*d540*/  FFMA.FTZ R103, R64, R102, R67 ;  /* 0x0000006640677223 */ /* 0x000fe20000010043 */
[C---:B------:R-:W-:Y:S01]  /*d550*/  FMUL.FTZ R67, R4.reuse, R65 ;  /* 0x0000004104437220 */ /* 0x040fe20000410000 */
[-C--:B------:R-:W-:Y:S01]  /*d560*/  FMUL.FTZ R64, R4, R63.reuse ;  /* 0x0000003f04407220 */ /* 0x080fe20000410000 */
        /* <DEDUP_REMOVED lines=11> */
.L_x_1467:
[----:B------:R-:W-:Y:S05]  /*d620*/  BSYNC B2 ;  /* 0x0000000000027941 */ /* 0x000fea0003800000 */
.L_x_1466:
[----:B------:R-:W-:Y:S04]  /*d630*/  BSSY B2, `(.L_x_1468) ;  /* 0x0000030000027945 */ /* 0x000fe80003800000 */
[----:B------:R-:W-:Y:S05]  /*d640*/  @P3 BRA `(.L_x_1469) ;  /* 0x0000000000b83947 */ /* 0x000fea0003800000 */
[----:B01----:R-:W0:Y:S01]  /*d650*/  LDS.128 R4, [R60+0x16400] ;  /* 0x016400003c047984 */ /* 0x003e220000000c00 */
[--C-:B------:R-:W-:Y:S02]  /*d660*/  SHF.R.U64 R63, R56, 0x10, R57.reuse ;  /* 0x00000010383f7819 */ /* 0x100fe40000001239 */
[----:B------:R-:W-:Y:S02]  /*d670*/  SHF.R.U32.HI R56, RZ, 0x10, R57 ;  /* 0x00000010ff387819 */ /* 0x000fe40000011639 */
[--C-:B------:R-:W-:Y:S02]  /*d680*/  SHF.R.U64 R57, R58, 0x10, R59.reuse ;  /* 0x000000103a397819 */ /* 0x100fe4000000123b */
        /* <DEDUP_REMOVED lines=13> */
[CC--:B------:R-:W-:Y:S01]  /*d760*/  FMUL.FTZ R64, R57.reuse, R62.reuse ;  /* 0x0000003e39407220 */ /* 0x0c0fe20000410000 */
[----:B------:R-:W-:Y:S01]  /*d770*/  FMUL.FTZ R65, R57, R63 ;  /* 0x0000003f39417220 */ /* 0x000fe20000410000 */
[C---:B------:R-:W-:Y:S01]  /*d780*/  FMUL.FTZ R57, R59.reuse, R99 ;  /* 0x000000633b397220 */ /* 0x040fe20000410000 */
[----:B------:R-:W-:Y:S02]  /*d790*/  IMAD.U32 R6, R4, 0x10000, RZ ;  /* 0x0001000004067824 */ /* 0x000fe400078e00ff */
        /* <DEDUP_REMOVED lines=9> */
[----:B------:R-:W-:Y:S01]  /*d830*/  FFMA.FTZ R62, R56, R62, -R65 ;  /* 0x0000003e383e7223 */ /* 0x000fe20000010841 */
        /* <DEDUP_REMOVED lines=15> */
.L_x_1469:
[----:B------:R-:W-:Y:S05]  /*d930*/  BSYNC B2 ;  /* 0x0000000000027941 */ /* 0x000fea0003800000 */
.L_x_1468:
[----:B------:R-:W-:Y:S04]  /*d940*/  BSSY B2, `(.L_x_1470) ;  /* 0x0000030000027945 */ /* 0x000fe80003800000 */
[----:B------:R-:W-:Y:S05]  /*d950*/  @P4 BRA `(.L_x_1471) ;  /* 0x0000000000b84947 */ /* 0x000fea0003800000 */
[----:B012---:R-:W0:Y:S01]  /*d960*/  LDS.128 R4, [R10+0x4000] ;  /* 0x004000000a047984 */ /* 0x007e220000000c00 */
        /* <DEDUP_REMOVED lines=45> */
.L_x_1471:
[----:B------:R-:W-:Y:S05]  /*dc40*/  BSYNC B2 ;  /* 0x0000000000027941 */ /* 0x000fea0003800000 */
.L_x_1470:
[----:B------:R-:W-:Y:S04]  /*dc50*/  BSSY B2, `(.L_x_1472) ;  /* 0x0000030000027945 */ /* 0x000fe80003800000 */
[----:B------:R-:W-:Y:S05]  /*dc60*/  @P5 BRA `(.L_x_1473) ;  /* 0x0000000000b85947 */ /* 0x000fea0003800000 */
[----:B0123--:R-:W0:Y:S01]  /*dc70*/  LDS.128 R4, [R60+0x1a400] ;  /* 0x01a400003c047984 */ /* 0x00fe220000000c00 */
        /* <DEDUP_REMOVED lines=45> */
.L_x_1473:
[----:B------:R-:W-:Y:S05]  /*df50*/  BSYNC B2 ;  /* 0x0000000000027941 */ /* 0x000fea0003800000 */
.L_x_1472:
[----:B------:R-:W-:Y:S05]  /*df60*/  @P6 BRA `(.L_x_1463) ;  /* 0x0000000000b86947 */ /* 0x000fea0003800000 */
[----:B01234-:R-:W0:Y:S01]  /*df70*/  LDS.128 R4, [R10+0x8000] ;  /* 0x008000000a047984 */ /* 0x01fe220000000c00 */
        /* <DEDUP_REMOVED lines=45> */
.L_x_1463:
[----:B------:R-:W-:Y:S05]  /*e250*/  BSYNC B1 ;  /* 0x0000000000017941 */ /* 0x000fea0003800000 */
.L_x_1462:
[----:B------:R-:W-:Y:S05]  /*e260*/  @P1 BRA `(.L_x_1474) ;  /* 0x00000048009c1947 */ /* 0x000fea0003800000 */
[----:B01234-:R-:W0:Y:S01]  /*e270*/  LDC R5, c[0x0][0x3d4] ;  /* 0x0000f500ff057b82 */ /* 0x01fe220000000800 */
        /* <DEDUP_REMOVED lines=59> */
.L_x_1476:
[----:B------:R-:W-:Y:S05]  /*e630*/  BSYNC B1 ;  /* 0x0000000000017941 */ /* 0x000fea0003800000 */
.L_x_1475:
[----:B------:R-:W-:Y:S04]  /*e640*/  BSSY B1, `(.L_x_1477) ;  /* 0x0000030000017945 */ /* 0x000fe80003800000 */
[----:B------:R-:W-:Y:S05]  /*e650*/  @P1 BRA `(.L_x_1478) ;  /* 0x0000000000b81947 */ /* 0x000fea0003800000 */
[----:B0-----:R-:W0:Y:S01]  /*e660*/  LDS.128 R4, [R10+0x2000] ;  /* 0x002000000a047984 */ /* 0x001e220000000c00 */
[----:B------:R-:W-:Y:S02]  /*e670*/  SHF.R.U64 R41, R38, 0x10, R39 ;  /* 0x0000001026297819 */ /* 0x000fe40000001227 */
[----:B------:R-:W-:Y:S02]  /*e680*/  SHF.R.U64 R38, R36, 0x10, R37 ;  /* 0x0000001024267819 */ /* 0x000fe40000001225 */
[----:B------:R-:W-:Y:S02]  /*e690*/  SHF.R.U32.HI R40, RZ, 0x10, R39 ;  /* 0x00000010ff287819 */ /* 0x000fe40000011627 */
        /* <DEDUP_REMOVED lines=20> */
[----:B------:R-:W-:Y:S02]  /*e7e0*/  IMAD.U32 R7, R5, 0x10000, RZ ;  /* 0x0001000005077824 */ /* 0x000fe400078e00ff */
[----:B------:R-:W-:Y:S01]  /*e7f0*/  FFMA.FTZ R42, R36, R40, -R43 ;  /* 0x00000028242a7223 */ /* 0x000fe2000001082b */
        /* <DEDUP_REMOVED lines=8> */
[----:B------:R-:W-:-:S02]  /*e880*/  FMUL.FTZ R38, R4, R37 ;  /* 0x0000002504267220 */ /* 0x000fc40000410000 */
[C---:B------:R-:W-:Y:S01]  /*e890*/  FMUL.FTZ R40, R5.reuse, R36 ;  /* 0x0000002405287220 */ /* 0x040fe20000410000 */
[C---:B------:R-:W-:Y:S01]  /*e8a0*/  FFMA.FTZ R4, R6.reuse, R37, -R41 ;  /* 0x0000002506047223 */ /* 0x040fe20000010829 */
[-C--:B------:R-:W-:Y:S01]  /*e8b0*/  FMUL.FTZ R43, R5, R88.reuse ;  /* 0x00000058052b7220 */ /* 0x080fe20000410000 */
[----:B------:R-:W-:Y:S01]  /*e8c0*/  FFMA.FTZ R39, R6, R39, R38 ;  /* 0x0000002706277223 */ /* 0x000fe20000010026 */
[----:B------:R-:W-:Y:S01]  /*e8d0*/  FFMA.FTZ R5, R7, R88, -R40 ;  /* 0x0000005807057223 */ /* 0x000fe20000010828 */
[----:B------:R-:W-:Y:S01]  /*e8e0*/  F2FP.BF16.F32.PACK_AB R6, R45, R42 ;  /* 0x0000002a2d06723e */ /* 0x000fe200000010ff */
[----:B------:R-:W-:Y:S01]  /*e8f0*/  FFMA.FTZ R36, R7, R36, R43 ;  /* 0x0000002407247223 */ /* 0x000fe2000001002b */
[----:B------:R-:W-:Y:S02]  /*e900*/  F2FP.BF16.F32.PACK_AB R7, R44, R89 ;  /* 0x000000592c07723e */ /* 0x000fe400000010ff */
[----:B------:R-:W-:Y:S02]  /*e910*/  F2FP.BF16.F32.PACK_AB R4, R39, R4 ;  /* 0x000000042704723e */ /* 0x000fe400000010ff */
[----:B------:R-:W-:-:S05]  /*e920*/  F2FP.BF16.F32.PACK_AB R5, R36, R5 ;  /* 0x000000052405723e */ /* 0x000fca00000010ff */
[----:B------:R1:W-:Y:S02]  /*e930*/  STS.128 [R10+0x2000], R4 ;  /* 0x002000040a007388 */ /* 0x0003e40000000c00 */
.L_x_1478:
[----:B------:R-:W-:Y:S05]  /*e940*/  BSYNC B1 ;  /* 0x0000000000017941 */ /* 0x000fea0003800000 */
.L_x_1477:
        /* <DEDUP_REMOVED lines=48> */
.L_x_1480:
[----:B------:R-:W-:Y:S05]  /*ec50*/  BSYNC B1 ;  /* 0x0000000000017941 */ /* 0x000fea0003800000 */
.L_x_1479:
        /* <DEDUP_REMOVED lines=48> */
.L_x_1482:
[----:B------:R-:W-:Y:S05]  /*ef60*/  BSYNC B1 ;  /* 0x0000000000017941 */ /* 0x000fea0003800000 */
.L_x_1481:
[----:B------:R-:W-:Y:S04]  /*ef70*/  BSSY B1, `(.L_x_1483) ;  /* 0x0000030000017945 */ /* 0x000fe80003800000 */
[----:B------:R-:W-:Y:S05]  /*ef80*/  @P4 BRA `(.L_x_1484) ;  /* 0x0000000000b84947 */ /* 0x000fea0003800000 */
[----:B0123--:R-:W0:Y:S01]  /*ef90*/  LDS.128 R4, [R60+0x1c400] ;  /* 0x01c400003c047984 */ /* 0x00fe220000000c00 */
[----:B------:R-:W-:Y:S02]  /*efa0*/  SHF.R.U64 R29, R26, 0x10, R27 ;  /* 0x000000101a1d7819 */ /* 0x000fe4000000121b */
[----:B------:R-:W-:Y:S02]  /*efb0*/  SHF.R.U32.HI R28, RZ, 0x10, R25 ;  /* 0x00000010ff1c7819 */ /* 0x000fe40000011619 */
[----:B------:R-:W-:Y:S02]  /*efc0*/  SHF.R.U32.HI R26, RZ, 0x10, R27 ;  /* 0x00000010ff1a7819 */ /* 0x000fe4000001161b */
[----:B------:R-:W-:Y:S02]  /*efd0*/  SHF.R.U64 R27, R24, 0x10, R25 ;  /* 0x00000010181b7819 */ /* 0x000fe40000001219 */
[----:B------:R-:W-:Y:S02]  /*efe0*/  PRMT R28, R13, 0x5410, R28 ;  /* 0x000054100d1c7816 */ /* 0x000fe4000000001c */
[----:B------:R-:W-:-:S02]  /*eff0*/  PRMT R25, R15, 0x5410, R26 ;  /* 0x000054100f197816 */ /* 0x000fc4000000001a */
[----:B------:R-:W-:Y:S01]  /*f000*/  PRMT R24, R14, 0x5410, R29 ;  /* 0x000054100e187816 */ /* 0x000fe2000000001d */
[C---:B------:R-:W-:Y:S01]  /*f010*/  IMAD.U32 R29, R28.reuse, 0x10000, RZ ;  /* 0x000100001c1d7824 */ /* 0x040fe200078e00ff */
[----:B------:R-:W-:Y:S01]  /*f020*/  LOP3.LUT R28, R28, 0xffff0000, RZ, 0xc0, !PT ;  /* 0xffff00001c1c7812 */ /* 0x000fe200078ec0ff */
[C---:B------:R-:W-:Y:S01]  /*f030*/  IMAD.U32 R26, R25.reuse, 0x10000, RZ ;  /* 0x00010000191a7824 */ /* 0x040fe200078e00ff */
[----:B------:R-:W-:Y:S02]  /*f040*/  PRMT R27, R12, 0x5410, R27 ;  /* 0x000054100c1b7816 */ /* 0x000fe4000000001b */
[----:B------:R-:W-:Y:S02]  /*f050*/  LOP3.LUT R25, R25, 0xffff0000, RZ, 0xc0, !PT ;  /* 0xffff000019197812 */ /* 0x000fe400078ec0ff */
[C---:B0-----:R-:W-:Y:S01]  /*f060*/  LOP3.LUT R13, R6.reuse, 0xffff0000, RZ, 0xc0, !PT ;  /* 0xffff0000060d7812 */ /* 0x041fe200078ec0ff */
[----:B------:R-:W-:Y:S01]  /*f070*/  IMAD.U32 R12, R6, 0x10000, RZ ;  /* 0x00010000060c7824 */ /* 0x000fe200078e00ff */
[C---:B------:R-:W-:Y:S01]  /*f080*/  LOP3.LUT R15, R7.reuse, 0xffff0000, RZ, 0xc0, !PT ;  /* 0xffff0000070f7812 */ /* 0x040fe200078ec0ff */
[----:B------:R-:W-:-:S02]  /*f090*/  IMAD.U32 R14, R7, 0x10000, RZ ;  /* 0x00010000070e7824 */ /* 0x000fc400078e00ff */
[CC--:B------:R-:W-:Y:S01]  /*f0a0*/  FMUL.FTZ R31, R13.reuse, R29.reuse ;  /* 0x0000001d0d1f7220 */ /* 0x0c0fe20000410000 */
[----:B------:R-:W-:Y:S01]  /*f0b0*/  FMUL.FTZ R30, R13, R26 ;  /* 0x0000001a0d1e7220 */ /* 0x000fe20000410000 */
[----:B------:R-:W-:Y:S01]  /*f0c0*/  FMUL.FTZ R13, R15, R28 ;  /* 0x0000001c0f0d7220 */ /* 0x000fe20000410000 */
[----:B------:R-:W-:Y:S02]  /*f0d0*/  IMAD.U32 R6, R4, 0x10000, RZ ;  /* 0x0001000004067824 */ /* 0x000fe400078e00ff */
[C---:B------:R-:W-:Y:S01]  /*f0e0*/  FFMA.FTZ R31, R12.reuse, R26, -R31 ;  /* 0x0000001a0c1f7223 */ /* 0x040fe2000001081f */
[----:B------:R-:W-:Y:S01]  /*f0f0*/  FFMA.FTZ R30, R12, R29, R30 ;  /* 0x0000001d0c1e7223 */ /* 0x000fe2000001001e */
[-C--:B------:R-:W-:Y:S01]  /*f100*/  FFMA.FTZ R29, R14, R25.reuse, -R13 ;  /* 0x000000190e1d7223 */ /* 0x080fe2000001080d */
[C---:B------:R-:W-:Y:S01]  /*f110*/  IMAD.U32 R7, R5.reuse, 0x10000, RZ ;  /* 0x0001000005077824 */ /* 0x040fe200078e00ff */
[----:B------:R-:W-:Y:S01]  /*f120*/  LOP3.LUT R4, R4, 0xffff0000, RZ, 0xc0, !PT ;  /* 0xffff000004047812 */ /* 0x000fe200078ec0ff */
[C---:B------:R-:W-:Y:S01]  /*f130*/  IMAD.U32 R13, R24.reuse, 0x10000, RZ ;  /* 0x00010000180d7824 */ /* 0x040fe200078e00ff */
[----:B------:R-:W-:Y:S01]  /*f140*/  LOP3.LUT R5, R5, 0xffff0000, RZ, 0xc0, !PT ;  /* 0xffff000005057812 */ /* 0x000fe200078ec0ff */
[----:B------:R-:W-:Y:S01]  /*f150*/  FMUL.FTZ R33, R15, R25 ;  /* 0x000000190f217220 */ /* 0x000fe20000410000 */
[C---:B------:R-:W-:Y:S01]  /*f160*/  LOP3.LUT R12, R27.reuse, 0xffff0000, RZ, 0xc0, !PT ;  /* 0xffff00001b0c7812 */ /* 0x040fe200078ec0ff */
[----:B------:R-:W-:Y:S01]  /*f170*/  IMAD.U32 R15, R27, 0x10000, RZ ;  /* 0x000100001b0f7824 */ /* 0x000fe200078e00ff */
[----:B------:R-:W-:Y:S01]  /*f180*/  LOP3.LUT R24, R24, 0xffff0000, RZ, 0xc0, !PT ;  /* 0xffff000018187812 */ /* 0x000fe200078ec0ff */
[----:B------:R-:W-:Y:S01]  /*f190*/  FFMA.FTZ R28, R14, R28, R33 ;  /* 0x0000001c0e1c7223 */ /* 0x000fe20000010021 */
[C---:B------:R-:W-:Y:S01]  /*f1a0*/  FMUL.FTZ R14, R4.reuse, R13 ;  /* 0x0000000d040e7220 */ /* 0x040fe20000410000 */
[-C--:B------:R-:W-:Y:S01]  /*f1b0*/  FMUL.FTZ R25, R4, R15.reuse ;  /* 0x0000000f04197220 */ /* 0x080fe20000410000 */
[C---:B------:R-:W-:Y:S01]  /*f1c0*/  FMUL.FTZ R26, R5.reuse, R12 ;  /* 0x0000000c051a7220 */ /* 0x040fe20000410000 */
[-C--:B------:R-:W-:Y:S01]  /*f1d0*/  FMUL.FTZ R27, R5, R24.reuse ;  /* 0x00000018051b7220 */ /* 0x080fe20000410000 */
[C---:B------:R-:W-:Y:S01]  /*f1e0*/  FFMA.FTZ R15, R6.reuse, R15, R14 ;  /* 0x0000000f060f7223 */ /* 0x040fe2000001000e */
[----:B------:R-:W-:Y:S01]  /*f1f0*/  FFMA.FTZ R4, R6, R13, -R25 ;  /* 0x0000000d06047223 */ /* 0x000fe20000010819 */
[C---:B------:R-:W-:Y:S01]  /*f200*/  FFMA.FTZ R5, R7.reuse, R24, -R26 ;  /* 0x0000001807057223 */ /* 0x040fe2000001081a */
[----:B------:R-:W-:Y:S01]  /*f210*/  FFMA.FTZ R12, R7, R12, R27 ;  /* 0x0000000c070c7223 */ /* 0x000fe2000001001b */
[----:B------:R-:W-:-:S02]  /*f220*/  F2FP.BF16.F32.PACK_AB R6, R30, R31 ;  /* 0x0000001f1e06723e */ /* 0x000fc400000010ff */
[----:B------:R-:W-:Y:S02]  /*f230*/  F2FP.BF16.F32.PACK_AB R7, R28, R29 ;  /* 0x0000001d1c07723e */ /* 0x000fe400000010ff */
[----:B------:R-:W-:Y:S02]  /*f240*/  F2FP.BF16.F32.PACK_AB R4, R15, R4 ;  /* 0x000000040f04723e */ /* 0x000fe400000010ff */
[----:B------:R-:W-:-:S05]  /*f250*/  F2FP.BF16.F32.PACK_AB R5, R12, R5 ;  /* 0x000000050c05723e */ /* 0x000fca00000010ff */
[----:B------:R4:W-:Y:S02]  /*f260*/  STS.128 [R60+0x1c400], R4 ;  /* 0x01c400043c007388 */ /* 0x0009e40000000c00 */
.L_x_1484:
[----:B------:R-:W-:Y:S05]  /*f270*/  BSYNC B1 ;  /* 0x0000000000017941 */ /* 0x000fea0003800000 */
.L_x_1483:
[----:B------:R-:W-:Y:S05]  /*f280*/  @P5 BRA `(.L_x_1474) ;  /* 0x0000003800945947 */ /* 0x000fea0003800000 */
[----:B01234-:R-:W0:Y:S01]  /*f290*/  LDS.128 R4, [R10+0xa000] ;  /* 0x00a000000a047984 */ /* 0x01fe220000000c00 */
[----:B------:R-:W-:Y:S02]  /*f2a0*/  SHF.R.U64 R15, R8, 0x10, R9 ;  /* 0x00000010080f7819 */ /* 0x000fe40000001209 */
[----:B------:R-:W-:Y:S02]  /*f2b0*/  SHF.R.U64 R12, R20, 0x10, R21 ;  /* 0x00000010140c7819 */ /* 0x000fe40000001215 */
[----:B------:R-:W-:Y:S02]  /*f2c0*/  SHF.R.U32.HI R9, RZ, 0x10, R9 ;  /* 0x00000010ff097819 */ /* 0x000fe40000011609 */
[----:B------:R-:W-:Y:S02]  /*f2d0*/  SHF.R.U32.HI R20, RZ, 0x10, R21 ;  /* 0x00000010ff147819 */ /* 0x000fe40000011615 */
[----:B------:R-:W-:Y:S02]  /*f2e0*/  PRMT R14, R2, 0x5410, R9 ;  /* 0x00005410020e7816 */ /* 0x000fe40000000009 */
[----:B------:R-:W-:-:S02]  /*f2f0*/  PRMT R11, R11, 0x5410, R20 ;  /* 0x000054100b0b7816 */ /* 0x000fc40000000014 */
[C---:B------:R-:W-:Y:S01]  /*f300*/  LOP3.LUT R20, R14.reuse, 0xffff0000, RZ, 0xc0, !PT ;  /* 0xffff00000e147812 */ /* 0x040fe200078ec0ff */
[----:B------:R-:W-:Y:S01]  /*f310*/  IMAD.U32 R21, R14, 0x10000, RZ ;  /* 0x000100000e157824 */ /* 0x000fe200078e00ff */
[C---:B------:R-:W-:Y:S01]  /*f320*/  LOP3.LUT R14, R11.reuse, 0xffff0000, RZ, 0xc0, !PT ;  /* 0xffff00000b0e7812 */ /* 0x040fe200078ec0ff */
[----:B------:R-:W-:Y:S01]  /*f330*/  IMAD.U32 R13, R11, 0x10000, RZ ;  /* 0x000100000b0d7824 */ /* 0x000fe200078e00ff */
[----:B------:R-:W-:Y:S02]  /*f340*/  PRMT R15, R0, 0x5410, R15 ;  /* 0x00005410000f7816 */ /* 0x000fe4000000000f */
[----:B------:R-:W-:Y:S01]  /*f350*/  PRMT R12, R3, 0x5410, R12 ;  /* 0x00005410030c7816 */ /* 0x000fe2000000000c */
        /* <DEDUP_REMOVED lines=8> */
[----:B------:R-:W-:Y:S01]  /*f3e0*/  FMUL.FTZ R26, R7, R20 ;  /* 0x00000014071a7220 */ /* 0x000fe20000410000 */
[C---:B------:R-:W-:Y:S01]  /*f3f0*/  IMAD.U32 R3, R5.reuse, 0x10000, RZ ;  /* 0x0001000005037824 */ /* 0x040fe200078e00ff */
[----:B------:R-:W-:Y:S01]  /*f400*/  LOP3.LUT R4, R5, 0xffff0000, RZ, 0xc0, !PT ;  /* 0xffff000005047812 */ /* 0x000fe200078ec0ff */
[----:B------:R-:W-:Y:S01]  /*f410*/  FFMA.FTZ R24, R8, R21, R6 ;  /* 0x0000001508187223 */ /* 0x000fe20000010006 */
[-C--:B------:R-:W-:Y:S01]  /*f420*/  FMUL.FTZ R6, R7, R14.reuse ;  /* 0x0000000e07067220 */ /* 0x080fe20000410000 */
[C---:B------:R-:W-:Y:S01]  /*f430*/  IMAD.U32 R7, R15.reuse, 0x10000, RZ ;  /* 0x000100000f077824 */ /* 0x040fe200078e00ff */
[----:B------:R-:W-:Y:S01]  /*f440*/  LOP3.LUT R15, R15, 0xffff0000, RZ, 0xc0, !PT ;  /* 0xffff00000f0f7812 */ /* 0x000fe200078ec0ff */
[C---:B------:R-:W-:Y:S01]  /*f450*/  IMAD.U32 R5, R12.reuse, 0x10000, RZ ;  /* 0x000100000c057824 */ /* 0x040fe200078e00ff */
[----:B------:R-:W-:Y:S01]  /*f460*/  LOP3.LUT R12, R12, 0xffff0000, RZ, 0xc0, !PT ;  /* 0xffff00000c0c7812 */ /* 0x000fe200078ec0ff */
[----:B------:R-:W-:Y:S01]  /*f470*/  FFMA.FTZ R11, R8, R13, -R11 ;  /* 0x0000000d080b7223 */ /* 0x000fe2000001080b */
[C---:B------:R-:W-:Y:S01]  /*f480*/  FFMA.FTZ R26, R9.reuse, R14, -R26 ;  /* 0x0000000e091a7223 */ /* 0x040fe2000001081a */
        /* <DEDUP_REMOVED lines=13> */
[----:B------:R0:W-:Y:S01]  /*f560*/  STS.128 [R10+0xa000], R4 ;  /* 0x00a000040a007388 */ /* 0x0001e20000000c00 */
[----:B------:R-:W-:Y:S05]  /*f570*/  BRA `(.L_x_1474) ;  /* 0x0000003400d87947 */ /* 0x000fea0003800000 */
.L_x_1447:
[----:B------:R-:W0:Y:S01]  /*f580*/  LDC R78, c[0x0][0x428] ;  /* 0x00010a00ff4e7b82 */ /* 0x000e220000000800 */
[-C--:B------:R-:W-:Y:S01]  /*f590*/  ISETP.GE.AND P0, PT, R195, R8.reuse, PT ;  /* 0x00000008c300720c */ /* 0x080fe20003f06270 */
[----:B------:R-:W-:Y:S01]  /*f5a0*/  BSSY B1, `(.L_x_1485) ;  /* 0x000003f000017945 */ /* 0x000fe20003800000 */
[----:B------:R-:W-:Y:S01]  /*f5b0*/  ISETP.GE.AND P1, PT, R221, R8, PT ;  /* 0x00000008dd00720c */ /* 0x000fe20003f26270 */
[----:B------:R-:W-:Y:S01]  /*f5c0*/  IMAD.MOV.U32 R9, RZ, RZ, R61 ;  /* 0x000000ffff097224 */ /* 0x000fe200078e003d */
[----:B------:R-:W-:Y:S01]  /*f5d0*/  CS2R R40, SRZ ;  /* 0x0000000000287805 */ /* 0x000fe2000001ff00 */
[----:B------:R-:W-:Y:S01]  /*f5e0*/  IMAD.MOV.U32 R8, RZ, RZ, R72 ;  /* 0x000000ffff087224 */ /* 0x000fe200078e0048 */
[----:B------:R-:W-:Y:S01]  /*f5f0*/  CS2R R4, SRZ ;  /* 0x0000000000047805 */ /* 0x000fe2000001ff00 */
[----:B------:R-:W-:Y:S01]  /*f600*/  IMAD.MOV.U32 R10, RZ, RZ, R144 ;  /* 0x000000ffff0a7224 */ /* 0x000fe200078e0090 */
[----:B------:R-:W-:Y:S01]  /*f610*/  CS2R R6, SRZ ;  /* 0x0000000000067805 */ /* 0x000fe2000001ff00 */
[----:B------:R-:W-:Y:S01]  /*f620*/  IMAD.MOV.U32 R11, RZ, RZ, R77 ;  /* 0x000000ffff0b7224 */ /* 0x000fe200078e004d */
        /* <DEDUP_REMOVED lines=20> */
[----:B0-----:R-:W-:Y:S06]  /*f770*/  @P0 BRA `(.L_x_1486) ;  /* 0x0000000000840947 */ /* 0x001fec0003800000 */
[----:B------:R-:W-:Y:S01]  /*f780*/  IADD3 R4, P2, R84, R71, RZ ;  /* 0x0000004754047210 */ /* 0x000fe20007f5e0ff */
[----:B------:R-:W-:Y:S01]  /*f790*/  ULDC.64 UR4, c[0x0][0x3c8] ;  /* 0x0000f20000047ab9 */ /* 0x000fe20000000a00 */
[----:B------:R-:W-:Y:S01]  /*f7a0*/  IADD3 R0, P3, R87, R70, RZ ;  /* 0x0000004657007210 */ /* 0x000fe20007f7e0ff */
[----:B------:R-:W-:Y:S01]  /*f7b0*/  ULDC.64 UR6, c[0x0][0x3e0] ;  /* 0x0000f80000067ab9 */ /* 0x000fe20000000a00 */
[----:B------:R-:W-:Y:S01]  /*f7c0*/  CS2R R32, SRZ ;  /* 0x0000000000207805 */ /* 0x000fe2000001ff00 */
[----:B------:R-:W-:Y:S01]  /*f7d0*/  IMAD.X R7, R82, 0x1, R83, P2 ;  /* 0x0000000152077824 */ /* 0x000fe200010e0653 */
[----:B------:R-:W-:Y:S01]  /*f7e0*/  LEA R14, P2, R4, UR4, 0x1 ;  /* 0x00000004040e7c11 */ /* 0x000fe2000f8408ff */
[----:B------:R-:W-:Y:S01]  /*f7f0*/  IMAD.X R5, R85, 0x1, R80, P3 ;  /* 0x0000000155057824 */ /* 0x000fe200018e0650 */
[----:B------:R-:W-:Y:S01]  /*f800*/  LEA R20, P3, R0, UR6, 0x1 ;  /* 0x0000000600147c11 */ /* 0x000fe2000f8608ff */
[----:B------:R-:W-:Y:S01]  /*f810*/  ULDC UR4, c[0x0][0x3d4] ;  /* 0x0000f50000047ab9 */ /* 0x000fe20000000800 */
[----:B------:R-:W-:-:S02]  /*f820*/  LEA.HI.X R15, R4, UR5, R7, 0x1, P2 ;  /* 0x00000005040f7c11 */ /* 0x000fc400090f0c07 */
[----:B------:R-:W-:Y:S02]  /*f830*/  CS2R R34, SRZ ;  /* 0x0000000000227805 */ /* 0x000fe4000001ff00 */
[----:B------:R-:W-:Y:S02]  /*f840*/  LEA.HI.X R21, R0, UR7, R5, 0x1, P3 ;  /* 0x0000000700157c11 */ /* 0x000fe400098f0c05 */
[----:B------:R-:W-:Y:S02]  /*f850*/  CS2R R36, SRZ ;  /* 0x0000000000247805 */ /* 0x000fe4000001ff00 */
[----:B------:R-:W-:Y:S02]  /*f860*/  ISETP.GE.AND P2, PT, R192, UR4, PT ;  /* 0x00000004c0007c0c */ /* 0x000fe4000bf46270 */
        /* <DEDUP_REMOVED lines=12> */
[----:B------:R0:W5:Y:S04]  /*f930*/  @!P2 LDG.E.128 R32, desc[UR8][R14.64] ;  /* 0x000000080e20a981 */ /* 0x000168000c1e1d00 */
[----:B------:R0:W5:Y:S04]  /*f940*/  @!P3 LDG.E.128 R36, desc[UR8][R14.64+0x40] ;  /* 0x000040080e24b981 */ /* 0x000168000c1e1d00 */
[----:B------:R0:W5:Y:S04]  /*f950*/  @!P4 LDG.E.128 R60, desc[UR8][R14.64+0x80] ;  /* 0x000080080e3cc981 */ /* 0x000168000c1e1d00 */
[----:B------:R0:W5:Y:S04]  /*f960*/  @!P2 LDG.E.128 R4, desc[UR8][R20.64] ;  /* 0x000000081404a981 */ /* 0x000168000c1e1d00 */
[----:B------:R0:W5:Y:S04]  /*f970*/  @!P3 LDG.E.128 R24, desc[UR8][R20.64+0x40] ;  /* 0x000040081418b981 */ /* 0x000168000c1e1d00 */
[----:B------:R0:W5:Y:S02]  /*f980*/  @!P4 LDG.E.128 R28, desc[UR8][R20.64+0x80] ;  /* 0x00008008141cc981 */ /* 0x000164000c1e1d00 */
.L_x_1486:
[----:B------:R-:W-:Y:S05]  /*f990*/  BSYNC B1 ;  /* 0x0000000000017941 */ /* 0x000fea0003800000 */
.L_x_1485:
[----:B------:R-:W-:Y:S01]  /*f9a0*/  BSSY B1, `(.L_x_1487) ;  /* 0x0000027000017945 */ /* 0x000fe20003800000 */
[----:B-----5:R-:W-:Y:S01]  /*f9b0*/  IMAD.MOV.U32 R72, RZ, RZ, R4 ;  /* 0x000000ffff487224 */ /* 0x020fe200078e0004 */
[----:B------:R-:W-:Y:S01]  /*f9c0*/  CS2R R66, SRZ ;  /* 0x0000000000427805 */ /* 0x000fe2000001ff00 */
[----:B------:R-:W-:Y:S02]  /*f9d0*/  IMAD.MOV.U32 R73, RZ, RZ, R5 ;  /* 0x000000ffff497224 */ /* 0x000fe400078e0005 */
[----:B------:R-:W-:Y:S01]  /*f9e0*/  IMAD.MOV.U32 R77, RZ, RZ, R6 ;  /* 0x000000ffff4d7224 */ /* 0x000fe200078e0006 */
[----:B------:R-:W-:Y:S06]  /*f9f0*/  @P1 BRA `(.L_x_1488) ;  /* 0x0000000000841947 */ /* 0x000fec0003800000 */
[----:B------:R-:W-:Y:S01]  /*fa00*/  IADD3 R76, P2, P3, R71, R76, R84 ;  /* 0x0000004c474c7210 */ /* 0x000fe20007b5e054 */
[----:B------:R-:W-:Y:S01]  /*fa10*/  ULDC.64 UR4, c[0x0][0x3c8] ;  /* 0x0000f20000047ab9 */ /* 0x000fe20000000a00 */
[----:B------:R-:W-:Y:S01]  /*fa20*/  IADD3 R75, P4, P5, R70, R75, R87 ;  /* 0x0000004b464b7210 */ /* 0x000fe20007d9e057 */
[----:B------:R-:W-:Y:S01]  /*fa30*/  ULDC.64 UR6, c[0x0][0x3e0] ;  /* 0x0000f80000067ab9 */ /* 0x000fe20000000a00 */
[----:B0-----:R-:W-:Y:S02]  /*fa40*/  IADD3.X R15, R83, R74, R82, P2, P3 ;  /* 0x0000004a530f7210 */ /* 0x001fe400017e6452 */
[----:B------:R-:W-:Y:S02]  /*fa50*/  CS2R R52, SRZ ;  /* 0x0000000000347805 */ /* 0x000fe4000001ff00 */
[----:B------:R-:W-:Y:S01]  /*fa60*/  LEA R14, P2, R76, UR4, 0x1 ;  /* 0x000000044c0e7c11 */ /* 0x000fe2000f8408ff */
[----:B------:R-:W-:Y:S01]  /*fa70*/  ULDC UR4, c[0x0][0x3d4] ;  /* 0x0000f50000047ab9 */ /* 0x000fe20000000800 */
[----:B------:R-:W-:-:S02]  /*fa80*/  IADD3.X R0, R80, R69, R85, P4, P5 ;  /* 0x0000004550007210 */ /* 0x000fc400027ea455 */
[----:B------:R-:W-:Y:S02]  /*fa90*/  CS2R R54, SRZ ;  /* 0x0000000000367805 */ /* 0x000fe4000001ff00 */
[C---:B------:R-:W-:Y:S02]  /*faa0*/  LEA R20, P3, R75.reuse, UR6, 0x1 ;  /* 0x000000064b147c11 */ /* 0x040fe4000f8608ff */
[----:B------:R-:W-:Y:S02]  /*fab0*/  CS2R R56, SRZ ;  /* 0x0000000000387805 */ /* 0x000fe4000001ff00 */
[----:B------:R-:W-:Y:S02]  /*fac0*/  LEA.HI.X R15, R76, UR5, R15, 0x1, P2 ;  /* 0x000000054c0f7c11 */ /* 0x000fe400090f0c0f */
[----:B------:R-:W-:Y:S02]  /*fad0*/  CS2R R58, SRZ ;  /* 0x00000000003a7805 */ /* 0x000fe4000001ff00 */
[----:B------:R-:W-:-:S02]  /*fae0*/  LEA.HI.X R21, R75, UR7, R0, 0x1, P3 ;  /* 0x000000074b157c11 */ /* 0x000fc400098f0c00 */
        /* <DEDUP_REMOVED lines=18> */
.L_x_1488:
[----:B------:R-:W-:Y:S05]  /*fc10*/  BSYNC B1 ;  /* 0x0000000000017941 */ /* 0x000fea0003800000 */
.L_x_1487:
[----:B------:R-:W-:Y:S01]  /*fc20*/  IMAD.MOV.U32 R0, RZ, RZ, R7 ;  /* 0x000000ffff007224 */ /* 0x000fe200078e0007 */
[----:B------:R-:W-:Y:S01]  /*fc30*/  ISETP.NE.AND P2, PT, R78, 0x1, PT ;  /* 0x000000014e00780c */ /* 0x000fe20003f45270 */
[----:B01----:R-:W-:Y:S01]  /*fc40*/  IMAD.MOV.U32 R14, RZ, RZ, R24 ;  /* 0x000000ffff0e7224 */ /* 0x003fe200078e0018 */
[----:B------:R-:W-:Y:S01]  /*fc50*/  ULDC.64 UR4, c[0x0][0x3c8] ;  /* 0x0000f20000047ab9 */ /* 0x000fe20000000a00 */
        /* <DEDUP_REMOVED lines=11> */
[----:B------:R-:W0:Y:S01]  /*fd10*/  @P2 LDC R21, c[0x0][0x430] ;  /* 0x00010c00ff152b82 */ /* 0x000e220000000800 */
[----:B------:R-:W-:Y:S01]  /*fd20*/  PRMT R85, R15, 0x7610, R85 ;  /* 0x000076100f557816 */ /* 0x000fe20000000055 */
[----:B------:R-:W-:Y:S01]  /*fd30*/  IMAD.MOV.U32 R15, RZ, RZ, R32 ;  /* 0x000000ffff0f7224 */ /* 0x000fe200078e0020 */
[----:B------:R-:W-:Y:S01]  /*fd40*/  PRMT R84, R0, 0x7610, R84 ;  /* 0x0000761000547816 */ /* 0x000fe20000000054 */
[----:B------:R-:W-:Y:S01]  /*fd50*/  IMAD.MOV.U32 R20, RZ, RZ, R33 ;  /* 0x000000ffff147224 */ /* 0x000fe200078e0021 */
[----:B------:R-:W-:Y:S01]  /*fd60*/  PRMT R86, R14, 0x7610, R86 ;  /* 0x000076100e567816 */ /* 0x000fe20000000056 */
[----:B------:R-:W-:Y:S01]  /*fd70*/  IMAD.MOV.U32 R14, RZ, RZ, R31 ;  /* 0x000000ffff0e7224 */ /* 0x000fe200078e001f */
[----:B------:R-:W-:Y:S01]  /*fd80*/  PRMT R111, R15, 0x7610, R111 ;  /* 0x000076100f6f7816 */ /* 0x000fe2000000006f */
[----:B------:R-:W1:Y:S01]  /*fd90*/  @P2 LDC R0, c[0x0][0x42c] ;  /* 0x00010b00ff002b82 */ /* 0x000e620000000800 */
[----:B------:R-:W-:Y:S01]  /*fda0*/  IMAD R15, R201, 0x80, R195 ;  /* 0x00000080c90f7824 */ /* 0x000fe200078e02c3 */
[----:B------:R-:W-:Y:S01]  /*fdb0*/  PRMT R112, R20, 0x7610, R112 ;  /* 0x0000761014707816 */ /* 0x000fe20000000070 */
[----:B------:R-:W-:Y:S01]  /*fdc0*/  IMAD.MOV.U32 R20, RZ, RZ, R35 ;  /* 0x000000ffff147224 */ /* 0x000fe200078e0023 */
[----:B------:R-:W-:Y:S01]  /*fdd0*/  PRMT R87, R14, 0x7610, R87 ;  /* 0x000076100e577816 */ /* 0x000fe20000000057 */
[----:B------:R-:W-:Y:S01]  /*fde0*/  IMAD.MOV.U32 R14, RZ, RZ, R34 ;  /* 0x000000ffff0e7224 */ /* 0x000fe200078e0022 */
[----:B------:R-:W-:Y:S01]  /*fdf0*/  ULDC.64 UR6, c[0x0][0x3e0] ;  /* 0x0000f80000067ab9 */ /* 0x000fe20000000a00 */
[----:B------:R-:W-:Y:S01]  /*fe00*/  IMAD R15, R224, 0x40, R15 ;  /* 0x00000040e00f7824 */ /* 0x000fe200078e020f */
        /* <DEDUP_REMOVED lines=17> */
[----:B-1----:R-:W-:Y:S01]  /*ff20*/  @P2 IMAD.HI.U32 R0, R15, R0, RZ ;  /* 0x000000000f002227 */ /* 0x002fe200078e00ff */
[----:B------:R-:W-:-:S02]  /*ff30*/  PRMT R91, R69, 0x7610, R91 ;  /* 0x00007610455b7816 */ /* 0x000fc4000000005b */
[----:B------:R-:W-:Y:S01]  /*ff40*/  PRMT R89, R14, 0x7610, R89 ;  /* 0x000076100e597816 */ /* 0x000fe20000000059 */
[----:B-----5:R-:W-:Y:S01]  /*ff50*/  IMAD.MOV.U32 R14, RZ, RZ, R41 ;  /* 0x000000ffff0e7224 */ /* 0x020fe200078e0029 */
[----:B0-----:R-:W-:Y:S01]  /*ff60*/  @P2 SHF.R.U32.HI R15, RZ, R21, R0 ;  /* 0x00000015ff0f2219 */ /* 0x001fe20000011600 */
[----:B------:R-:W-:Y:S01]  /*ff70*/  IMAD.MOV.U32 R0, RZ, RZ, R40 ;  /* 0x000000ffff007224 */ /* 0x000fe200078e0028 */
[----:B------:R-:W-:Y:S01]  /*ff80*/  PRMT R108, R73, 0x7610, R108 ;  /* 0x00007610496c7816 */ /* 0x000fe2000000006c */
[----:B------:R-:W-:Y:S01]  /*ff90*/  IMAD.MOV.U32 R20, RZ, RZ, R42 ;  /* 0x000000ffff147224 */ /* 0x000fe200078e002a */
[----:B------:R-:W-:Y:S01]  /*ffa0*/  SHF.R.S32.HI R21, RZ, 0x1f, R15 ;  /* 0x0000001fff157819 */ /* 0x000fe2000001140f */
[-C--:B------:R-:W-:Y:S01]  /*ffb0*/  IMAD.WIDE.U32 R8, R15, R12.reuse, R8 ;  /* 0x0000000c0f087225 */ /* 0x080fe200078e0008 */
[----:B------:R-:W-:Y:S02]  /*ffc0*/  PRMT R74, R0, 0x7610, R74 ;  /* 0x00007610004a7816 */ /* 0x000fe4000000004a */
[----:B------:R-:W-:Y:S01]  /*ffd0*/  PRMT R75, R14, 0x7610, R75 ;  /* 0x000076100e4b7816 */ /* 0x000fe2000000004b */
[----:B------:R-:W-:Y:S01]  /*ffe0*/  IMAD R0, R21, R12, RZ ;  /* 0x0000000c15007224 */ /* 0x000fe200078e02ff */
[----:B------:R-:W-:Y:S01]  /*fff0*/  PRMT R109, R77, 0x7610, R109 ;  /* 0x000076104d6d7816 */ /* 0x000fe2000000006d */
[-C--:B------:R-:W-:Y:S01]  /*10000*/  IMAD R14, R21, R2.reuse, RZ ;  /* 0x00000002150e7224 */ /* 0x080fe200078e02ff */
[----:B------:R-:W-:Y:S01]  /*10010*/  PRMT R76, R20, 0x7610, R76 ;  /* 0x00007610144c7816 */ /* 0x000fe2000000004c */
[----:B------:R-:W-:-:S04]  /*10020*/  IMAD.WIDE.U32 R10, R15, R2, R10 ;  /* 0x000000020f0a7225 */ /* 0x000fc800078e000a */
[C---:B------:R-:W-:Y:S01]  /*10030*/  IMAD R13, R15.reuse, R13, R0 ;  /* 0x0000000d0f0d7224 */ /* 0x040fe200078e0200 */
[----:B------:R-:W-:Y:S01]  /*10040*/  LEA R0, P3, R10, UR6, 0x1 ;  /* 0x000000060a007c11 */ /* 0x000fe2000f8608ff */
[----:B------:R-:W-:Y:S01]  /*10050*/  IMAD R15, R15, R3, R14 ;  /* 0x000000030f0f7224 */ /* 0x000fe200078e020e */
[----:B------:R-:W-:Y:S01]  /*10060*/  LEA R3, P2, R8, UR4, 0x1 ;  /* 0x0000000408037c11 */ /* 0x000fe2000f8408ff */
[----:B------:R-:W-:Y:S01]  /*10070*/  IMAD.MOV.U32 R2, RZ, RZ, R44 ;  /* 0x000000ffff027224 */ /* 0x000fe200078e002c */
[----:B------:R-:W-:Y:S01]  /*10080*/  UMOV UR4, 0xffffffff ;  /* 0xffffffff00047882 */ /* 0x000fe20000000000 */
[----:B------:R-:W-:Y:S02]  /*10090*/  IMAD.IADD R13, R9, 0x1, R13 ;  /* 0x00000001090d7824 */ /* 0x000fe400078e020d */
[----:B------:R-:W-:Y:S01]  /*100a0*/  IMAD.IADD R9, R11, 0x1, R15 ;  /* 0x000000010b097824 */ /* 0x000fe200078e020f */
[----:B------:R-:W-:Y:S01]  /*100b0*/  PRMT R72, R2, 0x7610, R72 ;  /* 0x0000761002487816 */ /* 0x000fe20000000048 */
[----:B------:R-:W-:Y:S01]  /*100c0*/  IMAD.MOV.U32 R69, RZ, RZ, R43 ;  /* 0x000000ffff457224 */ /* 0x000fe200078e002b */
[----:B------:R-:W-:Y:S01]  /*100d0*/  LEA.HI.X R8, R8, UR5, R13, 0x1, P2 ;  /* 0x0000000508087c11 */ /* 0x000fe200090f0c0d */
[----:B------:R-:W-:Y:S01]  /*100e0*/  IMAD.MOV.U32 R12, RZ, RZ, R45 ;  /* 0x000000ffff0c7224 */ /* 0x000fe200078e002d */
[----:B------:R-:W-:-:S02]  /*100f0*/  LEA.HI.X R2, R10, UR7, R9, 0x1, P3 ;  /* 0x000000070a027c11 */ /* 0x000fc400098f0c09 */
[----:B------:R-:W-:Y:S02]  /*10100*/  PRMT R77, R69, 0x7610, R77 ;  /* 0x00007610454d7816 */ /* 0x000fe4000000004d */
[----:B------:R-:W-:Y:S02]  /*10110*/  PRMT R73, R12, 0x7610, R73 ;  /* 0x000076100c497816 */ /* 0x000fe40000000049 */
[----:B------:R-:W-:Y:S01]  /*10120*/  LEA.HI R9, R220, R220, RZ, 0x1 ;  /* 0x000000dcdc097211 */ /* 0x000fe200078f08ff */
[----:B------:R-:W-:Y:S06]  /*10130*/  BRA.DIV UR4, `(.L_x_1489) ;  /* 0x0000018e04a87947 */ /* 0x000fec000b800000 */
.L_x_1761:
[----:B------:R-:W-:-:S03]  /*10140*/  UMOV UR4, 0xffffffff ;  /* 0xffffffff00047882 */ /* 0x000fc60000000000 */
[----:B------:R-:W-:Y:S05]  /*10150*/  BRA.DIV UR4, `(.L_x_1490) ;  /* 0x0000018e04c87947 */ /* 0x000fea000b800000 */
.L_x_1764:
[----:B------:R-:W-:-:S03]  /*10160*/  UMOV UR4, 0xffffffff ;  /* 0xffffffff00047882 */ /* 0x000fc60000000000 */
[----:B------:R-:W-:Y:S05]  /*10170*/  BRA.DIV UR4, `(.L_x_1491) ;  /* 0x0000018e04e87947 */ /* 0x000fea000b800000 */
.L_x_1767:
[----:B------:R-:W-:-:S03]  /*10180*/  UMOV UR4, 0xffffffff ;  /* 0xffffffff00047882 */ /* 0x000fc60000000000 */
[----:B------:R-:W-:Y:S05]  /*10190*/  BRA.DIV UR4, `(.L_x_1492) ;  /* 0x0000019204087947 */ /* 0x000fea000b800000 */
.L_x_1770:
[----:B------:R-:W-:-:S03]  /*101a0*/  UMOV UR4, 0xffffffff ;  /* 0xffffffff00047882 */ /* 0x000fc60000000000 */
[----:B------:R-:W-:Y:S05]  /*101b0*/  BRA.DIV UR4, `(.L_x_1493) ;  /* 0x0000019204287947 */ /* 0x000fea000b800000 */
.L_x_1773:
[----:B------:R-:W-:Y:S01]  /*101c0*/  UMOV UR4, 0xffffffff ;  /* 0xffffffff00047882 */ /* 0x000fe20000000000 */
[----:B------:R-:W-:Y:S02]  /*101d0*/  LOP3.LUT R9, R9, 0xfffffffe, RZ, 0xc0, !PT ;  /* 0xfffffffe09097812 */ /* 0x000fe400078ec0ff */
[----:B------:R-:W-:Y:S05]  /*101e0*/  BRA.DIV UR4, `(.L_x_1494) ;  /* 0x0000019204447947 */ /* 0x000fea000b800000 */
.L_x_1776:
[----:B------:R-:W-:Y:S01]  /*101f0*/  UMOV UR4, 0xffffffff ;  /* 0xffffffff00047882 */ /* 0x000fe20000000000 */
[----:B------:R-:W-:Y:S02]  /*10200*/  IMAD.IADD R8, R220, 0x1, -R9 ;  /* 0x00000001dc087824 */ /* 0x000fe400078e0a09 */
[----:B------:R-:W-:Y:S05]  /*10210*/  BRA.DIV UR4, `(.L_x_1495) ;  /* 0x0000019204607947 */ /* 0x000fea000b800000 */
.L_x_1779:
[----:B------:R-:W-:Y:S01]  /*10220*/  UMOV UR4, 0xffffffff ;  /* 0xffffffff00047882 */ /* 0x000fe20000000000 */
[----:B------:R-:W-:Y:S02]  /*10230*/  SHF.L.U32 R8, R8, 0x1f, RZ ;  /* 0x0000001f08087819 */ /* 0x000fe400000006ff */
[----:B------:R-:W-:Y:S05]  /*10240*/  BRA.DIV UR4, `(.L_x_1496) ;  /* 0x00000192047c7947 */ /* 0x000fea000b800000 */
.L_x_1782:
        /* <DEDUP_REMOVED lines=35> */
[----:B0-----:R-:W-:Y:S06]  /*10480*/  @!P2 BRA `(.L_x_1498) ;  /* 0x000001900014a947 */ /* 0x001fec0003800000 */
.L_x_1783:
[----:B------:R-:W-:Y:S05]  /*10490*/  BSYNC B1 ;  /* 0x0000000000017941 */ /* 0x000fea0003800000 */
.L_x_1497:
[----:B------:R-:W-:Y:S01]  /*104a0*/  BSSY B1, `(.L_x_1499) ;  /* 0x0000145000017945 */ /* 0x000fe20003800000 */
[----:B------:R-:W-:Y:S02]  /*104b0*/  PRMT R70, R9, 0x7610, R70 ;  /* 0x0000761009467816 */ /* 0x000fe40000000046 */
[----:B------:R-:W-:Y:S01]  /*104c0*/  PRMT R71, R10, 0x7610, R71 ;  /* 0x000076100a477816 */ /* 0x000fe20000000047 */
[----:B------:R-:W-:Y:S06]  /*104d0*/  @P0 BRA `(.L_x_1500) ;  /* 0x0000001400040947 */ /* 0x000fec0003800000 */
[----:B------:R-:W1:Y:S01]  /*104e0*/  LDC R105, c[0x0][0x3d4] ;  /* 0x0000f500ff697b82 */ /* 0x000e620000000800 */
[----:B------:R-:W-:Y:S01]  /*104f0*/  BSSY B2, `(.L_x_1501) ;  /* 0x000006f000027945 */ /* 0x000fe20003800000 */
[-C--:B-1----:R-:W-:Y:S02]  /*10500*/  ISETP.GE.AND P0, PT, R192, R105.reuse, PT ;  /* 0x00000069c000720c */ /* 0x082fe40003f06270 */
[-C--:B------:R-:W-:Y:S02]  /*10510*/  ISETP.GE.AND P2, PT, R198, R105.reuse, PT ;  /* 0x00000069c600720c */ /* 0x080fe40003f46270 */
[----:B------:R-:W-:-:S09]  /*10520*/  ISETP.GE.AND P3, PT, R199, R105, PT ;  /* 0x00000069c700720c */ /* 0x000fd20003f66270 */
[----:B------:R-:W-:Y:S05]  /*10530*/  @P0 BRA `(.L_x_1502) ;  /* 0x0000000400a80947 */ /* 0x000fea0003800000 */
[----:B------:R-:W-:Y:S02]  /*10540*/  LEA.HI R10, R105, R224, RZ, 0x1d ;  /* 0x000000e0690a7211 */ /* 0x000fe400078fe8ff */
[----:B0-----:R-:W-:Y:S02]  /*10550*/  LOP3.LUT R8, R208, 0x38, R192, 0xf8, !PT ;  /* 0x00000038d0087812 */ /* 0x001fe400078ef8c0 */
[----:B------:R-:W-:Y:S01]  /*10560*/  SHF.R.S32.HI R13, RZ, 0x1f, R10 ;  /* 0x0000001fff0d7819 */ /* 0x000fe2000001140a */
[----:B------:R-:W-:Y:S01]  /*10570*/  IMAD.SHL.U32 R11, R10, 0x8, RZ ;  /* 0x000000080a0b7824 */ /* 0x000fe200078e00ff */
[-C--:B------:R-:W-:Y:S02]  /*10580*/  LOP3.LUT R9, R8, R209.reuse, RZ, 0x3c, !PT ;  /* 0x000000d108097212 */ /* 0x080fe400078e3cff */
[----:B------:R-:W-:Y:S02]  /*10590*/  LEA.HI R13, R13, R10, RZ, 0x3 ;  /* 0x0000000a0d0d7211 */ /* 0x000fe400078f18ff */
[----:B------:R-:W-:Y:S01]  /*105a0*/  LOP3.LUT R8, R208, 0x38, R11, 0xf8, !PT ;  /* 0x00000038d0087812 */ /* 0x000fe200078ef80b */
[----:B------:R-:W-:Y:S01]  /*105b0*/  IMAD.IADD R104, R210, 0x1, R9 ;  /* 0x00000001d2687824 */ /* 0x000fe200078e0209 */
[----:B------:R-:W-:Y:S01]  /*105c0*/  SHF.R.U64 R116, R32, 0x10, R33 ;  /* 0x0000001020747819 */ /* 0x000fe20000001221 */
[----:B------:R-:W-:Y:S01]  /*105d0*/  IMAD.SHL.U32 R13, R13, 0x400, RZ ;  /* 0x000004000d0d7824 */ /* 0x000fe200078e00ff */
[----:B------:R-:W-:Y:S01]  /*105e0*/  LOP3.LUT R8, R8, R209, RZ, 0x3c, !PT ;  /* 0x000000d108087212 */ /* 0x000fe200078e3cff */
[----:B------:R-:W-:Y:S01]  /*105f0*/  IMAD R104, R104, 0x2, R17 ;  /* 0x0000000268687824 */ /* 0x000fe200078e0211 */
[----:B------:R-:W-:-:S02]  /*10600*/  SHF.R.U64 R32, R4, 0x10, R5 ;  /* 0x0000001004207819 */ /* 0x000fc40000001205 */
[----:B------:R-:W-:Y:S02]  /*10610*/  LOP3.LUT R13, R13, 0x7fffe000, RZ, 0xc0, !PT ;  /* 0x7fffe0000d0d7812 */ /* 0x000fe400078ec0ff */
[----:B------:R-:W-:Y:S02]  /*10620*/  SHF.R.U32.HI R5, RZ, 0x10, R5 ;  /* 0x00000010ff057819 */ /* 0x000fe40000011605 */
[----:B------:R-:W-:Y:S02]  /*10630*/  IADD3 R106, R8, R13, R210 ;  /* 0x0000000d086a7210 */ /* 0x000fe40007ffe0d2 */
[----:B------:R-:W0:Y:S01]  /*10640*/  LDS.128 R8, [R104+0x12400] ;  /* 0x0124000068087984 */ /* 0x000e220000000c00 */
[----:B------:R-:W-:Y:S02]  /*10650*/  SHF.R.U64 R4, R6, 0x10, R7 ;  /* 0x0000001006047819 */ /* 0x000fe40000001207 */
[----:B------:R-:W-:Y:S01]  /*10660*/  IMAD R106, R106, 0x2, R17 ;  /* 0x000000026a6a7824 */ /* 0x000fe200078e0211 */
[----:B------:R-:W-:-:S02]  /*10670*/  SHF.R.U32.HI R7, RZ, 0x10, R7 ;  /* 0x00000010ff077819 */ /* 0x000fc40000011607 */
[----:B------:R-:W-:Y:S02]  /*10680*/  PRMT R111, R111, 0x5410, R116 ;  /* 0x000054106f6f7816 */ /* 0x000fe40000000074 */
[----:B------:R-:W1:Y:S01]  /*10690*/  LDS.128 R12, [R106+0x12400] ;  /* 0x012400006a0c7984 */ /* 0x000e620000000c00 */
[----:B------:R-:W-:Y:S02]  /*106a0*/  PRMT R115, R107, 0x5410, R32 ;  /* 0x000054106b737816 */ /* 0x000fe40000000020 */
[----:B------:R-:W-:Y:S01]  /*106b0*/  PRMT R116, R108, 0x5410, R5 ;  /* 0x000054106c747816 */ /* 0x000fe20000000005 */
[----:B------:R-:W-:Y:S01]  /*106c0*/  IMAD.U32 R107, R111, 0x10000, RZ ;  /* 0x000100006f6b7824 */ /* 0x000fe200078e00ff */
[----:B------:R-:W-:Y:S01]  /*106d0*/  PRMT R117, R109, 0x5410, R4 ;  /* 0x000054106d757816 */ /* 0x000fe20000000004 */
[----:B------:R-:W-:Y:S01]  /*106e0*/  IMAD.U32 R108, R115, 0x10000, RZ ;  /* 0x00010000736c7824 */ /* 0x000fe200078e00ff */
[----:B------:R-:W-:Y:S01]  /*106f0*/  PRMT R110, R110, 0x5410, R7 ;  /* 0x000054106e6e7816 */ /* 0x000fe20000000007 */
[----:B------:R-:W-:Y:S01]  /*10700*/  IMAD.U32 R109, R116, 0x10000, RZ ;  /* 0x00010000746d7824 */ /* 0x000fe200078e00ff */
[----:B------:R-:W-:-:S02]  /*10710*/  SHF.R.U32.HI R33, RZ, 0x10, R33 ;  /* 0x00000010ff217819 */ /* 0x000fc40000011621 */
[--C-:B------:R-:W-:Y:S02]  /*10720*/  SHF.R.U64 R34, R34, 0x10, R35.reuse ;  /* 0x0000001022227819 */ /* 0x100fe40000001223 */
[----:B------:R-:W-:Y:S02]  /*10730*/  SHF.R.U32.HI R35, RZ, 0x10, R35 ;  /* 0x00000010ff237819 */ /* 0x000fe40000011623 */
[----:B------:R-:W-:Y:S02]  /*10740*/  PRMT R112, R112, 0x5410, R33 ;  /* 0x0000541070707816 */ /* 0x000fe40000000021 */
[----:B------:R-:W-:Y:S02]  /*10750*/  PRMT R114, R114, 0x5410, R35 ;  /* 0x0000541072727816 */ /* 0x000fe40000000023 */
[----:B------:R-:W-:Y:S02]  /*10760*/  LOP3.LUT R115, R115, 0xffff0000, RZ, 0xc0, !PT ;  /* 0xffff000073737812 */ /* 0x000fe400078ec0ff */
[----:B------:R-:W-:-:S02]  /*10770*/  LOP3.LUT R111, R111, 0xffff0000, RZ, 0xc0, !PT ;  /* 0xffff00006f6f7812 */ /* 0x000fc400078ec0ff */
[----:B------:R-:W-:Y:S02]  /*10780*/  PRMT R113, R113, 0x5410, R34 ;  /* 0x0000541071717816 */ /* 0x000fe40000000022 */
[----:B------:R-:W-:Y:S01]  /*10790*/  LOP3.LUT R116, R116, 0xffff0000, RZ, 0xc0, !PT ;  /* 0xffff000074747812 */ /* 0x000fe200078ec0ff */
        /* <DEDUP_REMOVED lines=14> */
[----:B------:R-:W-:-:S02]  /*10880*/  IMAD.U32 R11, R112, 0x10000, RZ ;  /* 0x00010000700b7824 */ /* 0x000fc400078e00ff */
[----:B------:R-:W-:Y:S01]  /*10890*/  FMUL.FTZ R123, R33, R109 ;  /* 0x0000006d217b7220 */ /* 0x000fe20000410000 */
[C---:B------:R-:W-:Y:S01]  /*108a0*/  FFMA.FTZ R119, R4.reuse, R107, -R119 ;  /* 0x0000006b04777223 */ /* 0x040fe20000010877 */
[----:B------:R-:W-:Y:S02]  /*108b0*/  IMAD.U32 R35, R15, 0x10000, RZ ;  /* 0x000100000f237824 */ /* 0x000fe400078e00ff */
[----:B------:R-:W-:Y:S01]  /*108c0*/  FFMA.FTZ R121, R4, R108, R121 ;  /* 0x0000006c04797223 */ /* 0x000fe20000010079 */
[----:B------:R-:W-:Y:S02]  /*108d0*/  IMAD.U32 R107, R110, 0x10000, RZ ;  /* 0x000100006e6b7824 */ /* 0x000fe400078e00ff */
[-C--:B------:R-:W-:Y:S01]  /*108e0*/  FMUL.FTZ R33, R33, R11.reuse ;  /* 0x0000000b21217220 */ /* 0x080fe20000410000 */
[----:B------:R-:W-:Y:S02]  /*108f0*/  IMAD.U32 R4, R114, 0x10000, RZ ;  /* 0x0001000072047824 */ /* 0x000fe400078e00ff */
[C---:B------:R-:W-:Y:S01]  /*10900*/  FFMA.FTZ R123, R6.reuse, R11, -R123 ;  /* 0x0000000b067b7223 */ /* 0x040fe2000001087b */
[C---:B------:R-:W-:Y:S01]  /*10910*/  FMUL.FTZ R11, R35.reuse, R107 ;  /* 0x0000006b230b7220 */ /* 0x040fe20000410000 */
[----:B------:R-:W-:Y:S01]  /*10920*/  FFMA.FTZ R33, R6, R109, R33 ;  /* 0x0000006d06217223 */ /* 0x000fe20000010021 */
[----:B------:R-:W-:Y:S01]  /*10930*/  FMUL.FTZ R108, R35, R4 ;  /* 0x00000004236c7220 */ /* 0x000fe20000410000 */
[----:B------:R-:W-:-:S02]  /*10940*/  IMAD.U32 R34, R14, 0x10000, RZ ;  /* 0x000100000e227824 */ /* 0x000fc400078e00ff */
[----:B------:R-:W-:Y:S01]  /*10950*/  FFMA.FTZ R35, R32, R4, -R11 ;  /* 0x0000000420237223 */ /* 0x000fe2000001080b */
[----:B------:R-:W-:Y:S01]  /*10960*/  FMUL.FTZ R4, R12, R115 ;  /* 0x000000730c047220 */ /* 0x000fe20000410000 */
[----:B------:R-:W-:Y:S02]  /*10970*/  IMAD.U32 R6, R117, 0x10000, RZ ;  /* 0x0001000075067824 */ /* 0x000fe400078e00ff */
[----:B------:R-:W-:Y:S01]  /*10980*/  FFMA.FTZ R107, R32, R107, R108 ;  /* 0x0000006b206b7223 */ /* 0x000fe2000001006c */
[-C--:B------:R-:W-:Y:S01]  /*10990*/  FMUL.FTZ R32, R12, R111.reuse ;  /* 0x0000006f0c207220 */ /* 0x080fe20000410000 */
[----:B------:R-:W-:Y:S01]  /*109a0*/  FFMA.FTZ R12, R5, R111, -R4 ;  /* 0x0000006f050c7223 */ /* 0x000fe20000010804 */
[----:B------:R-:W-:Y:S01]  /*109b0*/  LOP3.LUT R14, R14, 0xffff0000, RZ, 0xc0, !PT ;  /* 0xffff00000e0e7812 */ /* 0x000fe200078ec0ff */
[----:B------:R-:W-:Y:S01]  /*109c0*/  IMAD.U32 R4, R113, 0x10000, RZ ;  /* 0x0001000071047824 */ /* 0x000fe200078e00ff */
[----:B------:R-:W-:Y:S01]  /*109d0*/  LOP3.LUT R15, R15, 0xffff0000, RZ, 0xc0, !PT ;  /* 0xffff00000f0f7812 */ /* 0x000fe200078ec0ff */
[----:B------:R-:W-:Y:S01]  /*109e0*/  FMUL.FTZ R108, R34, R6 ;  /* 0x00000006226c7220 */ /* 0x000fe20000410000 */
[----:B------:R-:W-:Y:S01]  /*109f0*/  LOP3.LUT R117, R117, 0xffff0000, RZ, 0xc0, !PT ;  /* 0xffff000075757812 */ /* 0x000fe200078ec0ff */
[----:B------:R-:W-:Y:S01]  /*10a00*/  FFMA.FTZ R32, R5, R115, R32 ;  /* 0x0000007305207223 */ /* 0x000fe20000010020 */
[----:B------:R-:W-:Y:S01]  /*10a10*/  LOP3.LUT R110, R110, 0xffff0000, RZ, 0xc0, !PT ;  /* 0xffff00006e6e7812 */ /* 0x000fe200078ec0ff */
[-C--:B------:R-:W-:Y:S01]  /*10a20*/  FMUL.FTZ R34, R34, R4.reuse ;  /* 0x0000000422227220 */ /* 0x080fe20000410000 */
[----:B------:R-:W-:Y:S01]  /*10a30*/  LOP3.LUT R112, R112, 0xffff0000, RZ, 0xc0, !PT ;  /* 0xffff000070707812 */ /* 0x000fe200078ec0ff */
[----:B------:R-:W-:Y:S01]  /*10a40*/  FFMA.FTZ R108, R7, R4, -R108 ;  /* 0x00000004076c7223 */ /* 0x000fe2000001086c */
[----:B------:R-:W-:Y:S01]  /*10a50*/  LOP3.LUT R113, R113, 0xffff0000, RZ, 0xc0, !PT ;  /* 0xffff000071717812 */ /* 0x000fe200078ec0ff */
[----:B------:R-:W-:Y:S01]  /*10a60*/  FMUL.FTZ R11, R13, R116 ;  /* 0x000000740d0b7220 */ /* 0x000fe20000410000 */
[----:B------:R-:W-:Y:S01]  /*10a70*/  LOP3.LUT R114, R114, 0xffff0000, RZ, 0xc0, !PT ;  /* 0xffff000072727812 */ /* 0x000fe200078ec0ff */
[C---:B------:R-:W-:Y:S01]  /*10a80*/  FMUL.FTZ R4, R14.reuse, R117 ;  /* 0x000000750e047220 */ /* 0x040fe20000410000 */
[----:B------:R-:W-:Y:S01]  /*10a90*/  FMUL.FTZ R5, R15, R110 ;  /* 0x0000006e0f057220 */ /* 0x000fe20000410000 */
[----:B------:R-:W-:Y:S01]  /*10aa0*/  FMUL.FTZ R13, R13, R112 ;  /* 0x000000700d0d7220 */ /* 0x000fe20000410000 */
[-C--:B------:R-:W-:Y:S01]  /*10ab0*/  FMUL.FTZ R14, R14, R113.reuse ;  /* 0x000000710e0e7220 */ /* 0x080fe20000410000 */
[----:B------:R-:W-:Y:S01]  /*10ac0*/  FMUL.FTZ R15, R15, R114 ;  /* 0x000000720f0f7220 */ /* 0x000fe20000410000 */
[----:B------:R-:W-:Y:S01]  /*10ad0*/  FFMA.FTZ R112, R8, R112, -R11 ;  /* 0x0000007008707223 */ /* 0x000fe2000001080b */
[----:B------:R-:W-:Y:S01]  /*10ae0*/  FFMA.FTZ R113, R9, R113, -R4 ;  /* 0x0000007109717223 */ /* 0x000fe20000010804 */
[----:B------:R-:W-:Y:S01]  /*10af0*/  FFMA.FTZ R114, R10, R114, -R5 ;  /* 0x000000720a727223 */ /* 0x000fe20000010805 */
[----:B------:R-:W-:Y:S01]  /*10b00*/  FFMA.FTZ R116, R8, R116, R13 ;  /* 0x0000007408747223 */ /* 0x000fe2000001000d */
        /* <DEDUP_REMOVED lines=9> */
[----:B------:R1:W-:Y:S01]  /*10ba0*/  STS.128 [R104+0x12400], R4 ;  /* 0x0124000468007388 */ /* 0x0003e20000000c00 */
[----:B------:R-:W-:-:S02]  /*10bb0*/  F2FP.BF16.F32.PACK_AB R10, R117, R34 ;  /* 0x00000022750a723e */ /* 0x000fc400000010ff */
[----:B------:R-:W-:-:S05]  /*10bc0*/  F2FP.BF16.F32.PACK_AB R11, R110, R107 ;  /* 0x0000006b6e0b723e */ /* 0x000fca00000010ff */
[----:B------:R1:W-:Y:S02]  /*10bd0*/  STS.128 [R106+0x12400], R8 ;  /* 0x012400086a007388 */ /* 0x0003e40000000c00 */
.L_x_1502:
[----:B------:R-:W-:Y:S05]  /*10be0*/  BSYNC B2 ;  /* 0x0000000000027941 */ /* 0x000fea0003800000 */
.L_x_1501:
[----:B------:R-:W-:Y:S04]  /*10bf0*/  BSSY B2, `(.L_x_1503) ;  /* 0x0000068000027945 */ /* 0x000fe80003800000 */
[----:B------:R-:W-:Y:S05]  /*10c00*/  @P2 BRA `(.L_x_1504) ;  /* 0x0000000400982947 */ /* 0x000fea0003800000 */
[----:B-1----:R-:W-:Y:S02]  /*10c10*/  LEA.HI R4, R105, R225, RZ, 0x1d ;  /* 0x000000e169047211 */ /* 0x002fe400078fe8ff */
[----:B------:R-:W-:Y:S02]  /*10c20*/  SHF.R.U64 R35, R36, 0x10, R37 ;  /* 0x0000001024237819 */ /* 0x000fe40000001225 */
[----:B------:R-:W-:Y:S01]  /*10c30*/  SHF.R.S32.HI R7, RZ, 0x1f, R4 ;  /* 0x0000001fff077819 */ /* 0x000fe20000011404 */
[----:B------:R-:W-:Y:S01]  /*10c40*/  IMAD.SHL.U32 R5, R4, 0x8, RZ ;  /* 0x0000000804057824 */ /* 0x000fe200078e00ff */
[----:B------:R-:W-:Y:S02]  /*10c50*/  SHF.R.U64 R15, R24, 0x10, R25 ;  /* 0x00000010180f7819 */ /* 0x000fe40000001219 */
[----:B------:R-:W-:Y:S02]  /*10c60*/  LEA.HI R7, R7, R4, RZ, 0x3 ;  /* 0x0000000407077211 */ /* 0x000fe400078f18ff */
[----:B------:R-:W-:-:S02]  /*10c70*/  LOP3.LUT R4, R208, 0x38, R5, 0xf8, !PT ;  /* 0x00000038d0047812 */ /* 0x000fc400078ef805 */
[----:B------:R-:W-:Y:S01]  /*10c80*/  SHF.R.U32.HI R36, RZ, 0x10, R37 ;  /* 0x00000010ff247819 */ /* 0x000fe20000011625 */
[----:B------:R-:W-:Y:S01]  /*10c90*/  IMAD.SHL.U32 R7, R7, 0x400, RZ ;  /* 0x0000040007077824 */ /* 0x000fe200078e00ff */
[----:B------:R-:W-:Y:S02]  /*10ca0*/  LOP3.LUT R4, R4, R209, RZ, 0x3c, !PT ;  /* 0x000000d104047212 */ /* 0x000fe400078e3cff */
[----:B------:R-:W-:Y:S02]  /*10cb0*/  PRMT R100, R100, 0x5410, R35 ;  /* 0x0000541064647816 */ /* 0x000fe40000000023 */
[----:B------:R-:W-:Y:S02]  /*10cc0*/  LOP3.LUT R7, R7, 0x7fffe000, RZ, 0xc0, !PT ;  /* 0x7fffe00007077812 */ /* 0x000fe400078ec0ff */
[----:B------:R-:W-:Y:S01]  /*10cd0*/  PRMT R96, R96, 0x5410, R15 ;  /* 0x0000541060607816 */ /* 0x000fe2000000000f */
[----:B------:R-:W-:Y:S01]  /*10ce0*/  IMAD.U32 R34, R100, 0x10000, RZ ;  /* 0x0001000064227824 */ /* 0x000fe200078e00ff */
[----:B------:R-:W-:-:S02]  /*10cf0*/  IADD3 R12, R4, R7, R210 ;  /* 0x00000007040c7210 */ /* 0x000fc40007ffe0d2 */
[----:B------:R-:W1:Y:S01]  /*10d00*/  LDS.128 R4, [R232] ;  /* 0x00000000e8047984 */ /* 0x000e620000000c00 */
[----:B------:R-:W-:Y:S02]  /*10d10*/  SHF.R.U64 R13, R26, 0x10, R27 ;  /* 0x000000101a0d7819 */ /* 0x000fe4000000121b */
[----:B------:R-:W-:Y:S01]  /*10d20*/  IMAD R12, R12, 0x2, R17 ;  /* 0x000000020c0c7824 */ /* 0x000fe200078e0211 */
[----:B------:R-:W-:Y:S02]  /*10d30*/  SHF.R.U32.HI R24, RZ, 0x10, R25 ;  /* 0x00000010ff187819 */ /* 0x000fe40000011619 */
[----:B------:R-:W-:Y:S02]  /*10d40*/  SHF.R.U32.HI R26, RZ, 0x10, R27 ;  /* 0x00000010ff1a7819 */ /* 0x000fe4000001161b */
[----:B0-----:R-:W0:Y:S01]  /*10d50*/  LDS.128 R8, [R12+0x12400] ;  /* 0x012400000c087984 */ /* 0x001e220000000c00 */
[--C-:B------:R-:W-:Y:S02]  /*10d60*/  SHF.R.U64 R33, R38, 0x10, R39.reuse ;  /* 0x0000001026217819 */ /* 0x100fe40000001227 */
[----:B------:R-:W-:-:S02]  /*10d70*/  SHF.R.U32.HI R38, RZ, 0x10, R39 ;  /* 0x00000010ff267819 */ /* 0x000fc40000011627 */
[----:B------:R-:W-:Y:S01]  /*10d80*/  PRMT R101, R101, 0x5410, R36 ;  /* 0x0000541065657816 */ /* 0x000fe20000000024 */
[----:B------:R-:W-:Y:S01]  /*10d90*/  IMAD.U32 R36, R96, 0x10000, RZ ;  /* 0x0001000060247824 */ /* 0x000fe200078e00ff */
[----:B------:R-:W-:Y:S02]  /*10da0*/  PRMT R97, R97, 0x5410, R24 ;  /* 0x0000541061617816 */ /* 0x000fe40000000018 */
[----:B------:R-:W-:Y:S02]  /*10db0*/  PRMT R99, R99, 0x5410, R26 ;  /* 0x0000541063637816 */ /* 0x000fe4000000001a */
[----:B------:R-:W-:Y:S02]  /*10dc0*/  PRMT R103, R103, 0x5410, R38 ;  /* 0x0000541067677816 */ /* 0x000fe40000000026 */
[----:B------:R-:W-:Y:S01]  /*10dd0*/  PRMT R98, R98, 0x5410, R13 ;  /* 0x0000541062627816 */ /* 0x000fe2000000000d */
[----:B------:R-:W-:Y:S01]  /*10de0*/  IMAD.U32 R35, R99, 0x10000, RZ ;  /* 0x0001000063237824 */ /* 0x000fe200078e00ff */
[----:B------:R-:W-:Y:S01]  /*10df0*/  PRMT R102, R102, 0x5410, R33 ;  /* 0x0000541066667816 */ /* 0x000fe20000000021 */
[----:B------:R-:W-:-:S02]  /*10e00*/  IMAD.U32 R33, R97, 0x10000, RZ ;  /* 0x0001000061217824 */ /* 0x000fc400078e00ff */
[C---:B-1----:R-:W-:Y:S01]  /*10e10*/  IMAD.U32 R13, R4.reuse, 0x10000, RZ ;  /* 0x00010000040d7824 */ /* 0x042fe200078e00ff */
[----:B------:R-:W-:Y:S01]  /*10e20*/  LOP3.LUT R4, R4, 0xffff0000, RZ, 0xc0, !PT ;  /* 0xffff000004047812 */ /* 0x000fe200078ec0ff */
        /* <DEDUP_REMOVED lines=15> */
[----:B------:R-:W-:Y:S01]  /*10f20*/  FFMA.FTZ R104, R13, R36, R104 ;  /* 0x000000240d687223 */ /* 0x000fe20000010068 */
[----:B------:R-:W-:Y:S02]  /*10f30*/  IMAD.U32 R13, R103, 0x10000, RZ ;  /* 0x00010000670d7824 */ /* 0x000fe400078e00ff */
[C---:B------:R-:W-:Y:S01]  /*10f40*/  FMUL.FTZ R107, R32.reuse, R35 ;  /* 0x00000023206b7220 */ /* 0x040fe20000410000 */
[----:B------:R-:W-:Y:S01]  /*10f50*/  IMAD.U32 R25, R101, 0x10000, RZ ;  /* 0x0001000065197824 */ /* 0x000fe200078e00ff */
[----:B------:R-:W-:Y:S01]  /*10f60*/  LOP3.LUT R11, R11, 0xffff0000, RZ, 0xc0, !PT ;  /* 0xffff00000b0b7812 */ /* 0x000fe200078ec0ff */
[-C--:B------:R-:W-:Y:S01]  /*10f70*/  FMUL.FTZ R32, R32, R13.reuse ;  /* 0x0000000d20207220 */ /* 0x080fe20000410000 */
[----:B------:R-:W-:Y:S01]  /*10f80*/  FFMA.FTZ R107, R24, R13, -R107 ;  /* 0x0000000d186b7223 */ /* 0x000fe2000001086b */
[-C--:B------:R-:W-:Y:S01]  /*10f90*/  FMUL.FTZ R39, R26, R25.reuse ;  /* 0x000000191a277220 */ /* 0x080fe20000410000 */
[----:B------:R-:W-:Y:S01]  /*10fa0*/  FFMA.FTZ R37, R14, R25, -R37 ;  /* 0x000000190e257223 */ /* 0x000fe20000010825 */
[----:B------:R-:W-:Y:S01]  /*10fb0*/  LOP3.LUT R25, R96, 0xffff0000, RZ, 0xc0, !PT ;  /* 0xffff000060197812 */ /* 0x000fe200078ec0ff */
[----:B------:R-:W-:Y:S01]  /*10fc0*/  FFMA.FTZ R34, R24, R35, R32 ;  /* 0x0000002318227223 */ /* 0x000fe20000010020 */
[----:B------:R-:W-:Y:S01]  /*10fd0*/  LOP3.LUT R13, R100, 0xffff0000, RZ, 0xc0, !PT ;  /* 0xffff0000640d7812 */ /* 0x000fe200078ec0ff */
[----:B------:R-:W-:Y:S01]  /*10fe0*/  FFMA.FTZ R39, R14, R33, R39 ;  /* 0x000000210e277223 */ /* 0x000fe20000010027 */
[----:B------:R-:W-:Y:S01]  /*10ff0*/  LOP3.LUT R24, R97, 0xffff0000, RZ, 0xc0, !PT ;  /* 0xffff000061187812 */ /* 0x000fe200078ec0ff */
[C---:B------:R-:W-:Y:S01]  /*11000*/  FMUL.FTZ R33, R8.reuse, R25 ;  /* 0x0000001908217220 */ /* 0x040fe20000410000 */
[----:B------:R-:W-:Y:S01]  /*11010*/  LOP3.LUT R14, R101, 0xffff0000, RZ, 0xc0, !PT ;  /* 0xffff0000650e7812 */ /* 0x000fe200078ec0ff */
[----:B------:R-:W-:Y:S01]  /*11020*/  FMUL.FTZ R35, R8, R13 ;  /* 0x0000000d08237220 */ /* 0x000fe20000410000 */
[----:B------:R-:W-:-:S02]  /*11030*/  IMAD.U32 R27, R10, 0x10000, RZ ;  /* 0x000100000a1b7824 */ /* 0x000fc400078e00ff */
[C---:B------:R-:W-:Y:S01]  /*11040*/  FMUL.FTZ R32, R9.reuse, R24 ;  /* 0x0000001809207220 */ /* 0x040fe20000410000 */
[----:B------:R-:W-:Y:S02]  /*11050*/  IMAD.U32 R26, R98, 0x10000, RZ ;  /* 0x00010000621a7824 */ /* 0x000fe400078e00ff */
[C---:B------:R-:W-:Y:S01]  /*11060*/  FFMA.FTZ R33, R4.reuse, R13, -R33 ;  /* 0x0000000d04217223 */ /* 0x040fe20000010821 */
[----:B------:R-:W-:Y:S01]  /*11070*/  FMUL.FTZ R9, R9, R14 ;  /* 0x0000000e09097220 */ /* 0x000fe20000410000 */
[----:B------:R-:W-:Y:S01]  /*11080*/  FFMA.FTZ R35, R4, R25, R35 ;  /* 0x0000001904237223 */ /* 0x000fe20000010023 */
[----:B------:R-:W-:Y:S02]  /*11090*/  IMAD.U32 R8, R102, 0x10000, RZ ;  /* 0x0001000066087824 */ /* 0x000fe400078e00ff */
[----:B------:R-:W-:Y:S01]  /*110a0*/  FMUL.FTZ R4, R27, R26 ;  /* 0x0000001a1b047220 */ /* 0x000fe20000410000 */
[C---:B------:R-:W-:Y:S01]  /*110b0*/  FFMA.FTZ R32, R5.reuse, R14, -R32 ;  /* 0x0000000e05207223 */ /* 0x040fe20000010820 */
[----:B------:R-:W-:Y:S01]  /*110c0*/  FFMA.FTZ R24, R5, R24, R9 ;  /* 0x0000001805187223 */ /* 0x000fe20000010009 */
[----:B------:R-:W-:Y:S01]  /*110d0*/  LOP3.LUT R10, R10, 0xffff0000, RZ, 0xc0, !PT ;  /* 0xffff00000a0a7812 */ /* 0x000fe200078ec0ff */
[-C--:B------:R-:W-:Y:S01]  /*110e0*/  FMUL.FTZ R14, R27, R8.reuse ;  /* 0x000000081b0e7220 */ /* 0x080fe20000410000 */
[----:B------:R-:W-:Y:S01]  /*110f0*/  FFMA.FTZ R13, R15, R8, -R4 ;  /* 0x000000080f0d7223 */ /* 0x000fe20000010804 */
[----:B------:R-:W-:-:S02]  /*11100*/  LOP3.LUT R9, R98, 0xffff0000, RZ, 0xc0, !PT ;  /* 0xffff000062097812 */ /* 0x000fc400078ec0ff */
[----:B------:R-:W-:Y:S01]  /*11110*/  LOP3.LUT R5, R102, 0xffff0000, RZ, 0xc0, !PT ;  /* 0xffff000066057812 */ /* 0x000fe200078ec0ff */
[----:B------:R-:W-:Y:S01]  /*11120*/  FFMA.FTZ R14, R15, R26, R14 ;  /* 0x0000001a0f0e7223 */ /* 0x000fe2000001000e */
[----:B------:R-:W-:Y:S01]  /*11130*/  LOP3.LUT R8, R99, 0xffff0000, RZ, 0xc0, !PT ;  /* 0xffff000063087812 */ /* 0x000fe200078ec0ff */
[C---:B------:R-:W-:Y:S01]  /*11140*/  FMUL.FTZ R15, R10.reuse, R9 ;  /* 0x000000090a0f7220 */ /* 0x040fe20000410000 */
[----:B------:R-:W-:Y:S01]  /*11150*/  LOP3.LUT R4, R103, 0xffff0000, RZ, 0xc0, !PT ;  /* 0xffff000067047812 */ /* 0x000fe200078ec0ff */
[-C--:B------:R-:W-:Y:S02]  /*11160*/  FMUL.FTZ R26, R10, R5.reuse ;  /* 0x000000050a1a7220 */ /* 0x080fe40000410000 */
[C---:B------:R-:W-:Y:S01]  /*11170*/  FMUL.FTZ R36, R11.reuse, R8 ;  /* 0x000000080b247220 */ /* 0x040fe20000410000 */
[C---:B------:R-:W-:Y:S01]  /*11180*/  FFMA.FTZ R10, R6.reuse, R5, -R15 ;  /* 0x00000005060a7223 */ /* 0x040fe2000001080f */
[-C--:B------:R-:W-:Y:S01]  /*11190*/  FMUL.FTZ R25, R11, R4.reuse ;  /* 0x000000040b197220 */ /* 0x080fe20000410000 */
[----:B------:R-:W-:Y:S01]  /*111a0*/  FFMA.FTZ R11, R6, R9, R26 ;  /* 0x00000009060b7223 */ /* 0x000fe2000001001a */
[----:B------:R-:W-:Y:S01]  /*111b0*/  FFMA.FTZ R36, R7, R4, -R36 ;  /* 0x0000000407247223 */ /* 0x000fe20000010824 */
[----:B------:R-:W-:Y:S01]  /*111c0*/  F2FP.BF16.F32.PACK_AB R4, R33, R38 ;  /* 0x000000262104723e */ /* 0x000fe200000010ff */
        /* <DEDUP_REMOVED lines=8> */
[----:B------:R-:W-:-:S05]  /*11250*/  F2FP.BF16.F32.PACK_AB R11, R25, R34 ;  /* 0x00000022190b723e */ /* 0x000fca00000010ff */
[----:B------:R2:W-:Y:S02]  /*11260*/  STS.128 [R12+0x12400], R8 ;  /* 0x012400080c007388 */ /* 0x0005e40000000c00 */
.L_x_1504:
[----:B------:R-:W-:Y:S05]  /*11270*/  BSYNC B2 ;  /* 0x0000000000027941 */ /* 0x000fea0003800000 */
.L_x_1503:
[----:B------:R-:W-:Y:S05]  /*11280*/  @P3 BRA `(.L_x_1500) ;  /* 0x0000000400983947 */ /* 0x000fea0003800000 */
[----:B------:R-:W-:Y:S02]  /*11290*/  LEA.HI R105, R105, R230, RZ, 0x1d ;  /* 0x000000e669697211 */ /* 0x000fe400078fe8ff */
[----:B------:R-:W-:Y:S02]  /*112a0*/  SHF.R.U64 R27, R60, 0x10, R61 ;  /* 0x000000103c1b7819 */ /* 0x000fe4000000123d */
[----:B-12---:R-:W-:Y:S01]  /*112b0*/  SHF.R.S32.HI R4, RZ, 0x1f, R105 ;  /* 0x0000001fff047819 */ /* 0x006fe20000011469 */
[----:B------:R-:W-:Y:S01]  /*112c0*/  IMAD.SHL.U32 R5, R105, 0x8, RZ ;  /* 0x0000000869057824 */ /* 0x000fe200078e00ff */
[----:B------:R-:W-:Y:S02]  /*112d0*/  SHF.R.U64 R15, R28, 0x10, R29 ;  /* 0x000000101c0f7819 */ /* 0x000fe4000000121d */
[----:B------:R-:W-:Y:S02]  /*112e0*/  LEA.HI R105, R4, R105, RZ, 0x3 ;  /* 0x0000006904697211 */ /* 0x000fe400078f18ff */
[----:B------:R-:W-:-:S02]  /*112f0*/  LOP3.LUT R4, R208, 0x38, R5, 0xf8, !PT ;  /* 0x00000038d0047812 */ /* 0x000fc400078ef805 */
[----:B------:R-:W-:Y:S01]  /*11300*/  SHF.R.U64 R13, R30, 0x10, R31 ;  /* 0x000000101e0d7819 */ /* 0x000fe2000000121f */
[----:B------:R-:W-:Y:S01]  /*11310*/  IMAD.SHL.U32 R105, R105, 0x400, RZ ;  /* 0x0000040069697824 */ /* 0x000fe200078e00ff */
[----:B------:R-:W-:Y:S02]  /*11320*/  LOP3.LUT R4, R4, R209, RZ, 0x3c, !PT ;  /* 0x000000d104047212 */ /* 0x000fe400078e3cff */
[----:B------:R-:W-:Y:S02]  /*11330*/  SHF.R.U64 R25, R62, 0x10, R63 ;  /* 0x000000103e197819 */ /* 0x000fe4000000123f */
[----:B------:R-:W-:Y:S02]  /*11340*/  LOP3.LUT R105, R105, 0x7fffe000, RZ, 0xc0, !PT ;  /* 0x7fffe00069697812 */ /* 0x000fe400078ec0ff */
[----:B------:R-:W-:Y:S02]  /*11350*/  SHF.R.U32.HI R30, RZ, 0x10, R31 ;  /* 0x00000010ff1e7819 */ /* 0x000fe4000001161f */
[----:B0-----:R-:W-:-:S02]  /*11360*/  IADD3 R8, R4, R105, R210 ;  /* 0x0000006904087210 */ /* 0x001fc40007ffe0d2 */
[----:B------:R-:W0:Y:S01]  /*11370*/  LDS.128 R4, [R229] ;  /* 0x00000000e5047984 */ /* 0x000e220000000c00 */
[----:B------:R-:W-:Y:S02]  /*11380*/  PRMT R88, R88, 0x5410, R27 ;  /* 0x0000541058587816 */ /* 0x000fe4000000001b */
[----:B------:R-:W-:Y:S01]  /*11390*/  IMAD R12, R8, 0x2, R17 ;  /* 0x00000002080c7824 */ /* 0x000fe200078e0211 */
[----:B------:R-:W-:Y:S02]  /*113a0*/  PRMT R84, R84, 0x5410, R15 ;  /* 0x0000541054547816 */ /* 0x000fe4000000000f */
[----:B------:R-:W-:Y:S02]  /*113b0*/  SHF.R.U32.HI R28, RZ, 0x10, R29 ;  /* 0x00000010ff1c7819 */ /* 0x000fe4000001161d */
[----:B------:R-:W1:Y:S01]  /*113c0*/  LDS.128 R8, [R12+0x12400] ;  /* 0x012400000c087984 */ /* 0x000e620000000c00 */
[----:B------:R-:W-:Y:S01]  /*113d0*/  PRMT R90, R90, 0x5410, R25 ;  /* 0x000054105a5a7816 */ /* 0x000fe20000000019 */
[----:B------:R-:W-:Y:S01]  /*113e0*/  IMAD.U32 R32, R84, 0x10000, RZ ;  /* 0x0001000054207824 */ /* 0x000fe200078e00ff */
[----:B------:R-:W-:Y:S01]  /*113f0*/  PRMT R87, R87, 0x5410, R30 ;  /* 0x0000541057577816 */ /* 0x000fe2000000001e */
[----:B------:R-:W-:Y:S01]  /*11400*/  IMAD.U32 R30, R88, 0x10000, RZ ;  /* 0x00010000581e7824 */ /* 0x000fe200078e00ff */
[----:B------:R-:W-:-:S02]  /*11410*/  SHF.R.U32.HI R62, RZ, 0x10, R63 ;  /* 0x00000010ff3e7819 */ /* 0x000fc4000001163f */
[----:B------:R-:W-:Y:S01]  /*11420*/  SHF.R.U32.HI R60, RZ, 0x10, R61 ;  /* 0x00000010ff3c7819 */ /* 0x000fe2000001163d */
[----:B------:R-:W-:Y:S01]  /*11430*/  IMAD.U32 R31, R87, 0x10000, RZ ;  /* 0x00010000571f7824 */ /* 0x000fe200078e00ff */
[----:B------:R-:W-:Y:S02]  /*11440*/  PRMT R85, R85, 0x5410, R28 ;  /* 0x0000541055557816 */ /* 0x000fe4000000001c */
[----:B------:R-:W-:Y:S02]  /*11450*/  PRMT R86, R86, 0x5410, R13 ;  /* 0x0000541056567816 */ /* 0x000fe4000000000d */
[----:B------:R-:W-:Y:S01]  /*11460*/  PRMT R91, R91, 0x5410, R62 ;  /* 0x000054105b5b7816 */ /* 0x000fe2000000003e */
[----:B------:R-:W-:Y:S01]  /*11470*/  IMAD.U32 R29, R85, 0x10000, RZ ;  /* 0x00010000551d7824 */ /* 0x000fe200078e00ff */
[----:B------:R-:W-:Y:S01]  /*11480*/  PRMT R89, R89, 0x5410, R60 ;  /* 0x0000541059597816 */ /* 0x000fe2000000003c */
        /* <DEDUP_REMOVED lines=70> */
.L_x_1500:
[----:B------:R-:W-:Y:S05]  /*118f0*/  BSYNC B1 ;  /* 0x0000000000017941 */ /* 0x000fea0003800000 */
.L_x_1499:
[----:B------:R-:W-:Y:S05]  /*11900*/  @P1 BRA `(.L_x_1474) ;  /* 0x0000001000f41947 */ /* 0x000fea0003800000 */
[----:B------:R-:W4:Y:S01]  /*11910*/  LDC R13, c[0x0][0x3d4] ;  /* 0x0000f500ff0d7b82 */ /* 0x000f220000000800 */
[----:B------:R-:W-:Y:S01]  /*11920*/  BSSY B1, `(.L_x_1505) ;  /* 0x000006b000017945 */ /* 0x000fe20003800000 */
[-C--:B----4-:R-:W-:Y:S02]  /*11930*/  ISETP.GE.AND P0, PT, R192, R13.reuse, PT ;  /* 0x0000000dc000720c */ /* 0x090fe40003f06270 */
[-C--:B------:R-:W-:Y:S02]  /*11940*/  ISETP.GE.AND P1, PT, R198, R13.reuse, PT ;  /* 0x0000000dc600720c */ /* 0x080fe40003f26270 */
[----:B------:R-:W-:-:S09]  /*11950*/  ISETP.GE.AND P2, PT, R199, R13, PT ;  /* 0x0000000dc700720c */ /* 0x000fd20003f46270 */
[----:B------:R-:W-:Y:S05]  /*11960*/  @P0 BRA `(.L_x_1506) ;  /* 0x0000000400980947 */ /* 0x000fea0003800000 */
[----:B-123--:R-:W-:Y:S02]  /*11970*/  LEA.HI R4, R13, R224, RZ, 0x1d ;  /* 0x000000e00d047211 */ /* 0x00efe400078fe8ff */
        /* <DEDUP_REMOVED lines=13> */
[----:B0-----:R-:W-:-:S02]  /*11a50*/  IADD3 R8, R4, R5, R211 ;  /* 0x0000000504087210 */ /* 0x001fc40007ffe0d3 */
[----:B------:R-:W0:Y:S01]  /*11a60*/  LDS.128 R4, [R231] ;  /* 0x00000000e7047984 */ /* 0x000e220000000c00 */
[----:B------:R-:W-:Y:S01]  /*11a70*/  SHF.R.U32.HI R52, RZ, 0x10, R53 ;  /* 0x00000010ff347819 */ /* 0x000fe20000011635 */
[----:B------:R-:W-:Y:S01]  /*11a80*/  IMAD.U32 R33, R74, 0x10000, RZ ;  /* 0x000100004a217824 */ /* 0x000fe200078e00ff */
[----:B------:R-:W-:Y:S01]  /*11a90*/  SHF.R.U64 R27, R54, 0x10, R55 ;  /* 0x00000010361b7819 */ /* 0x000fe20000001237 */
[----:B------:R-:W-:Y:S01]  /*11aa0*/  IMAD R12, R8, 0x2, R17 ;  /* 0x00000002080c7824 */ /* 0x000fe200078e0211 */
[--C-:B------:R-:W-:Y:S02]  /*11ab0*/  SHF.R.U64 R15, R42, 0x10, R43.reuse ;  /* 0x000000102a0f7819 */ /* 0x100fe4000000122b */
[----:B------:R-:W-:Y:S02]  /*11ac0*/  PRMT R75, R75, 0x5410, R40 ;  /* 0x000054104b4b7816 */ /* 0x000fe40000000028 */
[----:B------:R-:W1:Y:S01]  /*11ad0*/  LDS.128 R8, [R12+0x12400] ;  /* 0x012400000c087984 */ /* 0x000e620000000c00 */
[----:B------:R-:W-:-:S02]  /*11ae0*/  SHF.R.U32.HI R42, RZ, 0x10, R43 ;  /* 0x00000010ff2a7819 */ /* 0x000fc4000001162b */
[----:B------:R-:W-:Y:S01]  /*11af0*/  SHF.R.U32.HI R54, RZ, 0x10, R55 ;  /* 0x00000010ff367819 */ /* 0x000fe20000011637 */
[----:B------:R-:W-:Y:S01]  /*11b00*/  IMAD.U32 R30, R75, 0x10000, RZ ;  /* 0x000100004b1e7824 */ /* 0x000fe200078e00ff */
[----:B------:R-:W-:Y:S02]  /*11b10*/  PRMT R93, R93, 0x5410, R52 ;  /* 0x000054105d5d7816 */ /* 0x000fe40000000034 */
[----:B------:R-:W-:Y:S02]  /*11b20*/  PRMT R94, R94, 0x5410, R27 ;  /* 0x000054105e5e7816 */ /* 0x000fe4000000001b */
[----:B------:R-:W-:Y:S02]  /*11b30*/  PRMT R77, R77, 0x5410, R42 ;  /* 0x000054104d4d7816 */ /* 0x000fe4000000002a */
[----:B------:R-:W-:Y:S02]  /*11b40*/  PRMT R95, R95, 0x5410, R54 ;  /* 0x000054105f5f7816 */ /* 0x000fe40000000036 */
[----:B------:R-:W-:Y:S01]  /*11b50*/  PRMT R76, R76, 0x5410, R15 ;  /* 0x000054104c4c7816 */ /* 0x000fe2000000000f */
[----:B------:R-:W-:-:S02]  /*11b60*/  IMAD.U32 R32, R77, 0x10000, RZ ;  /* 0x000100004d207824 */ /* 0x000fc400078e00ff */
        /* <DEDUP_REMOVED lines=16> */
[----:B------:R-:W-:Y:S02]  /*11c70*/  IMAD.U32 R29, R11, 0x10000, RZ ;  /* 0x000100000b1d7824 */ /* 0x000fe400078e00ff */
[C---:B------:R-:W-:Y:S01]  /*11c80*/  FFMA.FTZ R35, R14.reuse, R31, -R35 ;  /* 0x0000001f0e237223 */ /* 0x040fe20000010823 */
[----:B------:R-:W-:Y:S01]  /*11c90*/  FFMA.FTZ R37, R14, R33, R37 ;  /* 0x000000210e257223 */ /* 0x000fe20000010025 */
[----:B------:R-:W-:Y:S02]  /*11ca0*/  IMAD.U32 R14, R95, 0x10000, RZ ;  /* 0x000100005f0e7824 */ /* 0x000fe400078e00ff */
[-C--:B------:R-:W-:Y:S01]  /*11cb0*/  FMUL.FTZ R36, R27, R26.reuse ;  /* 0x0000001a1b247220 */ /* 0x080fe20000410000 */
[----:B------:R-:W-:Y:S01]  /*11cc0*/  FFMA.FTZ R34, R15, R26, -R34 ;  /* 0x0000001a0f227223 */ /* 0x000fe20000010822 */
[C---:B------:R-:W-:Y:S01]  /*11cd0*/  FMUL.FTZ R26, R29.reuse, R32 ;  /* 0x000000201d1a7220 */ /* 0x040fe20000410000 */
[----:B------:R-:W-:Y:S01]  /*11ce0*/  LOP3.LUT R27, R74, 0xffff0000, RZ, 0xc0, !PT ;  /* 0xffff00004a1b7812 */ /* 0x000fe200078ec0ff */
[----:B------:R-:W-:Y:S01]  /*11cf0*/  FMUL.FTZ R29, R29, R14 ;  /* 0x0000000e1d1d7220 */ /* 0x000fe20000410000 */
[----:B------:R-:W-:Y:S01]  /*11d00*/  FFMA.FTZ R36, R15, R30, R36 ;  /* 0x0000001e0f247223 */ /* 0x000fe20000010024 */
[C---:B------:R-:W-:Y:S01]  /*11d10*/  FFMA.FTZ R38, R25.reuse, R14, -R26 ;  /* 0x0000000e19267223 */ /* 0x040fe2000001081a */
        /* <DEDUP_REMOVED lines=8> */
[----:B------:R-:W-:Y:S01]  /*11da0*/  FFMA.FTZ R30, R4, R15, -R25 ;  /* 0x0000000f041e7223 */ /* 0x000fe20000010819 */
[-C--:B------:R-:W-:Y:S01]  /*11db0*/  FMUL.FTZ R9, R9, R14.reuse ;  /* 0x0000000e09097220 */ /* 0x080fe20000410000 */
[----:B------:R-:W-:Y:S02]  /*11dc0*/  IMAD.U32 R25, R76, 0x10000, RZ ;  /* 0x000100004c197824 */ /* 0x000fe400078e00ff */
[----:B------:R-:W-:Y:S01]  /*11dd0*/  FFMA.FTZ R32, R4, R27, R29 ;  /* 0x0000001b04207223 */ /* 0x000fe2000001001d */
[----:B------:R-:W-:Y:S02]  /*11de0*/  IMAD.U32 R15, R94, 0x10000, RZ ;  /* 0x000100005e0f7824 */ /* 0x000fe400078e00ff */
[C---:B------:R-:W-:Y:S01]  /*11df0*/  FFMA.FTZ R27, R5.reuse, R14, -R8 ;  /* 0x0000000e051b7223 */ /* 0x040fe20000010808 */
[----:B------:R-:W-:Y:S01]  /*11e00*/  FFMA.FTZ R29, R5, R26, R9 ;  /* 0x0000001a051d7223 */ /* 0x000fe20000010009 */
[----:B------:R-:W-:Y:S01]  /*11e10*/  LOP3.LUT R10, R10, 0xffff0000, RZ, 0xc0, !PT ;  /* 0xffff00000a0a7812 */ /* 0x000fe200078ec0ff */
[C---:B------:R-:W-:Y:S01]  /*11e20*/  FMUL.FTZ R31, R28.reuse, R25 ;  /* 0x000000191c1f7220 */ /* 0x040fe20000410000 */
[----:B------:R-:W-:Y:S01]  /*11e30*/  LOP3.LUT R11, R11, 0xffff0000, RZ, 0xc0, !PT ;  /* 0xffff00000b0b7812 */ /* 0x000fe200078ec0ff */
[-C--:B------:R-:W-:Y:S01]  /*11e40*/  FMUL.FTZ R33, R28, R15.reuse ;  /* 0x0000000f1c217220 */ /* 0x080fe20000410000 */
[----:B------:R-:W-:Y:S01]  /*11e50*/  LOP3.LUT R9, R76, 0xffff0000, RZ, 0xc0, !PT ;  /* 0xffff00004c097812 */ /* 0x000fe200078ec0ff */
[C---:B------:R-:W-:Y:S01]  /*11e60*/  FFMA.FTZ R31, R24.reuse, R15, -R31 ;  /* 0x0000000f181f7223 */ /* 0x040fe2000001081f */
[----:B------:R-:W-:Y:S01]  /*11e70*/  LOP3.LUT R8, R77, 0xffff0000, RZ, 0xc0, !PT ;  /* 0xffff00004d087812 */ /* 0x000fe200078ec0ff */
[----:B------:R-:W-:Y:S01]  /*11e80*/  FFMA.FTZ R33, R24, R25, R33 ;  /* 0x0000001918217223 */ /* 0x000fe20000010021 */
[----:B------:R-:W-:Y:S01]  /*11e90*/  LOP3.LUT R5, R94, 0xffff0000, RZ, 0xc0, !PT ;  /* 0xffff00005e057812 */ /* 0x000fe200078ec0ff */
[----:B------:R-:W-:Y:S01]  /*11ea0*/  FMUL.FTZ R15, R10, R9 ;  /* 0x000000090a0f7220 */ /* 0x000fe20000410000 */
[----:B------:R-:W-:Y:S01]  /*11eb0*/  LOP3.LUT R4, R95, 0xffff0000, RZ, 0xc0, !PT ;  /* 0xffff00005f047812 */ /* 0x000fe200078ec0ff */
[----:B------:R-:W-:-:S02]  /*11ec0*/  FMUL.FTZ R24, R11, R8 ;  /* 0x000000080b187220 */ /* 0x000fc40000410000 */
[-C--:B------:R-:W-:Y:S01]  /*11ed0*/  FMUL.FTZ R14, R10, R5.reuse ;  /* 0x000000050a0e7220 */ /* 0x080fe20000410000 */
[C---:B------:R-:W-:Y:S01]  /*11ee0*/  FFMA.FTZ R10, R6.reuse, R5, -R15 ;  /* 0x00000005060a7223 */ /* 0x040fe2000001080f */
[-C--:B------:R-:W-:Y:S01]  /*11ef0*/  FMUL.FTZ R25, R11, R4.reuse ;  /* 0x000000040b197220 */ /* 0x080fe20000410000 */
[C---:B------:R-:W-:Y:S01]  /*11f00*/  FFMA.FTZ R11, R7.reuse, R4, -R24 ;  /* 0x00000004070b7223 */ /* 0x040fe20000010818 */
[----:B------:R-:W-:Y:S01]  /*11f10*/  FFMA.FTZ R14, R6, R9, R14 ;  /* 0x00000009060e7223 */ /* 0x000fe2000001000e */
[----:B------:R-:W-:Y:S01]  /*11f20*/  F2FP.BF16.F32.PACK_AB R4, R30, R35 ;  /* 0x000000231e04723e */ /* 0x000fe200000010ff */
[----:B------:R-:W-:Y:S01]  /*11f30*/  FFMA.FTZ R24, R7, R8, R25 ;  /* 0x0000000807187223 */ /* 0x000fe20000010019 */
        /* <DEDUP_REMOVED lines=9> */
.L_x_1506:
[----:B------:R-:W-:Y:S05]  /*11fd0*/  BSYNC B1 ;  /* 0x0000000000017941 */ /* 0x000fea0003800000 */
.L_x_1505:
[----:B------:R-:W-:Y:S04]  /*11fe0*/  BSSY B1, `(.L_x_1507) ;  /* 0x0000068000017945 */ /* 0x000fe80003800000 */
[----:B------:R-:W-:Y:S05]  /*11ff0*/  @P1 BRA `(.L_x_1508) ;  /* 0x0000000400981947 */ /* 0x000fea0003800000 */
[----:B-1234-:R-:W-:Y:S02]  /*12000*/  LEA.HI R4, R13, R225, RZ, 0x1d ;  /* 0x000000e10d047211 */ /* 0x01efe400078fe8ff */
        /* <DEDUP_REMOVED lines=101> */
.L_x_1508:
[----:B------:R-:W-:Y:S05]  /*12660*/  BSYNC B1 ;  /* 0x0000000000017941 */ /* 0x000fea0003800000 */
.L_x_1507:
[----:B------:R-:W-:Y:S05]  /*12670*/  @P2 BRA `(.L_x_1474) ;  /* 0x0000000400982947 */ /* 0x000fea0003800000 */
[----:B------:R-:W-:Y:S02]  /*12680*/  LEA.HI R13, R13, R230, RZ, 0x1d ;  /* 0x000000e60d0d7211 */ /* 0x000fe400078fe8ff */
[----:B------:R-:W-:Y:S02]  /*12690*/  SHF.R.U64 R24, R64, 0x10, R65 ;  /* 0x0000001040187819 */ /* 0x000fe40000001241 */
[----:B01234-:R-:W-:Y:S01]  /*126a0*/  SHF.R.S32.HI R6, RZ, 0x1f, R13 ;  /* 0x0000001fff067819 */ /* 0x01ffe2000001140d */
[----:B------:R-:W-:Y:S01]  /*126b0*/  IMAD.SHL.U32 R4, R13, 0x8, RZ ;  /* 0x000000080d047824 */ /* 0x000fe200078e00ff */
[----:B------:R-:W-:Y:S02]  /*126c0*/  SHF.R.U64 R14, R50, 0x10, R51 ;  /* 0x00000010320e7819 */ /* 0x000fe40000001233 */
[----:B------:R-:W-:Y:S02]  /*126d0*/  LEA.HI R6, R6, R13, RZ, 0x3 ;  /* 0x0000000d06067211 */ /* 0x000fe400078f18ff */
[----:B------:R-:W-:-:S02]  /*126e0*/  LOP3.LUT R4, R205, 0x38, R4, 0xf8, !PT ;  /* 0x00000038cd047812 */ /* 0x000fc400078ef804 */
[--C-:B------:R-:W-:Y:S01]  /*126f0*/  SHF.R.U64 R13, R48, 0x10, R49.reuse ;  /* 0x00000010300d7819 */ /* 0x100fe20000001231 */
[----:B------:R-:W-:Y:S01]  /*12700*/  IMAD.SHL.U32 R6, R6, 0x400, RZ ;  /* 0x0000040006067824 */ /* 0x000fe200078e00ff */
[----:B------:R-:W-:Y:S02]  /*12710*/  LOP3.LUT R4, R4, R233, RZ, 0x3c, !PT ;  /* 0x000000e904047212 */ /* 0x000fe400078e3cff */
[----:B------:R-:W-:Y:S02]  /*12720*/  SHF.R.U32.HI R49, RZ, 0x10, R49 ;  /* 0x00000010ff317819 */ /* 0x000fe40000011631 */
[----:B------:R-:W-:Y:S02]  /*12730*/  LOP3.LUT R6, R6, 0x7fffe000, RZ, 0xc0, !PT ;  /* 0x7fffe00006067812 */ /* 0x000fe400078ec0ff */
[----:B------:R-:W-:Y:S02]  /*12740*/  PRMT R24, R21, 0x5410, R24 ;  /* 0x0000541015187816 */ /* 0x000fe40000000018 */
[----:B------:R-:W-:-:S02]  /*12750*/  IADD3 R8, R4, R6, R211 ;  /* 0x0000000604087210 */ /* 0x000fc40007ffe0d3 */
[----:B------:R-:W0:Y:S01]  /*12760*/  LDS.128 R4, [R227] ;  /* 0x00000000e3047984 */ /* 0x000e220000000c00 */
[----:B------:R-:W-:Y:S01]  /*12770*/  PRMT R26, R0, 0x5410, R13 ;  /* 0x00005410001a7816 */ /* 0x000fe2000000000d */
[----:B------:R-:W-:Y:S01]  /*12780*/  IMAD.U32 R25, R24, 0x10000, RZ ;  /* 0x0001000018197824 */ /* 0x000fe200078e00ff */
[----:B------:R-:W-:Y:S01]  /*12790*/  SHF.R.U32.HI R64, RZ, 0x10, R65 ;  /* 0x00000010ff407819 */ /* 0x000fe20000011641 */
[----:B------:R-:W-:Y:S01]  /*127a0*/  IMAD R12, R8, 0x2, R17 ;  /* 0x00000002080c7824 */ /* 0x000fe200078e0211 */
[----:B------:R-:W-:Y:S01]  /*127b0*/  SHF.R.U64 R15, R66, 0x10, R67 ;  /* 0x00000010420f7819 */ /* 0x000fe20000001243 */
[----:B------:R-:W-:Y:S01]  /*127c0*/  IMAD.U32 R27, R26, 0x10000, RZ ;  /* 0x000100001a1b7824 */ /* 0x000fe200078e00ff */
[----:B------:R-:W-:Y:S02]  /*127d0*/  PRMT R28, R2, 0x5410, R49 ;  /* 0x00005410021c7816 */ /* 0x000fe40000000031 */
[----:B------:R-:W1:Y:S01]  /*127e0*/  LDS.128 R8, [R12+0x12400] ;  /* 0x012400000c087984 */ /* 0x000e620000000c00 */
[----:B------:R-:W-:-:S02]  /*127f0*/  PRMT R29, R3, 0x5410, R14 ;  /* 0x00005410031d7816 */ /* 0x000fc4000000000e */
[----:B------:R-:W-:Y:S01]  /*12800*/  SHF.R.U32.HI R31, RZ, 0x10, R51 ;  /* 0x00000010ff1f7819 */ /* 0x000fe20000011633 */
[----:B------:R-:W-:Y:S01]  /*12810*/  IMAD.U32 R30, R28, 0x10000, RZ ;  /* 0x000100001c1e7824 */ /* 0x000fe200078e00ff */
[----:B------:R-:W-:Y:S02]  /*12820*/  PRMT R69, R69, 0x5410, R64 ;  /* 0x0000541045457816 */ /* 0x000fe40000000040 */
[----:B------:R-:W-:Y:S02]  /*12830*/  SHF.R.U32.HI R66, RZ, 0x10, R67 ;  /* 0x00000010ff427819 */ /* 0x000fe40000011643 */
[----:B------:R-:W-:Y:S02]  /*12840*/  PRMT R70, R70, 0x5410, R15 ;  /* 0x0000541046467816 */ /* 0x000fe4000000000f */
[----:B------:R-:W-:Y:S02]  /*12850*/  PRMT R31, R20, 0x5410, R31 ;  /* 0x00005410141f7816 */ /* 0x000fe4000000001f */
[----:B------:R-:W-:-:S02]  /*12860*/  PRMT R71, R71, 0x5410, R66 ;  /* 0x0000541047477816 */ /* 0x000fc40000000042 */
[----:B------:R-:W-:Y:S01]  /*12870*/  LOP3.LUT R28, R28, 0xffff0000, RZ, 0xc0, !PT ;  /* 0xffff00001c1c7812 */ /* 0x000fe200078ec0ff */
[----:B------:R-:W-:Y:S02]  /*12880*/  IMAD.U32 R32, R31, 0x10000, RZ ;  /* 0x000100001f207824 */ /* 0x000fe400078e00ff */
        /* <DEDUP_REMOVED lines=19> */
[-C--:B------:R-:W-:Y:S01]  /*129c0*/  FMUL.FTZ R36, R15, R14.reuse ;  /* 0x0000000e0f247220 */ /* 0x080fe20000410000 */
[----:B------:R-:W-:Y:S02]  /*129d0*/  IMAD.U32 R0, R71, 0x10000, RZ ;  /* 0x0001000047007824 */ /* 0x000fe400078e00ff */
[----:B------:R-:W-:Y:S01]  /*129e0*/  FFMA.FTZ R34, R3, R14, -R34 ;  /* 0x0000000e03227223 */ /* 0x000fe20000010822 */
[----:B------:R-:W-:Y:S01]  /*129f0*/  FMUL.FTZ R14, R21, R32 ;  /* 0x00000020150e7220 */ /* 0x000fe20000410000 */
[----:B------:R-:W-:Y:S01]  /*12a00*/  FFMA.FTZ R36, R3, R30, R36 ;  /* 0x0000001e03247223 */ /* 0x000fe20000010024 */
[----:B------:R-:W-:Y:S01]  /*12a10*/  LOP3.LUT R15, R26, 0xffff0000, RZ, 0xc0, !PT ;  /* 0xffff00001a0f7812 */ /* 0x000fe200078ec0ff */
[-C--:B------:R-:W-:Y:S01]  /*12a20*/  FMUL.FTZ R21, R21, R0.reuse ;  /* 0x0000000015157220 */ /* 0x080fe20000410000 */
[----:B------:R-:W-:Y:S01]  /*12a30*/  LOP3.LUT R3, R24, 0xffff0000, RZ, 0xc0, !PT ;  /* 0xffff000018037812 */ /* 0x000fe200078ec0ff */
[----:B------:R-:W-:Y:S01]  /*12a40*/  FFMA.FTZ R25, R13, R0, -R14 ;  /* 0x000000000d197223 */ /* 0x000fe2000001080e */
[----:B------:R-:W-:-:S02]  /*12a50*/  IMAD.U32 R20, R10, 0x10000, RZ ;  /* 0x000100000a147824 */ /* 0x000fc400078e00ff */
[----:B------:R-:W-:Y:S01]  /*12a60*/  FFMA.FTZ R32, R13, R32, R21 ;  /* 0x000000200d207223 */ /* 0x000fe20000010015 */
[C---:B------:R-:W-:Y:S01]  /*12a70*/  FMUL.FTZ R13, R8.reuse, R15 ;  /* 0x0000000f080d7220 */ /* 0x040fe20000410000 */
[-C--:B------:R-:W-:Y:S01]  /*12a80*/  FMUL.FTZ R21, R8, R3.reuse ;  /* 0x0000000308157220 */ /* 0x080fe20000410000 */
[----:B------:R-:W-:Y:S01]  /*12a90*/  IMAD.U32 R8, R29, 0x10000, RZ ;  /* 0x000100001d087824 */ /* 0x000fe200078e00ff */
[----:B------:R-:W-:Y:S01]  /*12aa0*/  LOP3.LUT R69, R69, 0xffff0000, RZ, 0xc0, !PT ;  /* 0xffff000045457812 */ /* 0x000fe200078ec0ff */
[C---:B------:R-:W-:Y:S01]  /*12ab0*/  FFMA.FTZ R14, R2.reuse, R3, -R13 ;  /* 0x00000003020e7223 */ /* 0x040fe2000001080d */
[----:B------:R-:W-:Y:S01]  /*12ac0*/  FFMA.FTZ R24, R2, R15, R21 ;  /* 0x0000000f02187223 */ /* 0x000fe20000010015 */
[----:B------:R-:W-:Y:S02]  /*12ad0*/  IMAD.U32 R0, R70, 0x10000, RZ ;  /* 0x0001000046007824 */ /* 0x000fe400078e00ff */
[----:B------:R-:W-:Y:S01]  /*12ae0*/  FMUL.FTZ R2, R20, R8 ;  /* 0x0000000814027220 */ /* 0x000fe20000410000 */
[C---:B------:R-:W-:Y:S01]  /*12af0*/  FMUL.FTZ R3, R9.reuse, R28 ;  /* 0x0000001c09037220 */ /* 0x040fe20000410000 */
[-C--:B------:R-:W-:Y:S01]  /*12b00*/  FMUL.FTZ R9, R9, R69.reuse ;  /* 0x0000004509097220 */ /* 0x080fe20000410000 */
[----:B------:R-:W-:Y:S01]  /*12b10*/  LOP3.LUT R10, R10, 0xffff0000, RZ, 0xc0, !PT ;  /* 0xffff00000a0a7812 */ /* 0x000fe200078ec0ff */
[-C--:B------:R-:W-:Y:S01]  /*12b20*/  FFMA.FTZ R13, R5, R0.reuse, -R2 ;  /* 0x00000000050d7223 */ /* 0x080fe20000010802 */
[----:B------:R-:W-:Y:S01]  /*12b30*/  LOP3.LUT R11, R11, 0xffff0000, RZ, 0xc0, !PT ;  /* 0xffff00000b0b7812 */ /* 0x000fe200078ec0ff */
[----:B------:R-:W-:Y:S01]  /*12b40*/  FFMA.FTZ R69, R4, R69, -R3 ;  /* 0x0000004504457223 */ /* 0x000fe20000010803 */
[----:B------:R-:W-:Y:S01]  /*12b50*/  FMUL.FTZ R20, R20, R0 ;  /* 0x0000000014147220 */ /* 0x000fe20000410000 */
        /* <DEDUP_REMOVED lines=8> */
[----:B------:R-:W-:Y:S01]  /*12be0*/  F2FP.BF16.F32.PACK_AB R9, R9, R36 ;  /* 0x000000240909723e */ /* 0x000fe200000010ff */
[-C--:B------:R-:W-:Y:S01]  /*12bf0*/  FMUL.FTZ R4, R10, R3.reuse ;  /* 0x000000030a047220 */ /* 0x080fe20000410000 */
[C---:B------:R-:W-:Y:S01]  /*12c00*/  FFMA.FTZ R10, R6.reuse, R3, -R5 ;  /* 0x00000003060a7223 */ /* 0x040fe20000010805 */
[-C--:B------:R-:W-:Y:S01]  /*12c10*/  FMUL.FTZ R11, R11, R0.reuse ;  /* 0x000000000b0b7220 */ /* 0x080fe20000410000 */
[C---:B------:R-:W-:Y:S01]  /*12c20*/  FFMA.FTZ R0, R7.reuse, R0, -R8 ;  /* 0x0000000007007223 */ /* 0x040fe20000010808 */
        /* <DEDUP_REMOVED lines=11> */
.L_x_1474:
[----:B------:R-:W-:Y:S05]  /*12ce0*/  BSYNC B0 ;  /* 0x0000000000007941 */ /* 0x000fea0003800000 */
.L_x_1446:
        /* <DEDUP_REMOVED lines=8> */
.L_x_1444:
[----:B------:R-:W-:-:S06]  /*12d70*/  ULOP3.LUT UR4, UR60, 0x1, URZ, 0xfc, !UPT ;  /* 0x000000013c047892 */ /* 0x000fcc000f8efc3f */
[----:B01----:R-:W-:-:S05]  /*12d80*/  IMAD.U32 R0, RZ, RZ, UR4 ;  /* 0x00000004ff007e24 */ /* 0x003fca000f8e00ff */
[----:B------:R-:W-:-:S13]  /*12d90*/  ISETP.NE.AND P0, PT, R0, 0x3, PT ;  /* 0x000000030000780c */ /* 0x000fda0003f05270 */
[----:B------:R-:W-:Y:S05]  /*12da0*/  @!P0 BRA `(.L_x_1509) ;  /* 0x0000000000048947 */ /* 0x000fea0003800000 */
[----:B------:R-:W-:Y:S01]  /*12db0*/  BPT.TRAP 0x1 ;  /* 0x000000040000795c */ /* 0x000fe20000300000 */
.L_x_1509:
[----:B--234-:R-:W-:Y:S01]  /*12dc0*/  IMAD R5, R23, 0x8, R17 ;  /* 0x0000000817057824 */ /* 0x01cfe200078e0211 */
[----:B------:R-:W-:-:S04]  /*12dd0*/  SHF.L.U32 R0, R194, 0x1f, RZ ;  /* 0x0000001fc2007819 */ /* 0x000fc800000006ff */
[----:B------:R0:W1:Y:S01]  /*12de0*/  SYNCS.PHASECHK.TRANS64.TRYWAIT P2, [R5+URZ+0x30830], R0 ;  /* 0x03083000050075a7 */ /* 0x000062000804017f */
[----:B------:R-:W-:Y:S05]  /*12df0*/  @!P0 BRA `(.L_x_1510) ;  /* 0x0000000000048947 */ /* 0x000fea0003800000 */
[----:B------:R-:W-:Y:S01]  /*12e00*/  BPT.TRAP 0x1 ;  /* 0x000000040000795c */ /* 0x000fe20000300000 */
.L_x_1510:
[----:B------:R-:W2:Y:S02]  /*12e10*/  S2R R2, SR_TID.X ;  /* 0x0000000000027919 */ /* 0x000ea40000002100 */
[----:B--2---:R-:W-:-:S04]  /*12e20*/  LOP3.LUT R2, R2, 0x7f, RZ, 0xc0, !PT ;  /* 0x0000007f02027812 */ /* 0x004fc800078ec0ff */
[----:B------:R-:W-:Y:S01]  /*12e30*/  ISETP.NE.AND P1, PT, R2, RZ, PT ;  /* 0x000000ff0200720c */ /* 0x000fe20003f25270 */
[----:B-1----:R-:W-:-:S12]  /*12e40*/  @P2 BRA `(.L_x_1511) ;  /* 0x0000000000082947 */ /* 0x002fd80003800000 */
[----:B------:R-:W1:Y:S02]  /*12e50*/  SYNCS.PHASECHK.TRANS64.TRYWAIT P2, [R5+URZ+0x30830], R0 ;  /* 0x03083000050075a7 */ /* 0x000e64000804017f */
[----:B-1----:R-:W-:Y:S05]  /*12e60*/  @!P2 BRA `(.L_x_1512) ;  /* 0x0000016400b0a947 */ /* 0x002fea0003800000 */
.L_x_1511:
        /* <DEDUP_REMOVED lines=9> */
[----:B------:R-:W-:Y:S01]  /*12f00*/  IMAD.U32 R9, RZ, RZ, UR9 ;  /* 0x00000009ff097e24 */ /* 0x000fe2000f8e00ff */
[----:B------:R-:W-:Y:S01]  /*12f10*/  LOP3.LUT R0, R0, 0x3fff, RZ, 0xc0, !PT ;  /* 0x00003fff00007812 */ /* 0x000fe200078ec0ff */
[----:B------:R-:W-:Y:S01]  /*12f20*/  UMOV UR53, 0x40000040 ;  /* 0x4000004000357882 */ /* 0x000fe20000000000 */
[----:B------:R-:W-:Y:S01]  /*12f30*/  UMOV UR49, 0x40000040 ;  /* 0x4000004000317882 */ /* 0x000fe20000000000 */
[----:B------:R-:W-:Y:S01]  /*12f40*/  UMOV UR45, 0x40000040 ;  /* 0x40000040002d7882 */ /* 0x000fe20000000000 */
[----:B------:R-:W-:Y:S01]  /*12f50*/  LOP3.LUT R10, R0, 0x10000, RZ, 0xfc, !PT ;  /* 0x00010000000a7812 */ /* 0x000fe200078efcff */
[----:B------:R-:W-:Y:S01]  /*12f60*/  ULOP3.LUT UR4, UR4, 0x10000, URZ, 0xfc, !UPT ;  /* 0x0001000004047892 */ /* 0x000fe2000f8efc3f */
[----:B------:R-:W-:Y:S01]  /*12f70*/  IMAD.MOV.U32 R3, RZ, RZ, 0x40000040 ;  /* 0x40000040ff037424 */ /* 0x000fe200078e00ff */
[----:B------:R-:W-:Y:S01]  /*12f80*/  UMOV UR41, 0x40000040 ;  /* 0x4000004000297882 */ /* 0x000fe20000000000 */
[----:B------:R-:W-:Y:S01]  /*12f90*/  UMOV UR37, 0x40000040 ;  /* 0x4000004000257882 */ /* 0x000fe20000000000 */
[----:B------:R-:W-:Y:S01]  /*12fa0*/  IMAD R2, R23, 0x900, R10 ;  /* 0x0000090017027824 */ /* 0x000fe200078e020a */
[----:B------:R-:W-:Y:S01]  /*12fb0*/  UIADD3 UR5, UR4, 0x2, URZ ;  /* 0x0000000204057890 */ /* 0x000fe2000fffe03f */
[----:B------:R-:W-:Y:S01]  /*12fc0*/  R2UR UR39, R3 ;  /* 0x00000000032772ca */ /* 0x000fe200000e0000 */
[----:B------:R-:W-:Y:S01]  /*12fd0*/  UMOV UR8, UR4 ;  /* 0x0000000400087c82 */ /* 0x000fe20008000000 */
[C---:B------:R-:W-:Y:S01]  /*12fe0*/  VIADD R6, R2.reuse, 0x2 ;  /* 0x0000000202067836 */ /* 0x040fe20000000000 */
[----:B------:R-:W-:Y:S01]  /*12ff0*/  R2UR UR10, R2 ;  /* 0x00000000020a72ca */ /* 0x000fe200000e0000 */
[----:B------:R-:W-:Y:S01]  /*13000*/  IMAD.U32 R8, RZ, RZ, UR8 ;  /* 0x00000008ff087e24 */ /* 0x000fe2000f8e00ff */
[----:B------:R-:W-:Y:S01]  /*13010*/  UIADD3 UR52, UR4, 0x406, URZ ;  /* 0x0000040604347890 */ /* 0x000fe2000fffe03f */
[----:B------:R-:W-:Y:S01]  /*13020*/  IMAD.MOV.U32 R73, RZ, RZ, -0x60 ;  /* 0xffffffa0ff497424 */ /* 0x000fe200078e00ff */
[----:B------:R-:W-:Y:S01]  /*13030*/  UIADD3 UR48, UR4, 0x800, URZ ;  /* 0x0000080004307890 */ /* 0x000fe2000fffe03f */
[----:B------:R-:W-:Y:S01]  /*13040*/  @!P1 VIADD R0, R5, 0x30840 ;  /* 0x0003084005009836 */ /* 0x000fe20000000000 */
[----:B------:R0:W-:Y:S01]  /*13050*/  STL.64 [R1+0x30], R8 ;  /* 0x0000300801007387 */ /* 0x0001e20000100a00 */
[----:B------:R-:W-:Y:S01]  /*13060*/  UIADD3 UR44, UR4, 0x802, URZ ;  /* 0x00000802042c7890 */ /* 0x000fe2000fffe03f */
[----:B------:R-:W-:Y:S01]  /*13070*/  IMAD R73, R150, R73, 0x60 ;  /* 0x0000006096497424 */ /* 0x000fe200078e0249 */
[----:B------:R-:W-:Y:S01]  /*13080*/  UIADD3 UR40, UR4, 0x804, URZ ;  /* 0x0000080404287890 */ /* 0x000fe2000fffe03f */
[----:B------:R-:W-:Y:S01]  /*13090*/  @!P1 PRMT R0, RZ, 0x654, R0 ;  /* 0x00000654ff009816 */ /* 0x000fe20000000000 */
[----:B------:R-:W-:Y:S01]  /*130a0*/  UIADD3 UR36, UR4, 0x806, URZ ;  /* 0x0000080604247890 */ /* 0x000fe2000fffe03f */
[----:B------:R-:W-:Y:S01]  /*130b0*/  IMAD.IADD R4, R196, 0x1, R73 ;  /* 0x00000001c4047824 */ /* 0x000fe200078e0249 */
[----:B------:R-:W-:Y:S01]  /*130c0*/  HGMMA.64x96x16.F32.BF16 R24, gdesc[UR8], RZ, !UPT, gsb0 ;  /* 0x01600000081879f0 */ /* 0x000fe2000c0018ff */
[----:B------:R-:W-:Y:S01]  /*130d0*/  R2UR UR10, R6 ;  /* 0x00000000060a72ca */ /* 0x000fe200000e0000 */
[----:B------:R-:W-:Y:S01]  /*130e0*/  UMOV UR8, UR5 ;  /* 0x0000000500087c82 */ /* 0x000fe20008000000 */
[----:B------:R-:W-:Y:S01]  /*130f0*/  R2UR UR11, R7 ;  /* 0x00000000070b72ca */ /* 0x000fe200000e0000 */
[----:B------:R-:W-:Y:S01]  /*13100*/  UMOV UR9, 0x40000040 ;  /* 0x4000004000097882 */ /* 0x000fe20000000000 */
[----:B------:R-:W-:Y:S01]  /*13110*/  VIADD R6, R2, 0x4 ;  /* 0x0000000402067836 */ /* 0x000fe20000000000 */
[----:B------:R-:W-:Y:S01]  /*13120*/  UIADD3 UR5, UR4, 0x4, URZ ;  /* 0x0000000404057890 */ /* 0x000fe2000fffe03f */
[----:B------:R-:W-:Y:S01]  /*13130*/  IMAD.MOV.U32 R7, RZ, RZ, 0x40000040 ;  /* 0x40000040ff077424 */ /* 0x000fe200078e00ff */
[----:B------:R-:W-:Y:S01]  /*13140*/  IADD3 R5, -R197, 0x1, R4 ;  /* 0x00000001c5057810 */ /* 0x000fe20007ffe104 */
[----:B0-----:R-:W-:Y:S01]  /*13150*/  IMAD.U32 R8, RZ, RZ, UR8 ;  /* 0x00000008ff087e24 */ /* 0x001fe2000f8e00ff */
[----:B------:R-:W-:Y:S01]  /*13160*/  LOP3.LUT R16, R16, 0xffefffff, RZ, 0xc0, !PT ;  /* 0xffefffff10107812 */ /* 0x000fe200078ec0ff */
[----:B------:R-:W-:-:S02]  /*13170*/  IMAD.U32 R9, RZ, RZ, UR9 ;  /* 0x00000009ff097e24 */ /* 0x000fc4000f8e00ff */
[C---:B------:R-:W-:Y:S02]  /*13180*/  IMAD R5, R206.reuse, -0x2, R5 ;  /* 0xfffffffece057824 */ /* 0x040fe400078e0205 */
[C---:B------:R-:W-:Y:S01]  /*13190*/  IMAD R75, R206.reuse, -0x2, R4 ;  /* 0xfffffffece4b7824 */ /* 0x040fe200078e0204 */
[----:B------:R0:W-:Y:S01]  /*131a0*/  STL.64 [R1+0x28], R8 ;  /* 0x0000280801007387 */ /* 0x0001e20000100a00 */
[----:B------:R-:W-:Y:S01]  /*131b0*/  IMAD R14, R206, -0x2, R73 ;  /* 0xfffffffece0e7824 */ /* 0x000fe200078e0249 */
[----:B------:R-:W-:Y:S02]  /*131c0*/  WARPGROUP.DEPBAR.LE gsb0, 0x0 ;  /* 0x00008000000079c5 */ /* 0x000fe40000010000 */
[----:B------:R-:W-:-:S06]  /*131d0*/  WARPGROUP.ARRIVE ;  /* 0x00000000000079c5 */ /* 0x000fcc0000000000 */
[----:B------:R-:W-:Y:S01]  /*131e0*/  HGMMA.64x96x16.F32.BF16 R24, gdesc[UR8], R24, gsb0 ;  /* 0x01600000081879f0 */ /* 0x000fe20008001818 */
[----:B------:R-:W-:Y:S01]  /*131f0*/  R2UR UR10, R6 ;  /* 0x00000000060a72ca */ /* 0x000fe200000e0000 */
[----:B------:R-:W-:Y:S01]  /*13200*/  UMOV UR8, UR5 ;  /* 0x0000000500087c82 */ /* 0x000fe20008000000 */
[----:B------:R-:W-:Y:S01]  /*13210*/  R2UR UR11, R7 ;  /* 0x00000000070b72ca */ /* 0x000fe200000e0000 */
[----:B------:R-:W-:Y:S01]  /*13220*/  UMOV UR9, 0x40000040 ;  /* 0x4000004000097882 */ /* 0x000fe20000000000 */
[----:B------:R-:W-:Y:S01]  /*13230*/  VIADD R6, R2, 0x6 ;  /* 0x0000000602067836 */ /* 0x000fe20000000000 */
[----:B------:R-:W-:Y:S01]  /*13240*/  UIADD3 UR5, UR4, 0x6, URZ ;  /* 0x0000000604057890 */ /* 0x000fe2000fffe03f */
[----:B------:R-:W-:Y:S02]  /*13250*/  IMAD.MOV.U32 R7, RZ, RZ, 0x40000040 ;  /* 0x40000040ff077424 */ /* 0x000fe400078e00ff */
[----:B0-----:R-:W-:Y:S02]  /*13260*/  IMAD.U32 R8, RZ, RZ, UR8 ;  /* 0x00000008ff087e24 */ /* 0x001fe4000f8e00ff */
[----:B------:R-:W-:-:S05]  /*13270*/  IMAD.U32 R9, RZ, RZ, UR9 ;  /* 0x00000009ff097e24 */ /* 0x000fca000f8e00ff */
[----:B------:R0:W-:Y:S01]  /*13280*/  STL.64 [R1+0x20], R8 ;  /* 0x0000200801007387 */ /* 0x0001e20000100a00 */
        /* <DEDUP_REMOVED lines=36> */
[----:B0-----:R-:W-:Y:S01]  /*134d0*/  IMAD.U32 R8, RZ, RZ, UR8 ;  /* 0x00000008ff087e24 */ /* 0x001fe2000f8e00ff */
[----:B------:R-:W-:Y:S01]  /*134e0*/  ULDC UR4, c[0x0][0x9dc] ;  /* 0x0002770000047ab9 */ /* 0x000fe20000000800 */
[----:B------:R-:W-:-:S02]  /*134f0*/  IMAD.U32 R9, RZ, RZ, UR9 ;  /* 0x00000009ff097e24 */ /* 0x000fc4000f8e00ff */
[----:B------:R-:W-:-:S03]  /*13500*/  IMAD.U32 R11, RZ, RZ, UR4 ;  /* 0x00000004ff0b7e24 */ /* 0x000fc6000f8e00ff */
        /* <DEDUP_REMOVED lines=8> */
[----:B------:R-:W-:Y:S02]  /*13590*/  VIADD R6, R2, 0x306 ;  /* 0x0000030602067836 */ /* 0x000fe40000000000 */
[----:B------:R-:W-:Y:S02]  /*135a0*/  IMAD.MOV.U32 R7, RZ, RZ, 0x40000040 ;  /* 0x40000040ff077424 */ /* 0x000fe400078e00ff */
[----:B0-----:R-:W-:Y:S01]  /*135b0*/  IMAD.U32 R8, RZ, RZ, UR8 ;  /* 0x00000008ff087e24 */ /* 0x001fe2000f8e00ff */
[----:B------:R-:W-:Y:S01]  /*135c0*/  R2UR UR54, R6 ;  /* 0x00000000063672ca */ /* 0x000fe200000e0000 */
[----:B------:R-:W-:Y:S01]  /*135d0*/  VIADD R6, R2, 0x600 ;  /* 0x0000060002067836 */ /* 0x000fe20000000000 */
[----:B------:R-:W-:Y:S01]  /*135e0*/  R2UR UR55, R7 ;  /* 0x00000000073772ca */ /* 0x000fe200000e0000 */
[----:B------:R-:W-:-:S02]  /*135f0*/  IMAD.MOV.U32 R7, RZ, RZ, 0x40000040 ;  /* 0x40000040ff077424 */ /* 0x000fc400078e00ff */
[----:B------:R-:W-:Y:S01]  /*13600*/  IMAD.U32 R9, RZ, RZ, UR9 ;  /* 0x00000009ff097e24 */ /* 0x000fe2000f8e00ff */
[----:B------:R-:W-:Y:S01]  /*13610*/  R2UR UR50, R6 ;  /* 0x00000000063272ca */ /* 0x000fe200000e0000 */
[----:B------:R-:W-:Y:S01]  /*13620*/  VIADD R6, R2, 0x602 ;  /* 0x0000060202067836 */ /* 0x000fe20000000000 */
[----:B------:R-:W-:Y:S01]  /*13630*/  R2UR UR51, R7 ;  /* 0x00000000073372ca */ /* 0x000fe200000e0000 */
[----:B------:R-:W-:Y:S01]  /*13640*/  IMAD.MOV.U32 R7, RZ, RZ, 0x40000040 ;  /* 0x40000040ff077424 */ /* 0x000fe200078e00ff */
[----:B------:R0:W-:Y:S02]  /*13650*/  STL.64 [R1], R8 ;  /* 0x0000000801007387 */ /* 0x0001e40000100a00 */
[----:B------:R-:W-:Y:S01]  /*13660*/  R2UR UR46, R6 ;  /* 0x00000000062e72ca */ /* 0x000fe200000e0000 */
[----:B------:R-:W-:Y:S01]  /*13670*/  VIADD R6, R2, 0x604 ;  /* 0x0000060402067836 */ /* 0x000fe20000000000 */
[----:B------:R-:W-:Y:S01]  /*13680*/  R2UR UR47, R7 ;  /* 0x00000000072f72ca */ /* 0x000fe200000e0000 */
[----:B------:R-:W-:-:S02]  /*13690*/  IMAD.MOV.U32 R7, RZ, RZ, 0x40000040 ;  /* 0x40000040ff077424 */ /* 0x000fc400078e00ff */
[----:B------:R-:W-:Y:S01]  /*136a0*/  VIADD R2, R2, 0x606 ;  /* 0x0000060602027836 */ /* 0x000fe20000000000 */
[----:B------:R-:W-:Y:S02]  /*136b0*/  R2UR UR42, R6 ;  /* 0x00000000062a72ca */ /* 0x000fe400000e0000 */
[----:B------:R-:W-:Y:S02]  /*136c0*/  R2UR UR43, R7 ;  /* 0x00000000072b72ca */ /* 0x000fe400000e0000 */
[----:B------:R-:W-:Y:S01]  /*136d0*/  R2UR UR38, R2 ;  /* 0x00000000022672ca */ /* 0x000fe200000e0000 */
[----:B0-----:R-:W-:Y:S01]  /*136e0*/  IMAD R8, R201, 0x80, R216 ;  /* 0x00000080c9087824 */ /* 0x001fe200078e02d8 */
[----:B------:R-:W0:Y:S02]  /*136f0*/  LDC.64 R2, c[0x0][0x9e0] ;  /* 0x00027800ff027b82 */ /* 0x000e240000000a00 */
[----:B0-----:R-:W-:Y:S01]  /*13700*/  ISETP.GE.AND P2, PT, R3, 0x1, PT ;  /* 0x000000010300780c */ /* 0x001fe20003f46270 */
[----:B------:R-:W-:-:S12]  /*13710*/  IMAD.IADD R12, R5, 0x1, R2 ;  /* 0x00000001050c7824 */ /* 0x000fd800078e0202 */
[----:B------:R-:W-:Y:S01]  /*13720*/  @P2 LOP3.LUT R16, R16, 0x100000, RZ, 0xfc, !PT ;  /* 0x0010000010102812 */ /* 0x000fe200078efcff */
        /* <DEDUP_REMOVED lines=19> */
[----:B------:R0:W-:Y:S02]  /*13860*/  @!P1 SYNCS.ARRIVE.TRANS64.RED.A1T0 RZ, [R0+URZ], RZ ;  /* 0x000000ff00ff99a7 */ /* 0x0001e4000810043f */
[----:B0-----:R-:W-:-:S05]  /*13870*/  LOP3.LUT R0, RZ, R11, RZ, 0x33, !PT ;  /* 0x0000000bff007212 */ /* 0x001fca00078e33ff */
[----:B------:R-:W-:Y:S01]  /*13880*/  IMAD.IADD R77, R5, 0x1, R0 ;  /* 0x00000001054d7824 */ /* 0x000fe200078e0200 */
[----:B------:R-:W-:-:S03]  /*13890*/  VIADDMNMX R0, R8, R12, R75, PT ;  /* 0x0000000c08007246 */ /* 0x000fc6000380014b */
[----:B------:R-:W-:Y:S01]  /*138a0*/  IMAD.IADD R4, R77, 0x1, R8 ;  /* 0x000000014d047824 */ /* 0x000fe200078e0208 */
[----:B------:R-:W-:Y:S06]  /*138b0*/  @!P2 BRA `(.L_x_1513) ;  /* 0x00000000004ca947 */ /* 0x000fec0003800000 */
[----:B------:R-:W-:Y:S01]  /*138c0*/  IADD3 R5, -R197, R196, R8 ;  /* 0x000000c4c5057210 */ /* 0x000fe20007ffe108 */
[----:B------:R-:W-:Y:S03]  /*138d0*/  BSSY B0, `(.L_x_1514) ;  /* 0x000000e000007945 */ /* 0x000fe60003800000 */
        /* <DEDUP_REMOVED lines=9> */
.L_x_1515:
[----:B------:R-:W-:-:S13]  /*13970*/  ISETP.NE.AND P2, PT, R3, 0x1, PT ;  /* 0x000000010300780c */ /* 0x000fda0003f45270 */
[----:B------:R-:W0:Y:S02]  /*13980*/  @P2 LDC.64 R6, c[0x0][0x9e8] ;  /* 0x00027a00ff062b82 */ /* 0x000e240000000a00 */
[----:B0-----:R-:W-:-:S05]  /*13990*/  @P2 IMAD.HI.U32 R6, R5, R6, RZ ;  /* 0x0000000605062227 */ /* 0x001fca00078e00ff */
[----:B------:R-:W-:-:S07]  /*139a0*/  @P2 SHF.R.U32.HI R5, RZ, R7, R6 ;  /* 0x00000007ff052219 */ /* 0x000fce0000011606 */
.L_x_1516:
[----:B------:R-:W-:Y:S05]  /*139b0*/  BSYNC B0 ;  /* 0x0000000000007941 */ /* 0x000fea0003800000 */
.L_x_1514:
[----:B------:R-:W-:-:S05]  /*139c0*/  IMAD R5, R5, R3, R14 ;  /* 0x0000000305057224 */ /* 0x000fca00078e020e */
[----:B------:R-:W-:Y:S02]  /*139d0*/  VIMNMX R4, R4, R5, !PT ;  /* 0x0000000504047248 */ /* 0x000fe40007fe0100 */
[----:B------:R-:W-:-:S07]  /*139e0*/  VIADDMNMX R0, R5, R3, R0, PT ;  /* 0x0000000305007246 */ /* 0x000fce0003800100 */
.L_x_1513:
[C---:B------:R-:W-:Y:S02]  /*139f0*/  ISETP.GE.AND P3, PT, R73.reuse, 0x9, PT ;  /* 0x000000094900780c */ /* 0x040fe40003f66270 */
[----:B------:R-:W-:Y:S02]  /*13a00*/  ISETP.GE.AND P2, PT, R73, 0x2, PT ;  /* 0x000000024900780c */ /* 0x000fe40003f46270 */
[----:B------:R-:W-:Y:S02]  /*13a10*/  P2R R20, PR, RZ, 0x8 ;  /* 0x00000008ff147803 */ /* 0x000fe40000000000 */
[C---:B------:R-:W-:Y:S02]  /*13a20*/  ISETP.GT.AND P3, PT, R4.reuse, 0x8, !P3 ;  /* 0x000000080400780c */ /* 0x040fe40005f64270 */
[----:B------:R-:W-:Y:S02]  /*13a30*/  ISETP.GT.AND P4, PT, R4, 0x1, !P2 ;  /* 0x000000010400780c */ /* 0x000fe40005784270 */
[----:B------:R-:W-:-:S02]  /*13a40*/  ISETP.LT.OR P3, PT, R0, 0x9, P3 ;  /* 0x000000090000780c */ /* 0x000fc40001f61670 */
[----:B------:R-:W-:Y:S02]  /*13a50*/  ISETP.GE.AND P5, PT, R73, 0xa, PT ;  /* 0x0000000a4900780c */ /* 0x000fe40003fa6270 */
[----:B------:R-:W-:Y:S02]  /*13a60*/  FSEL R101, R28, -INF , !P3 ;  /* 0xff8000001c657808 */ /* 0x000fe40005800000 */
[----:B------:R-:W-:Y:S02]  /*13a70*/  ISETP.LT.OR P4, PT, R0, 0x2, P4 ;  /* 0x000000020000780c */ /* 0x000fe40002781670 */
[----:B------:R-:W-:Y:S02]  /*13a80*/  ISETP.GT.AND P3, PT, R4, 0x9, !P5 ;  /* 0x000000090400780c */ /* 0x000fe40006f64270 */
[----:B------:R-:W-:Y:S02]  /*13a90*/  FSEL R103, R25, -INF , !P4 ;  /* 0xff80000019677808 */ /* 0x000fe40006000000 */
        /* <DEDUP_REMOVED lines=88> */
[C---:B------:R-:W-:Y:S02]  /*14020*/  ISETP.GE.AND P3, PT, R73.reuse, 0x52, PT ;  /* 0x000000524900780c */ /* 0x040fe40003f66270 */
[----:B------:R-:W-:Y:S02]  /*14030*/  ISETP.GE.AND P6, PT, R73, 0x1, PT ;  /* 0x000000014900780c */ /* 0x000fe40003fc6270 */
[----:B------:R-:W-:-:S02]  /*14040*/  ISETP.GT.AND P4, PT, R4, 0x51, !P3 ;  /* 0x000000510400780c */ /* 0x000fc40005f84270 */
[----:B------:R-:W-:Y:S02]  /*14050*/  IADD3 R6, R77, 0x8, R8 ;  /* 0x000000084d067810 */ /* 0x000fe40007ffe008 */
        /* <DEDUP_REMOVED lines=11> */
[----:B------:R-:W-:Y:S01]  /*14110*/  ISETP.GT.AND P5, PT, R4, 0x59, !P5 ;  /* 0x000000590400780c */ /* 0x000fe20006fa4270 */
[----:B------:R-:W-:-:S03]  /*14120*/  VIADD R4, R8, 0x8 ;  /* 0x0000000808047836 */ /* 0x000fc60000000000 */
[----:B------:R-:W-:Y:S02]  /*14130*/  ISETP.LT.OR P5, PT, R0, 0x5a, P5 ;  /* 0x0000005a0000780c */ /* 0x000fe40002fa1670 */
[----:B------:R-:W-:Y:S02]  /*14140*/  VIADDMNMX R4, R4, R12, R75, PT ;  /* 0x0000000c04047246 */ /* 0x000fe4000380014b */
[----:B------:R-:W-:Y:S02]  /*14150*/  FSEL R69, R69, -INF , !P5 ;  /* 0xff80000045457808 */ /* 0x000fe40006800000 */
[----:B------:R-:W-:-:S13]  /*14160*/  ISETP.GE.AND P5, PT, R3, 0x1, PT ;  /* 0x000000010300780c */ /* 0x000fda0003fa6270 */
[----:B------:R-:W-:Y:S05]  /*14170*/  @!P5 BRA `(.L_x_1517) ;  /* 0x000000000050d947 */ /* 0x000fea0003800000 */
[----:B------:R-:W-:Y:S01]  /*14180*/  IADD3 R0, R196, 0x8, R8 ;  /* 0x00000008c4007810 */ /* 0x000fe20007ffe008 */
[----:B------:R-:W-:Y:S04]  /*14190*/  BSSY B0, `(.L_x_1518) ;  /* 0x000000f000007945 */ /* 0x000fe80003800000 */
[----:B------:R-:W-:-:S05]  /*141a0*/  IMAD.IADD R0, R0, 0x1, -R197 ;  /* 0x0000000100007824 */ /* 0x000fca00078e0ac5 */
        /* <DEDUP_REMOVED lines=9> */
.L_x_1519:
[----:B------:R-:W-:-:S13]  /*14240*/  ISETP.NE.AND P5, PT, R3, 0x1, PT ;  /* 0x000000010300780c */ /* 0x000fda0003fa5270 */
[----:B------:R-:W0:Y:S02]  /*14250*/  @P5 LDC.64 R32, c[0x0][0x9e8] ;  /* 0x00027a00ff205b82 */ /* 0x000e240000000a00 */
[----:B0-----:R-:W-:-:S05]  /*14260*/  @P5 IMAD.HI.U32 R32, R0, R32, RZ ;  /* 0x0000002000205227 */ /* 0x001fca00078e00ff */
[----:B------:R-:W-:-:S07]  /*14270*/  @P5 SHF.R.U32.HI R0, RZ, R33, R32 ;  /* 0x00000021ff005219 */ /* 0x000fce0000011620 */
.L_x_1520:
[----:B------:R-:W-:Y:S05]  /*14280*/  BSYNC B0 ;  /* 0x0000000000007941 */ /* 0x000fea0003800000 */
.L_x_1518:
[----:B------:R-:W-:-:S05]  /*14290*/  IMAD R5, R0, R3, R14 ;  /* 0x0000000300057224 */ /* 0x000fca00078e020e */
[----:B------:R-:W-:Y:S02]  /*142a0*/  VIMNMX R6, R6, R5, !PT ;  /* 0x0000000506067248 */ /* 0x000fe40007fe0100 */
[----:B------:R-:W-:-:S07]  /*142b0*/  VIADDMNMX R4, R5, R3, R4, PT ;  /* 0x0000000305047246 */ /* 0x000fce0003800104 */
.L_x_1517:
[----:B------:R-:W-:Y:S01]  /*142c0*/  ISETP.GT.AND P2, PT, R6, 0x1, !P2 ;  /* 0x000000010600780c */ /* 0x000fe20005744270 */
[----:B------:R-:W-:Y:S01]  /*142d0*/  ULDC UR4, c[0x0][0x988] ;  /* 0x0002620000047ab9 */ /* 0x000fe20000000800 */
[----:B------:R-:W-:Y:S01]  /*142e0*/  FMNMX.FTZ R0, R85, R103, !PT ;  /* 0x0000006755007209 */ /* 0x000fe20007810000 */
[----:B------:R-:W-:Y:S01]  /*142f0*/  IMAD.IADD R202, R196, 0x1, -R197 ;  /* 0x00000001c4ca7824 */ /* 0x000fe200078e0ac5 */
[----:B------:R-:W-:Y:S02]  /*14300*/  ISETP.LT.OR P2, PT, R4, 0x2, P2 ;  /* 0x000000020400780c */ /* 0x000fe40001741670 */
[----:B------:R-:W-:Y:S02]  /*14310*/  FMNMX.FTZ R0, R101, R0, !PT ;  /* 0x0000000065007209 */ /* 0x000fe40007810000 */
[----:B------:R-:W-:Y:S02]  /*14320*/  FSEL R27, R27, -INF , !P2 ;  /* 0xff8000001b1b7808 */ /* 0x000fe40005000000 */
[----:B------:R-:W-:-:S02]  /*14330*/  ISETP.NE.AND P2, PT, R20, RZ, PT ;  /* 0x000000ff1400720c */ /* 0x000fc40003f45270 */
[----:B------:R-:W-:Y:S02]  /*14340*/  FMNMX.FTZ R0, R87, R0, !PT ;  /* 0x0000000057007209 */ /* 0x000fe40007810000 */
[----:B------:R-:W-:Y:S02]  /*14350*/  ISETP.GT.AND P2, PT, R6, 0x8, !P2 ;  /* 0x000000080600780c */ /* 0x000fe40005744270 */
[----:B------:R-:W-:Y:S02]  /*14360*/  FMNMX.FTZ R0, R99, R0, !PT ;  /* 0x0000000063007209 */ /* 0x000fe40007810000 */
        /* <DEDUP_REMOVED lines=46> */
[----:B------:R-:W-:Y:S01]  /*14650*/  FMNMX.FTZ R12, R69, R0, !PT ;  /* 0x00000000450c7209 */ /* 0x000fe20007810000 */
[----:B------:R-:W-:Y:S01]  /*14660*/  IMAD.U32 R0, RZ, RZ, UR4 ;  /* 0x00000004ff007e24 */ /* 0x000fe2000f8e00ff */
[----:B------:R-:W-:Y:S02]  /*14670*/  ISETP.LT.OR P2, PT, R4, 0x22, P2 ;  /* 0x000000220400780c */ /* 0x000fe40001741670 */
[----:B------:R-:W-:Y:S01]  /*14680*/  ISETP.GT.AND P6, PT, R6, RZ, !P6 ;  /* 0x000000ff0600720c */ /* 0x000fe200077c4270 */
[----:B------:R-:W0:Y:S01]  /*14690*/  SHFL.BFLY PT, R5, R12, 0x2, 0x1f ;  /* 0x0c401f000c057f89 */ /* 0x000e2200000e0000 */
[----:B------:R-:W-:Y:S02]  /*146a0*/  FSEL R43, R43, -INF , !P2 ;  /* 0xff8000002b2b7808 */ /* 0x000fe40005000000 */
[----:B------:R-:W-:-:S02]  /*146b0*/  ISETP.NE.AND P2, PT, R79, RZ, PT ;  /* 0x000000ff4f00720c */ /* 0x000fc40003f45270 */
[----:B------:R-:W-:Y:S02]  /*146c0*/  ISETP.LT.OR P6, PT, R4, 0x1, P6 ;  /* 0x000000010400780c */ /* 0x000fe400037c1670 */
[----:B------:R-:W-:Y:S02]  /*146d0*/  ISETP.GT.AND P2, PT, R6, 0x28, !P2 ;  /* 0x000000280600780c */ /* 0x000fe40005744270 */
[----:B------:R-:W-:Y:S02]  /*146e0*/  FSEL R26, R26, -INF , !P6 ;  /* 0xff8000001a1a7808 */ /* 0x000fe40007000000 */
[----:B------:R-:W-:Y:S02]  /*146f0*/  ISETP.LT.OR P2, PT, R4, 0x29, P2 ;  /* 0x000000290400780c */ /* 0x000fe40001741670 */
[----:B------:R-:W-:Y:S02]  /*14700*/  ISETP.NE.AND P5, PT, R83, RZ, PT ;  /* 0x000000ff5300720c */ /* 0x000fe40003fa5270 */
[----:B------:R-:W-:-:S02]  /*14710*/  FSEL R75, R46, -INF , !P2 ;  /* 0xff8000002e4b7808 */ /* 0x000fc40005000000 */
[----:B------:R-:W-:Y:S02]  /*14720*/  ISETP.NE.AND P2, PT, R44, RZ, PT ;  /* 0x000000ff2c00720c */ /* 0x000fe40003f45270 */
[----:B------:R-:W-:Y:S02]  /*14730*/  ISETP.NE.AND P6, PT, R84, RZ, PT ;  /* 0x000000ff5400720c */ /* 0x000fe40003fc5270 */
[C---:B------:R-:W-:Y:S02]  /*14740*/  ISETP.GT.AND P2, PT, R6.reuse, 0x29, !P2 ;  /* 0x000000290600780c */ /* 0x040fe40005744270 */
[----:B------:R-:W-:Y:S02]  /*14750*/  ISETP.GT.AND P3, PT, R6, 0x51, !P3 ;  /* 0x000000510600780c */ /* 0x000fe40005f64270 */
[----:B------:R-:W-:Y:S02]  /*14760*/  ISETP.LT.OR P2, PT, R4, 0x2a, P2 ;  /* 0x0000002a0400780c */ /* 0x000fe40001741670 */
[----:B0-----:R-:W-:-:S02]  /*14770*/  FMNMX.FTZ R14, R12, R5, !PT ;  /* 0x000000050c0e7209 */ /* 0x001fc40007810000 */
[----:B------:R-:W-:Y:S02]  /*14780*/  FSEL R47, R47, -INF , !P2 ;  /* 0xff8000002f2f7808 */ /* 0x000fe40005000000 */
[----:B------:R-:W-:Y:S01]  /*14790*/  ISETP.NE.AND P2, PT, R80, RZ, PT ;  /* 0x000000ff5000720c */ /* 0x000fe20003f45270 */
[----:B------:R-:W0:Y:S01]  /*147a0*/  SHFL.BFLY PT, R5, R14, 0x1, 0x1f ;  /* 0x0c201f000e057f89 */ /* 0x000e2200000e0000 */
        /* <DEDUP_REMOVED lines=25> */
[----:B0-----:R-:W-:Y:S02]  /*14940*/  FMNMX.FTZ R5, R14, R5, !PT ;  /* 0x000000050e057209 */ /* 0x001fe40007810000 */
[----:B------:R-:W-:Y:S02]  /*14950*/  FSEL R55, R55, -INF , !P2 ;  /* 0xff80000037377808 */ /* 0x000fe40005000000 */
[----:B------:R-:W-:Y:S01]  /*14960*/  ISETP.NE.AND P2, PT, R82, RZ, PT ;  /* 0x000000ff5200720c */ /* 0x000fe20003f45270 */
[----:B------:R-:W-:Y:S01]  /*14970*/  FMUL.FTZ R20, R5, R0 ;  /* 0x0000000005147220 */ /* 0x000fe20000410000 */
[----:B------:R-:W-:-:S02]  /*14980*/  FMNMX.FTZ R12, R77, R12, !PT ;  /* 0x0000000c4d0c7209 */ /* 0x000fc40007810000 */
[----:B------:R-:W-:Y:S02]  /*14990*/  ISETP.GT.AND P2, PT, R6, 0x40, !P2 ;  /* 0x000000400600780c */ /* 0x000fe40005744270 */
[----:B------:R-:W-:Y:S02]  /*149a0*/  FMNMX.FTZ R12, R51, R12, !PT ;  /* 0x0000000c330c7209 */ /* 0x000fe40007810000 */
        /* <DEDUP_REMOVED lines=8> */
[----:B------:R-:W-:Y:S02]  /*14a30*/  ISETP.GT.AND P4, PT, R6, 0x58, !P4 ;  /* 0x000000580600780c */ /* 0x000fe40006784270 */
[----:B------:R-:W-:-:S02]  /*14a40*/  FSEL R59, R59, -INF , !P2 ;  /* 0xff8000003b3b7808 */ /* 0x000fc40005000000 */
[----:B------:R-:W-:Y:S02]  /*14a50*/  ISETP.GT.AND P2, PT, R6, 0x48, !P5 ;  /* 0x000000480600780c */ /* 0x000fe40006f44270 */
[----:B------:R-:W-:Y:S02]  /*14a60*/  ISETP.NE.AND P5, PT, R60, RZ, PT ;  /* 0x000000ff3c00720c */ /* 0x000fe40003fa5270 */
[----:B------:R-:W-:Y:S02]  /*14a70*/  ISETP.LT.OR P2, PT, R4, 0x49, P2 ;  /* 0x000000490400780c */ /* 0x000fe40001741670 */
[----:B------:R-:W-:Y:S02]  /*14a80*/  FMNMX.FTZ R12, R59, R12, !PT ;  /* 0x0000000c3b0c7209 */ /* 0x000fe40007810000 */
[----:B------:R-:W-:Y:S02]  /*14a90*/  FSEL R83, R62, -INF , !P2 ;  /* 0xff8000003e537808 */ /* 0x000fe40005000000 */
[----:B------:R-:W-:-:S02]  /*14aa0*/  FSETP.NEU.FTZ.AND P2, PT, R5, -INF , PT ;  /* 0xff8000000500780b */ /* 0x000fc40003f5d000 */
[----:B------:R-:W-:Y:S02]  /*14ab0*/  FMNMX.FTZ R12, R83, R12, !PT ;  /* 0x0000000c530c7209 */ /* 0x000fe40007810000 */
[----:B------:R-:W-:Y:S02]  /*14ac0*/  FSEL R20, R20, RZ, P2 ;  /* 0x000000ff14147208 */ /* 0x000fe40001000000 */
[----:B------:R-:W-:Y:S02]  /*14ad0*/  ISETP.GT.AND P2, PT, R6, 0x49, !P5 ;  /* 0x000000490600780c */ /* 0x000fe40006f44270 */
[----:B------:R-:W-:Y:S01]  /*14ae0*/  ISETP.NE.AND P5, PT, R24, RZ, PT ;  /* 0x000000ff1800720c */ /* 0x000fe20003fa5270 */
[-CC-:B------:R-:W-:Y:S01]  /*14af0*/  FFMA.FTZ R180, R95, R0.reuse, -R20.reuse ;  /* 0x000000005fb47223 */ /* 0x180fe20000010814 */
[C---:B------:R-:W-:Y:S01]  /*14b00*/  ISETP.LT.OR P2, PT, R4.reuse, 0x4a, P2 ;  /* 0x0000004a0400780c */ /* 0x040fe20001741670 */
[-CC-:B------:R-:W-:Y:S01]  /*14b10*/  FFMA.FTZ R186, R97, R0.reuse, -R20.reuse ;  /* 0x0000000061ba7223 */ /* 0x180fe20000010814 */
[----:B------:R-:W-:Y:S01]  /*14b20*/  ISETP.LT.OR P3, PT, R4, 0x52, P3 ;  /* 0x000000520400780c */ /* 0x000fe20001f61670 */
[-CC-:B------:R-:W-:Y:S01]  /*14b30*/  FFMA.FTZ R188, R85, R0.reuse, -R20.reuse ;  /* 0x0000000055bc7223 */ /* 0x180fe20000010814 */
[----:B------:R-:W-:Y:S01]  /*14b40*/  FSEL R63, R63, -INF , !P2 ;  /* 0xff8000003f3f7808 */ /* 0x000fe20005000000 */
[-CC-:B------:R-:W-:Y:S01]  /*14b50*/  FFMA.FTZ R85, R103, R0.reuse, -R20.reuse ;  /* 0x0000000067557223 */ /* 0x180fe20000010814 */
[----:B------:R-:W-:Y:S01]  /*14b60*/  ISETP.GT.AND P2, PT, R6, 0x50, !P6 ;  /* 0x000000500600780c */ /* 0x000fe20007744270 */
[--C-:B------:R-:W-:Y:S01]  /*14b70*/  FFMA.FTZ R190, R101, R0, -R20.reuse ;  /* 0x0000000065be7223 */ /* 0x100fe20000010814 */
[----:B------:R-:W-:Y:S01]  /*14b80*/  FMNMX.FTZ R12, R63, R12, !PT ;  /* 0x0000000c3f0c7209 */ /* 0x000fe20007810000 */
[----:B------:R-:W-:Y:S01]  /*14b90*/  MUFU.EX2 R188, R188 ;  /* 0x000000bc00bc7308 */ /* 0x000fe20000000800 */
[----:B------:R-:W-:Y:S01]  /*14ba0*/  ISETP.LT.OR P2, PT, R4, 0x51, P2 ;  /* 0x000000510400780c */ /* 0x000fe20001741670 */
[-CC-:B------:R-:W-:Y:S01]  /*14bb0*/  FFMA.FTZ R87, R87, R0.reuse, -R20.reuse ;  /* 0x0000000057577223 */ /* 0x180fe20000010814 */
[----:B------:R-:W-:Y:S01]  /*14bc0*/  ISETP.GT.AND P5, PT, R6, 0x59, !P5 ;  /* 0x000000590600780c */ /* 0x000fe20006fa4270 */
[-CC-:B------:R-:W-:Y:S01]  /*14bd0*/  FFMA.FTZ R184, R99, R0.reuse, -R20.reuse ;  /* 0x0000000063b87223 */ /* 0x180fe20000010814 */
[----:B------:R-:W-:Y:S01]  /*14be0*/  FSEL R95, R66, -INF , !P2 ;  /* 0xff800000425f7808 */ /* 0x000fe20005000000 */
[-CC-:B------:R-:W-:Y:S01]  /*14bf0*/  FFMA.FTZ R89, R89, R0.reuse, -R20.reuse ;  /* 0x0000000059597223 */ /* 0x180fe20000010814 */
[C---:B------:R-:W-:Y:S01]  /*14c00*/  ISETP.LT.OR P4, PT, R4.reuse, 0x59, P4 ;  /* 0x000000590400780c */ /* 0x040fe20002781670 */
[----:B------:R-:W0:Y:S01]  /*14c10*/  MUFU.EX2 R85, R85 ;  /* 0x0000005500557308 */ /* 0x000e220000000800 */
[----:B------:R-:W-:Y:S01]  /*14c20*/  FSEL R97, R67, -INF , !P3 ;  /* 0xff80000043617808 */ /* 0x000fe20005800000 */
[--C-:B------:R-:W-:Y:S01]  /*14c30*/  FFMA.FTZ R67, R93, R0, -R20.reuse ;  /* 0x000000005d437223 */ /* 0x100fe20000010814 */
[----:B------:R-:W-:Y:S01]  /*14c40*/  FMNMX.FTZ R12, R95, R12, !PT ;  /* 0x0000000c5f0c7209 */ /* 0x000fe20007810000 */
[-CC-:B------:R-:W-:Y:S01]  /*14c50*/  FFMA.FTZ R91, R91, R0.reuse, -R20.reuse ;  /* 0x000000005b5b7223 */ /* 0x180fe20000010814 */
[----:B------:R-:W-:Y:S01]  /*14c60*/  ISETP.LT.OR P5, PT, R4, 0x5a, P5 ;  /* 0x0000005a0400780c */ /* 0x000fe20002fa1670 */
[--C-:B------:R-:W-:Y:S01]  /*14c70*/  FFMA.FTZ R4, R9, R0, -R20.reuse ;  /* 0x0000000009047223 */ /* 0x100fe20000010814 */
[----:B------:R-:W-:Y:S01]  /*14c80*/  FSEL R93, R70, -INF , !P4 ;  /* 0xff800000465d7808 */ /* 0x000fe20006000000 */
[----:B------:R-:W1:Y:S01]  /*14c90*/  MUFU.EX2 R190, R190 ;  /* 0x000000be00be7308 */ /* 0x000e620000000800 */
[----:B------:R-:W-:Y:S01]  /*14ca0*/  FMNMX.FTZ R12, R97, R12, !PT ;  /* 0x0000000c610c7209 */ /* 0x000fe20007810000 */
[-CC-:B------:R-:W-:Y:S01]  /*14cb0*/  FFMA.FTZ R45, R45, R0.reuse, -R20.reuse ;  /* 0x000000002d2d7223 */ /* 0x180fe20000010814 */
[----:B------:R-:W-:Y:S01]  /*14cc0*/  FSEL R71, R71, -INF , !P5 ;  /* 0xff80000047477808 */ /* 0x000fe20006800000 */
        /* <DEDUP_REMOVED lines=8> */
[-CC-:B------:R-:W-:Y:S01]  /*14d50*/  FFMA.FTZ R57, R57, R0.reuse, -R20.reuse ;  /* 0x0000000039397223 */ /* 0x180fe20000010814 */
[-CC-:B------:R-:W-:Y:S01]  /*14d60*/  FFMA.FTZ R21, R21, R0.reuse, -R20.reuse ;  /* 0x0000000015157223 */ /* 0x180fe20000010814 */
[----:B------:R-:W3:Y:S01]  /*14d70*/  SHFL.BFLY PT, R9, R12, 0x2, 0x1f ;  /* 0x0c401f000c097f89 */ /* 0x000ee200000e0000 */
[-CC-:B------:R-:W-:Y:S01]  /*14d80*/  FFMA.FTZ R61, R61, R0.reuse, -R20.reuse ;  /* 0x000000003d3d7223 */ /* 0x180fe20000010814 */
[----:B------:R-:W4:Y:S01]  /*14d90*/  MUFU.EX2 R87, R87 ;  /* 0x0000005700577308 */ /* 0x000f220000000800 */
[-CC-:B------:R-:W-:Y:S01]  /*14da0*/  FFMA.FTZ R25, R25, R0.reuse, -R20.reuse ;  /* 0x0000000019197223 */ /* 0x180fe20000010814 */
[-CC-:B------:R-:W-:Y:S01]  /*14db0*/  FFMA.FTZ R65, R65, R0.reuse, -R20.reuse ;  /* 0x0000000041417223 */ /* 0x180fe20000010814 */
[-CC-:B------:R-:W-:Y:S01]  /*14dc0*/  FFMA.FTZ R29, R29, R0.reuse, -R20.reuse ;  /* 0x000000001d1d7223 */ /* 0x180fe20000010814 */
[----:B------:R-:W-:Y:S01]  /*14dd0*/  FFMA.FTZ R20, R69, R0, -R20 ;  /* 0x0000000045147223 */ /* 0x000fe20000010814 */
[----:B------:R-:W-:-:S03]  /*14de0*/  ISETP.GE.AND P6, PT, R3, 0x1, PT ;  /* 0x000000010300780c */ /* 0x000fc60003fc6270 */
[----:B------:R-:W4:Y:S08]  /*14df0*/  MUFU.EX2 R184, R184 ;  /* 0x000000b800b87308 */ /* 0x000f300000000800 */
[----:B------:R-:W4:Y:S01]  /*14e00*/  MUFU.EX2 R89, R89 ;  /* 0x0000005900597308 */ /* 0x000f220000000800 */
[----:B---3--:R-:W-:-:S07]  /*14e10*/  FMNMX.FTZ R9, R12, R9, !PT ;  /* 0x000000090c097209 */ /* 0x008fce0007810000 */
[----:B------:R-:W3:Y:S01]  /*14e20*/  MUFU.EX2 R186, R186 ;  /* 0x000000ba00ba7308 */ /* 0x000ee20000000800 */
[----:B--2---:R-:W2:Y:S07]  /*14e30*/  SHFL.BFLY PT, R4, R9, 0x1, 0x1f ;  /* 0x0c201f0009047f89 */ /* 0x004eae00000e0000 */
[----:B------:R-:W-:Y:S08]  /*14e40*/  MUFU.EX2 R91, R91 ;  /* 0x0000005b005b7308 */ /* 0x000ff00000000800 */
[----:B------:R-:W-:Y:S08]  /*14e50*/  MUFU.EX2 R180, R180 ;  /* 0x000000b400b47308 */ /* 0x000ff00000000800 */
[----:B------:R-:W-:Y:S01]  /*14e60*/  MUFU.EX2 R67, R67 ;  /* 0x0000004300437308 */ /* 0x000fe20000000800 */
[----:B--2---:R-:W-:Y:S01]  /*14e70*/  FMNMX.FTZ R4, R9, R4, !PT ;  /* 0x0000000409047209 */ /* 0x004fe20007810000 */
[----:B0-----:R-:W-:Y:S01]  /*14e80*/  FADD.FTZ R9, R188, R85 ;  /* 0x00000055bc097221 */ /* 0x001fe20000010000 */
[----:B------:R-:W-:-:S02]  /*14e90*/  F2FP.BF16.F32.PACK_AB R188, R85, R188 ;  /* 0x000000bc55bc723e */ /* 0x000fc400000010ff */
[C---:B------:R-:W-:Y:S01]  /*14ea0*/  FSETP.NEU.FTZ.AND P2, PT, R4.reuse, -INF , PT ;  /* 0xff8000000400780b */ /* 0x040fe20003f5d000 */
[----:B------:R-:W-:Y:S01]  /*14eb0*/  FMUL.FTZ R6, R4, R0 ;  /* 0x0000000004067220 */ /* 0x000fe20000410000 */
[----:B-1----:R-:W-:Y:S01]  /*14ec0*/  FADD.FTZ R32, R190, R9 ;  /* 0x00000009be207221 */ /* 0x002fe20000010000 */
[----:B------:R-:W-:Y:S01]  /*14ed0*/  MUFU.EX2 R45, R45 ;  /* 0x0000002d002d7308 */ /* 0x000fe20000000800 */
[C---:B----4-:R-:W-:Y:S02]  /*14ee0*/  F2FP.BF16.F32.PACK_AB R190, R87.reuse, R190 ;  /* 0x000000be57be723e */ /* 0x050fe400000010ff */
[----:B------:R-:W-:Y:S01]  /*14ef0*/  FSEL R6, R6, RZ, P2 ;  /* 0x000000ff06067208 */ /* 0x000fe20001000000 */
[----:B------:R-:W-:-:S04]  /*14f00*/  FADD.FTZ R9, R87, R32 ;  /* 0x0000002057097221 */ /* 0x000fc80000010000 */
[-CC-:B------:R-:W-:Y:S01]  /*14f10*/  FFMA.FTZ R26, R26, R0.reuse, -R6.reuse ;  /* 0x000000001a1a7223 */ /* 0x180fe20000010806 */
[-CC-:B------:R-:W-:Y:S01]  /*14f20*/  FFMA.FTZ R27, R27, R0.reuse, -R6.reuse ;  /* 0x000000001b1b7223 */ /* 0x180fe20000010806 */
[-CC-:B------:R-:W-:Y:S01]  /*14f30*/  FFMA.FTZ R33, R33, R0.reuse, -R6.reuse ;  /* 0x0000000021217223 */ /* 0x180fe20000010806 */
[-CC-:B------:R-:W-:Y:S01]  /*14f40*/  FFMA.FTZ R31, R31, R0.reuse, -R6.reuse ;  /* 0x000000001f1f7223 */ /* 0x180fe20000010806 */
[-CC-:B------:R-:W-:Y:S01]  /*14f50*/  FFMA.FTZ R37, R37, R0.reuse, -R6.reuse ;  /* 0x0000000025257223 */ /* 0x180fe20000010806 */
[----:B------:R-:W-:Y:S01]  /*14f60*/  FADD.FTZ R34, R184, R9 ;  /* 0x00000009b8227221 */ /* 0x000fe20000010000 */
[----:B------:R-:W-:Y:S01]  /*14f70*/  MUFU.EX2 R26, R26 ;  /* 0x0000001a001a7308 */ /* 0x000fe20000000800 */
[-CC-:B------:R-:W-:Y:S01]  /*14f80*/  FFMA.FTZ R35, R35, R0.reuse, -R6.reuse ;  /* 0x0000000023237223 */ /* 0x180fe20000010806 */
[-C--:B------:R-:W-:Y:S01]  /*14f90*/  FFMA.FTZ R41, R41, R0.reuse, -R6 ;  /* 0x0000000029297223 */ /* 0x080fe20000010806 */
[----:B------:R-:W-:Y:S01]  /*14fa0*/  FADD.FTZ R9, R89, R34 ;  /* 0x0000002259097221 */ /* 0x000fe20000010000 */
[-CC-:B------:R-:W-:Y:S01]  /*14fb0*/  FFMA.FTZ R39, R39, R0.reuse, -R6.reuse ;  /* 0x0000000027277223 */ /* 0x180fe20000010806 */
[-CC-:B------:R-:W-:Y:S01]  /*14fc0*/  FFMA.FTZ R73, R73, R0.reuse, -R6.reuse ;  /* 0x0000000049497223 */ /* 0x180fe20000010806 */
[-CC-:B------:R-:W-:Y:S01]  /*14fd0*/  FFMA.FTZ R43, R43, R0.reuse, -R6.reuse ;  /* 0x000000002b2b7223 */ /* 0x180fe20000010806 */
[----:B---3--:R-:W-:Y:S01]  /*14fe0*/  FADD.FTZ R36, R186, R9 ;  /* 0x00000009ba247221 */ /* 0x008fe20000010000 */
[----:B------:R-:W0:Y:S01]  /*14ff0*/  MUFU.EX2 R27, R27 ;  /* 0x0000001b001b7308 */ /* 0x000e220000000800 */
        /* <DEDUP_REMOVED lines=13> */
[-CC-:B------:R-:W-:Y:S01]  /*150d0*/  FFMA.FTZ R93, R93, R0.reuse, -R6.reuse ;  /* 0x000000005d5d7223 */ /* 0x180fe20000010806 */
[----:B------:R-:W-:Y:S01]  /*150e0*/  FFMA.FTZ R71, R71, R0, -R6 ;  /* 0x0000000047477223 */ /* 0x000fe20000010806 */
[----:B------:R2:W3:Y:S01]  /*150f0*/  MUFU.EX2 R12, R31 ;  /* 0x0000001f000c7308 */ /* 0x0004e20000000800 */
[----:B0-----:R-:W-:Y:S01]  /*15100*/  FADD.FTZ R34, R26, R27 ;  /* 0x0000001b1a227221 */ /* 0x001fe20000010000 */
[----:B------:R-:W-:-:S02]  /*15110*/  F2FP.BF16.F32.PACK_AB R189, R27, R26 ;  /* 0x0000001a1bbd723e */ /* 0x000fc400000010ff */
[----:B------:R-:W-:Y:S02]  /*15120*/  F2FP.BF16.F32.PACK_AB R184, R89, R184 ;  /* 0x000000b859b8723e */ /* 0x000fe400000010ff */
[----:B------:R-:W-:Y:S02]  /*15130*/  F2FP.BF16.F32.PACK_AB R186, R91, R186 ;  /* 0x000000ba5bba723e */ /* 0x000fe400000010ff */
[----:B------:R-:W0:Y:S01]  /*15140*/  MUFU.EX2 R37, R37 ;  /* 0x0000002500257308 */ /* 0x000e220000000800 */
[----:B-1----:R-:W-:Y:S01]  /*15150*/  FADD.FTZ R9, R33, R34 ;  /* 0x0000002221097221 */ /* 0x002fe20000010000 */
[----:B--2---:R-:W-:-:S04]  /*15160*/  FADD.FTZ R31, R91, R36 ;  /* 0x000000245b1f7221 */ /* 0x004fc80000010000 */
[----:B------:R-:W-:Y:S01]  /*15170*/  FADD.FTZ R38, R180, R31 ;  /* 0x0000001fb4267221 */ /* 0x000fe20000010000 */
[C---:B------:R-:W-:Y:S01]  /*15180*/  F2FP.BF16.F32.PACK_AB R180, R67.reuse, R180 ;  /* 0x000000b443b4723e */ /* 0x040fe200000010ff */
[----:B------:R-:W1:Y:S01]  /*15190*/  MUFU.EX2 R14, R35 ;  /* 0x00000023000e7308 */ /* 0x000e620000000800 */
[C---:B---3--:R-:W-:Y:S01]  /*151a0*/  FADD.FTZ R36, R12.reuse, R9 ;  /* 0x000000090c247221 */ /* 0x048fe20000010000 */
[----:B------:R-:W-:Y:S01]  /*151b0*/  FADD.FTZ R31, R67, R38 ;  /* 0x00000026431f7221 */ /* 0x000fe20000010000 */
[----:B------:R-:W-:-:S03]  /*151c0*/  F2FP.BF16.F32.PACK_AB R191, R12, R33 ;  /* 0x000000210cbf723e */ /* 0x000fc600000010ff */
[----:B------:R-:W-:Y:S01]  /*151d0*/  FADD.FTZ R38, R182, R31 ;  /* 0x0000001fb6267221 */ /* 0x000fe20000010000 */
[----:B------:R-:W-:Y:S01]  /*151e0*/  F2FP.BF16.F32.PACK_AB R182, R45, R182 ;  /* 0x000000b62db6723e */ /* 0x000fe200000010ff */
[----:B------:R-:W2:Y:S01]  /*151f0*/  MUFU.EX2 R41, R41 ;  /* 0x0000002900297308 */ /* 0x000ea20000000800 */
[----:B0-----:R-:W-:Y:S01]  /*15200*/  FADD.FTZ R9, R37, R36 ;  /* 0x0000002425097221 */ /* 0x001fe20000010000 */
[----:B------:R-:W-:-:S06]  /*15210*/  FADD.FTZ R40, R45, R38 ;  /* 0x000000262d287221 */ /* 0x000fcc0000010000 */
[----:B------:R-:W0:Y:S01]  /*15220*/  MUFU.EX2 R24, R39 ;  /* 0x0000002700187308 */ /* 0x000e220000000800 */
[C---:B-1----:R-:W-:Y:S01]  /*15230*/  FADD.FTZ R36, R14.reuse, R9 ;  /* 0x000000090e247221 */ /* 0x042fe20000010000 */
[----:B------:R-:W-:-:S06]  /*15240*/  F2FP.BF16.F32.PACK_AB R185, R14, R37 ;  /* 0x000000250eb9723e */ /* 0x000fcc00000010ff */
[----:B------:R-:W1:Y:S01]  /*15250*/  MUFU.EX2 R7, R7 ;  /* 0x0000000700077308 */ /* 0x000e620000000800 */
[----:B--2---:R-:W-:-:S07]  /*15260*/  FADD.FTZ R9, R41, R36 ;  /* 0x0000002429097221 */ /* 0x004fce0000010000 */
[----:B------:R-:W2:Y:S01]  /*15270*/  MUFU.EX2 R73, R73 ;  /* 0x0000004900497308 */ /* 0x000ea20000000800 */
[C---:B0-----:R-:W-:Y:S01]  /*15280*/  FADD.FTZ R38, R24.reuse, R9 ;  /* 0x0000000918267221 */ /* 0x041fe20000010000 */
[----:B------:R-:W-:-:S06]  /*15290*/  F2FP.BF16.F32.PACK_AB R187, R24, R41 ;  /* 0x0000002918bb723e */ /* 0x000fcc00000010ff */
[----:B------:R-:W0:Y:S01]  /*152a0*/  MUFU.EX2 R176, R49 ;  /* 0x0000003100b07308 */ /* 0x000e220000000800 */
[----:B-1----:R-:W-:-:S07]  /*152b0*/  FADD.FTZ R31, R7, R40 ;  /* 0x00000028071f7221 */ /* 0x002fce0000010000 */
[----:B------:R-:W1:Y:S01]  /*152c0*/  MUFU.EX2 R28, R43 ;  /* 0x0000002b001c7308 */ /* 0x000e620000000800 */
[----:B--2---:R-:W-:-:S07]  /*152d0*/  FADD.FTZ R9, R73, R38 ;  /* 0x0000002649097221 */ /* 0x004fce0000010000 */
[----:B------:R-:W2:Y:S01]  /*152e0*/  MUFU.EX2 R13, R13 ;  /* 0x0000000d000d7308 */ /* 0x000ea20000000800 */
[C---:B0-----:R-:W-:Y:S01]  /*152f0*/  FADD.FTZ R40, R176.reuse, R31 ;  /* 0x0000001fb0287221 */ /* 0x041fe20000010000 */
[----:B------:R-:W-:-:S06]  /*15300*/  F2FP.BF16.F32.PACK_AB R176, R176, R7 ;  /* 0x00000007b0b0723e */ /* 0x000fcc00000010ff */
[----:B------:R-:W0:Y:S01]  /*15310*/  MUFU.EX2 R75, R75 ;  /* 0x0000004b004b7308 */ /* 0x000e220000000800 */
[C---:B-1----:R-:W-:Y:S01]  /*15320*/  FADD.FTZ R38, R28.reuse, R9 ;  /* 0x000000091c267221 */ /* 0x042fe20000010000 */
[----:B------:R-:W-:-:S06]  /*15330*/  F2FP.BF16.F32.PACK_AB R181, R28, R73 ;  /* 0x000000491cb5723e */ /* 0x000fcc00000010ff */
[----:B------:R-:W1:Y:S01]  /*15340*/  MUFU.EX2 R178, R53 ;  /* 0x0000003500b27308 */ /* 0x000e620000000800 */
[----:B--2---:R-:W-:-:S07]  /*15350*/  FADD.FTZ R31, R13, R40 ;  /* 0x000000280d1f7221 */ /* 0x004fce0000010000 */
[----:B------:R-:W2:Y:S01]  /*15360*/  MUFU.EX2 R30, R47 ;  /* 0x0000002f001e7308 */ /* 0x000ea20000000800 */
[----:B0-----:R-:W-:-:S07]  /*15370*/  FADD.FTZ R9, R75, R38 ;  /* 0x000000264b097221 */ /* 0x001fce0000010000 */
[----:B------:R-:W0:Y:S01]  /*15380*/  MUFU.EX2 R15, R15 ;  /* 0x0000000f000f7308 */ /* 0x000e220000000800 */
[C---:B-1----:R-:W-:Y:S01]  /*15390*/  FADD.FTZ R40, R178.reuse, R31 ;  /* 0x0000001fb2287221 */ /* 0x042fe20000010000 */
[----:B------:R-:W-:Y:S01]  /*153a0*/  F2FP.BF16.F32.PACK_AB R178, R178, R13 ;  /* 0x0000000db2b2723e */ /* 0x000fe200000010ff */
[----:B------:R-:W-:-:S04]  /*153b0*/  IMAD R13, R201, 0x80, R202 ;  /* 0x00000080c90d7824 */ /* 0x000fc800078e02ca */
[----:B------:R-:W-:Y:S01]  /*153c0*/  IMAD.IADD R2, R13, 0x1, R2 ;  /* 0x000000010d027824 */ /* 0x000fe200078e0202 */
[----:B------:R-:W1:Y:S01]  /*153d0*/  MUFU.EX2 R77, R77 ;  /* 0x0000004d004d7308 */ /* 0x000e620000000800 */
[C---:B--2---:R-:W-:Y:S01]  /*153e0*/  FADD.FTZ R38, R30.reuse, R9 ;  /* 0x000000091e267221 */ /* 0x044fe20000010000 */
[----:B------:R-:W-:-:S06]  /*153f0*/  F2FP.BF16.F32.PACK_AB R183, R30, R75 ;  /* 0x0000004b1eb7723e */ /* 0x000fcc00000010ff */
[----:B------:R-:W2:Y:S01]  /*15400*/  MUFU.EX2 R172, R57 ;  /* 0x0000003900ac7308 */ /* 0x000ea20000000800 */
[----:B0-----:R-:W-:-:S07]  /*15410*/  FADD.FTZ R31, R15, R40 ;  /* 0x000000280f1f7221 */ /* 0x001fce0000010000 */
[----:B------:R-:W0:Y:S01]  /*15420*/  MUFU.EX2 R32, R51 ;  /* 0x0000003300207308 */ /* 0x000e220000000800 */
[----:B-1----:R-:W-:-:S07]  /*15430*/  FADD.FTZ R9, R77, R38 ;  /* 0x000000264d097221 */ /* 0x002fce0000010000 */
[----:B------:R-:W1:Y:S01]  /*15440*/  MUFU.EX2 R21, R21 ;  /* 0x0000001500157308 */ /* 0x000e620000000800 */
[C---:B--2---:R-:W-:Y:S01]  /*15450*/  FADD.FTZ R40, R172.reuse, R31 ;  /* 0x0000001fac287221 */ /* 0x044fe20000010000 */
[----:B------:R-:W-:-:S06]  /*15460*/  F2FP.BF16.F32.PACK_AB R172, R172, R15 ;  /* 0x0000000facac723e */ /* 0x000fcc00000010ff */
        /* <DEDUP_REMOVED lines=19> */
[----:B------:R-:W-:-:S06]  /*155a0*/  F2FP.BF16.F32.PACK_AB R168, R168, R25 ;  /* 0x00000019a8a8723e */ /* 0x000fcc00000010ff */
        /* <DEDUP_REMOVED lines=16> */
[C---:B--2---:R-:W-:Y:S01]  /*156b0*/  FADD.FTZ R12, R38.reuse, R9 ;  /* 0x00000009260c7221 */ /* 0x044fe20000010000 */
[----:B------:R-:W-:-:S03]  /*156c0*/  F2FP.BF16.F32.PACK_AB R169, R38, R95 ;  /* 0x0000005f26a9723e */ /* 0x000fc600000010ff */
[----:B0-----:R-:W-:-:S04]  /*156d0*/  FADD.FTZ R9, R93, R12 ;  /* 0x0000000c5d097221 */ /* 0x001fc80000010000 */
[C---:B-1----:R-:W-:Y:S01]  /*156e0*/  FADD.FTZ R6, R20.reuse, R9 ;  /* 0x0000000914067221 */ /* 0x042fe20000010000 */
[----:B------:R-:W-:Y:S01]  /*156f0*/  F2FP.BF16.F32.PACK_AB R171, R20, R93 ;  /* 0x0000005d14ab723e */ /* 0x000fe200000010ff */
[----:B------:R-:W-:Y:S01]  /*15700*/  VIADD R9, R150, 0xfffffffe ;  /* 0xfffffffe96097836 */ /* 0x000fe20000000000 */
[----:B------:R-:W-:Y:S06]  /*15710*/  @!P6 BRA `(.L_x_1521) ;  /* 0x000000000048e947 */ /* 0x000fec0003800000 */
        /* <DEDUP_REMOVED lines=11> */
.L_x_1523:
[----:B------:R-:W-:-:S13]  /*157d0*/  ISETP.NE.AND P2, PT, R3, 0x1, PT ;  /* 0x000000010300780c */ /* 0x000fda0003f45270 */
[----:B------:R-:W0:Y:S02]  /*157e0*/  @P2 LDC.64 R14, c[0x0][0x9e8] ;  /* 0x00027a00ff0e2b82 */ /* 0x000e240000000a00 */
[----:B0-----:R-:W-:-:S05]  /*157f0*/  @P2 IMAD.HI.U32 R14, R12, R14, RZ ;  /* 0x0000000e0c0e2227 */ /* 0x001fca00078e00ff */
[----:B------:R-:W-:-:S07]  /*15800*/  @P2 SHF.R.U32.HI R12, RZ, R15, R14 ;  /* 0x0000000fff0c2219 */ /* 0x000fce000001160e */
.L_x_1524:
[----:B------:R-:W-:Y:S05]  /*15810*/  BSYNC B0 ;  /* 0x0000000000007941 */ /* 0x000fea0003800000 */
.L_x_1522:
[----:B------:R-:W-:-:S05]  /*15820*/  IMAD R3, R12, R3, R3 ;  /* 0x000000030c037224 */ /* 0x000fca00078e0203 */
[----:B------:R-:W-:-:S07]  /*15830*/  VIMNMX R2, R2, R3, PT ;  /* 0x0000000302027248 */ /* 0x000fce0003fe0100 */
.L_x_1521:
[----:B------:R-:W-:Y:S01]  /*15840*/  IMAD.HI R2, R2, 0x2aaaaaab, RZ ;  /* 0x2aaaaaab02027827 */ /* 0x000fe200078e02ff */
[----:B------:R-:W-:Y:S01]  /*15850*/  ULDC UR46, c[0x0][0x9e4] ;  /* 0x00027900002e7ab9 */ /* 0x000fe20000000800 */
[----:B------:R-:W-:Y:S01]  /*15860*/  ULDC UR39, c[0x0][0x9e4] ;  /* 0x0002790000277ab9 */ /* 0x000fe20000000800 */
[----:B------:R-:W-:Y:S01]  /*15870*/  ULDC UR47, c[0x0][0x9dc] ;  /* 0x00027700002f7ab9 */ /* 0x000fe20000000800 */
[----:B------:R-:W-:Y:S01]  /*15880*/  ULDC UR51, c[0x0][0x9dc] ;  /* 0x0002770000337ab9 */ /* 0x000fe20000000800 */
[----:B------:R-:W-:Y:S01]  /*15890*/  SHF.R.U32.HI R3, RZ, 0x1f, R2 ;  /* 0x0000001fff037819 */ /* 0x000fe20000011602 */
[----:B------:R-:W-:Y:S01]  /*158a0*/  ULDC UR38, c[0x0][0x988] ;  /* 0x0002620000267ab9 */ /* 0x000fe20000000800 */
[----:B------:R-:W-:Y:S01]  /*158b0*/  ULDC UR43, c[0x0][0x988] ;  /* 0x00026200002b7ab9 */ /* 0x000fe20000000800 */
[----:B------:R-:W-:Y:S01]  /*158c0*/  ULDC UR42, c[0x0][0x988] ;  /* 0x00026200002a7ab9 */ /* 0x000fe20000000800 */
[----:B------:R-:W-:Y:S01]  /*158d0*/  LEA.HI.SX32 R207, R2, R3, 0x1c ;  /* 0x0000000302cf7211 */ /* 0x000fe200078fe2ff */
[----:B------:R-:W-:Y:S01]  /*158e0*/  ULDC UR54, c[0x0][0x9e0] ;  /* 0x0002780000367ab9 */ /* 0x000fe20000000800 */
[----:B------:R-:W-:Y:S01]  /*158f0*/  ULDC UR50, c[0x0][0x9e0] ;  /* 0x0002780000327ab9 */ /* 0x000fe20000000800 */
[----:B------:R-:W-:Y:S01]  /*15900*/  BSSY B1, `(.L_x_1525) ;  /* 0x0000382000017945 */ /* 0x000fe20003800000 */
[----:B------:R-:W-:Y:S01]  /*15910*/  VIMNMX R207, R212, R207, !PT ;  /* 0x000000cfd4cf7248 */ /* 0x000fe20007fe0100 */
[----:B------:R-:W-:Y:S01]  /*15920*/  IMAD.MOV.U32 R3, RZ, RZ, 0x3f800000 ;  /* 0x3f800000ff037424 */ /* 0x000fe200078e00ff */
[----:B------:R-:W-:Y:S01]  /*15930*/  CS2R R118, SRZ ;  /* 0x0000000000767805 */ /* 0x000fe2000001ff00 */
[----:B------:R-:W-:Y:S01]  /*15940*/  IMAD.MOV.U32 R2, RZ, RZ, 0x3f800000 ;  /* 0x3f800000ff027424 */ /* 0x000fe200078e00ff */
[----:B------:R-:W-:-:S02]  /*15950*/  ISETP.GE.AND P2, PT, R9, R207, PT ;  /* 0x000000cf0900720c */ /* 0x000fc40003f46270 */
        /* <DEDUP_REMOVED lines=47> */
[----:B------:R-:W-:Y:S06]  /*15c50*/  @!P2 BRA `(.L_x_1526) ;  /* 0x000000340030a947 */ /* 0x000fec0003800000 */
[----:B------:R-:W-:Y:S01]  /*15c60*/  IMAD.IADD R203, R8, 0x1, R202 ;  /* 0x0000000108cb7824 */ /* 0x000fe200078e02ca */
[----:B------:R-:W-:Y:S01]  /*15c70*/  BSSY B0, `(.L_x_1527) ;  /* 0x0000346000007945 */ /* 0x000fe20003800000 */
[----:B------:R-:W-:Y:S02]  /*15c80*/  IMAD.MOV.U32 R3, RZ, RZ, 0x3f800000 ;  /* 0x3f800000ff037424 */ /* 0x000fe400078e00ff */
[----:B------:R-:W-:Y:S02]  /*15c90*/  IMAD.MOV.U32 R119, RZ, RZ, RZ ;  /* 0x000000ffff777224 */ /* 0x000fe400078e00ff */
[----:B------:R-:W-:-:S07]  /*15ca0*/  VIADD R12, R203, 0x8 ;  /* 0x00000008cb0c7836 */ /* 0x000fce0000000000 */
.L_x_1546:
[----:B------:R-:W-:-:S05]  /*15cb0*/  VIADD R13, R23, 0x1 ;  /* 0x00000001170d7836 */ /* 0x000fca0000000000 */
[----:B------:R-:W-:-:S04]  /*15cc0*/  ISETP.NE.AND P2, PT, R13, 0x2, PT ;  /* 0x000000020d00780c */ /* 0x000fc80003f45270 */
[----:B------:R-:W-:Y:S02]  /*15cd0*/  SEL R11, RZ, 0x1, P2 ;  /* 0x00000001ff0b7807 */ /* 0x000fe40001000000 */
[----:B------:R-:W-:Y:S02]  /*15ce0*/  SEL R13, R13, RZ, P2 ;  /* 0x000000ff0d0d7207 */ /* 0x000fe40001000000 */
[----:B------:R-:W-:Y:S01]  /*15cf0*/  LOP3.LUT R200, R194, R11, RZ, 0x3c, !PT ;  /* 0x0000000bc2c87212 */ /* 0x000fe200078e3cff */
[----:B------:R-:W-:Y:S06]  /*15d00*/  @!P0 BRA `(.L_x_1528) ;  /* 0x0000000000048947 */ /* 0x000fec0003800000 */
[----:B------:R-:W-:Y:S01]  /*15d10*/  BPT.TRAP 0x1 ;  /* 0x000000040000795c */ /* 0x000fe20000300000 */
.L_x_1528:
[----:B------:R-:W-:Y:S01]  /*15d20*/  IMAD R0, R13, 0x8, R17 ;  /* 0x000000080d007824 */ /* 0x000fe200078e0211 */
[----:B------:R-:W-:-:S04]  /*15d30*/  SHF.L.U32 R11, R200, 0x1f, RZ ;  /* 0x0000001fc80b7819 */ /* 0x000fc800000006ff */
[----:B------:R0:W1:Y:S01]  /*15d40*/  SYNCS.PHASECHK.TRANS64.TRYWAIT P2, [R0+URZ+0x30830], R11 ;  /* 0x0308300b000075a7 */ /* 0x000062000804017f */
[----:B------:R-:W-:Y:S05]  /*15d50*/  @!P0 BRA `(.L_x_1529) ;  /* 0x0000000000048947 */ /* 0x000fea0003800000 */
[----:B------:R-:W-:Y:S01]  /*15d60*/  BPT.TRAP 0x1 ;  /* 0x000000040000795c */ /* 0x000fe20000300000 */
.L_x_1529:
[----:B------:R-:W-:Y:S01]  /*15d70*/  BSSY B2, `(.L_x_1530) ;  /* 0x0000006000027945 */ /* 0x000fe20003800000 */
[----:B------:R-:W-:Y:S02]  /*15d80*/  IMAD R14, R13, 0x900, R10 ;  /* 0x000009000d0e7824 */ /* 0x000fe400078e020a */
[----:B------:R-:W-:Y:S01]  /*15d90*/  IMAD.MOV.U32 R15, RZ, RZ, 0x40000040 ;  /* 0x40000040ff0f7424 */ /* 0x000fe200078e00ff */
[----:B-1----:R-:W-:Y:S06]  /*15da0*/  @P2 BRA `(.L_x_1531) ;  /* 0x0000000000082947 */ /* 0x002fec0003800000 */
[----:B------:R-:W1:Y:S02]  /*15db0*/  SYNCS.PHASECHK.TRANS64.TRYWAIT P2, [R0+URZ+0x30830], R11 ;  /* 0x0308300b000075a7 */ /* 0x000e64000804017f */
[----:B-1----:R-:W-:Y:S05]  /*15dc0*/  @!P2 BRA `(.L_x_1532) ;  /* 0x0000013400eca947 */ /* 0x002fea0003800000 */
.L_x_1531:
[----:B------:R-:W-:Y:S05]  /*15dd0*/  BSYNC B2 ;  /* 0x0000000000027941 */ /* 0x000fea0003800000 */
.L_x_1530:
[----:B------:R-:W2:Y:S04]  /*15de0*/  LDL.64 R120, [R1+0x30] ;  /* 0x0000300001787983 */ /* 0x000ea80000100a00 */
[----:B------:R3:W-:Y:S04]  /*15df0*/  STL.64 [R1+0x50], R8 ;  /* 0x0000500801007387 */ /* 0x0007e80000100a00 */
[----:B---3--:R-:W3:Y:S04]  /*15e00*/  LDL.64 R8, [R1+0x28] ;  /* 0x0000280001087983 */ /* 0x008ee80000100a00 */
[----:B------:R4:W-:Y:S04]  /*15e10*/  STL.64 [R1+0x48], R6 ;  /* 0x0000480601007387 */ /* 0x0009e80000100a00 */
[----:B----4-:R-:W4:Y:S01]  /*15e20*/  LDL.64 R6, [R1+0x20] ;  /* 0x0000200001067983 */ /* 0x010f220000100a00 */
[----:B------:R-:W-:-:S02]  /*15e30*/  R2UR UR6, R14 ;  /* 0x000000000e0672ca */ /* 0x000fc400000e0000 */
[----:B------:R-:W-:Y:S01]  /*15e40*/  R2UR UR7, R15 ;  /* 0x000000000f0772ca */ /* 0x000fe200000e0000 */
[----:B------:R0:W-:Y:S04]  /*15e50*/  STL.64 [R1+0x40], R4 ;  /* 0x0000400401007387 */ /* 0x0001e80000100a00 */
[----:B0-----:R-:W4:Y:S01]  /*15e60*/  LDL.64 R4, [R1+0x18] ;  /* 0x0000180001047983 */ /* 0x001f220000100a00 */
[----:B------:R-:W-:Y:S02]  /*15e70*/  VIADD R20, R14, 0x2 ;  /* 0x000000020e147836 */ /* 0x000fe40000000000 */
[----:B------:R-:W-:Y:S01]  /*15e80*/  IMAD.MOV.U32 R21, RZ, RZ, 0x40000040 ;  /* 0x40000040ff157424 */ /* 0x000fe200078e00ff */
[----:B--2---:R-:W-:Y:S02]  /*15e90*/  R2UR UR4, R120 ;  /* 0x00000000780472ca */ /* 0x004fe400000e0000 */
[----:B------:R-:W-:-:S02]  /*15ea0*/  R2UR UR5, R121 ;  /* 0x00000000790572ca */ /* 0x000fc400000e0000 */
[----:B-----5:R-:W-:-:S11]  /*15eb0*/  WARPGROUP.ARRIVE ;  /* 0x00000000000079c5 */ /* 0x020fd60000000000 */
[----:B------:R-:W-:Y:S01]  /*15ec0*/  HGMMA.64x96x16.F32.BF16 R120, gdesc[UR4], RZ, !UPT, gsb0 ;  /* 0x01600000047879f0 */ /* 0x000fe2000c0018ff */
[----:B---3--:R-:W-:Y:S02]  /*15ed0*/  R2UR UR4, R8 ;  /* 0x00000000080472ca */ /* 0x008fe400000e0000 */
[----:B------:R-:W-:Y:S02]  /*15ee0*/  R2UR UR5, R9 ;  /* 0x00000000090572ca */ /* 0x000fe400000e0000 */
[----:B------:R-:W2:Y:S01]  /*15ef0*/  LDL.64 R8, [R1+0x10] ;  /* 0x0000100001087983 */ /* 0x000ea20000100a00 */
[----:B------:R-:W-:Y:S02]  /*15f00*/  R2UR UR6, R20 ;  /* 0x00000000140672ca */ /* 0x000fe400000e0000 */
[----:B------:R-:W-:Y:S01]  /*15f10*/  R2UR UR7, R21 ;  /* 0x00000000150772ca */ /* 0x000fe200000e0000 */
[----:B------:R-:W-:Y:S02]  /*15f20*/  VIADD R20, R14, 0x4 ;  /* 0x000000040e147836 */ /* 0x000fe40000000000 */
[----:B------:R-:W-:Y:S01]  /*15f30*/  IMAD.MOV.U32 R21, RZ, RZ, 0x40000040 ;  /* 0x40000040ff157424 */ /* 0x000fe200078e00ff */
[----:B------:R-:W-:-:S02]  /*15f40*/  WARPGROUP.DEPBAR.LE gsb0, 0x0 ;  /* 0x00008000000079c5 */ /* 0x000fc40000010000 */
[----:B------:R-:W-:-:S07]  /*15f50*/  WARPGROUP.ARRIVE ;  /* 0x00000000000079c5 */ /* 0x000fce0000000000 */
[----:B------:R-:W-:Y:S01]  /*15f60*/  HGMMA.64x96x16.F32.BF16 R120, gdesc[UR4], R120, gsb0 ;  /* 0x01600000047879f0 */ /* 0x000fe20008001878 */
[----:B----4-:R-:W-:Y:S02]  /*15f70*/  R2UR UR4, R6 ;  /* 0x00000000060472ca */ /* 0x010fe400000e0000 */
[----:B------:R-:W-:Y:S02]  /*15f80*/  R2UR UR5, R7 ;  /* 0x00000000070572ca */ /* 0x000fe400000e0000 */
[----:B------:R-:W3:Y:S01]  /*15f90*/  LDL.64 R6, [R1+0x8] ;  /* 0x0000080001067983 */ /* 0x000ee20000100a00 */
[----:B------:R-:W-:Y:S02]  /*15fa0*/  R2UR UR6, R20 ;  /* 0x00000000140672ca */ /* 0x000fe400000e0000 */
[----:B------:R-:W-:Y:S01]  /*15fb0*/  R2UR UR7, R21 ;  /* 0x00000000150772ca */ /* 0x000fe200000e0000 */
[----:B------:R-:W-:Y:S02]  /*15fc0*/  VIADD R20, R14, 0x6 ;  /* 0x000000060e147836 */ /* 0x000fe40000000000 */
[----:B------:R-:W-:Y:S01]  /*15fd0*/  IMAD.MOV.U32 R21, RZ, RZ, 0x40000040 ;  /* 0x40000040ff157424 */ /* 0x000fe200078e00ff */
[----:B------:R-:W-:-:S02]  /*15fe0*/  WARPGROUP.DEPBAR.LE gsb0, 0x0 ;  /* 0x00008000000079c5 */ /* 0x000fc40000010000 */
[----:B------:R-:W-:-:S07]  /*15ff0*/  WARPGROUP.ARRIVE ;  /* 0x00000000000079c5 */ /* 0x000fce0000000000 */
[----:B------:R-:W-:Y:S01]  /*16000*/  HGMMA.64x96x16.F32.BF16 R120, gdesc[UR4], R120, gsb0 ;  /* 0x01600000047879f0 */ /* 0x000fe20008001878 */
[----:B------:R-:W-:Y:S02]  /*16010*/  R2UR UR4, R4 ;  /* 0x00000000040472ca */ /* 0x000fe400000e0000 */
[----:B------:R-:W-:Y:S02]  /*16020*/  R2UR UR5, R5 ;  /* 0x00000000050572ca */ /* 0x000fe400000e0000 */
[----:B------:R-:W4:Y:S01]  /*16030*/  LDL.64 R4, [R1] ;  /* 0x0000000001047983 */ /* 0x000f220000100a00 */
        /* <DEDUP_REMOVED lines=9> */
[----:B--2---:R-:W-:Y:S02]  /*160d0*/  R2UR UR4, R8 ;  /* 0x00000000080472ca */ /* 0x004fe400000e0000 */
[----:B------:R-:W-:Y:S01]  /*160e0*/  R2UR UR5, R9 ;  /* 0x00000000090572ca */ /* 0x000fe200000e0000 */
[----:B------:R-:W-:Y:S01]  /*160f0*/  VIADD R20, R14, 0x302 ;  /* 0x000003020e147836 */ /* 0x000fe20000000000 */
[----:B------:R0:W5:Y:S01]  /*16100*/  LDL.LU.64 R8, [R1+0x50] ;  /* 0x0000500001087983 */ /* 0x0001620000300a00 */
[----:B------:R-:W-:Y:S01]  /*16110*/  IMAD.MOV.U32 R21, RZ, RZ, 0x40000040 ;  /* 0x40000040ff157424 */ /* 0x000fe200078e00ff */
[----:B------:R-:W-:-:S02]  /*16120*/  WARPGROUP.DEPBAR.LE gsb0, 0x0 ;  /* 0x00008000000079c5 */ /* 0x000fc40000010000 */
[----:B------:R-:W-:-:S07]  /*16130*/  WARPGROUP.ARRIVE ;  /* 0x00000000000079c5 */ /* 0x000fce0000000000 */
[----:B------:R-:W-:Y:S01]  /*16140*/  HGMMA.64x96x16.F32.BF16 R120, gdesc[UR4], R120, gsb0 ;  /* 0x01600000047879f0 */ /* 0x000fe20008001878 */
[----:B------:R-:W-:Y:S02]  /*16150*/  R2UR UR6, R20 ;  /* 0x00000000140672ca */ /* 0x000fe400000e0000 */
[----:B------:R-:W-:Y:S02]  /*16160*/  R2UR UR7, R21 ;  /* 0x00000000150772ca */ /* 0x000fe400000e0000 */
[----:B---3--:R-:W-:Y:S02]  /*16170*/  R2UR UR4, R6 ;  /* 0x00000000060472ca */ /* 0x008fe400000e0000 */
        /* <DEDUP_REMOVED lines=9> */
[----:B----4-:R-:W-:Y:S02]  /*16210*/  R2UR UR4, R4 ;  /* 0x00000000040472ca */ /* 0x010fe400000e0000 */
        /* <DEDUP_REMOVED lines=47> */
[----:B------:R-:W-:Y:S02]  /*16510*/  WARPGROUP.DEPBAR.LE gsb0, 0x0 ;  /* 0x00008000000079c5 */ /* 0x000fe40000010000 */
[----:B------:R-:W-:-:S08]  /*16520*/  WARPGROUP.ARRIVE ;  /* 0x00000000000079c5 */ /* 0x000fd00000000000 */
[----:B------:R-:W-:Y:S01]  /*16530*/  HGMMA.64x96x16.F32.BF16 R120, gdesc[UR4], R120, gsb0 ;  /* 0x01600000047879f0 */ /* 0x000fe20008001878 */
        /* <DEDUP_REMOVED lines=97> */
[----:B0-----:R-:W-:Y:S05]  /*16b50*/  @!P0 BRA `(.L_x_1533) ;  /* 0x0000000000048947 */ /* 0x001fea0003800000 */
[----:B------:R-:W-:Y:S01]  /*16b60*/  BPT.TRAP 0x1 ;  /* 0x000000040000795c */ /* 0x000fe20000300000 */
.L_x_1533:
[----:B------:R-:W-:Y:S01]  /*16b70*/  SHF.L.U32 R2, R194, 0x1f, RZ ;  /* 0x0000001fc2027819 */ /* 0x000fe200000006ff */
[----:B------:R-:W-:-:S04]  /*16b80*/  IMAD R14, R23, 0x8, R17 ;  /* 0x00000008170e7824 */ /* 0x000fc800078e0211 */
[----:B------:R0:W2:Y:S01]  /*16b90*/  SYNCS.PHASECHK.TRANS64.TRYWAIT P2, [R14+URZ+0x30850], R2 ;  /* 0x030850020e0075a7 */ /* 0x0000a2000804017f */
[----:B------:R-:W-:Y:S05]  /*16ba0*/  @!P0 BRA `(.L_x_1534) ;  /* 0x0000000000048947 */ /* 0x000fea0003800000 */
[----:B------:R-:W-:Y:S01]  /*16bb0*/  BPT.TRAP 0x1 ;  /* 0x000000040000795c */ /* 0x000fe20000300000 */
.L_x_1534:
[----:B------:R-:W-:Y:S01]  /*16bc0*/  VIADD R3, R17, 0x400 ;  /* 0x0000040011037836 */ /* 0x000fe20000000000 */
[----:B------:R-:W-:Y:S04]  /*16bd0*/  BSSY B2, `(.L_x_1535) ;  /* 0x0000008000027945 */ /* 0x000fe80003800000 */
[----:B------:R-:W-:-:S04]  /*16be0*/  SHF.R.U32.HI R3, RZ, 0x4, R3 ;  /* 0x00000004ff037819 */ /* 0x000fc80000011603 */
[----:B------:R-:W-:-:S04]  /*16bf0*/  LOP3.LUT R3, R3, 0x3fff, RZ, 0xc0, !PT ;  /* 0x00003fff03037812 */ /* 0x000fc800078ec0ff */
[----:B------:R-:W-:-:S05]  /*16c00*/  LOP3.LUT R3, R3, 0x3000000, RZ, 0xfc, !PT ;  /* 0x0300000003037812 */ /* 0x000fca00078efcff */
[----:B-1----:R-:W-:Y:S01]  /*16c10*/  IMAD R11, R23, 0x900, R3 ;  /* 0x00000900170b7824 */ /* 0x002fe200078e0203 */
[----:B--2---:R-:W-:Y:S06]  /*16c20*/  @P2 BRA `(.L_x_1536) ;  /* 0x0000000000082947 */ /* 0x004fec0003800000 */
[----:B------:R-:W1:Y:S02]  /*16c30*/  SYNCS.PHASECHK.TRANS64.TRYWAIT P2, [R14+URZ+0x30850], R2 ;  /* 0x030850020e0075a7 */ /* 0x000e64000804017f */
[----:B-1----:R-:W-:Y:S05]  /*16c40*/  @!P2 BRA `(.L_x_1537) ;  /* 0x000001280060a947 */ /* 0x002fea0003800000 */
.L_x_1536:
[----:B------:R-:W-:Y:S05]  /*16c50*/  BSYNC B2 ;  /* 0x0000000000027941 */ /* 0x000fea0003800000 */
.L_x_1535:
[----:B01----:R-:W-:Y:S01]  /*16c60*/  IMAD.MOV.U32 R2, RZ, RZ, R11 ;  /* 0x000000ffff027224 */ /* 0x003fe200078e000b */
[----:B------:R-:W-:Y:S01]  /*16c70*/  WARPGROUP.ARRIVE ;  /* 0x00000000000079c5 */ /* 0x000fe20000000000 */
[----:B------:R-:W-:Y:S01]  /*16c80*/  IMAD.MOV.U32 R3, RZ, RZ, 0x40000040 ;  /* 0x40000040ff037424 */ /* 0x000fe200078e00ff */
[----:B------:R-:W-:Y:S01]  /*16c90*/  LOP3.LUT P2, RZ, R16, 0x100000, RZ, 0xc0, !PT ;  /* 0x0010000010ff7812 */ /* 0x000fe2000784c0ff */
[----:B------:R-:W-:Y:S01]  /*16ca0*/  @!P1 VIADD R0, R0, 0x30840 ;  /* 0x0003084000009836 */ /* 0x000fe20000000000 */
[----:B------:R-:W-:Y:S01]  /*16cb0*/  R2UR UR6, R2 ;  /* 0x00000000020672ca */ /* 0x000fe200000e0000 */
[----:B------:R-:W-:Y:S01]  /*16cc0*/  VIADD R2, R11, 0x80 ;  /* 0x000000800b027836 */ /* 0x000fe20000000000 */
[----:B------:R-:W-:Y:S01]  /*16cd0*/  R2UR UR7, R3 ;  /* 0x00000000030772ca */ /* 0x000fe200000e0000 */
[----:B------:R-:W-:Y:S01]  /*16ce0*/  IMAD.MOV.U32 R3, RZ, RZ, 0x40000040 ;  /* 0x40000040ff037424 */ /* 0x000fe200078e00ff */
[----:B------:R-:W-:-:S11]  /*16cf0*/  @!P1 PRMT R0, RZ, 0x654, R0 ;  /* 0x00000654ff009816 */ /* 0x000fd60000000000 */
        /* <DEDUP_REMOVED lines=25> */
[----:B------:R-:W-:Y:S02]  /*16e90*/  IMAD.MOV.U32 R3, RZ, RZ, 0x40000040 ;  /* 0x40000040ff037424 */ /* 0x000fe400078e00ff */
[----:B------:R-:W-:Y:S01]  /*16ea0*/  IMAD.U32 R11, RZ, RZ, UR47 ;  /* 0x0000002fff0b7e24 */ /* 0x000fe2000f8e00ff */
[----:B------:R-:W-:Y:S02]  /*16eb0*/  WARPGROUP.DEPBAR.LE gsb0, 0x0 ;  /* 0x00008000000079c5 */ /* 0x000fe40000010000 */
[----:B------:R-:W-:-:S11]  /*16ec0*/  WARPGROUP.ARRIVE ;  /* 0x00000000000079c5 */ /* 0x000fd60000000000 */
[----:B------:R-:W-:Y:S01]  /*16ed0*/  HGMMA.64x192x16.F32.BF16 R24, R172, gdesc[UR4].tnspB, R24, gsb0 ;  /* 0x42e00004ac187df0 */ /* 0x000fe20008001818 */
[----:B------:R-:W-:Y:S02]  /*16ee0*/  R2UR UR6, R2 ;  /* 0x00000000020672ca */ /* 0x000fe400000e0000 */
[----:B------:R-:W-:Y:S01]  /*16ef0*/  R2UR UR7, R3 ;  /* 0x00000000030772ca */ /* 0x000fe200000e0000 */
[----:B------:R-:W-:Y:S02]  /*16f00*/  WARPGROUP.DEPBAR.LE gsb0, 0x0 ;  /* 0x00008000000079c5 */ /* 0x000fe40000010000 */
[----:B------:R-:W-:-:S14]  /*16f10*/  WARPGROUP.ARRIVE ;  /* 0x00000000000079c5 */ /* 0x000fdc0000000000 */
[----:B------:R-:W-:Y:S03]  /*16f20*/  HGMMA.64x192x16.F32.BF16 R24, R168, gdesc[UR4].tnspB, R24, gsb0 ;  /* 0x42e00004a8187df0 */ /* 0x000fe60008001818 */
[----:B------:R-:W-:Y:S02]  /*16f30*/  WARPGROUP.DEPBAR.LE gsb0, 0x0 ;  /* 0x00008000000079c5 */ /* 0x000fe40000010000 */
[----:B-----5:R-:W-:Y:S01]  /*16f40*/  IMAD R168, R9, -0x60, RZ ;  /* 0xffffffa009a87824 */ /* 0x020fe200078e02ff */
[----:B------:R0:W-:Y:S04]  /*16f50*/  @!P1 SYNCS.ARRIVE.TRANS64.RED.A1T0 RZ, [R0+URZ], RZ ;  /* 0x000000ff00ff99a7 */ /* 0x0001e8000810043f */
[----:B------:R-:W-:-:S02]  /*16f60*/  IADD3 R2, R168, 0x1, R196 ;  /* 0x00000001a8027810 */ /* 0x000fc40007ffe0c4 */
[----:B0-----:R-:W-:-:S03]  /*16f70*/  LOP3.LUT R0, RZ, R11, RZ, 0x33, !PT ;  /* 0x0000000bff007212 */ /* 0x001fc600078e33ff */
[----:B------:R-:W-:-:S04]  /*16f80*/  IMAD.IADD R3, R2, 0x1, -R197 ;  /* 0x0000000102037824 */ /* 0x000fc800078e0ac5 */
[----:B------:R-:W-:-:S04]  /*16f90*/  IMAD R3, R206, -0x2, R3 ;  /* 0xfffffffece037824 */ /* 0x000fc800078e0203 */
[----:B------:R-:W-:Y:S02]  /*16fa0*/  VIADD R23, R3, UR54 ;  /* 0x0000003603177c36 */ /* 0x000fe40008000000 */
[----:B------:R-:W-:Y:S02]  /*16fb0*/  IMAD.IADD R21, R0, 0x1, R3 ;  /* 0x0000000100157824 */ /* 0x000fe400078e0203 */
[----:B------:R-:W-:Y:S02]  /*16fc0*/  IMAD R0, R206, -0x2, R168 ;  /* 0xfffffffece007824 */ /* 0x000fe400078e02a8 */
[C---:B------:R-:W-:Y:S02]  /*16fd0*/  IMAD.IADD R20, R8.reuse, 0x1, R23 ;  /* 0x0000000108147824 */ /* 0x040fe400078e0217 */
[----:B------:R-:W-:Y:S01]  /*16fe0*/  IMAD.IADD R15, R8, 0x1, R21 ;  /* 0x00000001080f7824 */ /* 0x000fe200078e0215 */
[----:B------:R-:W-:Y:S06]  /*16ff0*/  @!P2 BRA `(.L_x_1538) ;  /* 0x000000000058a947 */ /* 0x000fec0003800000 */
[----:B------:R-:W-:Y:S01]  /*17000*/  IMAD.IADD R171, R8, 0x1, R202 ;  /* 0x0000000108ab7824 */ /* 0x000fe200078e02ca */
[----:B------:R-:W-:Y:S04]  /*17010*/  BSSY B2, `(.L_x_1539) ;  /* 0x0000011000027945 */ /* 0x000fe80003800000 */
[----:B------:R-:W-:-:S13]  /*17020*/  ISETP.GT.AND P2, PT, R171, -0x1, PT ;  /* 0xffffffffab00780c */ /* 0x000fda0003f44270 */
[----:B------:R-:W-:Y:S05]  /*17030*/  @P2 BRA `(.L_x_1540) ;  /* 0x0000000000202947 */ /* 0x000fea0003800000 */
[----:B------:R-:W-:Y:S01]  /*17040*/  IMAD.U32 R169, RZ, RZ, UR46 ;  /* 0x0000002effa97e24 */ /* 0x000fe2000f8e00ff */
[----:B------:R-:W-:-:S04]  /*17050*/  LOP3.LUT R171, RZ, R171, RZ, 0x33, !PT ;  /* 0x000000abffab7212 */ /* 0x000fc800078e33ff */
[----:B------:R-:W-:-:S13]  /*17060*/  ISETP.NE.AND P2, PT, R169, 0x1, PT ;  /* 0x00000001a900780c */ /* 0x000fda0003f45270 */
[----:B------:R-:W0:Y:S02]  /*17070*/  @P2 LDC.64 R2, c[0x0][0x9e8] ;  /* 0x00027a00ff022b82 */ /* 0x000e240000000a00 */
[----:B0-----:R-:W-:-:S05]  /*17080*/  @P2 IMAD.HI.U32 R2, R171, R2, RZ ;  /* 0x00000002ab022227 */ /* 0x001fca00078e00ff */
[----:B------:R-:W-:-:S04]  /*17090*/  @P2 SHF.R.U32.HI R171, RZ, R3, R2 ;  /* 0x00000003ffab2219 */ /* 0x000fc80000011602 */
[----:B------:R-:W-:Y:S01]  /*170a0*/  LOP3.LUT R2, RZ, R171, RZ, 0x33, !PT ;  /* 0x000000abff027212 */ /* 0x000fe200078e33ff */
[----:B------:R-:W-:Y:S06]  /*170b0*/  BRA `(.L_x_1541) ;  /* 0x0000000000187947 */ /* 0x000fec0003800000 */
.L_x_1540:
[----:B------:R-:W-:-:S05]  /*170c0*/  IMAD.U32 R169, RZ, RZ, UR46 ;  /* 0x0000002effa97e24 */ /* 0x000fca000f8e00ff */
[----:B------:R-:W-:-:S13]  /*170d0*/  ISETP.NE.AND P2, PT, R169, 0x1, PT ;  /* 0x00000001a900780c */ /* 0x000fda0003f45270 */
[----:B------:R-:W0:Y:S02]  /*170e0*/  @P2 LDC.64 R2, c[0x0][0x9e8] ;  /* 0x00027a00ff022b82 */ /* 0x000e240000000a00 */
[----:B0-----:R-:W-:-:S04]  /*170f0*/  @P2 IMAD.HI.U32 R170, R171, R2, RZ ;  /* 0x00000002abaa2227 */ /* 0x001fc800078e00ff */
[----:B------:R-:W-:Y:S01]  /*17100*/  IMAD.MOV.U32 R2, RZ, RZ, R171 ;  /* 0x000000ffff027224 */ /* 0x000fe200078e00ab */
[----:B------:R-:W-:-:S07]  /*17110*/  @P2 SHF.R.U32.HI R2, RZ, R3, R170 ;  /* 0x00000003ff022219 */ /* 0x000fce00000116aa */
.L_x_1541:
[----:B------:R-:W-:Y:S05]  /*17120*/  BSYNC B2 ;  /* 0x0000000000027941 */ /* 0x000fea0003800000 */
.L_x_1539:
[----:B------:R-:W-:-:S05]  /*17130*/  IMAD R2, R2, R169, R0 ;  /* 0x000000a902027224 */ /* 0x000fca00078e0200 */
[----:B------:R-:W-:Y:S02]  /*17140*/  VIADDMNMX R20, R2, R169, R20, PT ;  /* 0x000000a902147246 */ /* 0x000fe40003800114 */
[----:B------:R-:W-:-:S07]  /*17150*/  VIMNMX R15, R15, R2, !PT ;  /* 0x000000020f0f7248 */ /* 0x000fce0007fe0100 */
.L_x_1538:
[C---:B------:R-:W-:Y:S02]  /*17160*/  ISETP.GE.AND P2, PT, R168.reuse, 0x2, PT ;  /* 0x00000002a800780c */ /* 0x040fe40003f46270 */
[C---:B------:R-:W-:Y:S02]  /*17170*/  ISETP.GE.AND P3, PT, R168.reuse, 0x9, PT ;  /* 0x00000009a800780c */ /* 0x040fe40003f66270 */
[C---:B------:R-:W-:Y:S02]  /*17180*/  ISETP.GT.AND P5, PT, R15.reuse, 0x1, !P2 ;  /* 0x000000010f00780c */ /* 0x040fe400057a4270 */
[----:B------:R-:W-:Y:S02]  /*17190*/  ISETP.GE.AND P6, PT, R168, 0xa, PT ;  /* 0x0000000aa800780c */ /* 0x000fe40003fc6270 */
[----:B------:R-:W-:Y:S02]  /*171a0*/  ISETP.GT.AND P4, PT, R15, 0x8, !P3 ;  /* 0x000000080f00780c */ /* 0x000fe40005f84270 */
[----:B------:R-:W-:-:S02]  /*171b0*/  ISETP.LT.OR P5, PT, R20, 0x2, P5 ;  /* 0x000000021400780c */ /* 0x000fc40002fa1670 */
[----:B------:R-:W-:Y:S02]  /*171c0*/  ISETP.LT.OR P4, PT, R20, 0x9, P4 ;  /* 0x000000091400780c */ /* 0x000fe40002781670 */
[----:B------:R-:W-:Y:S02]  /*171d0*/  FSEL R121, R121, -INF , !P5 ;  /* 0xff80000079797808 */ /* 0x000fe40006800000 */
[----:B------:R-:W-:Y:S02]  /*171e0*/  ISETP.GE.AND P5, PT, R168, 0x11, PT ;  /* 0x00000011a800780c */ /* 0x000fe40003fa6270 */
[----:B------:R-:W-:Y:S02]  /*171f0*/  LOP3.LUT R16, R16, 0xfffffffb, RZ, 0xc0, !PT ;  /* 0xfffffffb10107812 */ /* 0x000fe400078ec0ff */
[----:B------:R-:W-:Y:S02]  /*17200*/  FSEL R124, R124, -INF , !P4 ;  /* 0xff8000007c7c7808 */ /* 0x000fe40006000000 */
[----:B------:R-:W-:-:S02]  /*17210*/  ISETP.GT.AND P4, PT, R15, 0x9, !P6 ;  /* 0x000000090f00780c */ /* 0x000fc40007784270 */
[----:B------:R-:W-:Y:S02]  /*17220*/  @P6 LOP3.LUT R16, R16, 0x4, RZ, 0xfc, !PT ;  /* 0x0000000410106812 */ /* 0x000fe400078efcff */
[----:B------:R-:W-:Y:S02]  /*17230*/  ISETP.LT.OR P4, PT, R20, 0xa, P4 ;  /* 0x0000000a1400780c */ /* 0x000fe40002781670 */
[----:B------:R-:W-:Y:S02]  /*17240*/  LOP3.LUT R16, R16, 0xfffffff7, RZ, 0xc0, !PT ;  /* 0xfffffff710107812 */ /* 0x000fe400078ec0ff */
[----:B------:R-:W-:Y:S02]  /*17250*/  FSEL R125, R125, -INF , !P4 ;  /* 0xff8000007d7d7808 */ /* 0x000fe40006000000 */
[----:B------:R-:W-:Y:S02]  /*17260*/  @P5 LOP3.LUT R16, R16, 0x8, RZ, 0xfc, !PT ;  /* 0x0000000810105812 */ /* 0x000fe400078efcff */
[----:B------:R-:W-:-:S02]  /*17270*/  ISETP.GT.AND P4, PT, R15, 0x10, !P5 ;  /* 0x000000100f00780c */ /* 0x000fc40006f84270 */
[----:B------:R-:W-:Y:S02]  /*17280*/  ISETP.GE.AND P5, PT, R168, 0x12, PT ;  /* 0x00000012a800780c */ /* 0x000fe40003fa6270 */
[----:B------:R-:W-:Y:S02]  /*17290*/  ISETP.LT.OR P4, PT, R20, 0x11, P4 ;  /* 0x000000111400780c */ /* 0x000fe40002781670 */
[----:B------:R-:W-:Y:S02]  /*172a0*/  LOP3.LUT R16, R16, 0xfff7ffff, RZ, 0xc0, !PT ;  /* 0xfff7ffff10107812 */ /* 0x000fe400078ec0ff */
[----:B------:R-:W-:Y:S02]  /*172b0*/  FSEL R128, R128, -INF , !P4 ;  /* 0xff80000080807808 */ /* 0x000fe40006000000 */
[----:B------:R-:W-:Y:S02]  /*172c0*/  ISETP.GT.AND P4, PT, R15, 0x11, !P5 ;  /* 0x000000110f00780c */ /* 0x000fe40006f84270 */
[----:B------:R-:W-:-:S02]  /*172d0*/  IADD3 R23, R23, 0x8, R8 ;  /* 0x0000000817177810 */ /* 0x000fc40007ffe008 */
[----:B------:R-:W-:Y:S02]  /*172e0*/  ISETP.LT.OR P4, PT, R20, 0x12, P4 ;  /* 0x000000121400780c */ /* 0x000fe40002781670 */
[----:B------:R-:W-:Y:S02]  /*172f0*/  @P5 LOP3.LUT R16, R16, 0x80000, RZ, 0xfc, !PT ;  /* 0x0008000010105812 */ /* 0x000fe400078efcff */
[----:B------:R-:W-:Y:S02]  /*17300*/  ISETP.GE.AND P5, PT, R168, 0x19, PT ;  /* 0x00000019a800780c */ /* 0x000fe40003fa6270 */
[----:B------:R-:W-:Y:S02]  /*17310*/  LOP3.LUT R16, R16, 0xfffbffff, RZ, 0xc0, !PT ;  /* 0xfffbffff10107812 */ /* 0x000fe400078ec0ff */
[----:B------:R-:W-:Y:S02]  /*17320*/  FSEL R129, R129, -INF , !P4 ;  /* 0xff80000081817808 */ /* 0x000fe40006000000 */
[----:B------:R-:W-:-:S02]  /*17330*/  ISETP.GT.AND P4, PT, R15, 0x18, !P5 ;  /* 0x000000180f00780c */ /* 0x000fc40006f84270 */
[----:B------:R-:W-:Y:S02]  /*17340*/  IADD3 R21, R21, 0x8, R8 ;  /* 0x0000000815157810 */ /* 0x000fe40007ffe008 */
[----:B------:R-:W-:-:S03]  /*17350*/  ISETP.LT.OR P4, PT, R20, 0x19, P4 ;  /* 0x000000191400780c */ /* 0x000fc60002781670 */
[----:B------:R-:W-:Y:S02]  /*17360*/  @P5 LOP3.LUT R16, R16, 0x40000, RZ, 0xfc, !PT ;  /* 0x0004000010105812 */ /* 0x000fe400078efcff */
[----:B------:R-:W-:Y:S02]  /*17370*/  ISETP.GE.AND P5, PT, R168, 0x1a, PT ;  /* 0x0000001aa800780c */ /* 0x000fe40003fa6270 */
[----:B------:R-:W-:Y:S02]  /*17380*/  LOP3.LUT R16, R16, 0xfffdffff, RZ, 0xc0, !PT ;  /* 0xfffdffff10107812 */ /* 0x000fe400078ec0ff */
[----:B------:R-:W-:Y:S02]  /*17390*/  FSEL R132, R132, -INF , !P4 ;  /* 0xff80000084847808 */ /* 0x000fe40006000000 */
[----:B------:R-:W-:-:S04]  /*173a0*/  ISETP.GT.AND P4, PT, R15, 0x19, !P5 ;  /* 0x000000190f00780c */ /* 0x000fc80006f84270 */
        /* <DEDUP_REMOVED lines=69> */
[----:B------:R-:W-:Y:S02]  /*17800*/  FSEL R156, R156, -INF , !P4 ;  /* 0xff8000009c9c7808 */ /* 0x000fe40006000000 */
[----:B------:R-:W-:Y:S02]  /*17810*/  LOP3.LUT R16, R16, 0xffffffdf, RZ, 0xc0, !PT ;  /* 0xffffffdf10107812 */ /* 0x000fe400078ec0ff */
[----:B------:R-:W-:-:S04]  /*17820*/  ISETP.GT.AND P4, PT, R15, 0x49, !P5 ;  /* 0x000000490f00780c */ /* 0x000fc80006f84270 */
[----:B------:R-:W-:-:S03]  /*17830*/  ISETP.LT.OR P4, PT, R20, 0x4a, P4 ;  /* 0x0000004a1400780c */ /* 0x000fc60002781670 */
[----:B------:R-:W-:Y:S02]  /*17840*/  @P5 LOP3.LUT R16, R16, 0x20, RZ, 0xfc, !PT ;  /* 0x0000002010105812 */ /* 0x000fe400078efcff */
[----:B------:R-:W-:Y:S02]  /*17850*/  ISETP.GE.AND P5, PT, R168, 0x51, PT ;  /* 0x00000051a800780c */ /* 0x000fe40003fa6270 */
[----:B------:R-:W-:Y:S02]  /*17860*/  FSEL R157, R157, -INF , !P4 ;  /* 0xff8000009d9d7808 */ /* 0x000fe40006000000 */
[----:B------:R-:W-:Y:S02]  /*17870*/  ISETP.GT.AND P4, PT, R15, 0x50, !P5 ;  /* 0x000000500f00780c */ /* 0x000fe40006f84270 */
[----:B------:R-:W-:Y:S02]  /*17880*/  LOP3.LUT R16, R16, 0xffffffef, RZ, 0xc0, !PT ;  /* 0xffffffef10107812 */ /* 0x000fe400078ec0ff */
[----:B------:R-:W-:-:S04]  /*17890*/  ISETP.LT.OR P4, PT, R20, 0x51, P4 ;  /* 0x000000511400780c */ /* 0x000fc80002781670 */
[----:B------:R-:W-:Y:S02]  /*178a0*/  FSEL R160, R160, -INF , !P4 ;  /* 0xff800000a0a07808 */ /* 0x000fe40006000000 */
[----:B------:R-:W-:Y:S02]  /*178b0*/  ISETP.GE.AND P4, PT, R168, 0x52, PT ;  /* 0x00000052a800780c */ /* 0x000fe40003f86270 */
[----:B------:R-:W-:Y:S02]  /*178c0*/  @P5 LOP3.LUT R16, R16, 0x10, RZ, 0xfc, !PT ;  /* 0x0000001010105812 */ /* 0x000fe400078efcff */
[----:B------:R-:W-:Y:S02]  /*178d0*/  ISETP.GT.AND P5, PT, R15, 0x51, !P4 ;  /* 0x000000510f00780c */ /* 0x000fe400067a4270 */
[----:B------:R-:W-:Y:S02]  /*178e0*/  LOP3.LUT R16, R16, 0xfffffffd, RZ, 0xc0, !PT ;  /* 0xfffffffd10107812 */ /* 0x000fe400078ec0ff */
[----:B------:R-:W-:-:S04]  /*178f0*/  ISETP.LT.OR P5, PT, R20, 0x52, P5 ;  /* 0x000000521400780c */ /* 0x000fc80002fa1670 */
[----:B------:R-:W-:Y:S02]  /*17900*/  FSEL R161, R161, -INF , !P5 ;  /* 0xff800000a1a17808 */ /* 0x000fe40006800000 */
[----:B------:R-:W-:-:S04]  /*17910*/  ISETP.GE.AND P5, PT, R168, 0x59, PT ;  /* 0x00000059a800780c */ /* 0x000fc80003fa6270 */
[----:B------:R-:W-:-:S04]  /*17920*/  ISETP.GT.AND P6, PT, R15, 0x58, !P5 ;  /* 0x000000580f00780c */ /* 0x000fc80006fc4270 */
[----:B------:R-:W-:-:S04]  /*17930*/  ISETP.LT.OR P6, PT, R20, 0x59, P6 ;  /* 0x000000591400780c */ /* 0x000fc800037c1670 */
[----:B------:R-:W-:Y:S02]  /*17940*/  FSEL R164, R164, -INF , !P6 ;  /* 0xff800000a4a47808 */ /* 0x000fe40007000000 */
[----:B------:R-:W-:-:S13]  /*17950*/  ISETP.GE.AND P6, PT, R168, 0x1, PT ;  /* 0x00000001a800780c */ /* 0x000fda0003fc6270 */
[----:B------:R-:W-:Y:S02]  /*17960*/  @P6 LOP3.LUT R16, R16, 0x2, RZ, 0xfc, !PT ;  /* 0x0000000210106812 */ /* 0x000fe400078efcff */
[----:B------:R-:W-:Y:S02]  /*17970*/  ISETP.GT.AND P6, PT, R15, RZ, !P6 ;  /* 0x000000ff0f00720c */ /* 0x000fe400077c4270 */
[----:B------:R-:W-:Y:S02]  /*17980*/  LOP3.LUT R16, R16, 0xfffffffe, RZ, 0xc0, !PT ;  /* 0xfffffffe10107812 */ /* 0x000fe400078ec0ff */
[----:B------:R-:W-:-:S04]  /*17990*/  ISETP.LT.OR P6, PT, R20, 0x1, P6 ;  /* 0x000000011400780c */ /* 0x000fc800037c1670 */
[----:B------:R-:W-:Y:S02]  /*179a0*/  FSEL R120, R120, -INF , !P6 ;  /* 0xff80000078787808 */ /* 0x000fe40007000000 */
[----:B------:R-:W-:-:S13]  /*179b0*/  ISETP.GE.AND P6, PT, R168, 0x5a, PT ;  /* 0x0000005aa800780c */ /* 0x000fda0003fc6270 */
[----:B------:R-:W-:Y:S02]  /*179c0*/  @P6 LOP3.LUT R16, R16, 0x1, RZ, 0xfc, !PT ;  /* 0x0000000110106812 */ /* 0x000fe400078efcff */
[----:B------:R-:W-:-:S04]  /*179d0*/  ISETP.GT.AND P6, PT, R15, 0x59, !P6 ;  /* 0x000000590f00780c */ /* 0x000fc800077c4270 */
[----:B------:R-:W-:-:S04]  /*179e0*/  ISETP.LT.OR P6, PT, R20, 0x5a, P6 ;  /* 0x0000005a1400780c */ /* 0x000fc800037c1670 */
[----:B------:R-:W-:Y:S02]  /*179f0*/  FSEL R165, R165, -INF , !P6 ;  /* 0xff800000a5a57808 */ /* 0x000fe40007000000 */
[----:B------:R-:W-:-:S13]  /*17a00*/  LOP3.LUT P6, RZ, R16, 0x100000, RZ, 0xc0, !PT ;  /* 0x0010000010ff7812 */ /* 0x000fda00078cc0ff */
[----:B------:R-:W-:Y:S05]  /*17a10*/  @!P6 BRA `(.L_x_1542) ;  /* 0x000000000058e947 */ /* 0x000fea0003800000 */
[----:B------:R-:W-:Y:S01]  /*17a20*/  ISETP.GT.AND P6, PT, R12, -0x1, PT ;  /* 0xffffffff0c00780c */ /* 0x000fe20003fc4270 */
[----:B------:R-:W-:-:S12]  /*17a30*/  BSSY B2, `(.L_x_1543) ;  /* 0x0000011000027945 */ /* 0x000fd80003800000 */
[----:B------:R-:W-:Y:S05]  /*17a40*/  @P6 BRA `(.L_x_1544) ;  /* 0x0000000000246947 */ /* 0x000fea0003800000 */
[----:B------:R-:W-:Y:S02]  /*17a50*/  IMAD.U32 R20, RZ, RZ, UR46 ;  /* 0x0000002eff147e24 */ /* 0x000fe4000f8e00ff */
[----:B------:R-:W-:-:S03]  /*17a60*/  VIADD R15, R203, 0x8 ;  /* 0x00000008cb0f7836 */ /* 0x000fc60000000000 */
[----:B------:R-:W-:Y:S02]  /*17a70*/  ISETP.NE.AND P6, PT, R20, 0x1, PT ;  /* 0x000000011400780c */ /* 0x000fe40003fc5270 */
[----:B------:R-:W-:-:S11]  /*17a80*/  LOP3.LUT R15, RZ, R15, RZ, 0x33, !PT ;  /* 0x0000000fff0f7212 */ /* 0x000fd600078e33ff */
[----:B------:R-:W0:Y:S02]  /*17a90*/  @P6 LDC.64 R2, c[0x0][0x9e8] ;  /* 0x00027a00ff026b82 */ /* 0x000e240000000a00 */
[----:B0-----:R-:W-:-:S05]  /*17aa0*/  @P6 IMAD.HI.U32 R2, R15, R2, RZ ;  /* 0x000000020f026227 */ /* 0x001fca00078e00ff */
[----:B------:R-:W-:-:S04]  /*17ab0*/  @P6 SHF.R.U32.HI R15, RZ, R3, R2 ;  /* 0x00000003ff0f6219 */ /* 0x000fc80000011602 */
[----:B------:R-:W-:Y:S01]  /*17ac0*/  LOP3.LUT R15, RZ, R15, RZ, 0x33, !PT ;  /* 0x0000000fff0f7212 */ /* 0x000fe200078e33ff */
[----:B------:R-:W-:Y:S06]  /*17ad0*/  BRA `(.L_x_1545) ;  /* 0x0000000000187947 */ /* 0x000fec0003800000 */
.L_x_1544:
[----:B------:R-:W-:Y:S02]  /*17ae0*/  IMAD.U32 R20, RZ, RZ, UR46 ;  /* 0x0000002eff147e24 */ /* 0x000fe4000f8e00ff */
[----:B------:R-:W-:-:S03]  /*17af0*/  IMAD.MOV.U32 R15, RZ, RZ, R12 ;  /* 0x000000ffff0f7224 */ /* 0x000fc600078e000c */
[----:B------:R-:W-:-:S13]  /*17b00*/  ISETP.NE.AND P6, PT, R20, 0x1, PT ;  /* 0x000000011400780c */ /* 0x000fda0003fc5270 */
[----:B------:R-:W0:Y:S02]  /*17b10*/  @P6 LDC.64 R2, c[0x0][0x9e8] ;  /* 0x00027a00ff026b82 */ /* 0x000e240000000a00 */
[----:B0-----:R-:W-:-:S05]  /*17b20*/  @P6 IMAD.HI.U32 R2, R12, R2, RZ ;  /* 0x000000020c026227 */ /* 0x001fca00078e00ff */
[----:B------:R-:W-:-:S07]  /*17b30*/  @P6 SHF.R.U32.HI R15, RZ, R3, R2 ;  /* 0x00000003ff0f6219 */ /* 0x000fce0000011602 */
.L_x_1545:
[----:B------:R-:W-:Y:S05]  /*17b40*/  BSYNC B2 ;  /* 0x0000000000027941 */ /* 0x000fea0003800000 */
.L_x_1543:
[----:B------:R-:W-:-:S05]  /*17b50*/  IMAD R0, R15, R20, R0 ;  /* 0x000000140f007224 */ /* 0x000fca00078e0200 */
[----:B------:R-:W-:Y:S02]  /*17b60*/  VIADDMNMX R23, R0, R20, R23, PT ;  /* 0x0000001400177246 */ /* 0x000fe40003800117 */
[----:B------:R-:W-:-:S07]  /*17b70*/  VIMNMX R21, R21, R0, !PT ;  /* 0x0000000015157248 */ /* 0x000fce0007fe0100 */
.L_x_1542:
[----:B------:R-:W-:Y:S01]  /*17b80*/  ISETP.GT.AND P2, PT, R21, 0x1, !P2 ;  /* 0x000000011500780c */ /* 0x000fe20005744270 */
[----:B------:R-:W-:Y:S01]  /*17b90*/  @!P1 VIADD R14, R14, 0x30860 ;  /* 0x000308600e0e9836 */ /* 0x000fe20000000000 */
[----:B------:R-:W-:Y:S01]  /*17ba0*/  FMNMX.FTZ R0, R120, R5, !PT ;  /* 0x0000000578007209 */ /* 0x000fe20007810000 */
[----:B------:R-:W-:Y:S01]  /*17bb0*/  IMAD.MOV.U32 R194, RZ, RZ, R200 ;  /* 0x000000ffffc27224 */ /* 0x000fe200078e00c8 */
[----:B------:R-:W-:Y:S02]  /*17bc0*/  ISETP.LT.OR P2, PT, R23, 0x2, P2 ;  /* 0x000000021700780c */ /* 0x000fe40001741670 */
[C---:B------:R-:W-:Y:S02]  /*17bd0*/  LOP3.LUT P6, RZ, R16.reuse, 0x8000, RZ, 0xc0, !PT ;  /* 0x0000800010ff7812 */ /* 0x040fe400078cc0ff */
[----:B------:R-:W-:Y:S02]  /*17be0*/  FSEL R123, R123, -INF , !P2 ;  /* 0xff8000007b7b7808 */ /* 0x000fe40005000000 */
[----:B------:R-:W-:-:S02]  /*17bf0*/  LOP3.LUT P2, RZ, R16, 0x4, RZ, 0xc0, !PT ;  /* 0x0000000410ff7812 */ /* 0x000fc4000784c0ff */
[C---:B------:R-:W-:Y:S02]  /*17c00*/  ISETP.GT.AND P3, PT, R21.reuse, 0x8, !P3 ;  /* 0x000000081500780c */ /* 0x040fe40005f64270 */
[----:B------:R-:W-:Y:S02]  /*17c10*/  ISETP.GT.AND P2, PT, R21, 0x9, !P2 ;  /* 0x000000091500780c */ /* 0x000fe40005744270 */
[----:B------:R-:W-:Y:S02]  /*17c20*/  FMNMX.FTZ R3, R121, R0, !PT ;  /* 0x0000000079037209 */ /* 0x000fe40007810000 */
[C---:B------:R-:W-:Y:S02]  /*17c30*/  ISETP.LT.OR P2, PT, R23.reuse, 0xa, P2 ;  /* 0x0000000a1700780c */ /* 0x040fe40001741670 */
[----:B------:R-:W-:Y:S02]  /*17c40*/  ISETP.LT.OR P3, PT, R23, 0x9, P3 ;  /* 0x000000091700780c */ /* 0x000fe40001f61670 */
[----:B------:R-:W-:-:S02]  /*17c50*/  FSEL R127, R127, -INF , !P2 ;  /* 0xff8000007f7f7808 */ /* 0x000fc40005000000 */
[----:B------:R-:W-:Y:S02]  /*17c60*/  LOP3.LUT P2, RZ, R16, 0x8, RZ, 0xc0, !PT ;  /* 0x0000000810ff7812 */ /* 0x000fe4000784c0ff */
[----:B------:R-:W-:Y:S02]  /*17c70*/  FMNMX.FTZ R0, R124, R3, !PT ;  /* 0x000000037c007209 */ /* 0x000fe40007810000 */
[----:B------:R-:W-:Y:S02]  /*17c80*/  ISETP.GT.AND P2, PT, R21, 0x10, !P2 ;  /* 0x000000101500780c */ /* 0x000fe40005744270 */
[----:B------:R-:W-:Y:S02]  /*17c90*/  FSEL R126, R126, -INF , !P3 ;  /* 0xff8000007e7e7808 */ /* 0x000fe40005800000 */
[----:B------:R-:W-:Y:S02]  /*17ca0*/  ISETP.LT.OR P2, PT, R23, 0x11, P2 ;  /* 0x000000111700780c */ /* 0x000fe40001741670 */
[----:B------:R-:W-:-:S02]  /*17cb0*/  LOP3.LUT P3, RZ, R16, 0x4000, RZ, 0xc0, !PT ;  /* 0x0000400010ff7812 */ /* 0x000fc4000786c0ff */
[----:B------:R-:W-:Y:S02]  /*17cc0*/  FSEL R130, R130, -INF , !P2 ;  /* 0xff80000082827808 */ /* 0x000fe40005000000 */
[----:B------:R-:W-:Y:S02]  /*17cd0*/  LOP3.LUT P2, RZ, R16, 0x80000, RZ, 0xc0, !PT ;  /* 0x0008000010ff7812 */ /* 0x000fe4000784c0ff */
[----:B------:R-:W-:Y:S02]  /*17ce0*/  FMNMX.FTZ R3, R125, R0, !PT ;  /* 0x000000007d037209 */ /* 0x000fe40007810000 */
[----:B------:R-:W-:Y:S02]  /*17cf0*/  ISETP.GT.AND P2, PT, R21, 0x11, !P2 ;  /* 0x000000111500780c */ /* 0x000fe40005744270 */
[----:B------:R-:W-:Y:S02]  /*17d00*/  FMNMX.FTZ R0, R128, R3, !PT ;  /* 0x0000000380007209 */ /* 0x000fe40007810000 */
[----:B------:R-:W-:-:S02]  /*17d10*/  ISETP.LT.OR P2, PT, R23, 0x12, P2 ;  /* 0x000000121700780c */ /* 0x000fc40001741670 */
[----:B------:R-:W-:Y:S02]  /*17d20*/  FMNMX.FTZ R3, R129, R0, !PT ;  /* 0x0000000081037209 */ /* 0x000fe40007810000 */
[----:B------:R-:W-:Y:S02]  /*17d30*/  FSEL R131, R131, -INF , !P2 ;  /* 0xff80000083837808 */ /* 0x000fe40005000000 */
[----:B------:R-:W-:Y:S02]  /*17d40*/  LOP3.LUT P2, RZ, R16, 0x40000, RZ, 0xc0, !PT ;  /* 0x0004000010ff7812 */ /* 0x000fe4000784c0ff */
[----:B------:R-:W-:Y:S02]  /*17d50*/  FMNMX.FTZ R0, R132, R3, !PT ;  /* 0x0000000384007209 */ /* 0x000fe40007810000 */
[----:B------:R-:W-:Y:S02]  /*17d60*/  ISETP.GT.AND P2, PT, R21, 0x18, !P2 ;  /* 0x000000181500780c */ /* 0x000fe40005744270 */
[----:B------:R-:W-:-:S02]  /*17d70*/  FMNMX.FTZ R3, R133, R0, !PT ;  /* 0x0000000085037209 */ /* 0x000fc40007810000 */
[----:B------:R-:W-:Y:S02]  /*17d80*/  ISETP.LT.OR P2, PT, R23, 0x19, P2 ;  /* 0x000000191700780c */ /* 0x000fe40001741670 */
[----:B------:R-:W-:Y:S02]  /*17d90*/  FMNMX.FTZ R0, R136, R3, !PT ;  /* 0x0000000388007209 */ /* 0x000fe40007810000 */
[----:B------:R-:W-:Y:S02]  /*17da0*/  FSEL R134, R134, -INF , !P2 ;  /* 0xff80000086867808 */ /* 0x000fe40005000000 */
[----:B------:R-:W-:Y:S02]  /*17db0*/  LOP3.LUT P2, RZ, R16, 0x20000, RZ, 0xc0, !PT ;  /* 0x0002000010ff7812 */ /* 0x000fe4000784c0ff */
[----:B------:R-:W-:Y:S02]  /*17dc0*/  FMNMX.FTZ R3, R137, R0, !PT ;  /* 0x0000000089037209 */ /* 0x000fe40007810000 */
[----:B------:R-:W-:-:S02]  /*17dd0*/  ISETP.GT.AND P2, PT, R21, 0x19, !P2 ;  /* 0x000000191500780c */ /* 0x000fc40005744270 */
[----:B------:R-:W-:Y:S02]  /*17de0*/  FMNMX.FTZ R0, R140, R3, !PT ;  /* 0x000000038c007209 */ /* 0x000fe40007810000 */
[----:B------:R-:W-:Y:S02]  /*17df0*/  ISETP.LT.OR P2, PT, R23, 0x1a, P2 ;  /* 0x0000001a1700780c */ /* 0x000fe40001741670 */
[----:B------:R-:W-:Y:S02]  /*17e00*/  FMNMX.FTZ R3, R141, R0, !PT ;  /* 0x000000008d037209 */ /* 0x000fe40007810000 */
[----:B------:R-:W-:Y:S02]  /*17e10*/  FSEL R135, R135, -INF , !P2 ;  /* 0xff80000087877808 */ /* 0x000fe40005000000 */
[----:B------:R-:W-:Y:S02]  /*17e20*/  LOP3.LUT P2, RZ, R16, 0x10000, RZ, 0xc0, !PT ;  /* 0x0001000010ff7812 */ /* 0x000fe4000784c0ff */
        /* <DEDUP_REMOVED lines=26> */
[----:B------:R-:W-:Y:S01]  /*17fd0*/  FMNMX.FTZ R2, R165, R0, !PT ;  /* 0x00000000a5027209 */ /* 0x000fe20007810000 */
[----:B------:R-:W-:Y:S01]  /*17fe0*/  IMAD.U32 R0, RZ, RZ, UR43 ;  /* 0x0000002bff007e24 */ /* 0x000fe2000f8e00ff */
[----:B------:R-:W-:Y:S02]  /*17ff0*/  ISETP.LT.OR P2, PT, R23, 0x31, P2 ;  /* 0x000000311700780c */ /* 0x000fe40001741670 */
[----:B------:R-:W-:Y:S01]  /*18000*/  LOP3.LUT P6, RZ, R16, 0x20, RZ, 0xc0, !PT ;  /* 0x0000002010ff7812 */ /* 0x000fe200078cc0ff */
[----:B------:R-:W0:Y:S01]  /*18010*/  SHFL.BFLY PT, R3, R2, 0x2, 0x1f ;  /* 0x0c401f0002037f89 */ /* 0x000e2200000e0000 */
[----:B------:R-:W-:Y:S02]  /*18020*/  FSEL R146, R146, -INF , !P2 ;  /* 0xff80000092927808 */ /* 0x000fe40005000000 */
[----:B------:R-:W-:-:S02]  /*18030*/  LOP3.LUT P2, RZ, R16, 0x800, RZ, 0xc0, !PT ;  /* 0x0000080010ff7812 */ /* 0x000fc4000784c0ff */
[----:B------:R-:W-:Y:S02]  /*18040*/  LOP3.LUT P3, RZ, R16, 0x10, RZ, 0xc0, !PT ;  /* 0x0000001010ff7812 */ /* 0x000fe4000786c0ff */
[C---:B------:R-:W-:Y:S02]  /*18050*/  ISETP.GT.AND P2, PT, R21.reuse, 0x31, !P2 ;  /* 0x000000311500780c */ /* 0x040fe40005744270 */
[----:B------:R-:W-:Y:S02]  /*18060*/  ISETP.GT.AND P4, PT, R21, 0x51, !P4 ;  /* 0x000000511500780c */ /* 0x000fe40006784270 */
[----:B------:R-:W-:Y:S02]  /*18070*/  ISETP.LT.OR P2, PT, R23, 0x32, P2 ;  /* 0x000000321700780c */ /* 0x000fe40001741670 */
[----:B------:R-:W-:Y:S02]  /*18080*/  ISETP.GT.AND P5, PT, R21, 0x58, !P5 ;  /* 0x000000581500780c */ /* 0x000fe40006fa4270 */
[----:B------:R-:W-:-:S02]  /*18090*/  FSEL R147, R147, -INF , !P2 ;  /* 0xff80000093937808 */ /* 0x000fc40005000000 */
[----:B------:R-:W-:Y:S02]  /*180a0*/  LOP3.LUT P2, RZ, R16, 0x400, RZ, 0xc0, !PT ;  /* 0x0000040010ff7812 */ /* 0x000fe4000784c0ff */
[----:B------:R-:W-:Y:S02]  /*180b0*/  ISETP.LT.OR P4, PT, R23, 0x52, P4 ;  /* 0x000000521700780c */ /* 0x000fe40002781670 */
[----:B------:R-:W-:Y:S02]  /*180c0*/  ISETP.GT.AND P2, PT, R21, 0x38, !P2 ;  /* 0x000000381500780c */ /* 0x000fe40005744270 */
[C---:B------:R-:W-:Y:S02]  /*180d0*/  ISETP.LT.OR P5, PT, R23.reuse, 0x59, P5 ;  /* 0x000000591700780c */ /* 0x040fe40002fa1670 */
[----:B------:R-:W-:Y:S02]  /*180e0*/  ISETP.LT.OR P2, PT, R23, 0x39, P2 ;  /* 0x000000391700780c */ /* 0x000fe40001741670 */
[----:B0-----:R-:W-:-:S02]  /*180f0*/  FMNMX.FTZ R20, R2, R3, !PT ;  /* 0x0000000302147209 */ /* 0x001fc40007810000 */
[----:B------:R-:W-:Y:S02]  /*18100*/  FSEL R150, R150, -INF , !P2 ;  /* 0xff80000096967808 */ /* 0x000fe40005000000 */
[----:B------:R-:W-:Y:S01]  /*18110*/  LOP3.LUT P2, RZ, R16, 0x200, RZ, 0xc0, !PT ;  /* 0x0000020010ff7812 */ /* 0x000fe2000784c0ff */
[----:B------:R-:W0:Y:S01]  /*18120*/  SHFL.BFLY PT, R15, R20, 0x1, 0x1f ;  /* 0x0c201f00140f7f89 */ /* 0x000e2200000e0000 */
[----:B------:R-:W-:Y:S02]  /*18130*/  FSEL R163, R163, -INF , !P4 ;  /* 0xff800000a3a37808 */ /* 0x000fe40006000000 */
[----:B------:R-:W-:Y:S02]  /*18140*/  ISETP.GT.AND P2, PT, R21, 0x39, !P2 ;  /* 0x000000391500780c */ /* 0x000fe40005744270 */
[----:B------:R-:W-:Y:S02]  /*18150*/  FSEL R166, R166, -INF , !P5 ;  /* 0xff800000a6a67808 */ /* 0x000fe40006800000 */
[----:B------:R-:W-:-:S04]  /*18160*/  ISETP.LT.OR P2, PT, R23, 0x3a, P2 ;  /* 0x0000003a1700780c */ /* 0x000fc80001741670 */
[----:B------:R-:W-:Y:S02]  /*18170*/  FSEL R151, R151, -INF , !P2 ;  /* 0xff80000097977808 */ /* 0x000fe40005000000 */
[----:B------:R-:W-:-:S04]  /*18180*/  LOP3.LUT P2, RZ, R16, 0x100, RZ, 0xc0, !PT ;  /* 0x0000010010ff7812 */ /* 0x000fc8000784c0ff */
[----:B------:R-:W-:-:S04]  /*18190*/  ISETP.GT.AND P2, PT, R21, 0x40, !P2 ;  /* 0x000000401500780c */ /* 0x000fc80005744270 */
[----:B------:R-:W-:Y:S02]  /*181a0*/  ISETP.LT.OR P2, PT, R23, 0x41, P2 ;  /* 0x000000411700780c */ /* 0x000fe40001741670 */
[----:B0-----:R-:W-:Y:S02]  /*181b0*/  FMNMX.FTZ R15, R20, R15, !PT ;  /* 0x0000000f140f7209 */ /* 0x001fe40007810000 */
[----:B------:R-:W-:Y:S02]  /*181c0*/  FSEL R154, R154, -INF , !P2 ;  /* 0xff8000009a9a7808 */ /* 0x000fe40005000000 */
[----:B------:R-:W-:Y:S01]  /*181d0*/  LOP3.LUT P2, RZ, R16, 0x80, RZ, 0xc0, !PT ;  /* 0x0000008010ff7812 */ /* 0x000fe2000784c0ff */
[----:B------:R-:W-:-:S03]  /*181e0*/  FMUL.FTZ R3, R15, R0 ;  /* 0x000000000f037220 */ /* 0x000fc60000410000 */
[----:B------:R-:W-:-:S04]  /*181f0*/  ISETP.GT.AND P2, PT, R21, 0x41, !P2 ;  /* 0x000000411500780c */ /* 0x000fc80005744270 */
[----:B------:R-:W-:-:S04]  /*18200*/  ISETP.LT.OR P2, PT, R23, 0x42, P2 ;  /* 0x000000421700780c */ /* 0x000fc80001741670 */
[----:B------:R-:W-:Y:S02]  /*18210*/  FSEL R155, R155, -INF , !P2 ;  /* 0xff8000009b9b7808 */ /* 0x000fe40005000000 */
[----:B------:R-:W-:-:S04]  /*18220*/  LOP3.LUT P2, RZ, R16, 0x40, RZ, 0xc0, !PT ;  /* 0x0000004010ff7812 */ /* 0x000fc8000784c0ff */
[----:B------:R-:W-:-:S04]  /*18230*/  ISETP.GT.AND P2, PT, R21, 0x48, !P2 ;  /* 0x000000481500780c */ /* 0x000fc80005744270 */
[----:B------:R-:W-:-:S04]  /*18240*/  ISETP.LT.OR P2, PT, R23, 0x49, P2 ;  /* 0x000000491700780c */ /* 0x000fc80001741670 */
[----:B------:R-:W-:Y:S02]  /*18250*/  FSEL R158, R158, -INF , !P2 ;  /* 0xff8000009e9e7808 */ /* 0x000fe40005000000 */
[----:B------:R-:W-:Y:S02]  /*18260*/  ISETP.GT.AND P2, PT, R21, 0x49, !P6 ;  /* 0x000000491500780c */ /* 0x000fe40007744270 */
[----:B------:R-:W-:Y:S02]  /*18270*/  LOP3.LUT P6, RZ, R16, 0x2, RZ, 0xc0, !PT ;  /* 0x0000000210ff7812 */ /* 0x000fe400078cc0ff */
[----:B------:R-:W-:-:S04]  /*18280*/  ISETP.LT.OR P2, PT, R23, 0x4a, P2 ;  /* 0x0000004a1700780c */ /* 0x000fc80001741670 */
[----:B------:R-:W-:Y:S02]  /*18290*/  FSEL R159, R159, -INF , !P2 ;  /* 0xff8000009f9f7808 */ /* 0x000fe40005000000 */
[----:B------:R-:W-:-:S04]  /*182a0*/  ISETP.GT.AND P2, PT, R21, 0x50, !P3 ;  /* 0x000000501500780c */ /* 0x000fc80005f44270 */
[----:B------:R-:W-:-:S04]  /*182b0*/  ISETP.LT.OR P2, PT, R23, 0x51, P2 ;  /* 0x000000511700780c */ /* 0x000fc80001741670 */
[----:B------:R-:W-:Y:S02]  /*182c0*/  FSEL R162, R162, -INF , !P2 ;  /* 0xff800000a2a27808 */ /* 0x000fe40005000000 */
[----:B------:R-:W-:Y:S02]  /*182d0*/  ISETP.GT.AND P2, PT, R21, RZ, !P6 ;  /* 0x000000ff1500720c */ /* 0x000fe40007744270 */
[----:B------:R-:W-:Y:S02]  /*182e0*/  LOP3.LUT P6, RZ, R16, 0x1, RZ, 0xc0, !PT ;  /* 0x0000000110ff7812 */ /* 0x000fe400078cc0ff */
[----:B------:R-:W-:Y:S02]  /*182f0*/  ISETP.LT.OR P2, PT, R23, 0x1, P2 ;  /* 0x000000011700780c */ /* 0x000fe40001741670 */
[----:B------:R-:W-:Y:S02]  /*18300*/  ISETP.GT.AND P3, PT, R21, 0x59, !P6 ;  /* 0x000000591500780c */ /* 0x000fe40007764270 */
[----:B------:R-:W-:-:S02]  /*18310*/  FSEL R122, R122, -INF , !P2 ;  /* 0xff8000007a7a7808 */ /* 0x000fc40005000000 */
[----:B------:R-:W-:Y:S02]  /*18320*/  FSETP.NEU.FTZ.AND P2, PT, R15, -INF , PT ;  /* 0xff8000000f00780b */ /* 0x000fe40003f5d000 */
[----:B------:R-:W-:Y:S02]  /*18330*/  FMNMX.FTZ R2, R122, R4, !PT ;  /* 0x000000047a027209 */ /* 0x000fe40007810000 */
[----:B------:R-:W-:Y:S02]  /*18340*/  FSEL R3, R3, RZ, P2 ;  /* 0x000000ff03037208 */ /* 0x000fe40001000000 */
[----:B------:R-:W-:-:S03]  /*18350*/  ISETP.LT.OR P3, PT, R23, 0x5a, P3 ;  /* 0x0000005a1700780c */ /* 0x000fc60001f61670 */
[--C-:B------:R-:W-:Y:S01]  /*18360*/  FFMA.FTZ R20, R121, R0, -R3.reuse ;  /* 0x0000000079147223 */ /* 0x100fe20000010803 */
[----:B------:R-:W-:Y:S01]  /*18370*/  FMNMX.FTZ R121, R123, R2, !PT ;  /* 0x000000027b797209 */ /* 0x000fe20007810000 */
[-CC-:B------:R-:W-:Y:S01]  /*18380*/  FFMA.FTZ R188, R120, R0.reuse, -R3.reuse ;  /* 0x0000000078bc7223 */ /* 0x180fe20000010803 */
[-CC-:B------:R-:W-:Y:S01]  /*18390*/  FFMA.FTZ R120, R125, R0.reuse, -R3.reuse ;  /* 0x000000007d787223 */ /* 0x180fe20000010803 */
[----:B------:R-:W-:Y:S01]  /*183a0*/  FSEL R167, R167, -INF , !P3 ;  /* 0xff800000a7a77808 */ /* 0x000fe20005800000 */
[-CC-:B------:R-:W-:Y:S01]  /*183b0*/  FFMA.FTZ R182, R140, R0.reuse, -R3.reuse ;  /* 0x000000008cb67223 */ /* 0x180fe20000010803 */
[----:B------:R-:W-:Y:S01]  /*183c0*/  FMNMX.FTZ R2, R126, R121, !PT ;  /* 0x000000797e027209 */ /* 0x000fe20007810000 */
[-CC-:B------:R-:W-:Y:S01]  /*183d0*/  FFMA.FTZ R190, R124, R0.reuse, -R3.reuse ;  /* 0x000000007cbe7223 */ /* 0x180fe20000010803 */
[----:B------:R-:W-:Y:S01]  /*183e0*/  FSEL R140, R15, RZ, P2 ;  /* 0x000000ff0f8c7208 */ /* 0x000fe20001000000 */
[--C-:B------:R-:W-:Y:S01]  /*183f0*/  FFMA.FTZ R184, R128, R0, -R3.reuse ;  /* 0x0000000080b87223 */ /* 0x100fe20000010803 */
[----:B------:R-:W-:Y:S01]  /*18400*/  FMNMX.FTZ R121, R127, R2, !PT ;  /* 0x000000027f797209 */ /* 0x000fe20007810000 */
[-CC-:B------:R-:W-:Y:S01]  /*18410*/  FFMA.FTZ R186, R132, R0.reuse, -R3.reuse ;  /* 0x0000000084ba7223 */ /* 0x180fe20000010803 */
[-CC-:B------:R-:W-:Y:S01]  /*18420*/  FFMA.FTZ R124, R133, R0.reuse, -R3.reuse ;  /* 0x00000000857c7223 */ /* 0x180fe20000010803 */
        /* <DEDUP_REMOVED lines=18> */
[----:B------:R-:W-:Y:S01]  /*18550*/  FFMA.FTZ R121, R129, R0, -R3 ;  /* 0x0000000081797223 */ /* 0x000fe20000010803 */
        /* <DEDUP_REMOVED lines=11> */
[----:B------:R-:W-:Y:S01]  /*18610*/  FMNMX.FTZ R2, R154, R125, !PT ;  /* 0x0000007d9a027209 */ /* 0x000fe20007810000 */
[----:B------:R-:W-:Y:S01]  /*18620*/  FFMA.FTZ R125, R137, R0, -R3 ;  /* 0x00000000897d7223 */ /* 0x000fe20000010803 */
[----:B------:R-:W-:Y:S02]  /*18630*/  MUFU.EX2 R184, R184 ;  /* 0x000000b800b87308 */ /* 0x000fe40000000800 */
[----:B------:R-:W-:-:S04]  /*18640*/  FMNMX.FTZ R129, R155, R2, !PT ;  /* 0x000000029b817209 */ /* 0x000fc80007810000 */
[----:B------:R-:W-:Y:S01]  /*18650*/  FMNMX.FTZ R2, R158, R129, !PT ;  /* 0x000000819e027209 */ /* 0x000fe20007810000 */
[----:B------:R-:W-:Y:S01]  /*18660*/  FFMA.FTZ R129, R149, R0, -R3 ;  /* 0x0000000095817223 */ /* 0x000fe20000010803 */
[----:B------:R-:W-:Y:S01]  /*18670*/  FADD.FTZ R3, -R140, R5 ;  /* 0x000000058c037221 */ /* 0x000fe20000010100 */
[----:B------:R-:W-:Y:S01]  /*18680*/  MUFU.EX2 R121, R121 ;  /* 0x0000007900797308 */ /* 0x000fe20000000800 */
[----:B------:R-:W-:Y:S02]  /*18690*/  FMNMX.FTZ R21, R159, R2, !PT ;  /* 0x000000029f157209 */ /* 0x000fe40007810000 */
[----:B------:R-:W-:Y:S02]  /*186a0*/  FMUL.FTZ R3, R3, R0 ;  /* 0x0000000003037220 */ /* 0x000fe40000410000 */
[----:B------:R-:W-:-:S03]  /*186b0*/  FMNMX.FTZ R2, R162, R21, !PT ;  /* 0x00000015a2027209 */ /* 0x000fc60007810000 */
[----:B------:R-:W-:Y:S01]  /*186c0*/  MUFU.EX2 R186, R186 ;  /* 0x000000ba00ba7308 */ /* 0x000fe20000000800 */
[----:B------:R-:W-:-:S04]  /*186d0*/  FMNMX.FTZ R21, R163, R2, !PT ;  /* 0x00000002a3157209 */ /* 0x000fc80007810000 */
[----:B------:R-:W-:-:S03]  /*186e0*/  FMNMX.FTZ R2, R166, R21, !PT ;  /* 0x00000015a6027209 */ /* 0x000fc60007810000 */
[----:B------:R-:W-:Y:S01]  /*186f0*/  MUFU.EX2 R124, R124 ;  /* 0x0000007c007c7308 */ /* 0x000fe20000000800 */
[----:B------:R-:W-:-:S05]  /*18700*/  FMNMX.FTZ R2, R167, R2, !PT ;  /* 0x00000002a7027209 */ /* 0x000fca0007810000 */
[----:B------:R-:W0:Y:S02]  /*18710*/  SHFL.BFLY PT, R21, R2, 0x2, 0x1f ;  /* 0x0c401f0002157f89 */ /* 0x000e2400000e0000 */
[----:B------:R-:W-:Y:S08]  /*18720*/  MUFU.EX2 R180, R180 ;  /* 0x000000b400b47308 */ /* 0x000ff00000000800 */
[----:B------:R-:W-:Y:S08]  /*18730*/  MUFU.EX2 R125, R125 ;  /* 0x0000007d007d7308 */ /* 0x000ff00000000800 */
[----:B------:R-:W-:Y:S01]  /*18740*/  MUFU.EX2 R182, R182 ;  /* 0x000000b600b67308 */ /* 0x000fe20000000800 */
[----:B0-----:R-:W-:-:S07]  /*18750*/  FMNMX.FTZ R21, R2, R21, !PT ;  /* 0x0000001502157209 */ /* 0x001fce0007810000 */
[----:B------:R-:W-:Y:S01]  /*18760*/  MUFU.EX2 R23, R23 ;  /* 0x0000001700177308 */ /* 0x000fe20000000800 */
[----:B------:R-:W0:Y:S07]  /*18770*/  SHFL.BFLY PT, R2, R21, 0x1, 0x1f ;  /* 0x0c201f0015027f89 */ /* 0x000e2e00000e0000 */
[----:B------:R-:W-:Y:S08]  /*18780*/  MUFU.EX2 R176, R176 ;  /* 0x000000b000b07308 */ /* 0x000ff00000000800 */
[----:B------:R-:W-:Y:S08]  /*18790*/  MUFU.EX2 R128, R128 ;  /* 0x0000008000807308 */ /* 0x000ff00000000800 */
[----:B------:R-:W-:Y:S01]  /*187a0*/  MUFU.EX2 R178, R178 ;  /* 0x000000b200b27308 */ /* 0x000fe20000000800 */
[----:B0-----:R-:W-:-:S04]  /*187b0*/  FMNMX.FTZ R21, R21, R2, !PT ;  /* 0x0000000215157209 */ /* 0x001fc80007810000 */
[----:B------:R-:W-:-:S03]  /*187c0*/  FSETP.NEU.FTZ.AND P2, PT, R21, -INF , PT ;  /* 0xff8000001500780b */ /* 0x000fc60003f5d000 */
[----:B------:R0:W1:Y:S01]  /*187d0*/  MUFU.EX2 R2, R3 ;  /* 0x0000000300027308 */ /* 0x0000620000000800 */
[----:B------:R-:W-:-:S05]  /*187e0*/  FMUL.FTZ R137, R21, R0 ;  /* 0x0000000015897220 */ /* 0x000fca0000410000 */
[----:B------:R-:W-:Y:S02]  /*187f0*/  FSEL R137, R137, RZ, P2 ;  /* 0x000000ff89897208 */ /* 0x000fe40001000000 */
[----:B------:R-:W-:Y:S01]  /*18800*/  MUFU.EX2 R129, R129 ;  /* 0x0000008100817308 */ /* 0x000fe20000000800 */
[----:B0-----:R-:W-:Y:S02]  /*18810*/  FSEL R3, R21, RZ, P2 ;  /* 0x000000ff15037208 */ /* 0x001fe40001000000 */
[-CC-:B------:R-:W-:Y:S01]  /*18820*/  FFMA.FTZ R189, R122, R0.reuse, -R137.reuse ;  /* 0x000000007abd7223 */ /* 0x180fe20000010889 */
[-CC-:B------:R-:W-:Y:S01]  /*18830*/  FFMA.FTZ R122, R123, R0.reuse, -R137.reuse ;  /* 0x000000007b7a7223 */ /* 0x180fe20000010889 */
[-CC-:B------:R-:W-:Y:S01]  /*18840*/  FFMA.FTZ R191, R126, R0.reuse, -R137.reuse ;  /* 0x000000007ebf7223 */ /* 0x180fe20000010889 */
[----:B------:R-:W-:Y:S01]  /*18850*/  FADD.FTZ R3, -R3, R4 ;  /* 0x0000000403037221 */ /* 0x000fe20000010100 */
[-CC-:B------:R-:W-:Y:S01]  /*18860*/  FFMA.FTZ R123, R127, R0.reuse, -R137.reuse ;  /* 0x000000007f7b7223 */ /* 0x180fe20000010889 */
[-CC-:B------:R-:W-:Y:S01]  /*18870*/  FFMA.FTZ R185, R130, R0.reuse, -R137.reuse ;  /* 0x0000000082b97223 */ /* 0x180fe20000010889 */
[----:B------:R-:W-:Y:S01]  /*18880*/  MUFU.EX2 R189, R189 ;  /* 0x000000bd00bd7308 */ /* 0x000fe20000000800 */
[-C--:B------:R-:W-:Y:S01]  /*18890*/  FMUL.FTZ R3, R3, R0.reuse ;  /* 0x0000000003037220 */ /* 0x080fe20000410000 */
[----:B-1----:R-:W-:Y:S01]  /*188a0*/  FFMA.FTZ R7, R2, R7, R188 ;  /* 0x0000000702077223 */ /* 0x002fe200000100bc */
[-CC-:B------:R-:W-:Y:S01]  /*188b0*/  FFMA.FTZ R126, R131, R0.reuse, -R137.reuse ;  /* 0x00000000837e7223 */ /* 0x180fe20000010889 */
[-CC-:B------:R-:W-:Y:S01]  /*188c0*/  FFMA.FTZ R187, R134, R0.reuse, -R137.reuse ;  /* 0x0000000086bb7223 */ /* 0x180fe20000010889 */
[-C--:B------:R-:W-:Y:S01]  /*188d0*/  FFMA.FTZ R127, R135, R0.reuse, -R137 ;  /* 0x00000000877f7223 */ /* 0x080fe20000010889 */
[----:B------:R-:W-:Y:S01]  /*188e0*/  FADD.FTZ R7, R20, R7 ;  /* 0x0000000714077221 */ /* 0x000fe20000010000 */
[-CC-:B------:R-:W-:Y:S01]  /*188f0*/  FFMA.FTZ R181, R138, R0.reuse, -R137.reuse ;  /* 0x000000008ab57223 */ /* 0x180fe20000010889 */
[----:B------:R-:W0:Y:S01]  /*18900*/  MUFU.EX2 R3, R3 ;  /* 0x0000000300037308 */ /* 0x000e220000000800 */
[-C--:B------:R-:W-:Y:S01]  /*18910*/  FFMA.FTZ R130, R139, R0.reuse, -R137 ;  /* 0x000000008b827223 */ /* 0x080fe20000010889 */
[----:B------:R-:W-:Y:S01]  /*18920*/  FADD.FTZ R7, R190, R7 ;  /* 0x00000007be077221 */ /* 0x000fe20000010000 */
[-CC-:B------:R-:W-:Y:S01]  /*18930*/  FFMA.FTZ R183, R142, R0.reuse, -R137.reuse ;  /* 0x000000008eb77223 */ /* 0x180fe20000010889 */
[-CC-:B------:R-:W-:Y:S01]  /*18940*/  FFMA.FTZ R143, R143, R0.reuse, -R137.reuse ;  /* 0x000000008f8f7223 */ /* 0x180fe20000010889 */
[-C--:B------:R-:W-:Y:S01]  /*18950*/  FFMA.FTZ R177, R146, R0.reuse, -R137 ;  /* 0x0000000092b17223 */ /* 0x080fe20000010889 */
[----:B------:R-:W-:Y:S01]  /*18960*/  FADD.FTZ R7, R120, R7 ;  /* 0x0000000778077221 */ /* 0x000fe20000010000 */
[-CC-:B------:R-:W-:Y:S01]  /*18970*/  FFMA.FTZ R131, R147, R0.reuse, -R137.reuse ;  /* 0x0000000093837223 */ /* 0x180fe20000010889 */
[----:B------:R-:W1:Y:S01]  /*18980*/  MUFU.EX2 R122, R122 ;  /* 0x0000007a007a7308 */ /* 0x000e620000000800 */
[-C--:B------:R-:W-:Y:S01]  /*18990*/  FFMA.FTZ R179, R150, R0.reuse, -R137 ;  /* 0x0000000096b37223 */ /* 0x080fe20000010889 */
[----:B------:R-:W-:Y:S01]  /*189a0*/  FADD.FTZ R134, R184, R7 ;  /* 0x00000007b8867221 */ /* 0x000fe20000010000 */
[-CC-:B------:R-:W-:Y:S01]  /*189b0*/  FFMA.FTZ R173, R154, R0.reuse, -R137.reuse ;  /* 0x000000009aad7223 */ /* 0x180fe20000010889 */
[-CC-:B------:R-:W-:Y:S01]  /*189c0*/  FFMA.FTZ R175, R158, R0.reuse, -R137.reuse ;  /* 0x000000009eaf7223 */ /* 0x180fe20000010889 */
[----:B------:R-:W-:Y:S01]  /*189d0*/  FFMA.FTZ R169, R162, R0, -R137 ;  /* 0x00000000a2a97223 */ /* 0x000fe20000010889 */
[----:B------:R-:W-:Y:S01]  /*189e0*/  FADD.FTZ R135, R121, R134 ;  /* 0x0000008679877221 */ /* 0x000fe20000010000 */
[----:B------:R-:W-:Y:S01]  /*189f0*/  F2FP.BF16.F32.PACK_AB R188, R20, R188 ;  /* 0x000000bc14bc723e */ /* 0x000fe200000010ff */
[----:B------:R-:W2:Y:S01]  /*18a00*/  MUFU.EX2 R191, R191 ;  /* 0x000000bf00bf7308 */ /* 0x000ea20000000800 */
[----:B0-----:R-:W-:Y:S01]  /*18a10*/  FFMA.FTZ R7, R3, R6, R189 ;  /* 0x0000000603077223 */ /* 0x001fe200000100bd */
[----:B------:R-:W-:Y:S01]  /*18a20*/  FADD.FTZ R135, R186, R135 ;  /* 0x00000087ba877221 */ /* 0x000fe20000010000 */
[--C-:B------:R-:W-:Y:S01]  /*18a30*/  FFMA.FTZ R6, R151, R0, -R137.reuse ;  /* 0x0000000097067223 */ /* 0x100fe20000010889 */
[----:B------:R-:W-:Y:S01]  /*18a40*/  F2FP.BF16.F32.PACK_AB R190, R120, R190 ;  /* 0x000000be78be723e */ /* 0x000fe200000010ff */
[----:B------:R-:W-:Y:S01]  /*18a50*/  FFMA.FTZ R163, R163, R0, -R137 ;  /* 0x00000000a3a37223 */ /* 0x000fe20000010889 */
[----:B------:R-:W-:Y:S01]  /*18a60*/  FADD.FTZ R135, R124, R135 ;  /* 0x000000877c877221 */ /* 0x000fe20000010000 */
[----:B------:R-:W-:Y:S01]  /*18a70*/  F2FP.BF16.F32.PACK_AB R184, R121, R184 ;  /* 0x000000b879b8723e */ /* 0x000fe200000010ff */
[----:B------:R-:W0:Y:S01]  /*18a80*/  MUFU.EX2 R123, R123 ;  /* 0x0000007b007b7308 */ /* 0x000e220000000800 */
[----:B-1----:R-:W-:Y:S01]  /*18a90*/  FADD.FTZ R134, R122, R7 ;  /* 0x000000077a867221 */ /* 0x002fe20000010000 */
[----:B------:R-:W-:Y:S01]  /*18aa0*/  FADD.FTZ R138, R180, R135 ;  /* 0x00000087b48a7221 */ /* 0x000fe20000010000 */
[----:B------:R-:W-:Y:S01]  /*18ab0*/  FFMA.FTZ R166, R166, R0, -R137 ;  /* 0x00000000a6a67223 */ /* 0x000fe20000010889 */
[----:B------:R-:W-:-:S02]  /*18ac0*/  F2FP.BF16.F32.PACK_AB R186, R124, R186 ;  /* 0x000000ba7cba723e */ /* 0x000fc400000010ff */
[----:B------:R-:W-:Y:S01]  /*18ad0*/  FADD.FTZ R135, R125, R138 ;  /* 0x0000008a7d877221 */ /* 0x000fe20000010000 */
[----:B------:R-:W-:Y:S01]  /*18ae0*/  ISETP.GT.AND P2, PT, R9, R207, PT ;  /* 0x000000cf0900720c */ /* 0x000fe20003f44270 */
[----:B------:R-:W1:Y:S01]  /*18af0*/  MUFU.EX2 R185, R185 ;  /* 0x000000b900b97308 */ /* 0x000e620000000800 */
[----:B--2---:R-:W-:Y:S01]  /*18b00*/  FADD.FTZ R134, R191, R134 ;  /* 0x00000086bf867221 */ /* 0x004fe20000010000 */
[----:B------:R-:W-:Y:S01]  /*18b10*/  FADD.FTZ R138, R182, R135 ;  /* 0x00000087b68a7221 */ /* 0x000fe20000010000 */
[----:B------:R-:W-:Y:S01]  /*18b20*/  @!P1 PRMT R135, RZ, 0x654, R14 ;  /* 0x00000654ff879816 */ /* 0x000fe2000000000e */
[----:B------:R-:W-:Y:S01]  /*18b30*/  FFMA.FTZ R14, R155, R0, -R137 ;  /* 0x000000009b0e7223 */ /* 0x000fe20000010889 */
[----:B------:R-:W-:Y:S01]  /*18b40*/  F2FP.BF16.F32.PACK_AB R182, R23, R182 ;  /* 0x000000b617b6723e */ /* 0x000fe200000010ff */
[----:B------:R-:W-:Y:S01]  /*18b50*/  VIADD R9, R9, 0xffffffff ;  /* 0xffffffff09097836 */ /* 0x000fe20000000000 */
[----:B------:R2:W-:Y:S01]  /*18b60*/  @!P1 SYNCS.ARRIVE.TRANS64.RED.A1T0 RZ, [R135+URZ], RZ ;  /* 0x000000ff87ff99a7 */ /* 0x0005e2000810043f */
[----:B------:R-:W3:Y:S01]  /*18b70*/  MUFU.EX2 R126, R126 ;  /* 0x0000007e007e7308 */ /* 0x000ee20000000800 */
[----:B0-----:R-:W-:Y:S01]  /*18b80*/  FADD.FTZ R134, R123, R134 ;  /* 0x000000867b867221 */ /* 0x001fe20000010000 */
[----:B------:R-:W-:-:S02]  /*18b90*/  F2FP.BF16.F32.PACK_AB R180, R125, R180 ;  /* 0x000000b47db4723e */ /* 0x000fc400000010ff */
[----:B------:R-:W-:Y:S02]  /*18ba0*/  F2FP.BF16.F32.PACK_AB R189, R122, R189 ;  /* 0x000000bd7abd723e */ /* 0x000fe400000010ff */
[----:B------:R-:W-:Y:S02]  /*18bb0*/  F2FP.BF16.F32.PACK_AB R191, R123, R191 ;  /* 0x000000bf7bbf723e */ /* 0x000fe400000010ff */
[----:B------:R-:W0:Y:S01]  /*18bc0*/  MUFU.EX2 R187, R187 ;  /* 0x000000bb00bb7308 */ /* 0x000e220000000800 */
[----:B-1----:R-:W-:-:S07]  /*18bd0*/  FADD.FTZ R7, R185, R134 ;  /* 0x00000086b9077221 */ /* 0x002fce0000010000 */
[----:B------:R-:W1:Y:S01]  /*18be0*/  MUFU.EX2 R127, R127 ;  /* 0x0000007f007f7308 */ /* 0x000e620000000800 */
[C---:B---3--:R-:W-:Y:S01]  /*18bf0*/  FADD.FTZ R134, R126.reuse, R7 ;  /* 0x000000077e867221 */ /* 0x048fe20000010000 */
[----:B------:R-:W-:Y:S01]  /*18c00*/  FADD.FTZ R7, R23, R138 ;  /* 0x0000008a17077221 */ /* 0x000fe20000010000 */
[----:B------:R-:W-:-:S03]  /*18c10*/  F2FP.BF16.F32.PACK_AB R185, R126, R185 ;  /* 0x000000b97eb9723e */ /* 0x000fc600000010ff */
[----:B--2---:R-:W-:Y:S01]  /*18c20*/  FADD.FTZ R135, R176, R7 ;  /* 0x00000007b0877221 */ /* 0x004fe20000010000 */
[C---:B------:R-:W-:Y:S01]  /*18c30*/  F2FP.BF16.F32.PACK_AB R176, R128.reuse, R176 ;  /* 0x000000b080b0723e */ /* 0x040fe200000010ff */
[----:B------:R-:W2:Y:S01]  /*18c40*/  MUFU.EX2 R181, R181 ;  /* 0x000000b500b57308 */ /* 0x000ea20000000800 */
[----:B0-----:R-:W-:Y:S01]  /*18c50*/  FADD.FTZ R134, R187, R134 ;  /* 0x00000086bb867221 */ /* 0x001fe20000010000 */
[----:B------:R-:W-:-:S04]  /*18c60*/  FADD.FTZ R135, R128, R135 ;  /* 0x0000008780877221 */ /* 0x000fc80000010000 */
[----:B------:R-:W-:Y:S01]  /*18c70*/  FADD.FTZ R140, R178, R135 ;  /* 0x00000087b28c7221 */ /* 0x000fe20000010000 */
[----:B------:R-:W-:Y:S01]  /*18c80*/  F2FP.BF16.F32.PACK_AB R178, R129, R178 ;  /* 0x000000b281b2723e */ /* 0x000fe200000010ff */
[----:B------:R-:W0:Y:S01]  /*18c90*/  MUFU.EX2 R130, R130 ;  /* 0x0000008200827308 */ /* 0x000e220000000800 */
[----:B-1----:R-:W-:Y:S01]  /*18ca0*/  FADD.FTZ R138, R127, R134 ;  /* 0x000000867f8a7221 */ /* 0x002fe20000010000 */
[----:B------:R-:W-:Y:S01]  /*18cb0*/  FADD.FTZ R135, R129, R140 ;  /* 0x0000008c81877221 */ /* 0x000fe20000010000 */
[-CC-:B------:R-:W-:Y:S01]  /*18cc0*/  FFMA.FTZ R134, R159, R0.reuse, -R137.reuse ;  /* 0x000000009f867223 */ /* 0x180fe20000010889 */
[----:B------:R-:W-:Y:S01]  /*18cd0*/  FFMA.FTZ R137, R167, R0, -R137 ;  /* 0x00000000a7897223 */ /* 0x000fe20000010889 */
[----:B------:R-:W-:-:S03]  /*18ce0*/  F2FP.BF16.F32.PACK_AB R187, R127, R187 ;  /* 0x000000bb7fbb723e */ /* 0x000fc600000010ff */
        /* <DEDUP_REMOVED lines=8> */
[C---:B--2---:R-:W-:Y:S01]  /*18d70*/  FADD.FTZ R138, R4.reuse, R7 ;  /* 0x00000007048a7221 */ /* 0x044fe20000010000 */
[----:B------:R-:W-:Y:S01]  /*18d80*/  F2FP.BF16.F32.PACK_AB R183, R4, R183 ;  /* 0x000000b704b7723e */ /* 0x000fe200000010ff */
[----:B------:R-:W-:-:S05]  /*18d90*/  IMAD.MOV.U32 R4, RZ, RZ, R21 ;  /* 0x000000ffff047224 */ /* 0x000fca00078e0015 */
        /* <DEDUP_REMOVED lines=36> */
[----:B------:R-:W-:Y:S01]  /*18fe0*/  F2FP.BF16.F32.PACK_AB R175, R134, R175 ;  /* 0x000000af86af723e */ /* 0x000fe200000010ff */
[----:B------:R-:W-:-:S05]  /*18ff0*/  IMAD.MOV.U32 R23, RZ, RZ, R13 ;  /* 0x000000ffff177224 */ /* 0x000fca00078e000d */
        /* <DEDUP_REMOVED lines=11> */
[----:B------:R-:W-:Y:S01]  /*190b0*/  IMAD.MOV.U32 R5, RZ, RZ, R15 ;  /* 0x000000ffff057224 */ /* 0x000fe200078e000f */
[----:B------:R-:W-:Y:S06]  /*190c0*/  @P2 BRA `(.L_x_1546) ;  /* 0xffffffc800f82947 */ /* 0x000fec000383ffff */
[----:B------:R-:W-:Y:S05]  /*190d0*/  BSYNC B0 ;  /* 0x0000000000007941 */ /* 0x000fea0003800000 */
.L_x_1527:
[----:B------:R-:W-:Y:S02]  /*190e0*/  IMAD.MOV.U32 R4, RZ, RZ, R21 ;  /* 0x000000ffff047224 */ /* 0x000fe400078e0015 */
[----:B------:R-:W-:Y:S02]  /*190f0*/  IMAD.MOV.U32 R5, RZ, RZ, R15 ;  /* 0x000000ffff057224 */ /* 0x000fe400078e000f */
[----:B------:R-:W-:Y:S02]  /*19100*/  IMAD.MOV.U32 R23, RZ, RZ, R13 ;  /* 0x000000ffff177224 */ /* 0x000fe400078e000d */
[----:B------:R-:W-:-:S07]  /*19110*/  IMAD.MOV.U32 R194, RZ, RZ, R200 ;  /* 0x000000ffffc27224 */ /* 0x000fce00078e00c8 */
.L_x_1526:
[----:B------:R-:W-:Y:S05]  /*19120*/  BSYNC B1 ;  /* 0x0000000000017941 */ /* 0x000fea0003800000 */
.L_x_1525:
[----:B------:R-:W0:Y:S01]  /*19130*/  LDC R202, c[0x0][0x9e4] ;  /* 0x00027900ffca7b82 */ /* 0x000e220000000800 */
[----:B------:R-:W-:Y:S02]  /*19140*/  IADD3 R8, R196, 0x80, -R197 ;  /* 0x00000080c4087810 */ /* 0x000fe40007ffe8c5 */
[----:B------:R-:W-:-:S03]  /*19150*/  LOP3.LUT R16, R16, 0xffefffff, RZ, 0xc0, !PT ;  /* 0xffefffff10107812 */ /* 0x000fc600078ec0ff */
[----:B------:R-:W-:-:S04]  /*19160*/  IMAD R8, R201, 0x80, R8 ;  /* 0x00000080c9087824 */ /* 0x000fc800078e0208 */
[----:B------:R-:W-:Y:S01]  /*19170*/  IMAD.IADD R11, R8, 0x1, -R11 ;  /* 0x00000001080b7824 */ /* 0x000fe200078e0a0b */
[----:B0-----:R-:W-:-:S13]  /*19180*/  ISETP.GE.AND P2, PT, R202, 0x1, PT ;  /* 0x00000001ca00780c */ /* 0x001fda0003f46270 */
[----:B------:R-:W-:Y:S01]  /*19190*/  @P2 LOP3.LUT R16, R16, 0x100000, RZ, 0xfc, !PT ;  /* 0x0010000010102812 */ /* 0x000fe200078efcff */
        /* <DEDUP_REMOVED lines=11> */
.L_x_1549:
[----:B------:R-:W-:-:S13]  /*19250*/  ISETP.NE.AND P2, PT, R202, 0x1, PT ;  /* 0x00000001ca00780c */ /* 0x000fda0003f45270 */
[----:B------:R-:W0:Y:S02]  /*19260*/  @P2 LDC.64 R12, c[0x0][0x9e8] ;  /* 0x00027a00ff0c2b82 */ /* 0x000e240000000a00 */
[----:B0-----:R-:W-:-:S05]  /*19270*/  @P2 IMAD.HI.U32 R12, R8, R12, RZ ;  /* 0x0000000c080c2227 */ /* 0x001fca00078e00ff */
[----:B------:R-:W-:-:S07]  /*19280*/  @P2 SHF.R.U32.HI R8, RZ, R13, R12 ;  /* 0x0000000dff082219 */ /* 0x000fce000001160c */
.L_x_1550:
[----:B------:R-:W-:Y:S05]  /*19290*/  BSYNC B0 ;  /* 0x0000000000007941 */ /* 0x000fea0003800000 */
.L_x_1548:
[----:B------:R-:W-:-:S05]  /*192a0*/  IMAD R8, R8, R202, RZ ;  /* 0x000000ca08087224 */ /* 0x000fca00078e02ff */
[----:B------:R-:W-:-:S07]  /*192b0*/  VIMNMX R11, R11, R8, !PT ;  /* 0x000000080b0b7248 */ /* 0x000fce0007fe0100 */
.L_x_1547:
[----:B------:R-:W-:Y:S01]  /*192c0*/  VIADD R11, R11, 0x5f ;  /* 0x0000005f0b0b7836 */ /* 0x000fe20000000000 */
[----:B------:R-:W-:Y:S03]  /*192d0*/  BSSY B0, `(.L_x_1551) ;  /* 0x0000229000007945 */ /* 0x000fe60003800000 */
[----:B------:R-:W-:-:S05]  /*192e0*/  IMAD.HI R11, R11, 0x2aaaaaab, RZ ;  /* 0x2aaaaaab0b0b7827 */ /* 0x000fca00078e02ff */
[----:B------:R-:W-:-:S04]  /*192f0*/  SHF.R.U32.HI R8, RZ, 0x1f, R11 ;  /* 0x0000001fff087819 */ /* 0x000fc8000001160b */
[----:B------:R-:W-:-:S04]  /*19300*/  LEA.HI.SX32 R15, R11, R8, 0x1c ;  /* 0x000000080b0f7211 */ /* 0x000fc800078fe2ff */
[----:B------:R-:W-:-:S04]  /*19310*/  VIMNMX R15, R212, R15, !PT ;  /* 0x0000000fd40f7248 */ /* 0x000fc80007fe0100 */
[----:B------:R-:W-:-:S13]  /*19320*/  ISETP.GE.AND P2, PT, R9, R15, PT ;  /* 0x0000000f0900720c */ /* 0x000fda0003f46270 */
[----:B------:R-:W-:Y:S05]  /*19330*/  @!P2 BRA `(.L_x_1552) ;  /* 0x000000200088a947 */ /* 0x000fea0003800000 */
[----:B------:R-:W-:Y:S01]  /*19340*/  BSSY B1, `(.L_x_1552) ;  /* 0x0000221000017945 */ /* 0x000fe20003800000 */
[----:B------:R-:W-:Y:S02]  /*19350*/  IMAD.MOV.U32 R11, RZ, RZ, R4 ;  /* 0x000000ffff0b7224 */ /* 0x000fe400078e0004 */
[----:B------:R-:W-:Y:S02]  /*19360*/  IMAD.MOV.U32 R8, RZ, RZ, R5 ;  /* 0x000000ffff087224 */ /* 0x000fe400078e0005 */
[----:B------:R-:W-:Y:S02]  /*19370*/  IMAD.MOV.U32 R12, RZ, RZ, R194 ;  /* 0x000000ffff0c7224 */ /* 0x000fe400078e00c2 */
[----:B------:R-:W-:-:S07]  /*19380*/  IMAD.MOV.U32 R13, RZ, RZ, R23 ;  /* 0x000000ffff0d7224 */ /* 0x000fce00078e0017 */
.L_x_1563:
[----:B------:R-:W-:-:S05]  /*19390*/  VIADD R14, R13, 0x1 ;  /* 0x000000010d0e7836 */ /* 0x000fca0000000000 */
[----:B------:R-:W-:-:S04]  /*193a0*/  ISETP.NE.AND P2, PT, R14, 0x2, PT ;  /* 0x000000020e00780c */ /* 0x000fc80003f45270 */
[----:B------:R-:W-:Y:S02]  /*193b0*/  SEL R14, R14, RZ, P2 ;  /* 0x000000ff0e0e7207 */ /* 0x000fe40001000000 */
[----:B------:R-:W-:-:S03]  /*193c0*/  SEL R5, RZ, 0x1, P2 ;  /* 0x00000001ff057807 */ /* 0x000fc60001000000 */
[----:B------:R-:W-:Y:S01]  /*193d0*/  IMAD.MOV.U32 R23, RZ, RZ, R14 ;  /* 0x000000ffff177224 */ /* 0x000fe200078e000e */
[----:B------:R-:W-:Y:S01]  /*193e0*/  LOP3.LUT R194, R12, R5, RZ, 0x3c, !PT ;  /* 0x000000050cc27212 */ /* 0x000fe200078e3cff */
[----:B------:R-:W-:Y:S06]  /*193f0*/  @!P0 BRA `(.L_x_1553) ;  /* 0x0000000000048947 */ /* 0x000fec0003800000 */
[----:B------:R-:W-:Y:S01]  /*19400*/  BPT.TRAP 0x1 ;  /* 0x000000040000795c */ /* 0x000fe20000300000 */
.L_x_1553:
[----:B------:R-:W-:Y:S01]  /*19410*/  IMAD R0, R23, 0x8, R17 ;  /* 0x0000000817007824 */ /* 0x000fe200078e0211 */
[----:B------:R-:W-:-:S04]  /*19420*/  SHF.L.U32 R21, R194, 0x1f, RZ ;  /* 0x0000001fc2157819 */ /* 0x000fc800000006ff */
[----:B------:R0:W1:Y:S01]  /*19430*/  SYNCS.PHASECHK.TRANS64.TRYWAIT P2, [R0+URZ+0x30830], R21 ;  /* 0x03083015000075a7 */ /* 0x000062000804017f */
[----:B------:R-:W-:Y:S05]  /*19440*/  @!P0 BRA `(.L_x_1554) ;  /* 0x0000000000048947 */ /* 0x000fea0003800000 */
[----:B------:R-:W-:Y:S01]  /*19450*/  BPT.TRAP 0x1 ;  /* 0x000000040000795c */ /* 0x000fe20000300000 */
.L_x_1554:
[----:B------:R-:W-:Y:S01]  /*19460*/  BSSY B2, `(.L_x_1555) ;  /* 0x0000006000027945 */ /* 0x000fe20003800000 */
[----:B------:R-:W-:Y:S02]  /*19470*/  IMAD R4, R23, 0x900, R10 ;  /* 0x0000090017047824 */ /* 0x000fe400078e020a */
[----:B------:R-:W-:Y:S01]  /*19480*/  IMAD.MOV.U32 R5, RZ, RZ, 0x40000040 ;  /* 0x40000040ff057424 */ /* 0x000fe200078e00ff */
[----:B-1----:R-:W-:Y:S06]  /*19490*/  @P2 BRA `(.L_x_1556) ;  /* 0x0000000000082947 */ /* 0x002fec0003800000 */
[----:B------:R-:W1:Y:S02]  /*194a0*/  SYNCS.PHASECHK.TRANS64.TRYWAIT P2, [R0+URZ+0x30830], R21 ;  /* 0x03083015000075a7 */ /* 0x000e64000804017f */
[----:B-1----:R-:W-:Y:S05]  /*194b0*/  @!P2 BRA `(.L_x_1557) ;  /* 0x000001000058a947 */ /* 0x002fea0003800000 */
.L_x_1556:
[----:B------:R-:W-:Y:S05]  /*194c0*/  BSYNC B2 ;  /* 0x0000000000027941 */ /* 0x000fea0003800000 */
.L_x_1555:
        /* <DEDUP_REMOVED lines=10> */
[----:B-1----:R-:W-:Y:S01]  /*19570*/  IMAD.MOV.U32 R21, RZ, RZ, 0x40000040 ;  /* 0x40000040ff157424 */ /* 0x002fe200078e00ff */
        /* <DEDUP_REMOVED lines=206> */
.L_x_1558:
[----:B------:R-:W-:Y:S01]  /*1a260*/  SHF.L.U32 R0, R12, 0x1f, RZ ;  /* 0x0000001f0c007819 */ /* 0x000fe200000006ff */
[----:B------:R-:W-:-:S04]  /*1a270*/  IMAD R200, R13, 0x8, R17 ;  /* 0x000000080dc87824 */ /* 0x000fc800078e0211 */
[----:B------:R0:W1:Y:S01]  /*1a280*/  SYNCS.PHASECHK.TRANS64.TRYWAIT P2, [R200+URZ+0x30850], R0 ;  /* 0x03085000c80075a7 */ /* 0x000062000804017f */
[----:B------:R-:W-:Y:S05]  /*1a290*/  @!P0 BRA `(.L_x_1559) ;  /* 0x0000000000048947 */ /* 0x000fea0003800000 */
[----:B------:R-:W-:Y:S01]  /*1a2a0*/  BPT.TRAP 0x1 ;  /* 0x000000040000795c */ /* 0x000fe20000300000 */
.L_x_1559:
[----:B------:R-:W-:Y:S04]  /*1a2b0*/  BSSY B2, `(.L_x_1560) ;  /* 0x0000004000027945 */ /* 0x000fe80003800000 */
[----:B-1----:R-:W-:Y:S05]  /*1a2c0*/  @P2 BRA `(.L_x_1561) ;  /* 0x0000000000082947 */ /* 0x002fea0003800000 */
[----:B------:R-:W1:Y:S02]  /*1a2d0*/  SYNCS.PHASECHK.TRANS64.TRYWAIT P2, [R200+URZ+0x30850], R0 ;  /* 0x03085000c80075a7 */ /* 0x000e64000804017f */
[----:B-1----:R-:W-:Y:S05]  /*1a2e0*/  @!P2 BRA `(.L_x_1562) ;  /* 0x000000f000e0a947 */ /* 0x002fea0003800000 */
.L_x_1561:
[----:B------:R-:W-:Y:S05]  /*1a2f0*/  BSYNC B2 ;  /* 0x0000000000027941 */ /* 0x000fea0003800000 */
.L_x_1560:
[----:B01----:R-:W-:Y:S01]  /*1a300*/  VIADD R0, R17, 0x400 ;  /* 0x0000040011007836 */ /* 0x003fe20000000000 */
[----:B------:R-:W-:Y:S01]  /*1a310*/  WARPGROUP.ARRIVE ;  /* 0x00000000000079c5 */ /* 0x000fe20000000000 */
[----:B------:R-:W-:Y:S01]  /*1a320*/  IMAD.MOV.U32 R3, RZ, RZ, 0x40000040 ;  /* 0x40000040ff037424 */ /* 0x000fe200078e00ff */
[C---:B-----5:R-:W-:Y:S01]  /*1a330*/  ISETP.GT.AND P2, PT, R9.reuse, R15, PT ;  /* 0x0000000f0900720c */ /* 0x060fe20003f44270 */
[----:B------:R-:W-:Y:S01]  /*1a340*/  IMAD.MOV.U32 R21, RZ, RZ, 0x40000040 ;  /* 0x40000040ff157424 */ /* 0x000fe200078e00ff */
[----:B------:R-:W-:Y:S01]  /*1a350*/  SHF.R.U32.HI R0, RZ, 0x4, R0 ;  /* 0x00000004ff007819 */ /* 0x000fe20000011600 */
[----:B------:R-:W-:Y:S02]  /*1a360*/  @!P1 VIADD R200, R200, 0x30860 ;  /* 0x00030860c8c89836 */ /* 0x000fe40000000000 */
[----:B------:R-:W-:Y:S01]  /*1a370*/  VIADD R9, R9, 0xffffffff ;  /* 0xffffffff09097836 */ /* 0x000fe20000000000 */
[----:B------:R-:W-:Y:S02]  /*1a380*/  LOP3.LUT R0, R0, 0x3fff, RZ, 0xc0, !PT ;  /* 0x00003fff00007812 */ /* 0x000fe400078ec0ff */
[----:B------:R-:W-:-:S02]  /*1a390*/  @!P1 PRMT R200, RZ, 0x654, R200 ;  /* 0x00000654ffc89816 */ /* 0x000fc400000000c8 */
[----:B------:R-:W-:-:S05]  /*1a3a0*/  LOP3.LUT R0, R0, 0x3000000, RZ, 0xfc, !PT ;  /* 0x0300000000007812 */ /* 0x000fca00078efcff */
[----:B------:R-:W-:Y:S01]  /*1a3b0*/  IMAD R12, R13, 0x900, R0 ;  /* 0x000009000d0c7824 */ /* 0x000fe200078e0200 */
[----:B------:R-:W-:Y:S01]  /*1a3c0*/  FMNMX.FTZ R0, R120, R8, !PT ;  /* 0x0000000878007209 */ /* 0x000fe20007810000 */
[----:B------:R-:W-:Y:S02]  /*1a3d0*/  IMAD.MOV.U32 R13, RZ, RZ, 0x40000040 ;  /* 0x40000040ff0d7424 */ /* 0x000fe400078e00ff */
[C---:B------:R-:W-:Y:S01]  /*1a3e0*/  VIADD R2, R12.reuse, 0x80 ;  /* 0x000000800c027836 */ /* 0x040fe20000000000 */
[----:B------:R-:W-:Y:S02]  /*1a3f0*/  R2UR UR6, R12 ;  /* 0x000000000c0672ca */ /* 0x000fe400000e0000 */
[----:B------:R-:W-:-:S13]  /*1a400*/  R2UR UR7, R13 ;  /* 0x000000000d0772ca */ /* 0x000fda00000e0000 */
        /* <DEDUP_REMOVED lines=10> */
[----:B------:R-:W-:Y:S02]  /*1a4b0*/  R2UR UR7, R3 ;  /* 0x00000000030772ca */ /* 0x000fe400000e0000 */
        /* <DEDUP_REMOVED lines=22> */
[----:B------:R-:W-:-:S03]  /*1a620*/  IMAD.MOV.U32 R3, RZ, RZ, 0x40000040 ;  /* 0x40000040ff037424 */ /* 0x000fc600078e00ff */
[----:B------:R-:W-:Y:S01]  /*1a630*/  FMNMX.FTZ R4, R165, R0, !PT ;  /* 0x00000000a5047209 */ /* 0x000fe20007810000 */
[----:B------:R-:W-:-:S04]  /*1a640*/  IMAD.U32 R0, RZ, RZ, UR42 ;  /* 0x0000002aff007e24 */ /* 0x000fc8000f8e00ff */
[----:B------:R-:W0:Y:S02]  /*1a650*/  SHFL.BFLY PT, R5, R4, 0x2, 0x1f ;  /* 0x0c401f0004057f89 */ /* 0x000e2400000e0000 */
        /* <DEDUP_REMOVED lines=9> */
[----:B0-----:R-:W-:Y:S01]  /*1a6f0*/  FMNMX.FTZ R5, R20, R5, !PT ;  /* 0x0000000514057209 */ /* 0x001fe20007810000 */
[C---:B------:R-:W-:Y:S01]  /*1a700*/  VIADD R20, R12.reuse, 0x200 ;  /* 0x000002000c147836 */ /* 0x040fe20000000000 */
[----:B------:R-:W-:Y:S01]  /*1a710*/  FMNMX.FTZ R13, R135, R4, !PT ;  /* 0x00000004870d7209 */ /* 0x000fe20007810000 */
[----:B------:R-:W-:-:S03]  /*1a720*/  VIADD R12, R12, 0x280 ;  /* 0x000002800c0c7836 */ /* 0x000fc60000000000 */
        /* <DEDUP_REMOVED lines=18> */
[----:B------:R-:W-:Y:S02]  /*1a850*/  R2UR UR6, R2 ;  /* 0x00000000020672ca */ /* 0x000fe400000e0000 */
[----:B------:R-:W-:Y:S01]  /*1a860*/  R2UR UR7, R3 ;  /* 0x00000000030772ca */ /* 0x000fe200000e0000 */
[----:B------:R-:W-:Y:S01]  /*1a870*/  FADD.FTZ R3, -R5, R8 ;  /* 0x0000000805037221 */ /* 0x000fe20000010100 */
[----:B------:R-:W-:-:S03]  /*1a880*/  FMNMX.FTZ R4, R167, R4, !PT ;  /* 0x00000004a7047209 */ /* 0x000fc60007810000 */
[-C--:B------:R-:W-:Y:S01]  /*1a890*/  FMUL.FTZ R2, R3, R0.reuse ;  /* 0x0000000003027220 */ /* 0x080fe20000410000 */
[-C--:B------:R-:W-:Y:S01]  /*1a8a0*/  FMUL.FTZ R3, R5, R0.reuse ;  /* 0x0000000005037220 */ /* 0x080fe20000410000 */
[----:B------:R-:W0:Y:S03]  /*1a8b0*/  SHFL.BFLY PT, R13, R4, 0x2, 0x1f ;  /* 0x0c401f00040d7f89 */ /* 0x000e2600000e0000 */
[-CC-:B------:R-:W-:Y:S01]  /*1a8c0*/  FFMA.FTZ R137, R137, R0.reuse, -R3.reuse ;  /* 0x0000000089897223 */ /* 0x180fe20000010803 */
        /* <DEDUP_REMOVED lines=13> */
[----:B------:R-:W-:Y:S01]  /*1a9a0*/  FFMA.FTZ R165, R165, R0, -R3 ;  /* 0x00000000a5a57223 */ /* 0x000fe20000010803 */
[----:B------:R-:W-:Y:S01]  /*1a9b0*/  MUFU.EX2 R2, R2 ;  /* 0x0000000200027308 */ /* 0x000fe20000000800 */
[----:B0-----:R-:W-:-:S07]  /*1a9c0*/  FMNMX.FTZ R13, R4, R13, !PT ;  /* 0x0000000d040d7209 */ /* 0x001fce0007810000 */
[----:B------:R-:W0:Y:S01]  /*1a9d0*/  MUFU.EX2 R188, R188 ;  /* 0x000000bc00bc7308 */ /* 0x000e220000000800 */
[----:B------:R-:W1:Y:S07]  /*1a9e0*/  SHFL.BFLY PT, R4, R13, 0x1, 0x1f ;  /* 0x0c201f000d047f89 */ /* 0x000e6e00000e0000 */
[----:B------:R-:W2:Y:S08]  /*1a9f0*/  MUFU.EX2 R120, R120 ;  /* 0x0000007800787308 */ /* 0x000eb00000000800 */
[----:B------:R-:W3:Y:S01]  /*1aa00*/  MUFU.EX2 R190, R190 ;  /* 0x000000be00be7308 */ /* 0x000ee20000000800 */
[----:B0-----:R-:W-:-:S07]  /*1aa10*/  FFMA.FTZ R7, R2, R7, R188 ;  /* 0x0000000702077223 */ /* 0x001fce00000100bc */
[----:B------:R-:W0:Y:S01]  /*1aa20*/  MUFU.EX2 R124, R124 ;  /* 0x0000007c007c7308 */ /* 0x000e220000000800 */
[C---:B--2---:R-:W-:Y:S01]  /*1aa30*/  FADD.FTZ R7, R120.reuse, R7 ;  /* 0x0000000778077221 */ /* 0x044fe20000010000 */
[----:B------:R-:W-:Y:S02]  /*1aa40*/  F2FP.BF16.F32.PACK_AB R188, R120, R188 ;  /* 0x000000bc78bc723e */ /* 0x000fe400000010ff */
[----:B-1----:R-:W-:Y:S01]  /*1aa50*/  FMNMX.FTZ R4, R13, R4, !PT ;  /* 0x000000040d047209 */ /* 0x002fe20007810000 */
[----:B------:R-:W-:-:S03]  /*1aa60*/  IMAD.MOV.U32 R13, RZ, RZ, 0x40000040 ;  /* 0x40000040ff0d7424 */ /* 0x000fc600078e00ff */
[----:B------:R-:W1:Y:S01]  /*1aa70*/  MUFU.EX2 R184, R184 ;  /* 0x000000b800b87308 */ /* 0x000e620000000800 */
[----:B---3--:R-:W-:-:S07]  /*1aa80*/  FADD.FTZ R7, R190, R7 ;  /* 0x00000007be077221 */ /* 0x008fce0000010000 */
[----:B------:R-:W2:Y:S01]  /*1aa90*/  MUFU.EX2 R121, R121 ;  /* 0x0000007900797308 */ /* 0x000ea20000000800 */
[C---:B0-----:R-:W-:Y:S01]  /*1aaa0*/  FADD.FTZ R7, R124.reuse, R7 ;  /* 0x000000077c077221 */ /* 0x041fe20000010000 */
[----:B------:R-:W-:-:S06]  /*1aab0*/  F2FP.BF16.F32.PACK_AB R190, R124, R190 ;  /* 0x000000be7cbe723e */ /* 0x000fcc00000010ff */
        /* <DEDUP_REMOVED lines=11> */
[-C--:B------:R-:W-:Y:S01]  /*1ab70*/  FFMA.FTZ R136, R141, R0.reuse, -R3 ;  /* 0x000000008d887223 */ /* 0x080fe20000010803 */
[-C--:B------:R-:W-:Y:S02]  /*1ab80*/  FMUL.FTZ R141, R4, R0.reuse ;  /* 0x00000000048d7220 */ /* 0x080fe40000410000 */
[----:B------:R-:W-:Y:S01]  /*1ab90*/  HGMMA.64x192x16.F32.BF16 R24, R176, gdesc[UR4].tnspB, R24, gsb0 ;  /* 0x42e00004b0187df0 */ /* 0x000fe20008001818 */
[----:B------:R-:W-:Y:S01]  /*1aba0*/  R2UR UR6, R20 ;  /* 0x00000000140672ca */ /* 0x000fe200000e0000 */
[-C--:B------:R-:W-:Y:S01]  /*1abb0*/  FFMA.FTZ R122, R122, R0.reuse, -R141 ;  /* 0x000000007a7a7223 */ /* 0x080fe2000001088d */
[----:B------:R-:W-:Y:S01]  /*1abc0*/  R2UR UR7, R21 ;  /* 0x00000000150772ca */ /* 0x000fe200000e0000 */
[----:B------:R0:W-:Y:S01]  /*1abd0*/  MUFU.EX2 R20, R137 ;  /* 0x0000008900147308 */ /* 0x0001e20000000800 */
[-C--:B------:R-:W-:Y:S01]  /*1abe0*/  FFMA.FTZ R21, R160, R0.reuse, -R3 ;  /* 0x00000000a0157223 */ /* 0x080fe20000010803 */
[-CC-:B------:R-:W-:Y:S01]  /*1abf0*/  FFMA.FTZ R189, R123, R0.reuse, -R141.reuse ;  /* 0x000000007bbd7223 */ /* 0x180fe2000001088d */
[-CC-:B------:R-:W-:Y:S01]  /*1ac00*/  FFMA.FTZ R191, R126, R0.reuse, -R141.reuse ;  /* 0x000000007ebf7223 */ /* 0x180fe2000001088d */
[-CC-:B------:R-:W-:Y:S01]  /*1ac10*/  FFMA.FTZ R140, R127, R0.reuse, -R141.reuse ;  /* 0x000000007f8c7223 */ /* 0x180fe2000001088d */
[-CC-:B------:R-:W-:Y:S01]  /*1ac20*/  FFMA.FTZ R185, R130, R0.reuse, -R141.reuse ;  /* 0x0000000082b97223 */ /* 0x180fe2000001088d */
[-CC-:B------:R-:W-:Y:S01]  /*1ac30*/  FFMA.FTZ R126, R131, R0.reuse, -R141.reuse ;  /* 0x00000000837e7223 */ /* 0x180fe2000001088d */
[-C--:B------:R-:W-:Y:S01]  /*1ac40*/  FFMA.FTZ R187, R134, R0.reuse, -R141 ;  /* 0x0000000086bb7223 */ /* 0x080fe2000001088d */
[----:B------:R-:W-:Y:S01]  /*1ac50*/  MUFU.EX2 R122, R122 ;  /* 0x0000007a007a7308 */ /* 0x000fe20000000800 */
[-C--:B0-----:R-:W-:Y:S01]  /*1ac60*/  FFMA.FTZ R137, R164, R0.reuse, -R3 ;  /* 0x00000000a4897223 */ /* 0x081fe20000010803 */
        /* <DEDUP_REMOVED lines=8> */
[----:B------:R-:W-:-:S06]  /*1acf0*/  FFMA.FTZ R166, R166, R0, -R141 ;  /* 0x00000000a6a67223 */ /* 0x000fcc000001088d */
        /* <DEDUP_REMOVED lines=21> */
[----:B-1----:R-:W-:Y:S01]  /*1ae50*/  FADD.FTZ R144, R184, R7 ;  /* 0x00000007b8907221 */ /* 0x002fe20000010000 */
[-CC-:B------:R-:W-:Y:S01]  /*1ae60*/  FFMA.FTZ R177, R146, R0.reuse, -R141.reuse ;  /* 0x0000000092b17223 */ /* 0x180fe2000001088d */
[-CC-:B------:R-:W-:Y:S01]  /*1ae70*/  FFMA.FTZ R179, R150, R0.reuse, -R141.reuse ;  /* 0x0000000096b37223 */ /* 0x180fe2000001088d */
[----:B------:R-:W-:Y:S01]  /*1ae80*/  HGMMA.64x192x16.F32.BF16 R24, R172, gdesc[UR4].tnspB, R24, gsb0 ;  /* 0x42e00004ac187df0 */ /* 0x000fe20008001818 */
[----:B------:R-:W-:Y:S01]  /*1ae90*/  R2UR UR6, R12 ;  /* 0x000000000c0672ca */ /* 0x000fe200000e0000 */
[----:B------:R-:W-:Y:S01]  /*1aea0*/  FFMA.FTZ R12, R139, R0, -R141 ;  /* 0x000000008b0c7223 */ /* 0x000fe2000001088d */
[----:B------:R-:W-:Y:S01]  /*1aeb0*/  R2UR UR7, R13 ;  /* 0x000000000d0772ca */ /* 0x000fe200000e0000 */
[----:B------:R-:W-:-:S02]  /*1aec0*/  @!P1 IMAD R13, R14, 0x8, R17 ;  /* 0x000000080e0d9824 */ /* 0x000fc400078e0211 */
[----:B------:R-:W-:Y:S01]  /*1aed0*/  FFMA.FTZ R14, R147, R0, -R141 ;  /* 0x00000000930e7223 */ /* 0x000fe2000001088d */
[----:B------:R-:W-:Y:S01]  /*1aee0*/  MUFU.EX2 R176, R176 ;  /* 0x000000b000b07308 */ /* 0x000fe20000000800 */
[----:B--2---:R-:W-:Y:S01]  /*1aef0*/  F2FP.BF16.F32.PACK_AB R184, R121, R184 ;  /* 0x000000b879b8723e */ /* 0x004fe200000010ff */
[----:B------:R-:W-:-:S05]  /*1af00*/  @!P1 VIADD R13, R13, 0x30840 ;  /* 0x000308400d0d9836 */ /* 0x000fca0000000000 */
[----:B------:R-:W-:Y:S01]  /*1af10*/  @!P1 PRMT R13, RZ, 0x654, R13 ;  /* 0x00000654ff0d9816 */ /* 0x000fe2000000000d */
        /* <DEDUP_REMOVED lines=9> */
[----:B------:R-:W-:Y:S01]  /*1afb0*/  FADD.FTZ R3, -R4, R11 ;  /* 0x0000000b04037221 */ /* 0x000fe20000010100 */
[-CC-:B------:R-:W-:Y:S01]  /*1afc0*/  FFMA.FTZ R173, R154, R0.reuse, -R141.reuse ;  /* 0x000000009aad7223 */ /* 0x180fe2000001088d */
[-C--:B------:R-:W-:Y:S01]  /*1afd0*/  FFMA.FTZ R175, R158, R0.reuse, -R141 ;  /* 0x000000009eaf7223 */ /* 0x080fe2000001088d */
[----:B------:R-:W-:Y:S01]  /*1afe0*/  HGMMA.64x192x16.F32.BF16 R24, R168, gdesc[UR4].tnspB, R24, gsb0 ;  /* 0x42e00004a8187df0 */ /* 0x000fe20008001818 */
[----:B------:R-:W-:Y:S01]  /*1aff0*/  FMUL.FTZ R3, R3, R0 ;  /* 0x0000000003037220 */ /* 0x000fe20000410000 */
[----:B------:R-:W-:Y:S08]  /*1b000*/  MUFU.EX2 R172, R172 ;  /* 0x000000ac00ac7308 */ /* 0x000ff00000000800 */
[----:B------:R-:W0:Y:S08]  /*1b010*/  MUFU.EX2 R3, R3 ;  /* 0x0000000300037308 */ /* 0x000e300000000800 */
[----:B------:R-:W-:Y:S08]  /*1b020*/  MUFU.EX2 R173, R173 ;  /* 0x000000ad00ad7308 */ /* 0x000ff00000000800 */
[----:B------:R-:W-:Y:S01]  /*1b030*/  MUFU.EX2 R174, R174 ;  /* 0x000000ae00ae7308 */ /* 0x000fe20000000800 */
[----:B0-----:R-:W-:-:S04]  /*1b040*/  FFMA.FTZ R6, R3, R6, R122 ;  /* 0x0000000603067223 */ /* 0x001fc8000001007a */
[----:B------:R-:W-:Y:S01]  /*1b050*/  FADD.FTZ R138, R189, R6 ;  /* 0x00000006bd8a7221 */ /* 0x000fe20000010000 */
[----:B------:R-:W-:Y:S01]  /*1b060*/  FFMA.FTZ R6, R151, R0, -R141 ;  /* 0x0000000097067223 */ /* 0x000fe2000001088d */
[----:B------:R-:W-:Y:S01]  /*1b070*/  F2FP.BF16.F32.PACK_AB R189, R189, R122 ;  /* 0x0000007abdbd723e */ /* 0x000fe200000010ff */
[----:B------:R-:W-:Y:S08]  /*1b080*/  MUFU.EX2 R175, R175 ;  /* 0x000000af00af7308 */ /* 0x000ff00000000800 */
[----:B------:R-:W-:Y:S08]  /*1b090*/  MUFU.EX2 R6, R6 ;  /* 0x0000000600067308 */ /* 0x000ff00000000800 */
[----:B------:R-:W0:Y:S01]  /*1b0a0*/  MUFU.EX2 R11, R165 ;  /* 0x000000a5000b7308 */ /* 0x000e220000000800 */
[----:B------:R-:W-:-:S02]  /*1b0b0*/  WARPGROUP.DEPBAR.LE gsb0, 0x0 ;  /* 0x00008000000079c5 */ /* 0x000fc40000010000 */
[----:B------:R1:W-:Y:S01]  /*1b0c0*/  @!P1 SYNCS.ARRIVE.TRANS64.RED.A1T0 RZ, [R13+URZ], RZ ;  /* 0x000000ff0dff99a7 */ /* 0x0003e2000810043f */
[----:B0-----:R-:W-:Y:S02]  /*1b0d0*/  F2FP.BF16.F32.PACK_AB R170, R11, R137 ;  /* 0x000000890baa723e */ /* 0x001fe400000010ff */
[----:B------:R-:W-:Y:S02]  /*1b0e0*/  F2FP.BF16.F32.PACK_AB R168, R133, R21 ;  /* 0x0000001585a8723e */ /* 0x000fe400000010ff */
[----:B------:R-:W-:Y:S01]  /*1b0f0*/  F2FP.BF16.F32.PACK_AB R169, R163, R162 ;  /* 0x000000a2a3a9723e */ /* 0x000fe200000010ff */
[----:B-1----:R-:W-:Y:S01]  /*1b100*/  FADD.FTZ R13, R191, R138 ;  /* 0x0000008abf0d7221 */ /* 0x002fe20000010000 */
[-CC-:B------:R-:W-:Y:S01]  /*1b110*/  FFMA.FTZ R138, R155, R0.reuse, -R141.reuse ;  /* 0x000000009b8a7223 */ /* 0x180fe2000001088d */
[----:B------:R-:W-:Y:S01]  /*1b120*/  FFMA.FTZ R141, R167, R0, -R141 ;  /* 0x00000000a78d7223 */ /* 0x000fe2000001088d */
[----:B------:R0:W-:Y:S01]  /*1b130*/  @!P1 SYNCS.ARRIVE.TRANS64.RED.A1T0 RZ, [R200+URZ], RZ ;  /* 0x000000ffc8ff99a7 */ /* 0x0001e2000810043f */
[C---:B------:R-:W-:Y:S01]  /*1b140*/  FADD.FTZ R142, R140.reuse, R13 ;  /* 0x0000000d8c8e7221 */ /* 0x040fe20000010000 */
        /* <DEDUP_REMOVED lines=8> */
[----:B------:R-:W-:Y:S01]  /*1b1d0*/  F2FP.BF16.F32.PACK_AB R185, R126, R185 ;  /* 0x000000b97eb9723e */ /* 0x000fe200000010ff */
[----:B------:R-:W2:Y:S01]  /*1b1e0*/  MUFU.EX2 R141, R141 ;  /* 0x0000008d008d7308 */ /* 0x000ea20000000800 */
        /* <DEDUP_REMOVED lines=10> */
[C---:B------:R-:W-:Y:S01]  /*1b290*/  FADD.FTZ R13, R136.reuse, R13 ;  /* 0x0000000d880d7221 */ /* 0x040fe20000010000 */
[----:B------:R-:W-:Y:S02]  /*1b2a0*/  F2FP.BF16.F32.PACK_AB R182, R136, R182 ;  /* 0x000000b688b6723e */ /* 0x000fe400000010ff */
[----:B------:R-:W-:Y:S01]  /*1b2b0*/  FADD.FTZ R7, R183, R120 ;  /* 0x00000078b7077221 */ /* 0x000fe20000010000 */
[----:B------:R-:W-:Y:S01]  /*1b2c0*/  FADD.FTZ R124, R176, R13 ;  /* 0x0000000db07c7221 */ /* 0x000fe20000010000 */
[----:B------:R-:W3:Y:S01]  /*1b2d0*/  MUFU.EX2 R120, R159 ;  /* 0x0000009f00787308 */ /* 0x000ee20000000800 */
[C---:B------:R-:W-:Y:S01]  /*1b2e0*/  F2FP.BF16.F32.PACK_AB R183, R134.reuse, R183 ;  /* 0x000000b786b7723e */ /* 0x040fe200000010ff */
        /* <DEDUP_REMOVED lines=14> */
[----:B------:R-:W-:Y:S01]  /*1b3d0*/  F2FP.BF16.F32.PACK_AB R172, R129, R172 ;  /* 0x000000ac81ac723e */ /* 0x000fe200000010ff */
[----:B------:R-:W-:Y:S02]  /*1b3e0*/  IMAD.MOV.U32 R12, RZ, RZ, R194 ;  /* 0x000000ffff0c7224 */ /* 0x000fe400078e00c2 */
[----:B------:R-:W-:Y:S01]  /*1b3f0*/  FADD.FTZ R7, R173, R8 ;  /* 0x00000008ad077221 */ /* 0x000fe20000010000 */
[----:B------:R-:W-:Y:S01]  /*1b400*/  FADD.FTZ R13, R174, R13 ;  /* 0x0000000dae0d7221 */ /* 0x000fe20000010000 */
[C---:B-1----:R-:W-:Y:S02]  /*1b410*/  F2FP.BF16.F32.PACK_AB R173, R138.reuse, R173 ;  /* 0x000000ad8aad723e */ /* 0x042fe400000010ff */
[----:B------:R-:W-:Y:S01]  /*1b420*/  FADD.FTZ R8, R138, R7 ;  /* 0x000000078a087221 */ /* 0x000fe20000010000 */
[----:B------:R-:W-:-:S02]  /*1b430*/  F2FP.BF16.F32.PACK_AB R174, R132, R174 ;  /* 0x000000ae84ae723e */ /* 0x000fc400000010ff */
[----:B--2---:R-:W-:Y:S01]  /*1b440*/  F2FP.BF16.F32.PACK_AB R171, R141, R166 ;  /* 0x000000a68dab723e */ /* 0x004fe200000010ff */
[----:B------:R-:W-:Y:S01]  /*1b450*/  FADD.FTZ R7, R175, R8 ;  /* 0x00000008af077221 */ /* 0x000fe20000010000 */
[----:B------:R-:W-:Y:S01]  /*1b460*/  FADD.FTZ R8, R132, R13 ;  /* 0x0000000d84087221 */ /* 0x000fe20000010000 */
[C---:B---3--:R-:W-:Y:S01]  /*1b470*/  F2FP.BF16.F32.PACK_AB R175, R120.reuse, R175 ;  /* 0x000000af78af723e */ /* 0x048fe200000010ff */
[----:B------:R-:W-:Y:S02]  /*1b480*/  IMAD.MOV.U32 R13, RZ, RZ, R23 ;  /* 0x000000ffff0d7224 */ /* 0x000fe400078e0017 */
[----:B------:R-:W-:Y:S01]  /*1b490*/  FADD.FTZ R7, R120, R7 ;  /* 0x0000000778077221 */ /* 0x000fe20000010000 */
[----:B------:R-:W-:-:S03]  /*1b4a0*/  FADD.FTZ R8, R21, R8 ;  /* 0x0000000815087221 */ /* 0x000fc60000010000 */
[----:B------:R-:W-:Y:S01]  /*1b4b0*/  FADD.FTZ R7, R162, R7 ;  /* 0x00000007a2077221 */ /* 0x000fe20000010000 */
[----:B------:R-:W-:-:S03]  /*1b4c0*/  FADD.FTZ R8, R133, R8 ;  /* 0x0000000885087221 */ /* 0x000fc60000010000 */
[----:B------:R-:W-:Y:S01]  /*1b4d0*/  FADD.FTZ R7, R163, R7 ;  /* 0x00000007a3077221 */ /* 0x000fe20000010000 */
[----:B------:R-:W-:-:S03]  /*1b4e0*/  FADD.FTZ R8, R137, R8 ;  /* 0x0000000889087221 */ /* 0x000fc60000010000 */
[----:B------:R-:W-:Y:S01]  /*1b4f0*/  FADD.FTZ R6, R166, R7 ;  /* 0x00000007a6067221 */ /* 0x000fe20000010000 */
[----:B------:R-:W-:Y:S01]  /*1b500*/  FADD.FTZ R7, R11, R8 ;  /* 0x000000080b077221 */ /* 0x000fe20000010000 */
[----:B------:R-:W-:Y:S02]  /*1b510*/  IMAD.MOV.U32 R11, RZ, RZ, R4 ;  /* 0x000000ffff0b7224 */ /* 0x000fe400078e0004 */
[----:B------:R-:W-:Y:S01]  /*1b520*/  FADD.FTZ R6, R141, R6 ;  /* 0x000000068d067221 */ /* 0x000fe20000010000 */
[----:B------:R-:W-:Y:S01]  /*1b530*/  IMAD.MOV.U32 R8, RZ, RZ, R5 ;  /* 0x000000ffff087224 */ /* 0x000fe200078e0005 */
[----:B0-----:R-:W-:Y:S06]  /*1b540*/  @P2 BRA `(.L_x_1563) ;  /* 0xffffffdc00902947 */ /* 0x001fec000383ffff */
[----:B------:R-:W-:Y:S05]  /*1b550*/  BSYNC B1 ;  /* 0x0000000000017941 */ /* 0x000fea0003800000 */
.L_x_1552:
[----:B------:R-:W-:Y:S05]  /*1b560*/  BSYNC B0 ;  /* 0x0000000000007941 */ /* 0x000fea0003800000 */
.L_x_1551:
[----:B------:R-:W-:Y:S01]  /*1b570*/  ISETP.GE.AND P2, PT, R9, R212, PT ;  /* 0x000000d40900720c */ /* 0x000fe20003f46270 */
[----:B------:R-:W-:-:S12]  /*1b580*/  BSSY B0, `(.L_x_1564) ;  /* 0x000034c000007945 */ /* 0x000fd80003800000 */
[----:B------:R-:W-:Y:S05]  /*1b590*/  @!P2 BRA `(.L_x_1565) ;  /* 0x000000340028a947 */ /* 0x000fea0003800000 */
[----:B------:R-:W-:Y:S02]  /*1b5a0*/  IMAD R20, R201, 0x80, R216 ;  /* 0x00000080c9147824 */ /* 0x000fe400078e02d8 */
[----:B------:R-:W-:Y:S02]  /*1b5b0*/  IMAD.MOV.U32 R8, RZ, RZ, R4 ;  /* 0x000000ffff087224 */ /* 0x000fe400078e0004 */
[----:B------:R-:W-:Y:S02]  /*1b5c0*/  VIADD R20, R20, 0x8 ;  /* 0x0000000814147836 */ /* 0x000fe40000000000 */
[----:B------:R-:W-:Y:S02]  /*1b5d0*/  IMAD.MOV.U32 R11, RZ, RZ, R5 ;  /* 0x000000ffff0b7224 */ /* 0x000fe400078e0005 */
[----:B------:R-:W-:Y:S01]  /*1b5e0*/  IMAD.MOV.U32 R12, RZ, RZ, R194 ;  /* 0x000000ffff0c7224 */ /* 0x000fe200078e00c2 */
[----:B------:R-:W-:Y:S01]  /*1b5f0*/  IADD3 R20, R20, R196, -R197 ;  /* 0x000000c414147210 */ /* 0x000fe20007ffe8c5 */
[----:B------:R-:W-:-:S07]  /*1b600*/  IMAD.MOV.U32 R13, RZ, RZ, R23 ;  /* 0x000000ffff0d7224 */ /* 0x000fce00078e0017 */
.L_x_1584:
[----:B------:R-:W-:-:S05]  /*1b610*/  VIADD R0, R13, 0x1 ;  /* 0x000000010d007836 */ /* 0x000fca0000000000 */
[----:B------:R-:W-:-:S04]  /*1b620*/  ISETP.NE.AND P2, PT, R0, 0x2, PT ;  /* 0x000000020000780c */ /* 0x000fc80003f45270 */
[----:B------:R-:W-:Y:S02]  /*1b630*/  SEL R5, RZ, 0x1, P2 ;  /* 0x00000001ff057807 */ /* 0x000fe40001000000 */
[----:B------:R-:W-:Y:S02]  /*1b640*/  SEL R23, R0, RZ, P2 ;  /* 0x000000ff00177207 */ /* 0x000fe40001000000 */
[----:B------:R-:W-:Y:S01]  /*1b650*/  LOP3.LUT R194, R12, R5, RZ, 0x3c, !PT ;  /* 0x000000050cc27212 */ /* 0x000fe200078e3cff */
[----:B------:R-:W-:Y:S06]  /*1b660*/  @!P0 BRA `(.L_x_1566) ;  /* 0x0000000000048947 */ /* 0x000fec0003800000 */
[----:B------:R-:W-:Y:S01]  /*1b670*/  BPT.TRAP 0x1 ;  /* 0x000000040000795c */ /* 0x000fe20000300000 */
.L_x_1566:
[----:B------:R-:W-:Y:S01]  /*1b680*/  IMAD R0, R23, 0x8, R17 ;  /* 0x0000000817007824 */ /* 0x000fe200078e0211 */
[----:B------:R-:W-:-:S04]  /*1b690*/  SHF.L.U32 R15, R194, 0x1f, RZ ;  /* 0x0000001fc20f7819 */ /* 0x000fc800000006ff */
[----:B------:R0:W1:Y:S01]  /*1b6a0*/  SYNCS.PHASECHK.TRANS64.TRYWAIT P2, [R0+URZ+0x30830], R15 ;  /* 0x0308300f000075a7 */ /* 0x000062000804017f */
[----:B------:R-:W-:Y:S05]  /*1b6b0*/  @!P0 BRA `(.L_x_1567) ;  /* 0x0000000000048947 */ /* 0x000fea0003800000 */
[----:B------:R-:W-:Y:S01]  /*1b6c0*/  BPT.TRAP 0x1 ;  /* 0x000000040000795c */ /* 0x000fe20000300000 */
.L_x_1567:
[----:B------:R-:W-:Y:S01]  /*1b6d0*/  BSSY B1, `(.L_x_1568) ;  /* 0x0000006000017945 */ /* 0x000fe20003800000 */
[----:B------:R-:W-:Y:S02]  /*1b6e0*/  IMAD R4, R23, 0x900, R10 ;  /* 0x0000090017047824 */ /* 0x000fe400078e020a */
[----:B------:R-:W-:Y:S01]  /*1b6f0*/  IMAD.MOV.U32 R5, RZ, RZ, 0x40000040 ;  /* 0x40000040ff057424 */ /* 0x000fe200078e00ff */
[----:B-1----:R-:W-:Y:S06]  /*1b700*/  @P2 BRA `(.L_x_1569) ;  /* 0x0000000000082947 */ /* 0x002fec0003800000 */
[----:B------:R-:W1:Y:S02]  /*1b710*/  SYNCS.PHASECHK.TRANS64.TRYWAIT P2, [R0+URZ+0x30830], R15 ;  /* 0x0308300f000075a7 */ /* 0x000e64000804017f */
[----:B-1----:R-:W-:Y:S05]  /*1b720*/  @!P2 BRA `(.L_x_1570) ;  /* 0x000000dc00e4a947 */ /* 0x002fea0003800000 */
.L_x_1569:
[----:B------:R-:W-:Y:S05]  /*1b730*/  BSYNC B1 ;  /* 0x0000000000017941 */ /* 0x000fea0003800000 */
.L_x_1568:
        /* <DEDUP_REMOVED lines=217> */
.L_x_1571:
[----:B------:R-:W-:Y:S01]  /*1c4d0*/  SHF.L.U32 R2, R12, 0x1f, RZ ;  /* 0x0000001f0c027819 */ /* 0x000fe200000006ff */
[----:B------:R-:W-:-:S04]  /*1c4e0*/  IMAD R12, R13, 0x8, R17 ;  /* 0x000000080d0c7824 */ /* 0x000fc800078e0211 */
[----:B------:R0:W1:Y:S01]  /*1c4f0*/  SYNCS.PHASECHK.TRANS64.TRYWAIT P2, [R12+URZ+0x30850], R2 ;  /* 0x030850020c0075a7 */ /* 0x000062000804017f */
[----:B------:R-:W-:Y:S05]  /*1c500*/  @!P0 BRA `(.L_x_1572) ;  /* 0x0000000000048947 */ /* 0x000fea0003800000 */
[----:B------:R-:W-:Y:S01]  /*1c510*/  BPT.TRAP 0x1 ;  /* 0x000000040000795c */ /* 0x000fe20000300000 */
.L_x_1572:
        /* <DEDUP_REMOVED lines=9> */
.L_x_1574:
[----:B------:R-:W-:Y:S05]  /*1c5b0*/  BSYNC B1 ;  /* 0x0000000000017941 */ /* 0x000fea0003800000 */
.L_x_1573:
[----:B01----:R-:W-:Y:S01]  /*1c5c0*/  IMAD.MOV.U32 R2, RZ, RZ, R4 ;  /* 0x000000ffff027224 */ /* 0x003fe200078e0004 */
[----:B------:R-:W-:Y:S01]  /*1c5d0*/  WARPGROUP.ARRIVE ;  /* 0x00000000000079c5 */ /* 0x000fe20000000000 */
[----:B------:R-:W-:Y:S01]  /*1c5e0*/  IMAD.MOV.U32 R3, RZ, RZ, 0x40000040 ;  /* 0x40000040ff037424 */ /* 0x000fe200078e00ff */
[----:B------:R-:W-:Y:S01]  /*1c5f0*/  ISETP.GE.AND P2, PT, R202, 0x1, PT ;  /* 0x00000001ca00780c */ /* 0x000fe20003f46270 */
[----:B-----5:R-:W-:Y:S01]  /*1c600*/  IMAD R21, R9, -0x60, RZ ;  /* 0xffffffa009157824 */ /* 0x020fe200078e02ff */
[----:B------:R-:W-:Y:S01]  /*1c610*/  R2UR UR6, R2 ;  /* 0x00000000020672ca */ /* 0x000fe200000e0000 */
[----:B------:R-:W-:Y:S01]  /*1c620*/  VIADD R2, R4, 0x80 ;  /* 0x0000008004027836 */ /* 0x000fe20000000000 */
[----:B------:R-:W-:Y:S01]  /*1c630*/  R2UR UR7, R3 ;  /* 0x00000000030772ca */ /* 0x000fe200000e0000 */
[----:B------:R-:W-:Y:S01]  /*1c640*/  IMAD.MOV.U32 R3, RZ, RZ, 0x40000040 ;  /* 0x40000040ff037424 */ /* 0x000fe200078e00ff */
[----:B------:R-:W-:Y:S01]  /*1c650*/  ULOP3.LUT UR4, URZ, UR51, URZ, 0x33, !UPT ;  /* 0x000000333f047292 */ /* 0x000fe2000f8e333f */
[----:B------:R-:W-:-:S05]  /*1c660*/  @!P1 VIADD R0, R0, 0x30840 ;  /* 0x0003084000009836 */ /* 0x000fca0000000000 */
[----:B------:R-:W-:-:S05]  /*1c670*/  @!P1 PRMT R0, RZ, 0x654, R0 ;  /* 0x00000654ff009816 */ /* 0x000fca0000000000 */
        /* <DEDUP_REMOVED lines=26> */
[----:B------:R-:W-:Y:S01]  /*1c820*/  IMAD R4, R201, 0x80, R216 ;  /* 0x00000080c9047824 */ /* 0x000fe200078e02d8 */
[----:B------:R-:W-:Y:S02]  /*1c830*/  WARPGROUP.DEPBAR.LE gsb0, 0x0 ;  /* 0x00008000000079c5 */ /* 0x000fe40000010000 */
[----:B------:R-:W-:-:S11]  /*1c840*/  WARPGROUP.ARRIVE ;  /* 0x00000000000079c5 */ /* 0x000fd60000000000 */
[----:B------:R-:W-:Y:S01]  /*1c850*/  HGMMA.64x192x16.F32.BF16 R24, R172, gdesc[UR4].tnspB, R24, gsb0 ;  /* 0x42e00004ac187df0 */ /* 0x000fe20008001818 */
[----:B------:R-:W-:Y:S02]  /*1c860*/  R2UR UR6, R2 ;  /* 0x00000000020672ca */ /* 0x000fe400000e0000 */
[----:B------:R-:W-:Y:S02]  /*1c870*/  R2UR UR7, R3 ;  /* 0x00000000030772ca */ /* 0x000fe400000e0000 */
[----:B------:R-:W-:-:S05]  /*1c880*/  IADD3 R2, R21, 0x1, R196 ;  /* 0x0000000115027810 */ /* 0x000fca0007ffe0c4 */
[----:B------:R-:W-:-:S04]  /*1c890*/  IMAD.IADD R3, R2, 0x1, -R197 ;  /* 0x0000000102037824 */ /* 0x000fc800078e0ac5 */
[----:B------:R-:W-:-:S04]  /*1c8a0*/  IMAD R3, R206, -0x2, R3 ;  /* 0xfffffffece037824 */ /* 0x000fc800078e0203 */
[C---:B------:R-:W-:Y:S02]  /*1c8b0*/  VIADD R15, R3.reuse, UR50 ;  /* 0x00000032030f7c36 */ /* 0x040fe40008000000 */
[----:B------:R-:W-:Y:S02]  /*1c8c0*/  VIADD R14, R3, UR4 ;  /* 0x00000004030e7c36 */ /* 0x000fe40008000000 */
[C---:B------:R-:W-:Y:S02]  /*1c8d0*/  IMAD.IADD R13, R4.reuse, 0x1, R15 ;  /* 0x00000001040d7824 */ /* 0x040fe400078e020f */
[----:B------:R-:W-:Y:S01]  /*1c8e0*/  IMAD.IADD R5, R4, 0x1, R14 ;  /* 0x0000000104057824 */ /* 0x000fe200078e020e */
[----:B------:R-:W-:Y:S02]  /*1c8f0*/  WARPGROUP.DEPBAR.LE gsb0, 0x0 ;  /* 0x00008000000079c5 */ /* 0x000fe40000010000 */
[----:B------:R-:W-:-:S06]  /*1c900*/  WARPGROUP.ARRIVE ;  /* 0x00000000000079c5 */ /* 0x000fcc0000000000 */
[----:B------:R-:W-:Y:S03]  /*1c910*/  HGMMA.64x192x16.F32.BF16 R24, R168, gdesc[UR4].tnspB, R24, gsb0 ;  /* 0x42e00004a8187df0 */ /* 0x000fe60008001818 */
[----:B------:R-:W-:Y:S02]  /*1c920*/  WARPGROUP.DEPBAR.LE gsb0, 0x0 ;  /* 0x00008000000079c5 */ /* 0x000fe40000010000 */
[----:B------:R0:W-:Y:S02]  /*1c930*/  @!P1 SYNCS.ARRIVE.TRANS64.RED.A1T0 RZ, [R0+URZ], RZ ;  /* 0x000000ff00ff99a7 */ /* 0x0001e4000810043f */
[----:B0-----:R-:W-:Y:S01]  /*1c940*/  IMAD R0, R206, -0x2, R21 ;  /* 0xfffffffece007824 */ /* 0x001fe200078e0215 */
[----:B------:R-:W-:Y:S06]  /*1c950*/  @!P2 BRA `(.L_x_1576) ;  /* 0x000000000058a947 */ /* 0x000fec0003800000 */
[----:B------:R-:W-:Y:S01]  /*1c960*/  IADD3 R168, R4, R196, -R197 ;  /* 0x000000c404a87210 */ /* 0x000fe20007ffe8c5 */
[----:B------:R-:W-:Y:S03]  /*1c970*/  BSSY B1, `(.L_x_1577) ;  /* 0x0000011000017945 */ /* 0x000fe60003800000 */
        /* <DEDUP_REMOVED lines=10> */
.L_x_1578:
[----:B------:R-:W-:Y:S01]  /*1ca20*/  IMAD.U32 R170, RZ, RZ, UR39 ;  /* 0x00000027ffaa7e24 */ /* 0x000fe2000f8e00ff */
[----:B------:R-:W-:-:S04]  /*1ca30*/  IADD3 R169, R4, R196, -R197 ;  /* 0x000000c404a97210 */ /* 0x000fc80007ffe8c5 */
[----:B------:R-:W-:-:S13]  /*1ca40*/  ISETP.NE.AND P2, PT, R170, 0x1, PT ;  /* 0x00000001aa00780c */ /* 0x000fda0003f45270 */
[----:B------:R-:W0:Y:S02]  /*1ca50*/  @P2 LDC.64 R2, c[0x0][0x9e8] ;  /* 0x00027a00ff022b82 */ /* 0x000e240000000a00 */
[----:B0-----:R-:W-:-:S05]  /*1ca60*/  @P2 IMAD.HI.U32 R2, R169, R2, RZ ;  /* 0x00000002a9022227 */ /* 0x001fca00078e00ff */
[----:B------:R-:W-:-:S07]  /*1ca70*/  @P2 SHF.R.U32.HI R169, RZ, R3, R2 ;  /* 0x00000003ffa92219 */ /* 0x000fce0000011602 */
.L_x_1579:
[----:B------:R-:W-:Y:S05]  /*1ca80*/  BSYNC B1 ;  /* 0x0000000000017941 */ /* 0x000fea0003800000 */
.L_x_1577:
[----:B------:R-:W-:-:S05]  /*1ca90*/  IMAD R2, R169, R170, R0 ;  /* 0x000000aaa9027224 */ /* 0x000fca00078e0200 */
[----:B------:R-:W-:Y:S02]  /*1caa0*/  VIADDMNMX R13, R2, R170, R13, PT ;  /* 0x000000aa020d7246 */ /* 0x000fe4000380010d */
[----:B------:R-:W-:-:S07]  /*1cab0*/  VIMNMX R5, R5, R2, !PT ;  /* 0x0000000205057248 */ /* 0x000fce0007fe0100 */
.L_x_1576:
[C---:B------:R-:W-:Y:S02]  /*1cac0*/  ISETP.GE.AND P2, PT, R21.reuse, 0x2, PT ;  /* 0x000000021500780c */ /* 0x040fe40003f46270 */
[----:B------:R-:W-:Y:S02]  /*1cad0*/  ISETP.GE.AND P3, PT, R21, 0x9, PT ;  /* 0x000000091500780c */ /* 0x000fe40003f66270 */
[----:B------:R-:W-:Y:S02]  /*1cae0*/  ISETP.GT.AND P5, PT, R5, 0x1, !P2 ;  /* 0x000000010500780c */ /* 0x000fe400057a4270 */
        /* <DEDUP_REMOVED lines=135> */
[----:B------:R-:W-:-:S13]  /*1d360*/  ISETP.GE.AND P6, PT, R202, 0x1, PT ;  /* 0x00000001ca00780c */ /* 0x000fda0003fc6270 */
[----:B------:R-:W-:Y:S05]  /*1d370*/  @!P6 BRA `(.L_x_1580) ;  /* 0x00000000005ce947 */ /* 0x000fea0003800000 */
[----:B------:R-:W-:Y:S01]  /*1d380*/  ISETP.GT.AND P6, PT, R20, -0x1, PT ;  /* 0xffffffff1400780c */ /* 0x000fe20003fc4270 */
[----:B------:R-:W-:-:S12]  /*1d390*/  BSSY B1, `(.L_x_1581) ;  /* 0x0000012000017945 */ /* 0x000fd80003800000 */
[----:B------:R-:W-:Y:S05]  /*1d3a0*/  @P6 BRA `(.L_x_1582) ;  /* 0x0000000000286947 */ /* 0x000fea0003800000 */
[----:B------:R-:W-:Y:S02]  /*1d3b0*/  IMAD.U32 R13, RZ, RZ, UR39 ;  /* 0x00000027ff0d7e24 */ /* 0x000fe4000f8e00ff */
[----:B------:R-:W-:-:S03]  /*1d3c0*/  VIADD R4, R4, 0x8 ;  /* 0x0000000804047836 */ /* 0x000fc60000000000 */
[----:B------:R-:W-:Y:S02]  /*1d3d0*/  ISETP.NE.AND P6, PT, R13, 0x1, PT ;  /* 0x000000010d00780c */ /* 0x000fe40003fc5270 */
[----:B------:R-:W-:-:S04]  /*1d3e0*/  IADD3 R4, R4, R196, -R197 ;  /* 0x000000c404047210 */ /* 0x000fc80007ffe8c5 */
[----:B------:R-:W-:-:S07]  /*1d3f0*/  LOP3.LUT R5, RZ, R4, RZ, 0x33, !PT ;  /* 0x00000004ff057212 */ /* 0x000fce00078e33ff */
[----:B------:R-:W0:Y:S02]  /*1d400*/  @P6 LDC.64 R2, c[0x0][0x9e8] ;  /* 0x00027a00ff026b82 */ /* 0x000e240000000a00 */
[----:B0-----:R-:W-:-:S05]  /*1d410*/  @P6 IMAD.HI.U32 R2, R5, R2, RZ ;  /* 0x0000000205026227 */ /* 0x001fca00078e00ff */
[----:B------:R-:W-:-:S04]  /*1d420*/  @P6 SHF.R.U32.HI R5, RZ, R3, R2 ;  /* 0x00000003ff056219 */ /* 0x000fc80000011602 */
[----:B------:R-:W-:Y:S01]  /*1d430*/  LOP3.LUT R5, RZ, R5, RZ, 0x33, !PT ;  /* 0x00000005ff057212 */ /* 0x000fe200078e33ff */
[----:B------:R-:W-:Y:S06]  /*1d440*/  BRA `(.L_x_1583) ;  /* 0x0000000000187947 */ /* 0x000fec0003800000 */
.L_x_1582:
[----:B------:R-:W-:Y:S02]  /*1d450*/  IMAD.U32 R13, RZ, RZ, UR39 ;  /* 0x00000027ff0d7e24 */ /* 0x000fe4000f8e00ff */
[----:B------:R-:W-:-:S03]  /*1d460*/  IMAD.MOV.U32 R5, RZ, RZ, R20 ;  /* 0x000000ffff057224 */ /* 0x000fc600078e0014 */
[----:B------:R-:W-:-:S13]  /*1d470*/  ISETP.NE.AND P6, PT, R13, 0x1, PT ;  /* 0x000000010d00780c */ /* 0x000fda0003fc5270 */
[----:B------:R-:W0:Y:S02]  /*1d480*/  @P6 LDC.64 R2, c[0x0][0x9e8] ;  /* 0x00027a00ff026b82 */ /* 0x000e240000000a00 */
[----:B0-----:R-:W-:-:S05]  /*1d490*/  @P6 IMAD.HI.U32 R2, R20, R2, RZ ;  /* 0x0000000214026227 */ /* 0x001fca00078e00ff */
[----:B------:R-:W-:-:S07]  /*1d4a0*/  @P6 SHF.R.U32.HI R5, RZ, R3, R2 ;  /* 0x00000003ff056219 */ /* 0x000fce0000011602 */
.L_x_1583:
[----:B------:R-:W-:Y:S05]  /*1d4b0*/  BSYNC B1 ;  /* 0x0000000000017941 */ /* 0x000fea0003800000 */
.L_x_1581:
[----:B------:R-:W-:-:S05]  /*1d4c0*/  IMAD R0, R5, R13, R0 ;  /* 0x0000000d05007224 */ /* 0x000fca00078e0200 */
[----:B------:R-:W-:Y:S02]  /*1d4d0*/  VIADDMNMX R15, R0, R13, R15, PT ;  /* 0x0000000d000f7246 */ /* 0x000fe4000380010f */
[----:B------:R-:W-:-:S07]  /*1d4e0*/  VIMNMX R14, R14, R0, !PT ;  /* 0x000000000e0e7248 */ /* 0x000fce0007fe0100 */
.L_x_1580:
[----:B------:R-:W-:Y:S01]  /*1d4f0*/  ISETP.GT.AND P2, PT, R14, 0x1, !P2 ;  /* 0x000000010e00780c */ /* 0x000fe20005744270 */
[----:B------:R-:W-:Y:S01]  /*1d500*/  @!P1 VIADD R12, R12, 0x30860 ;  /* 0x000308600c0c9836 */ /* 0x000fe20000000000 */
[----:B------:R-:W-:Y:S02]  /*1d510*/  LOP3.LUT P6, RZ, R16, 0x8000, RZ, 0xc0, !PT ;  /* 0x0000800010ff7812 */ /* 0x000fe400078cc0ff */
[----:B------:R-:W-:Y:S02]  /*1d520*/  ISETP.LT.OR P2, PT, R15, 0x2, P2 ;  /* 0x000000020f00780c */ /* 0x000fe40001741670 */
[----:B------:R-:W-:Y:S02]  /*1d530*/  ISETP.GT.AND P3, PT, R14, 0x8, !P3 ;  /* 0x000000080e00780c */ /* 0x000fe40005f64270 */
[----:B------:R-:W-:Y:S02]  /*1d540*/  FSEL R123, R123, -INF , !P2 ;  /* 0xff8000007b7b7808 */ /* 0x000fe40005000000 */
[----:B------:R-:W-:-:S02]  /*1d550*/  LOP3.LUT P2, RZ, R16, 0x4, RZ, 0xc0, !PT ;  /* 0x0000000410ff7812 */ /* 0x000fc4000784c0ff */
[C---:B------:R-:W-:Y:S02]  /*1d560*/  ISETP.LT.OR P3, PT, R15.reuse, 0x9, P3 ;  /* 0x000000090f00780c */ /* 0x040fe40001f61670 */
[----:B------:R-:W-:Y:S02]  /*1d570*/  ISETP.GT.AND P2, PT, R14, 0x9, !P2 ;  /* 0x000000090e00780c */ /* 0x000fe40005744270 */
[----:B------:R-:W-:Y:S02]  /*1d580*/  FSEL R126, R126, -INF , !P3 ;  /* 0xff8000007e7e7808 */ /* 0x000fe40005800000 */
[----:B------:R-:W-:Y:S02]  /*1d590*/  ISETP.LT.OR P2, PT, R15, 0xa, P2 ;  /* 0x0000000a0f00780c */ /* 0x000fe40001741670 */
[----:B------:R-:W-:Y:S02]  /*1d5a0*/  LOP3.LUT P3, RZ, R16, 0x4000, RZ, 0xc0, !PT ;  /* 0x0000400010ff7812 */ /* 0x000fe4000786c0ff */
[----:B------:R-:W-:-:S02]  /*1d5b0*/  FSEL R127, R127, -INF , !P2 ;  /* 0xff8000007f7f7808 */ /* 0x000fc40005000000 */
[----:B------:R-:W-:Y:S02]  /*1d5c0*/  LOP3.LUT P2, RZ, R16, 0x8, RZ, 0xc0, !PT ;  /* 0x0000000810ff7812 */ /* 0x000fe4000784c0ff */
[----:B------:R-:W-:Y:S02]  /*1d5d0*/  FMNMX.FTZ R0, R120, R11, !PT ;  /* 0x0000000b78007209 */ /* 0x000fe40007810000 */
[----:B------:R-:W-:Y:S02]  /*1d5e0*/  ISETP.GT.AND P2, PT, R14, 0x10, !P2 ;  /* 0x000000100e00780c */ /* 0x000fe40005744270 */
[----:B------:R-:W-:Y:S02]  /*1d5f0*/  FMNMX.FTZ R3, R121, R0, !PT ;  /* 0x0000000079037209 */ /* 0x000fe40007810000 */
[----:B------:R-:W-:Y:S02]  /*1d600*/  ISETP.LT.OR P2, PT, R15, 0x11, P2 ;  /* 0x000000110f00780c */ /* 0x000fe40001741670 */
[----:B------:R-:W-:-:S02]  /*1d610*/  FMNMX.FTZ R0, R124, R3, !PT ;  /* 0x000000037c007209 */ /* 0x000fc40007810000 */
        /* <DEDUP_REMOVED lines=58> */
[C---:B------:R-:W-:Y:S02]  /*1d9c0*/  ISETP.GT.AND P4, PT, R14.reuse, 0x51, !P4 ;  /* 0x000000510e00780c */ /* 0x040fe40006784270 */
[----:B------:R-:W-:Y:S02]  /*1d9d0*/  ISETP.LT.OR P2, PT, R15, 0x32, P2 ;  /* 0x000000320f00780c */ /* 0x000fe40001741670 */
[----:B------:R-:W-:Y:S02]  /*1d9e0*/  ISETP.GT.AND P5, PT, R14, 0x58, !P5 ;  /* 0x000000580e00780c */ /* 0x000fe40006fa4270 */
[----:B------:R-:W-:-:S02]  /*1d9f0*/  FSEL R147, R147, -INF , !P2 ;  /* 0xff80000093937808 */ /* 0x000fc40005000000 */
[----:B------:R-:W-:Y:S02]  /*1da00*/  LOP3.LUT P2, RZ, R16, 0x400, RZ, 0xc0, !PT ;  /* 0x0000040010ff7812 */ /* 0x000fe4000784c0ff */
[C---:B------:R-:W-:Y:S02]  /*1da10*/  ISETP.LT.OR P4, PT, R15.reuse, 0x52, P4 ;  /* 0x000000520f00780c */ /* 0x040fe40002781670 */
        /* <DEDUP_REMOVED lines=43> */
[-CC-:B------:R-:W-:Y:S01]  /*1dcd0*/  FFMA.FTZ R13, R121, R0.reuse, -R3.reuse ;  /* 0x00000000790d7223 */ /* 0x180fe20000010803 */
[----:B------:R-:W-:Y:S01]  /*1dce0*/  FMNMX.FTZ R2, R126, R21, !PT ;  /* 0x000000157e027209 */ /* 0x000fe20007810000 */
[-CC-:B------:R-:W-:Y:S01]  /*1dcf0*/  FFMA.FTZ R188, R120, R0.reuse, -R3.reuse ;  /* 0x0000000078bc7223 */ /* 0x180fe20000010803 */
[----:B------:R-:W-:Y:S01]  /*1dd00*/  FSEL R167, R167, -INF , !P3 ;  /* 0xff800000a7a77808 */ /* 0x000fe20005800000 */
        /* <DEDUP_REMOVED lines=23> */
[----:B------:R-:W-:Y:S01]  /*1de80*/  FFMA.FTZ R165, R165, R0, -R3 ;  /* 0x00000000a5a57223 */ /* 0x000fe20000010803 */
[----:B------:R-:W-:Y:S01]  /*1de90*/  MUFU.EX2 R188, R188 ;  /* 0x000000bc00bc7308 */ /* 0x000fe20000000800 */
[----:B------:R-:W-:-:S04]  /*1dea0*/  FMNMX.FTZ R121, R139, R2, !PT ;  /* 0x000000028b797209 */ /* 0x000fc80007810000 */
[----:B------:R-:W-:-:S03]  /*1deb0*/  FMNMX.FTZ R2, R142, R121, !PT ;  /* 0x000000798e027209 */ /* 0x000fc60007810000 */
[----:B------:R-:W-:Y:S01]  /*1dec0*/  MUFU.EX2 R13, R13 ;  /* 0x0000000d000d7308 */ /* 0x000fe20000000800 */
[----:B------:R-:W-:-:S04]  /*1ded0*/  FMNMX.FTZ R121, R143, R2, !PT ;  /* 0x000000028f797209 */ /* 0x000fc80007810000 */
[----:B------:R-:W-:Y:S01]  /*1dee0*/  FMNMX.FTZ R2, R146, R121, !PT ;  /* 0x0000007992027209 */ /* 0x000fe20007810000 */
[----:B------:R-:W-:Y:S02]  /*1def0*/  FFMA.FTZ R121, R133, R0, -R3 ;  /* 0x0000000085797223 */ /* 0x000fe40000010803 */
[----:B------:R-:W-:Y:S01]  /*1df00*/  MUFU.EX2 R190, R190 ;  /* 0x000000be00be7308 */ /* 0x000fe20000000800 */
[----:B------:R-:W-:-:S04]  /*1df10*/  FMNMX.FTZ R125, R147, R2, !PT ;  /* 0x00000002937d7209 */ /* 0x000fc80007810000 */
[----:B------:R-:W-:-:S03]  /*1df20*/  FMNMX.FTZ R2, R150, R125, !PT ;  /* 0x0000007d96027209 */ /* 0x000fc60007810000 */
        /* <DEDUP_REMOVED lines=12> */
[----:B------:R-:W-:Y:S01]  /*1dff0*/  FMNMX.FTZ R2, R166, R15, !PT ;  /* 0x0000000fa6027209 */ /* 0x000fe20007810000 */
[----:B------:R-:W-:Y:S02]  /*1e000*/  FFMA.FTZ R15, R145, R0, -R3 ;  /* 0x00000000910f7223 */ /* 0x000fe40000010803 */
[----:B------:R-:W-:Y:S01]  /*1e010*/  MUFU.EX2 R121, R121 ;  /* 0x0000007900797308 */ /* 0x000fe20000000800 */
[----:B------:R-:W-:-:S05]  /*1e020*/  FMNMX.FTZ R2, R167, R2, !PT ;  /* 0x00000002a7027209 */ /* 0x000fca0007810000 */
[----:B------:R-:W0:Y:S02]  /*1e030*/  SHFL.BFLY PT, R129, R2, 0x2, 0x1f ;  /* 0x0c401f0002817f89 */ /* 0x000e2400000e0000 */
[----:B------:R-:W-:Y:S08]  /*1e040*/  MUFU.EX2 R180, R180 ;  /* 0x000000b400b47308 */ /* 0x000ff00000000800 */
[----:B------:R-:W-:Y:S08]  /*1e050*/  MUFU.EX2 R124, R124 ;  /* 0x0000007c007c7308 */ /* 0x000ff00000000800 */
[----:B------:R-:W-:Y:S01]  /*1e060*/  MUFU.EX2 R182, R182 ;  /* 0x000000b600b67308 */ /* 0x000fe20000000800 */
[----:B0-----:R-:W-:Y:S01]  /*1e070*/  FMNMX.FTZ R4, R2, R129, !PT ;  /* 0x0000008102047209 */ /* 0x001fe20007810000 */
[----:B------:R-:W-:Y:S01]  /*1e080*/  FFMA.FTZ R129, R157, R0, -R3 ;  /* 0x000000009d817223 */ /* 0x000fe20000010803 */
[----:B------:R-:W-:-:S05]  /*1e090*/  FSEL R2, R5, RZ, P2 ;  /* 0x000000ff05027208 */ /* 0x000fca0001000000 */
[----:B------:R-:W-:Y:S01]  /*1e0a0*/  MUFU.EX2 R14, R14 ;  /* 0x0000000e000e7308 */ /* 0x000fe20000000800 */
[----:B------:R-:W0:Y:S01]  /*1e0b0*/  SHFL.BFLY PT, R133, R4, 0x1, 0x1f ;  /* 0x0c201f0004857f89 */ /* 0x000e2200000e0000 */
[----:B------:R-:W-:-:S04]  /*1e0c0*/  FADD.FTZ R3, -R2, R11 ;  /* 0x0000000b02037221 */ /* 0x000fc80000010100 */
[----:B------:R-:W-:Y:S02]  /*1e0d0*/  FMUL.FTZ R3, R3, R0 ;  /* 0x0000000003037220 */ /* 0x000fe40000410000 */
[----:B------:R-:W-:Y:S08]  /*1e0e0*/  MUFU.EX2 R176, R176 ;  /* 0x000000b000b07308 */ /* 0x000ff00000000800 */
[----:B------:R1:W2:Y:S08]  /*1e0f0*/  MUFU.EX2 R2, R3 ;  /* 0x0000000300027308 */ /* 0x0002b00000000800 */
[----:B------:R-:W-:Y:S01]  /*1e100*/  MUFU.EX2 R15, R15 ;  /* 0x0000000f000f7308 */ /* 0x000fe20000000800 */
[----:B0-----:R-:W-:-:S04]  /*1e110*/  FMNMX.FTZ R4, R4, R133, !PT ;  /* 0x0000008504047209 */ /* 0x001fc80007810000 */
[C---:B------:R-:W-:Y:S01]  /*1e120*/  FSETP.NEU.FTZ.AND P2, PT, R4.reuse, -INF , PT ;  /* 0xff8000000400780b */ /* 0x040fe20003f5d000 */
[C---:B------:R-:W-:Y:S02]  /*1e130*/  FMUL.FTZ R133, R4.reuse, R0 ;  /* 0x0000000004857220 */ /* 0x040fe40000410000 */
[----:B------:R-:W-:Y:S01]  /*1e140*/  MUFU.EX2 R178, R178 ;  /* 0x000000b200b27308 */ /* 0x000fe20000000800 */
[----:B-1----:R-:W-:Y:S02]  /*1e150*/  FSEL R3, R4, RZ, P2 ;  /* 0x000000ff04037208 */ /* 0x002fe40001000000 */
[----:B------:R-:W-:Y:S02]  /*1e160*/  FSEL R133, R133, RZ, P2 ;  /* 0x000000ff85857208 */ /* 0x000fe40001000000 */
[----:B------:R-:W-:Y:S01]  /*1e170*/  ISETP.GT.AND P2, PT, R9, R212, PT ;  /* 0x000000d40900720c */ /* 0x000fe20003f44270 */
[----:B------:R-:W-:Y:S01]  /*1e180*/  FADD.FTZ R3, -R3, R8 ;  /* 0x0000000803037221 */ /* 0x000fe20000010100 */
[----:B------:R-:W-:-:S02]  /*1e190*/  VIADD R9, R9, 0xffffffff ;  /* 0xffffffff09097836 */ /* 0x000fc40000000000 */
[-CC-:B------:R-:W-:Y:S01]  /*1e1a0*/  FFMA.FTZ R189, R122, R0.reuse, -R133.reuse ;  /* 0x000000007abd7223 */ /* 0x180fe20000010885 */
[-CC-:B------:R-:W-:Y:S01]  /*1e1b0*/  FFMA.FTZ R122, R123, R0.reuse, -R133.reuse ;  /* 0x000000007b7a7223 */ /* 0x180fe20000010885 */
[-C--:B------:R-:W-:Y:S01]  /*1e1c0*/  FMUL.FTZ R3, R3, R0.reuse ;  /* 0x0000000003037220 */ /* 0x080fe20000410000 */
[-CC-:B------:R-:W-:Y:S01]  /*1e1d0*/  FFMA.FTZ R187, R134, R0.reuse, -R133.reuse ;  /* 0x0000000086bb7223 */ /* 0x180fe20000010885 */
[----:B--2---:R-:W-:Y:S01]  /*1e1e0*/  FFMA.FTZ R134, R2, R7, R188 ;  /* 0x0000000702867223 */ /* 0x004fe200000100bc */
[-CC-:B------:R-:W-:Y:S01]  /*1e1f0*/  FFMA.FTZ R191, R126, R0.reuse, -R133.reuse ;  /* 0x000000007ebf7223 */ /* 0x180fe20000010885 */
[----:B------:R-:W-:Y:S01]  /*1e200*/  MUFU.EX2 R189, R189 ;  /* 0x000000bd00bd7308 */ /* 0x000fe20000000800 */
[-CC-:B------:R-:W-:Y:S01]  /*1e210*/  FFMA.FTZ R123, R127, R0.reuse, -R133.reuse ;  /* 0x000000007f7b7223 */ /* 0x180fe20000010885 */
[----:B------:R-:W-:Y:S01]  /*1e220*/  FADD.FTZ R7, R13, R134 ;  /* 0x000000860d077221 */ /* 0x000fe20000010000 */
[-CC-:B------:R-:W-:Y:S01]  /*1e230*/  FFMA.FTZ R185, R130, R0.reuse, -R133.reuse ;  /* 0x0000000082b97223 */ /* 0x180fe20000010885 */
[-CC-:B------:R-:W-:Y:S01]  /*1e240*/  FFMA.FTZ R126, R131, R0.reuse, -R133.reuse ;  /* 0x00000000837e7223 */ /* 0x180fe20000010885 */
[-C--:B------:R-:W-:Y:S01]  /*1e250*/  FFMA.FTZ R127, R135, R0.reuse, -R133 ;  /* 0x00000000877f7223 */ /* 0x080fe20000010885 */
[----:B------:R-:W-:Y:S01]  /*1e260*/  FADD.FTZ R134, R190, R7 ;  /* 0x00000007be867221 */ /* 0x000fe20000010000 */
[-CC-:B------:R-:W-:Y:S01]  /*1e270*/  FFMA.FTZ R181, R138, R0.reuse, -R133.reuse ;  /* 0x000000008ab57223 */ /* 0x180fe20000010885 */
[----:B------:R-:W0:Y:S01]  /*1e280*/  MUFU.EX2 R3, R3 ;  /* 0x0000000300037308 */ /* 0x000e220000000800 */
[-CC-:B------:R-:W-:Y:S01]  /*1e290*/  FFMA.FTZ R130, R139, R0.reuse, -R133.reuse ;  /* 0x000000008b827223 */ /* 0x180fe20000010885 */
        /* <DEDUP_REMOVED lines=10> */
[----:B------:R-:W-:Y:S01]  /*1e340*/  FFMA.FTZ R175, R158, R0, -R133 ;  /* 0x000000009eaf7223 */ /* 0x000fe20000010885 */
[----:B------:R-:W-:Y:S01]  /*1e350*/  F2FP.BF16.F32.PACK_AB R184, R120, R184 ;  /* 0x000000b878b8723e */ /* 0x000fe200000010ff */
[----:B------:R-:W-:Y:S01]  /*1e360*/  FADD.FTZ R136, R186, R135 ;  /* 0x00000087ba887221 */ /* 0x000fe20000010000 */
[----:B------:R-:W-:Y:S01]  /*1e370*/  FFMA.FTZ R169, R162, R0, -R133 ;  /* 0x00000000a2a97223 */ /* 0x000fe20000010885 */
[----:B------:R-:W2:Y:S01]  /*1e380*/  MUFU.EX2 R191, R191 ;  /* 0x000000bf00bf7308 */ /* 0x000ea20000000800 */
[----:B0-----:R-:W-:Y:S01]  /*1e390*/  FFMA.FTZ R7, R3, R6, R189 ;  /* 0x0000000603077223 */ /* 0x001fe200000100bd */
[--C-:B------:R-:W-:Y:S01]  /*1e3a0*/  FFMA.FTZ R6, R151, R0, -R133.reuse ;  /* 0x0000000097067223 */ /* 0x100fe20000010885 */
[----:B------:R-:W-:Y:S01]  /*1e3b0*/  F2FP.BF16.F32.PACK_AB R188, R13, R188 ;  /* 0x000000bc0dbc723e */ /* 0x000fe200000010ff */
[-CC-:B------:R-:W-:Y:S01]  /*1e3c0*/  FFMA.FTZ R163, R163, R0.reuse, -R133.reuse ;  /* 0x00000000a3a37223 */ /* 0x180fe20000010885 */
[----:B------:R-:W-:Y:S01]  /*1e3d0*/  FFMA.FTZ R166, R166, R0, -R133 ;  /* 0x00000000a6a67223 */ /* 0x000fe20000010885 */
[----:B------:R-:W-:-:S02]  /*1e3e0*/  F2FP.BF16.F32.PACK_AB R190, R21, R190 ;  /* 0x000000be15be723e */ /* 0x000fc400000010ff */
[----:B------:R-:W0:Y:S01]  /*1e3f0*/  MUFU.EX2 R123, R123 ;  /* 0x0000007b007b7308 */ /* 0x000e220000000800 */
[C---:B-1----:R-:W-:Y:S01]  /*1e400*/  FADD.FTZ R134, R122.reuse, R7 ;  /* 0x000000077a867221 */ /* 0x042fe20000010000 */
[C---:B------:R-:W-:Y:S01]  /*1e410*/  FADD.FTZ R7, R121.reuse, R136 ;  /* 0x0000008879077221 */ /* 0x040fe20000010000 */
[----:B------:R-:W-:Y:S02]  /*1e420*/  F2FP.BF16.F32.PACK_AB R186, R121, R186 ;  /* 0x000000ba79ba723e */ /* 0x000fe400000010ff */
[----:B------:R-:W-:Y:S01]  /*1e430*/  F2FP.BF16.F32.PACK_AB R189, R122, R189 ;  /* 0x000000bd7abd723e */ /* 0x000fe200000010ff */
[----:B------:R-:W-:Y:S01]  /*1e440*/  FADD.FTZ R135, R180, R7 ;  /* 0x00000007b4877221 */ /* 0x000fe20000010000 */
[C---:B------:R-:W-:Y:S01]  /*1e450*/  F2FP.BF16.F32.PACK_AB R180, R124.reuse, R180 ;  /* 0x000000b47cb4723e */ /* 0x040fe200000010ff */
[----:B------:R-:W1:Y:S01]  /*1e460*/  MUFU.EX2 R185, R185 ;  /* 0x000000b900b97308 */ /* 0x000e620000000800 */
[----:B--2---:R-:W-:Y:S01]  /*1e470*/  FADD.FTZ R134, R191, R134 ;  /* 0x00000086bf867221 */ /* 0x004fe20000010000 */
[----:B------:R-:W-:-:S04]  /*1e480*/  FADD.FTZ R135, R124, R135 ;  /* 0x000000877c877221 */ /* 0x000fc80000010000 */
[----:B------:R-:W-:Y:S01]  /*1e490*/  FADD.FTZ R135, R182, R135 ;  /* 0x00000087b6877221 */ /* 0x000fe20000010000 */
[C---:B------:R-:W-:Y:S01]  /*1e4a0*/  F2FP.BF16.F32.PACK_AB R182, R14.reuse, R182 ;  /* 0x000000b60eb6723e */ /* 0x040fe200000010ff */
[----:B------:R-:W2:Y:S01]  /*1e4b0*/  MUFU.EX2 R126, R126 ;  /* 0x0000007e007e7308 */ /* 0x000ea20000000800 */
[C---:B0-----:R-:W-:Y:S01]  /*1e4c0*/  FADD.FTZ R134, R123.reuse, R134 ;  /* 0x000000867b867221 */ /* 0x041fe20000010000 */
[----:B------:R-:W-:Y:S01]  /*1e4d0*/  FADD.FTZ R135, R14, R135 ;  /* 0x000000870e877221 */ /* 0x000fe20000010000 */
[----:B------:R-:W-:-:S03]  /*1e4e0*/  F2FP.BF16.F32.PACK_AB R191, R123, R191 ;  /* 0x000000bf7bbf723e */ /* 0x000fc600000010ff */
[----:B------:R-:W-:Y:S01]  /*1e4f0*/  FADD.FTZ R138, R176, R135 ;  /* 0x00000087b08a7221 */ /* 0x000fe20000010000 */
[----:B------:R-:W-:Y:S01]  /*1e500*/  F2FP.BF16.F32.PACK_AB R176, R15, R176 ;  /* 0x000000b00fb0723e */ /* 0x000fe200000010ff */
[----:B------:R-:W0:Y:S01]  /*1e510*/  MUFU.EX2 R187, R187 ;  /* 0x000000bb00bb7308 */ /* 0x000e220000000800 */
[----:B-1----:R-:W-:Y:S01]  /*1e520*/  FADD.FTZ R7, R185, R134 ;  /* 0x00000086b9077221 */ /* 0x002fe20000010000 */
[----:B------:R-:W-:-:S04]  /*1e530*/  FADD.FTZ R135, R15, R138 ;  /* 0x0000008a0f877221 */ /* 0x000fc80000010000 */
[----:B------:R-:W-:Y:S02]  /*1e540*/  FADD.FTZ R138, R178, R135 ;  /* 0x00000087b28a7221 */ /* 0x000fe40000010000 */
[----:B------:R-:W1:Y:S01]  /*1e550*/  MUFU.EX2 R127, R127 ;  /* 0x0000007f007f7308 */ /* 0x000e620000000800 */
[C---:B--2---:R-:W-:Y:S01]  /*1e560*/  FADD.FTZ R134, R126.reuse, R7 ;  /* 0x000000077e867221 */ /* 0x044fe20000010000 */
[----:B------:R-:W-:Y:S01]  /*1e570*/  @!P1 PRMT R7, RZ, 0x654, R12 ;  /* 0x00000654ff079816 */ /* 0x000fe2000000000c */
[----:B------:R-:W-:Y:S01]  /*1e580*/  FFMA.FTZ R12, R155, R0, -R133 ;  /* 0x000000009b0c7223 */ /* 0x000fe20000010885 */
[----:B------:R-:W-:Y:S02]  /*1e590*/  F2FP.BF16.F32.PACK_AB R185, R126, R185 ;  /* 0x000000b97eb9723e */ /* 0x000fe400000010ff */
[----:B------:R2:W-:Y:S02]  /*1e5a0*/  @!P1 SYNCS.ARRIVE.TRANS64.RED.A1T0 RZ, [R7+URZ], RZ ;  /* 0x000000ff07ff99a7 */ /* 0x0005e4000810043f */
[----:B------:R-:W2:Y:S01]  /*1e5b0*/  MUFU.EX2 R181, R181 ;  /* 0x000000b500b57308 */ /* 0x000ea20000000800 */
[----:B0-----:R-:W-:-:S07]  /*1e5c0*/  FADD.FTZ R134, R187, R134 ;  /* 0x00000086bb867221 */ /* 0x001fce0000010000 */
[----:B------:R-:W0:Y:S01]  /*1e5d0*/  MUFU.EX2 R130, R130 ;  /* 0x0000008200827308 */ /* 0x000e220000000800 */
[----:B-1----:R-:W-:Y:S01]  /*1e5e0*/  FADD.FTZ R136, R127, R134 ;  /* 0x000000867f887221 */ /* 0x002fe20000010000 */
[-CC-:B------:R-:W-:Y:S01]  /*1e5f0*/  FFMA.FTZ R134, R159, R0.reuse, -R133.reuse ;  /* 0x000000009f867223 */ /* 0x180fe20000010885 */
[----:B------:R-:W-:Y:S01]  /*1e600*/  FFMA.FTZ R133, R167, R0, -R133 ;  /* 0x00000000a7857223 */ /* 0x000fe20000010885 */
[----:B------:R-:W-:-:S04]  /*1e610*/  F2FP.BF16.F32.PACK_AB R187, R127, R187 ;  /* 0x000000bb7fbb723e */ /* 0x000fc800000010ff */
        /* <DEDUP_REMOVED lines=9> */
[----:B------:R-:W-:-:S06]  /*1e6b0*/  F2FP.BF16.F32.PACK_AB R178, R125, R178 ;  /* 0x000000b27db2723e */ /* 0x000fcc00000010ff */
[----:B------:R-:W2:Y:S01]  /*1e6c0*/  MUFU.EX2 R177, R177 ;  /* 0x000000b100b17308 */ /* 0x000ea20000000800 */
[C---:B0-----:R-:W-:Y:S01]  /*1e6d0*/  FADD.FTZ R136, R8.reuse, R7 ;  /* 0x0000000708887221 */ /* 0x041fe20000010000 */
[----:B------:R-:W-:Y:S01]  /*1e6e0*/  F2FP.BF16.F32.PACK_AB R183, R8, R183 ;  /* 0x000000b708b7723e */ /* 0x000fe200000010ff */
[----:B------:R-:W-:-:S05]  /*1e6f0*/  IMAD.MOV.U32 R8, RZ, RZ, R4 ;  /* 0x000000ffff087224 */ /* 0x000fca00078e0004 */
        /* <DEDUP_REMOVED lines=37> */
[----:B------:R-:W-:Y:S01]  /*1e950*/  F2FP.BF16.F32.PACK_AB R175, R134, R175 ;  /* 0x000000af86af723e */ /* 0x000fe200000010ff */
[----:B------:R-:W-:-:S05]  /*1e960*/  IMAD.MOV.U32 R13, RZ, RZ, R23 ;  /* 0x000000ffff0d7224 */ /* 0x000fca00078e0017 */
[----:B------:R-:W0:Y:S01]  /*1e970*/  MUFU.EX2 R14, R163 ;  /* 0x000000a3000e7308 */ /* 0x000e220000000800 */
[C---:B-1----:R-:W-:Y:S01]  /*1e980*/  FADD.FTZ R7, R11.reuse, R124 ;  /* 0x0000007c0b077221 */ /* 0x042fe20000010000 */
[----:B------:R-:W-:-:S06]  /*1e990*/  F2FP.BF16.F32.PACK_AB R170, R11, R170 ;  /* 0x000000aa0baa723e */ /* 0x000fcc00000010ff */
[----:B------:R-:W1:Y:S01]  /*1e9a0*/  MUFU.EX2 R166, R166 ;  /* 0x000000a600a67308 */ /* 0x000e620000000800 */
[----:B--2---:R-:W-:-:S07]  /*1e9b0*/  FADD.FTZ R11, R169, R120 ;  /* 0x00000078a90b7221 */ /* 0x004fce0000010000 */
[----:B------:R-:W2:Y:S01]  /*1e9c0*/  MUFU.EX2 R133, R133 ;  /* 0x0000008500857308 */ /* 0x000ea20000000800 */
[C---:B0-----:R-:W-:Y:S01]  /*1e9d0*/  FADD.FTZ R11, R14.reuse, R11 ;  /* 0x0000000b0e0b7221 */ /* 0x041fe20000010000 */
[----:B------:R-:W-:-:S03]  /*1e9e0*/  F2FP.BF16.F32.PACK_AB R169, R14, R169 ;  /* 0x000000a90ea9723e */ /* 0x000fc600000010ff */
[----:B-1----:R-:W-:-:S04]  /*1e9f0*/  FADD.FTZ R11, R166, R11 ;  /* 0x0000000ba60b7221 */ /* 0x002fc80000010000 */
[C---:B--2---:R-:W-:Y:S01]  /*1ea00*/  FADD.FTZ R6, R133.reuse, R11 ;  /* 0x0000000b85067221 */ /* 0x044fe20000010000 */
[----:B------:R-:W-:Y:S01]  /*1ea10*/  F2FP.BF16.F32.PACK_AB R171, R133, R166 ;  /* 0x000000a685ab723e */ /* 0x000fe200000010ff */
[----:B------:R-:W-:Y:S01]  /*1ea20*/  IMAD.MOV.U32 R11, RZ, RZ, R5 ;  /* 0x000000ffff0b7224 */ /* 0x000fe200078e0005 */
[----:B------:R-:W-:Y:S06]  /*1ea30*/  @P2 BRA `(.L_x_1584) ;  /* 0xffffffc800f42947 */ /* 0x000fec000383ffff */
.L_x_1565:
[----:B------:R-:W-:Y:S05]  /*1ea40*/  BSYNC B0 ;  /* 0x0000000000007941 */ /* 0x000fea0003800000 */
.L_x_1564:
        /* <DEDUP_REMOVED lines=99> */
.L_x_1585:
[----:B------:R-:W-:Y:S01]  /*1f080*/  IMAD R12, R23, 0x8, R17 ;  /* 0x00000008170c7824 */ /* 0x000fe200078e0211 */
[----:B------:R-:W-:-:S04]  /*1f090*/  SHF.L.U32 R3, R194, 0x1f, RZ ;  /* 0x0000001fc2037819 */ /* 0x000fc800000006ff */
[----:B------:R0:W1:Y:S01]  /*1f0a0*/  SYNCS.PHASECHK.TRANS64.TRYWAIT P2, [R12+URZ+0x30850], R3 ;  /* 0x030850030c0075a7 */ /* 0x000062000804017f */
[----:B------:R-:W-:Y:S05]  /*1f0b0*/  @!P0 BRA `(.L_x_1586) ;  /* 0x0000000000048947 */ /* 0x000fea0003800000 */
[----:B------:R-:W-:Y:S01]  /*1f0c0*/  BPT.TRAP 0x1 ;  /* 0x000000040000795c */ /* 0x000fe20000300000 */
.L_x_1586:
        /* <DEDUP_REMOVED lines=9> */
.L_x_1588:
[----:B------:R-:W-:Y:S05]  /*1f160*/  BSYNC B0 ;  /* 0x0000000000007941 */ /* 0x000fea0003800000 */
.L_x_1587:
[----:B01----:R-:W-:Y:S01]  /*1f170*/  IMAD.MOV.U32 R3, RZ, RZ, 0x40000040 ;  /* 0x40000040ff037424 */ /* 0x003fe200078e00ff */
[C---:B------:R-:W-:Y:S01]  /*1f180*/  R2UR UR6, R2.reuse ;  /* 0x00000000020672ca */ /* 0x040fe200000e0000 */
[----:B------:R-:W-:Y:S01]  /*1f190*/  WARPGROUP.ARRIVE ;  /* 0x00000000000079c5 */ /* 0x000fe20000000000 */
[----:B------:R-:W-:Y:S02]  /*1f1a0*/  VIADD R8, R2, 0x80 ;  /* 0x0000008002087836 */ /* 0x000fe40000000000 */
[----:B------:R-:W-:Y:S01]  /*1f1b0*/  R2UR UR7, R3 ;  /* 0x00000000030772ca */ /* 0x000fe200000e0000 */
[----:B------:R-:W-:Y:S02]  /*1f1c0*/  IMAD.MOV.U32 R9, RZ, RZ, 0x40000040 ;  /* 0x40000040ff097424 */ /* 0x000fe400078e00ff */
[----:B------:R-:W-:Y:S02]  /*1f1d0*/  IMAD.MOV.U32 R3, RZ, RZ, 0x40000040 ;  /* 0x40000040ff037424 */ /* 0x000fe400078e00ff */
[----:B------:R-:W-:-:S02]  /*1f1e0*/  @!P1 VIADD R12, R12, 0x30860 ;  /* 0x000308600c0c9836 */ /* 0x000fc40000000000 */
[----:B------:R-:W-:Y:S02]  /*1f1f0*/  VIADD R23, R23, 0x1 ;  /* 0x0000000117177836 */ /* 0x000fe40000000000 */
[----:B------:R-:W-:Y:S01]  /*1f200*/  VIADD R220, R220, 0x1 ;  /* 0x00000001dcdc7836 */ /* 0x000fe20000000000 */
[----:B------:R-:W-:Y:S02]  /*1f210*/  @!P1 PRMT R12, RZ, 0x654, R12 ;  /* 0x00000654ff0c9816 */ /* 0x000fe4000000000c */
[----:B------:R-:W-:Y:S01]  /*1f220*/  ISETP.NE.AND P2, PT, R23, 0x2, PT ;  /* 0x000000021700780c */ /* 0x000fe20003f45270 */
[----:B------:R-:W-:Y:S01]  /*1f230*/  HGMMA.64x192x16.F32.BF16 R24, R188, gdesc[UR4].tnspB, R24, gsb0 ;  /* 0x42e00004bc187df0 */ /* 0x000fe20008001818 */
[----:B------:R-:W-:Y:S01]  /*1f240*/  R2UR UR6, R8 ;  /* 0x00000000080672ca */ /* 0x000fe200000e0000 */
[----:B------:R-:W-:Y:S01]  /*1f250*/  VIADD R8, R2, 0x100 ;  /* 0x0000010002087836 */ /* 0x000fe20000000000 */
[----:B------:R-:W-:Y:S01]  /*1f260*/  R2UR UR7, R9 ;  /* 0x00000000090772ca */ /* 0x000fe200000e0000 */
[----:B------:R-:W-:Y:S01]  /*1f270*/  IMAD.MOV.U32 R9, RZ, RZ, 0x40000040 ;  /* 0x40000040ff097424 */ /* 0x000fe200078e00ff */
[----:B------:R-:W-:Y:S01]  /*1f280*/  SEL R23, R23, RZ, P2 ;  /* 0x000000ff17177207 */ /* 0x000fe20001000000 */
[----:B------:R-:W-:-:S02]  /*1f290*/  WARPGROUP.DEPBAR.LE gsb0, 0x0 ;  /* 0x00008000000079c5 */ /* 0x000fc40000010000 */
[----:B------:R-:W-:-:S12]  /*1f2a0*/  WARPGROUP.ARRIVE ;  /* 0x00000000000079c5 */ /* 0x000fd80000000000 */
        /* <DEDUP_REMOVED lines=11> */
[----:B------:R-:W-:Y:S02]  /*1f360*/  IMAD.MOV.U32 R9, RZ, RZ, 0x40000040 ;  /* 0x40000040ff097424 */ /* 0x000fe400078e00ff */
[----:B------:R-:W-:Y:S01]  /*1f370*/  VIADD R2, R2, 0x280 ;  /* 0x0000028002027836 */ /* 0x000fe20000000000 */
[----:B------:R-:W-:Y:S02]  /*1f380*/  WARPGROUP.DEPBAR.LE gsb0, 0x0 ;  /* 0x00008000000079c5 */ /* 0x000fe40000010000 */
[----:B------:R-:W-:-:S11]  /*1f390*/  WARPGROUP.ARRIVE ;  /* 0x00000000000079c5 */ /* 0x000fd60000000000 */
[----:B------:R-:W-:Y:S01]  /*1f3a0*/  HGMMA.64x192x16.F32.BF16 R24, R176, gdesc[UR4].tnspB, R24, gsb0 ;  /* 0x42e00004b0187df0 */ /* 0x000fe20008001818 */
[----:B------:R-:W-:Y:S02]  /*1f3b0*/  R2UR UR6, R8 ;  /* 0x00000000080672ca */ /* 0x000fe400000e0000 */
[----:B------:R-:W-:Y:S01]  /*1f3c0*/  R2UR UR7, R9 ;  /* 0x00000000090772ca */ /* 0x000fe200000e0000 */
[----:B------:R-:W-:Y:S02]  /*1f3d0*/  WARPGROUP.DEPBAR.LE gsb0, 0x0 ;  /* 0x00008000000079c5 */ /* 0x000fe40000010000 */
[----:B------:R-:W-:-:S14]  /*1f3e0*/  WARPGROUP.ARRIVE ;  /* 0x00000000000079c5 */ /* 0x000fdc0000000000 */
        /* <DEDUP_REMOVED lines=130> */
.L_x_1438:
        /* <DEDUP_REMOVED lines=9> */
[----:B------:R-:W2:Y:S01]  /*1fca0*/  S2R R6, SR_SWINHI ;  /* 0x0000000000067919 */ /* 0x000ea20000002f00 */
[----:B------:R-:W-:Y:S01]  /*1fcb0*/  ULDC.64 UR4, c[0x0][0xbd8] ;  /* 0x0002f60000047ab9 */ /* 0x000fe20000000a00 */
[----:B------:R-:W-:Y:S01]  /*1fcc0*/  F2FP.BF16.F32.PACK_AB R24, R25, R24 ;  /* 0x000000181918723e */ /* 0x000fe200000010ff */
[----:B------:R-:W-:Y:S01]  /*1fcd0*/  ULDC.64 UR6, c[0x0][0x208] ;  /* 0x0000820000067ab9 */ /* 0x000fe20000000a00 */
        /* <DEDUP_REMOVED lines=18> */
[----:B------:R-:W-:Y:S01]  /*1fe00*/  IMAD.WIDE R26, R235, 0x2, R4 ;  /* 0x00000002eb1a7825 */ /* 0x000fe200078e0204 */
[----:B------:R-:W-:Y:S02]  /*1fe10*/  F2FP.BF16.F32.PACK_AB R66, R69, R68 ;  /* 0x000000444542723e */ /* 0x000fe400000010ff */
[----:B------:R-:W-:Y:S02]  /*1fe20*/  F2FP.BF16.F32.PACK_AB R67, R71, R67 ;  /* 0x000000434743723e */ /* 0x000fe400000010ff */
[C---:B------:R-:W-:Y:S02]  /*1fe30*/  IADD3 R111, P2, R26.reuse, 0x20, RZ ;  /* 0x000000201a6f7810 */ /* 0x040fe40007f5e0ff */
[----:B------:R-:W-:-:S02]  /*1fe40*/  IADD3 R143, P0, R26, 0x4020, RZ ;  /* 0x000040201a8f7810 */ /* 0x000fc40007f1e0ff */
[----:B------:R-:W-:Y:S01]  /*1fe50*/  LOP3.LUT R6, R111, 0x380, RZ, 0xc0, !PT ;  /* 0x000003806f067812 */ /* 0x000fe200078ec0ff */
[--C-:B------:R-:W-:Y:S01]  /*1fe60*/  IMAD.X R9, RZ, RZ, R27.reuse, P2 ;  /* 0x000000ffff097224 */ /* 0x100fe200010e061b */
[----:B------:R-:W-:Y:S01]  /*1fe70*/  LOP3.LUT R7, R26, 0x380, RZ, 0xc0, !PT ;  /* 0x000003801a077812 */ /* 0x000fe200078ec0ff */
[--C-:B------:R-:W-:Y:S01]  /*1fe80*/  IMAD.X R21, RZ, RZ, R27.reuse, P0 ;  /* 0x000000ffff157224 */ /* 0x100fe200000e061b */
[----:B------:R-:W-:Y:S02]  /*1fe90*/  SHF.R.U64 R6, R6, 0x3, RZ ;  /* 0x0000000306067819 */ /* 0x000fe400000012ff */
[C---:B------:R-:W-:Y:S02]  /*1fea0*/  IADD3 R137, P1, R26.reuse, 0x40, RZ ;  /* 0x000000401a897810 */ /* 0x040fe40007f3e0ff */
[C---:B------:R-:W-:Y:S02]  /*1feb0*/  IADD3 R139, P6, R26.reuse, 0x60, RZ ;  /* 0x000000601a8b7810 */ /* 0x040fe40007fde0ff */
[----:B------:R-:W-:Y:S01]  /*1fec0*/  IADD3 R141, P5, R26, 0x4000, RZ ;  /* 0x000040001a8d7810 */ /* 0x000fe20007fbe0ff */
[--C-:B------:R-:W-:Y:S01]  /*1fed0*/  IMAD.X R11, RZ, RZ, R27.reuse, P1 ;  /* 0x000000ffff0b7224 */ /* 0x100fe200008e061b */
[----:B------:R-:W-:Y:S01]  /*1fee0*/  LOP3.LUT R8, R6, R111, RZ, 0x3c, !PT ;  /* 0x0000006f06087212 */ /* 0x000fe200078e3cff */
[--C-:B------:R-:W-:Y:S01]  /*1fef0*/  IMAD.X R13, RZ, RZ, R27.reuse, P6 ;  /* 0x000000ffff0d7224 */ /* 0x100fe200030e061b */
[----:B------:R-:W-:Y:S01]  /*1ff00*/  LOP3.LUT R6, R143, 0x380, RZ, 0xc0, !PT ;  /* 0x000003808f067812 */ /* 0x000fe200078ec0ff */
[----:B------:R-:W-:Y:S01]  /*1ff10*/  IMAD.X R15, RZ, RZ, R27, P5 ;  /* 0x000000ffff0f7224 */ /* 0x000fe200028e061b */
[----:B------:R-:W-:-:S02]  /*1ff20*/  SHF.R.U64 R7, R7, 0x3, RZ ;  /* 0x0000000307077819 */ /* 0x000fc400000012ff */
[----:B------:R-:W-:Y:S02]  /*1ff30*/  SHF.R.U64 R6, R6, 0x3, RZ ;  /* 0x0000000306067819 */ /* 0x000fe400000012ff */
[C---:B------:R-:W-:Y:S02]  /*1ff40*/  IADD3 R145, P4, R26.reuse, 0x4040, RZ ;  /* 0x000040401a917810 */ /* 0x040fe40007f9e0ff */
[C---:B------:R-:W-:Y:S02]  /*1ff50*/  IADD3 R147, P3, R26.reuse, 0x4060, RZ ;  /* 0x000040601a937810 */ /* 0x040fe40007f7e0ff */
        /* <DEDUP_REMOVED lines=10> */
[----:B------:R-:W-:Y:S01]  /*20000*/  LOP3.LUT R20, R6, R143, RZ, 0x3c, !PT ;  /* 0x0000008f06147212 */ /* 0x000fe200078e3cff */
[----:B------:R-:W-:Y:S01]  /*20010*/  IMAD.X R7, RZ, RZ, R27, P5 ;  /* 0x000000ffff077224 */ /* 0x000fe200028e061b */
[----:B------:R-:W-:-:S02]  /*20020*/  LOP3.LUT R6, R151, 0x380, RZ, 0xc0, !PT ;  /* 0x0000038097067812 */ /* 0x000fc400078ec0ff */
[----:B------:R-:W-:Y:S02]  /*20030*/  MOV R78, R26 ;  /* 0x0000001a004e7202 */ /* 0x000fe40000000f00 */
[----:B------:R-:W-:Y:S02]  /*20040*/  LOP3.LUT R42, R86, 0x380, RZ, 0xc0, !PT ;  /* 0x00000380562a7812 */ /* 0x000fe400078ec0ff */
[----:B------:R-:W-:Y:S02]  /*20050*/  LOP3.LUT R27, R153, 0x380, RZ, 0xc0, !PT ;  /* 0x00000380991b7812 */ /* 0x000fe400078ec0ff */
[----:B------:R-:W-:Y:S02]  /*20060*/  F2FP.BF16.F32.PACK_AB R26, R29, R28 ;  /* 0x0000001c1d1a723e */ /* 0x000fe400000010ff */
[----:B------:R-:W-:Y:S02]  /*20070*/  SHF.R.U64 R6, R6, 0x3, RZ ;  /* 0x0000000306067819 */ /* 0x000fe400000012ff */
[----:B------:R-:W-:-:S02]  /*20080*/  SHF.R.U64 R29, R42, 0x3, RZ ;  /* 0x000000032a1d7819 */ /* 0x000fc400000012ff */
[----:B------:R-:W-:Y:S02]  /*20090*/  SHF.R.U64 R28, R27, 0x3, RZ ;  /* 0x000000031b1c7819 */ /* 0x000fe400000012ff */
[----:B------:R-:W-:Y:S02]  /*200a0*/  LOP3.LUT R42, R6, R151, RZ, 0x3c, !PT ;  /* 0x00000097062a7212 */ /* 0x000fe400078e3cff */
[----:B------:R-:W-:Y:S02]  /*200b0*/  LOP3.LUT R6, R29, R86, RZ, 0x3c, !PT ;  /* 0x000000561d067212 */ /* 0x000fe400078e3cff */
[----:B------:R-:W-:Y:S02]  /*200c0*/  LOP3.LUT R46, R28, R153, RZ, 0x3c, !PT ;  /* 0x000000991c2e7212 */ /* 0x000fe400078e3cff */
[----:B------:R-:W-:Y:S02]  /*200d0*/  MOV R28, R8 ;  /* 0x00000008001c7202 */ /* 0x000fe40000000f00 */
[----:B------:R-:W-:-:S02]  /*200e0*/  MOV R8, R42 ;  /* 0x0000002a00087202 */ /* 0x000fc40000000f00 */
[----:B------:R-:W-:Y:S02]  /*200f0*/  F2FP.BF16.F32.PACK_AB R43, R130, R0 ;  /* 0x00000000822b723e */ /* 0x000fe400000010ff */
[----:B------:R-:W-:Y:S02]  /*20100*/  MOV R0, R6 ;  /* 0x0000000600007202 */ /* 0x000fe40000000f00 */
[----:B------:R-:W2:Y:S01]  /*20110*/  LDC.64 R6, c[0x0][0xbd8] ;  /* 0x0002f600ff067b82 */ /* 0x000ea20000000a00 */
[----:B------:R-:W-:Y:S02]  /*20120*/  LOP3.LUT R34, R147, 0x380, RZ, 0xc0, !PT ;  /* 0x0000038093227812 */ /* 0x000fe400078ec0ff */
[----:B------:R-:W-:Y:S02]  /*20130*/  ISETP.NE.U32.AND P0, PT, RZ, UR4, PT ;  /* 0x00000004ff007c0c */ /* 0x000fe4000bf05070 */
[----:B------:R-:W-:Y:S02]  /*20140*/  LOP3.LUT R10, R137, 0x380, RZ, 0xc0, !PT ;  /* 0x00000380890a7812 */ /* 0x000fe400078ec0ff */
[----:B------:R-:W-:-:S02]  /*20150*/  LOP3.LUT R12, R139, 0x380, RZ, 0xc0, !PT ;  /* 0x000003808b0c7812 */ /* 0x000fc400078ec0ff */
[----:B------:R-:W-:Y:S02]  /*20160*/  LOP3.LUT R14, R141, 0x380, RZ, 0xc0, !PT ;  /* 0x000003808d0e7812 */ /* 0x000fe400078ec0ff */
[----:B------:R-:W-:Y:S02]  /*20170*/  SHF.R.U64 R34, R34, 0x3, RZ ;  /* 0x0000000322227819 */ /* 0x000fe400000012ff */
[----:B------:R-:W-:Y:S01]  /*20180*/  ISETP.NE.AND.EX P0, PT, RZ, UR5, PT, P0 ;  /* 0x00000005ff007c0c */ /* 0x000fe2000bf05300 */
[----:B------:R-:W-:Y:S01]  /*20190*/  ULDC.64 UR4, c[0x0][0xbe0] ;  /* 0x0002f80000047ab9 */ /* 0x000fe20000000a00 */
[----:B------:R-:W-:Y:S02]  /*201a0*/  SHF.R.U64 R10, R10, 0x3, RZ ;  /* 0x000000030a0a7819 */ /* 0x000fe400000012ff */
[----:B------:R-:W-:Y:S02]  /*201b0*/  LOP3.LUT R30, R145, 0x380, RZ, 0xc0, !PT ;  /* 0x00000380911e7812 */ /* 0x000fe400078ec0ff */
[----:B------:R-:W-:-:S02]  /*201c0*/  SHF.R.U64 R12, R12, 0x3, RZ ;  /* 0x000000030c0c7819 */ /* 0x000fc400000012ff */
[----:B------:R-:W-:Y:S02]  /*201d0*/  ISETP.NE.U32.AND P1, PT, RZ, UR4, PT ;  /* 0x00000004ff007c0c */ /* 0x000fe4000bf25070 */
[----:B------:R-:W-:Y:S02]  /*201e0*/  SHF.R.U64 R14, R14, 0x3, RZ ;  /* 0x000000030e0e7819 */ /* 0x000fe400000012ff */
[----:B------:R-:W-:Y:S02]  /*201f0*/  LOP3.LUT R38, R149, 0x380, RZ, 0xc0, !PT ;  /* 0x0000038095267812 */ /* 0x000fe400078ec0ff */
[----:B------:R-:W-:Y:S02]  /*20200*/  LOP3.LUT R34, R34, R147, RZ, 0x3c, !PT ;  /* 0x0000009322227212 */ /* 0x000fe400078e3cff */
[----:B------:R-:W-:Y:S02]  /*20210*/  LOP3.LUT R10, R10, R137, RZ, 0x3c, !PT ;  /* 0x000000890a0a7212 */ /* 0x000fe400078e3cff */
[----:B------:R-:W-:-:S02]  /*20220*/  SHF.R.U64 R30, R30, 0x3, RZ ;  /* 0x000000031e1e7819 */ /* 0x000fc400000012ff */
[----:B------:R-:W-:Y:S02]  /*20230*/  LOP3.LUT R12, R12, R139, RZ, 0x3c, !PT ;  /* 0x0000008b0c0c7212 */ /* 0x000fe400078e3cff */
[----:B------:R-:W-:Y:S02]  /*20240*/  ISETP.NE.AND.EX P1, PT, RZ, UR5, PT, P1 ;  /* 0x00000005ff007c0c */ /* 0x000fe4000bf25310 */
[----:B------:R-:W-:Y:S02]  /*20250*/  LOP3.LUT R14, R14, R141, RZ, 0x3c, !PT ;  /* 0x0000008d0e0e7212 */ /* 0x000fe400078e3cff */
[----:B------:R-:W-:Y:S02]  /*20260*/  SHF.R.U64 R38, R38, 0x3, RZ ;  /* 0x0000000326267819 */ /* 0x000fe400000012ff */
[----:B------:R-:W-:Y:S01]  /*20270*/  F2FP.BF16.F32.PACK_AB R27, R134, R123 ;  /* 0x0000007b861b723e */ /* 0x000fe200000010ff */
[----:B------:R-:W-:Y:S01]  /*20280*/  BAR.SYNC.DEFER_BLOCKING 0x1, 0x100 ;  /* 0x0044000000007b1d */ /* 0x000fe20000010000 */
[----:B------:R-:W-:-:S02]  /*20290*/  MOV R9, R34 ;  /* 0x0000002200097202 */ /* 0x000fc40000000f00 */
[----:B------:R-:W-:Y:S02]  /*202a0*/  F2FP.BF16.F32.PACK_AB R34, R37, R36 ;  /* 0x000000242522723e */ /* 0x000fe400000010ff */
[----:B------:R-:W-:Y:S02]  /*202b0*/  F2FP.BF16.F32.PACK_AB R35, R132, R121 ;  /* 0x000000798423723e */ /* 0x000fe400000010ff */
[----:B------:R-:W-:Y:S02]  /*202c0*/  LOP3.LUT R30, R30, R145, RZ, 0x3c, !PT ;  /* 0x000000911e1e7212 */ /* 0x000fe400078e3cff */
[----:B------:R-:W-:Y:S02]  /*202d0*/  MOV R10, R10 ;  /* 0x0000000a000a7202 */ /* 0x000fe40000000f00 */
[----:B------:R-:W-:Y:S02]  /*202e0*/  F2FP.BF16.F32.PACK_AB R42, R45, R44 ;  /* 0x0000002c2d2a723e */ /* 0x000fe400000010ff */
[----:B------:R-:W-:-:S02]  /*202f0*/  MOV R12, R12 ;  /* 0x0000000c000c7202 */ /* 0x000fc40000000f00 */
[----:B------:R-:W-:Y:S02]  /*20300*/  LOP3.LUT R38, R38, R149, RZ, 0x3c, !PT ;  /* 0x0000009526267212 */ /* 0x000fe400078e3cff */
[----:B------:R-:W-:Y:S02]  /*20310*/  MOV R14, R14 ;  /* 0x0000000e000e7202 */ /* 0x000fe40000000f00 */
[----:B------:R-:W-:Y:S02]  /*20320*/  MOV R20, R20 ;  /* 0x0000001400147202 */ /* 0x000fe40000000f00 */
[----:B------:R-:W-:Y:S02]  /*20330*/  F2FP.BF16.F32.PACK_AB R73, R70, R74 ;  /* 0x0000004a4649723e */ /* 0x000fe400000010ff */
[----:B------:R-:W-:Y:S01]  /*20340*/  F2FP.BF16.F32.PACK_AB R80, R81, R80 ;  /* 0x000000505150723e */ /* 0x000fe200000010ff */
[----:B------:R-:W-:Y:S01]  /*20350*/  STSM.16.M88.4 [R78], R24 ;  /* 0x000000184e007844 */ /* 0x000fe20000000200 */
[----:B------:R-:W-:-:S02]  /*20360*/  MOV R30, R30 ;  /* 0x0000001e001e7202 */ /* 0x000fc40000000f00 */
[----:B------:R-:W-:Y:S01]  /*20370*/  F2FP.BF16.F32.PACK_AB R74, R77, R76 ;  /* 0x0000004c4d4a723e */ /* 0x000fe200000010ff */
[----:B------:R-:W-:Y:S01]  /*20380*/  STSM.16.M88.4 [R28], R32 ;  /* 0x000000201c007844 */ /* 0x000fe20000000200 */
[----:B------:R-:W-:Y:S02]  /*20390*/  F2FP.BF16.F32.PACK_AB R75, R79, R75 ;  /* 0x0000004b4f4b723e */ /* 0x000fe400000010ff */
[----:B------:R-:W-:Y:S01]  /*203a0*/  F2FP.BF16.F32.PACK_AB R81, R63, R82 ;  /* 0x000000523f51723e */ /* 0x000fe200000010ff */
[----:B------:R2:W-:Y:S01]  /*203b0*/  STSM.16.M88.4 [R10], R40 ;  /* 0x000000280a007844 */ /* 0x0005e20000000200 */
[----:B------:R-:W-:Y:S02]  /*203c0*/  F2FP.BF16.F32.PACK_AB R88, R89, R88 ;  /* 0x000000585958723e */ /* 0x000fe400000010ff */
[----:B------:R-:W-:Y:S01]  /*203d0*/  F2FP.BF16.F32.PACK_AB R82, R85, R84 ;  /* 0x000000545552723e */ /* 0x000fe200000010ff */
[----:B------:R-:W-:Y:S01]  /*203e0*/  STSM.16.M88.4 [R12], R48 ;  /* 0x000000300c007844 */ /* 0x000fe20000000200 */
[----:B------:R-:W-:-:S02]  /*203f0*/  F2FP.BF16.F32.PACK_AB R83, R87, R83 ;  /* 0x000000535753723e */ /* 0x000fc400000010ff */
[----:B------:R-:W-:Y:S01]  /*20400*/  F2FP.BF16.F32.PACK_AB R89, R62, R90 ;  /* 0x0000005a3e59723e */ /* 0x000fe200000010ff */
[----:B------:R-:W-:Y:S01]  /*20410*/  STSM.16.M88.4 [R14], R56 ;  /* 0x000000380e007844 */ /* 0x000fe20000000200 */
[----:B------:R-:W-:Y:S02]  /*20420*/  F2FP.BF16.F32.PACK_AB R96, R97, R96 ;  /* 0x000000606160723e */ /* 0x000fe400000010ff */
[----:B------:R-:W-:Y:S01]  /*20430*/  MOV R38, R38 ;  /* 0x0000002600267202 */ /* 0x000fe20000000f00 */
[----:B------:R3:W-:Y:S01]  /*20440*/  STSM.16.M88.4 [R20], R64 ;  /* 0x0000004014007844 */ /* 0x0007e20000000200 */
[----:B------:R-:W-:Y:S02]  /*20450*/  F2FP.BF16.F32.PACK_AB R90, R93, R92 ;  /* 0x0000005c5d5a723e */ /* 0x000fe400000010ff */
[----:B------:R-:W-:Y:S01]  /*20460*/  F2FP.BF16.F32.PACK_AB R91, R95, R91 ;  /* 0x0000005b5f5b723e */ /* 0x000fe200000010ff */
[----:B------:R-:W-:Y:S01]  /*20470*/  STSM.16.M88.4 [R30], R72 ;  /* 0x000000481e007844 */ /* 0x000fe20000000200 */
[----:B------:R-:W-:Y:S01]  /*20480*/  F2FP.BF16.F32.PACK_AB R97, R55, R98 ;  /* 0x000000623761723e */ /* 0x000fe200000010ff */
[----:B--2---:R-:W-:Y:S01]  /*20490*/  IMAD.WIDE R10, R219, 0x4, R6 ;  /* 0x00000004db0a7825 */ /* 0x004fe200078e0206 */
[----:B------:R-:W-:Y:S01]  /*204a0*/  F2FP.BF16.F32.PACK_AB R104, R105, R104 ;  /* 0x000000686968723e */ /* 0x000fe200000010ff */
[----:B------:R2:W-:Y:S01]  /*204b0*/  STSM.16.M88.4 [R9], R80 ;  /* 0x0000005009007844 */ /* 0x0005e20000000200 */
[----:B------:R-:W-:Y:S01]  /*204c0*/  F2FP.BF16.F32.PACK_AB R98, R101, R100 ;  /* 0x000000646562723e */ /* 0x000fe200000010ff */
[----:B------:R-:W4:Y:S01]  /*204d0*/  @P1 LDC.64 R6, c[0x0][0xbe0] ;  /* 0x0002f800ff061b82 */ /* 0x000f220000000a00 */
[----:B------:R-:W-:Y:S01]  /*204e0*/  F2FP.BF16.F32.PACK_AB R99, R103, R99 ;  /* 0x000000636763723e */ /* 0x000fe200000010ff */
[----:B------:R-:W-:Y:S01]  /*204f0*/  STSM.16.M88.4 [R38], R88 ;  /* 0x0000005826007844 */ /* 0x000fe20000000200 */
[----:B------:R-:W-:-:S02]  /*20500*/  F2FP.BF16.F32.PACK_AB R105, R54, R106 ;  /* 0x0000006a3669723e */ /* 0x000fc400000010ff */
[----:B------:R-:W-:Y:S01]  /*20510*/  F2FP.BF16.F32.PACK_AB R112, R113, R112 ;  /* 0x000000707170723e */ /* 0x000fe200000010ff */
[----:B------:R0:W-:Y:S01]  /*20520*/  STSM.16.M88.4 [R8], R96 ;  /* 0x0000006008007844 */ /* 0x0001e20000000200 */
[----:B------:R-:W-:Y:S02]  /*20530*/  MOV R46, R46 ;  /* 0x0000002e002e7202 */ /* 0x000fe40000000f00 */
[----:B------:R-:W-:Y:S01]  /*20540*/  F2FP.BF16.F32.PACK_AB R107, R107, R110 ;  /* 0x0000006e6b6b723e */ /* 0x000fe200000010ff */
[----:B------:R-:W-:Y:S01]  /*20550*/  ULDC UR4, c[0x0][0xa88] ;  /* 0x0002a20000047ab9 */ /* 0x000fe20000000800 */
[----:B------:R-:W-:Y:S01]  /*20560*/  F2FP.BF16.F32.PACK_AB R106, R109, R108 ;  /* 0x0000006c6d6a723e */ /* 0x000fe200000010ff */
[----:B---3--:R-:W-:Y:S01]  /*20570*/  IMAD.MOV.U32 R20, RZ, RZ, RZ ;  /* 0x000000ffff147224 */ /* 0x008fe200078e00ff */
[----:B------:R-:W-:Y:S02]  /*20580*/  F2FP.BF16.F32.PACK_AB R113, R115, R114 ;  /* 0x000000727371723e */ /* 0x000fe400000010ff */
[----:B------:R-:W-:Y:S01]  /*20590*/  F2FP.BF16.F32.PACK_AB R114, R117, R116 ;  /* 0x000000747572723e */ /* 0x000fe200000010ff */
[----:B------:R-:W-:Y:S01]  /*205a0*/  STSM.16.M88.4 [R46], R104 ;  /* 0x000000682e007844 */ /* 0x000fe20000000200 */
[----:B------:R-:W-:-:S05]  /*205b0*/  F2FP.BF16.F32.PACK_AB R115, R119, R118 ;  /* 0x000000767773723e */ /* 0x000fca00000010ff */
[----:B------:R3:W-:Y:S01]  /*205c0*/  STSM.16.M88.4 [R0], R112 ;  /* 0x0000007000007844 */ /* 0x0007e20000000200 */
[----:B------:R-:W-:Y:S01]  /*205d0*/  BAR.SYNC.DEFER_BLOCKING 0x1, 0x100 ;  /* 0x0044000000007b1d */ /* 0x000fe20000010000 */
[----:B--2---:R-:W-:-:S04]  /*205e0*/  IMAD R9, R214, 0x40, R213 ;  /* 0x00000040d6097824 */ /* 0x004fc800078e02d5 */
[----:B------:R-:W-:-:S03]  /*205f0*/  IMAD.WIDE R4, R9, 0x2, R4 ;  /* 0x0000000209047825 */ /* 0x000fc600078e0204 */
[----:B------:R-:W-:Y:S01]  /*20600*/  IADD3 R9, P5, R4, 0x1000, RZ ;  /* 0x0000100004097810 */ /* 0x000fe20007fbe0ff */
[----:B----4-:R-:W-:-:S03]  /*20610*/  @P1 IMAD.WIDE R6, R219, 0x4, R6 ;  /* 0x00000004db061825 */ /* 0x010fc600078e0206 */
[----:B0-----:R-:W-:Y:S01]  /*20620*/  LOP3.LUT R8, R9, 0x380, RZ, 0xc0, !PT ;  /* 0x0000038009087812 */ /* 0x001fe200078ec0ff */
[----:B---3--:R-:W-:-:S03]  /*20630*/  IMAD.U32 R0, RZ, RZ, UR4 ;  /* 0x00000004ff007e24 */ /* 0x008fc6000f8e00ff */
[----:B------:R-:W-:Y:S02]  /*20640*/  SHF.R.U64 R8, R8, 0x3, RZ ;  /* 0x0000000308087819 */ /* 0x000fe400000012ff */
[----:B------:R-:W-:Y:S01]  /*20650*/  IADD3 R13, P4, R4, 0x2000, RZ ;  /* 0x00002000040d7810 */ /* 0x000fe20007f9e0ff */
[----:B------:R0:W5:Y:S01]  /*20660*/  @P0 LDG.E R20, desc[UR6][R10.64] ;  /* 0x000000060a140981 */ /* 0x000162000c1e1900 */
[----:B------:R-:W-:-:S03]  /*20670*/  LOP3.LUT R8, R8, R9, RZ, 0x3c, !PT ;  /* 0x0000000908087212 */ /* 0x000fc600078e3cff */
[----:B------:R0:W5:Y:S01]  /*20680*/  @P1 LDG.E R0, desc[UR6][R6.64] ;  /* 0x0000000606001981 */ /* 0x000162000c1e1900 */
[----:B------:R-:W-:Y:S07]  /*20690*/  @P1 BRA `(.L_x_1592) ;  /* 0x0000000000141947 */ /* 0x000fee0003800000 */
[----:B------:R-:W-:Y:S05]  /*206a0*/  @!P0 BRA `(.L_x_1592) ;  /* 0x0000000000108947 */ /* 0x000fea0003800000 */
[----:B------:R-:W-:Y:S02]  /*206b0*/  ULDC.64 UR4, c[0x0][0x208] ;  /* 0x0000820000047ab9 */ /* 0x000fe40000000a00 */
[----:B0-----:R-:W2:Y:S04]  /*206c0*/  LDG.E R7, desc[UR4][R10.64] ;  /* 0x000000040a077981 */ /* 0x001ea8000c1e1900 */
[----:B-----5:R-:W2:Y:S02]  /*206d0*/  LDG.E R0, desc[UR4][R10.64+0x4] ;  /* 0x000004040a007981 */ /* 0x020ea4000c1e1900 */
[----:B--2---:R-:W-:-:S07]  /*206e0*/  IMAD.IADD R0, R0, 0x1, -R7 ;  /* 0x0000000100007824 */ /* 0x004fce00078e0a07 */
.L_x_1592:
[----:B------:R-:W-:Y:S01]  /*206f0*/  SHF.R.S32.HI R61, RZ, 0x1f, R218 ;  /* 0x0000001fff3d7819 */ /* 0x000fe200000114da */
[----:B------:R-:W-:Y:S01]  /*20700*/  ULDC.64 UR4, c[0x0][0xb70] ;  /* 0x0002dc0000047ab9 */ /* 0x000fe20000000a00 */
[--C-:B-----5:R-:W-:Y:S01]  /*20710*/  SHF.R.S32.HI R21, RZ, 0x1f, R20.reuse ;  /* 0x0000001fff157819 */ /* 0x120fe20000011414 */
[----:B------:R-:W-:Y:S01]  /*20720*/  ULDC.64 UR6, c[0x0][0x208] ;  /* 0x0000820000067ab9 */ /* 0x000fe20000000a00 */
[----:B------:R-:W-:Y:S01]  /*20730*/  SHF.R.S32.HI R9, RZ, 0x1f, R219 ;  /* 0x0000001fff097819 */ /* 0x000fe200000114db */
[----:B0-----:R-:W-:Y:S01]  /*20740*/  IMAD R7, R61, UR4, RZ ;  /* 0x000000043d077c24 */ /* 0x001fe2000f8e02ff */
[----:B------:R-:W-:Y:S02]  /*20750*/  SEL R65, R219, RZ, !P0 ;  /* 0x000000ffdb417207 */ /* 0x000fe40004000000 */
[----:B------:R-:W-:Y:S01]  /*20760*/  SEL R60, R9, RZ, !P0 ;  /* 0x000000ff093c7207 */ /* 0x000fe20004000000 */
[----:B------:R-:W-:Y:S01]  /*20770*/  IMAD R11, R218, UR5, R7 ;  /* 0x00000005da0b7c24 */ /* 0x000fe2000f8e0207 */
[----:B------:R-:W-:Y:S01]  /*20780*/  IADD3 R29, P0, R4, 0x4000, RZ ;  /* 0x00004000041d7810 */ /* 0x000fe20007f1e0ff */
[----:B------:R-:W-:Y:S01]  /*20790*/  IMAD.WIDE.U32 R6, R218, UR4, R20 ;  /* 0x00000004da067c25 */ /* 0x000fe2000f8e0014 */
[----:B------:R-:W-:Y:S01]  /*207a0*/  ULDC.64 UR4, c[0x0][0xb78] ;  /* 0x0002de0000047ab9 */ /* 0x000fe20000000a00 */
[----:B------:R-:W-:-:S02]  /*207b0*/  IADD3 R25, P3, R4, 0x3000, RZ ;  /* 0x0000300004197810 */ /* 0x000fc40007f7e0ff */
[----:B------:R-:W-:Y:S01]  /*207c0*/  IMAD.IADD R7, R7, 0x1, R11 ;  /* 0x0000000107077824 */ /* 0x000fe200078e020b */
[----:B------:R-:W-:Y:S01]  /*207d0*/  IADD3 R33, P1, R4, 0x5000, RZ ;  /* 0x0000500004217810 */ /* 0x000fe20007f3e0ff */
[----:B------:R-:W-:Y:S01]  /*207e0*/  IMAD R9, R60, UR4, RZ ;  /* 0x000000043c097c24 */ /* 0x000fe2000f8e02ff */
[----:B------:R-:W-:Y:S01]  /*207f0*/  LOP3.LUT R28, R29, 0x380, RZ, 0xc0, !PT ;  /* 0x000003801d1c7812 */ /* 0x000fe200078ec0ff */
[----:B------:R-:W-:Y:S01]  /*20800*/  IMAD R11, R223, 0x80, R216 ;  /* 0x00000080df0b7824 */ /* 0x000fe200078e02d8 */
[----:B------:R-:W-:Y:S01]  /*20810*/  IADD3 R37, P2, R4, 0x6000, RZ ;  /* 0x0000600004257810 */ /* 0x000fe20007f5e0ff */
[----:B------:R-:W-:Y:S01]  /*20820*/  IMAD.WIDE.U32 R6, R65, UR4, R6 ;  /* 0x0000000441067c25 */ /* 0x000fe2000f8e0006 */
[----:B------:R-:W-:Y:S02]  /*20830*/  LOP3.LUT R12, R13, 0x380, RZ, 0xc0, !PT ;  /* 0x000003800d0c7812 */ /* 0x000fe400078ec0ff */
[----:B------:R-:W-:Y:S01]  /*20840*/  LOP3.LUT R24, R25, 0x380, RZ, 0xc0, !PT ;  /* 0x0000038019187812 */ /* 0x000fe200078ec0ff */
[----:B------:R-:W-:Y:S01]  /*20850*/  IMAD R10, R65, UR5, R9 ;  /* 0x00000005410a7c24 */ /* 0x000fe2000f8e0209 */
[----:B------:R-:W-:Y:S01]  /*20860*/  SHF.R.S32.HI R9, RZ, 0x1f, R11 ;  /* 0x0000001fff097819 */ /* 0x000fe2000001140b */
[----:B------:R-:W-:Y:S01]  /*20870*/  ULDC.64 UR4, c[0x0][0xb40] ;  /* 0x0002d00000047ab9 */ /* 0x000fe20000000a00 */
[----:B------:R-:W-:-:S02]  /*20880*/  IADD3 R6, P6, R11, R6, RZ ;  /* 0x000000060b067210 */ /* 0x000fc40007fde0ff */
[----:B------:R-:W-:Y:S02]  /*20890*/  LOP3.LUT R32, R33, 0x380, RZ, 0xc0, !PT ;  /* 0x0000038021207812 */ /* 0x000fe400078ec0ff */
[----:B------:R-:W-:Y:S02]  /*208a0*/  SHF.R.U64 R28, R28, 0x3, RZ ;  /* 0x000000031c1c7819 */ /* 0x000fe400000012ff */
[----:B------:R-:W-:Y:S02]  /*208b0*/  LOP3.LUT R36, R37, 0x380, RZ, 0xc0, !PT ;  /* 0x0000038025247812 */ /* 0x000fe400078ec0ff */
[----:B------:R-:W-:Y:S01]  /*208c0*/  IADD3.X R9, R9, R7, R10, P6, !PT ;  /* 0x0000000709097210 */ /* 0x000fe200037fe40a */
[----:B------:R-:W-:Y:S01]  /*208d0*/  VIADD R7, R11, 0x8 ;  /* 0x000000080b077836 */ /* 0x000fe20000000000 */
[----:B------:R-:W-:Y:S02]  /*208e0*/  SHF.R.U64 R12, R12, 0x3, RZ ;  /* 0x000000030c0c7819 */ /* 0x000fe400000012ff */
[----:B------:R-:W-:-:S02]  /*208f0*/  SHF.R.U64 R24, R24, 0x3, RZ ;  /* 0x0000000318187819 */ /* 0x000fc400000012ff */
[----:B------:R-:W-:Y:S02]  /*20900*/  SHF.R.U64 R32, R32, 0x3, RZ ;  /* 0x0000000320207819 */ /* 0x000fe400000012ff */
[----:B------:R-:W-:Y:S02]  /*20910*/  LEA R54, P6, R6, UR4, 0x2 ;  /* 0x0000000406367c11 */ /* 0x000fe4000f8c10ff */
[----:B------:R-:W-:Y:S01]  /*20920*/  LOP3.LUT R28, R28, R29, RZ, 0x3c, !PT ;  /* 0x0000001d1c1c7212 */ /* 0x000fe200078e3cff */
[--C-:B------:R-:W-:Y:S01]  /*20930*/  IMAD.X R29, RZ, RZ, R5.reuse, P0 ;  /* 0x000000ffff1d7224 */ /* 0x100fe200000e0605 */
[----:B------:R-:W-:Y:S02]  /*20940*/  SHF.R.U64 R36, R36, 0x3, RZ ;  /* 0x0000000324247819 */ /* 0x000fe400000012ff */
[----:B------:R-:W-:Y:S02]  /*20950*/  LOP3.LUT P0, RZ, R226, 0x3, RZ, 0xc0, !PT ;  /* 0x00000003e2ff7812 */ /* 0x000fe4000780c0ff */
[----:B------:R-:W-:Y:S01]  /*20960*/  LOP3.LUT R12, R12, R13, RZ, 0x3c, !PT ;  /* 0x0000000d0c0c7212 */ /* 0x000fe200078e3cff */
[--C-:B------:R-:W-:Y:S01]  /*20970*/  IMAD.X R13, RZ, RZ, R5.reuse, P4 ;  /* 0x000000ffff0d7224 */ /* 0x100fe200020e0605 */
[----:B------:R-:W-:Y:S01]  /*20980*/  LOP3.LUT R24, R24, R25, RZ, 0x3c, !PT ;  /* 0x0000001918187212 */ /* 0x000fe200078e3cff */
[--C-:B------:R-:W-:Y:S01]  /*20990*/  IMAD.X R25, RZ, RZ, R5.reuse, P3 ;  /* 0x000000ffff197224 */ /* 0x100fe200018e0605 */
[----:B------:R-:W-:Y:S01]  /*209a0*/  LOP3.LUT R32, R32, R33, RZ, 0x3c, !PT ;  /* 0x0000002120207212 */ /* 0x000fe200078e3cff */
[----:B------:R-:W-:Y:S01]  /*209b0*/  IMAD.X R33, RZ, RZ, R5, P1 ;  /* 0x000000ffff217224 */ /* 0x000fe200008e0605 */
[----:B------:R-:W-:Y:S01]  /*209c0*/  LEA.HI.X R55, R6, UR5, R9, 0x2, P6 ;  /* 0x0000000506377c11 */ /* 0x000fe2000b0f1409 */
[--C-:B------:R-:W-:Y:S01]  /*209d0*/  IMAD.X R9, RZ, RZ, R5.reuse, P5 ;  /* 0x000000ffff097224 */ /* 0x100fe200028e0605 */
[----:B------:R-:W-:Y:S01]  /*209e0*/  LOP3.LUT R36, R36, R37, RZ, 0x3c, !PT ;  /* 0x0000002524247212 */ /* 0x000fe200078e3cff */
[----:B------:R-:W-:Y:S01]  /*209f0*/  IMAD.X R37, RZ, RZ, R5, P2 ;  /* 0x000000ffff257224 */ /* 0x000fe200010e0605 */
[C---:B------:R-:W-:Y:S01]  /*20a00*/  IADD3 R41, P6, R4.reuse, 0x7000, RZ ;  /* 0x0000700004297810 */ /* 0x040fe20007fde0ff */
[----:B------:R-:W-:Y:S01]  /*20a10*/  ULDC.64 UR4, c[0x0][0xaa0] ;  /* 0x0002a80000047ab9 */ /* 0x000fe20000000a00 */
[----:B------:R-:W-:-:S02]  /*20a20*/  IADD3 R45, P5, R4, 0x8000, RZ ;  /* 0x00008000042d7810 */ /* 0x000fc40007fbe0ff */
[C---:B------:R-:W-:Y:S02]  /*20a30*/  IADD3 R49, P4, R4.reuse, 0x9000, RZ ;  /* 0x0000900004317810 */ /* 0x040fe40007f9e0ff */
[C---:B------:R-:W-:Y:S02]  /*20a40*/  IADD3 R53, P3, R4.reuse, 0xa000, RZ ;  /* 0x0000a00004357810 */ /* 0x040fe40007f7e0ff */
[-C--:B------:R-:W-:Y:S02]  /*20a50*/  ISETP.GE.OR P1, PT, R11, R0.reuse, P0 ;  /* 0x000000000b00720c */ /* 0x080fe40000726670 */
[C---:B------:R-:W-:Y:S02]  /*20a60*/  LOP3.LUT R6, R4.reuse, 0x380, RZ, 0xc0, !PT ;  /* 0x0000038004067812 */ /* 0x040fe400078ec0ff */
[----:B------:R-:W-:Y:S02]  /*20a70*/  IADD3 R11, P2, R4, 0xb000, RZ ;  /* 0x0000b000040b7810 */ /* 0x000fe40007f5e0ff */
[----:B------:R-:W-:-:S02]  /*20a80*/  ISETP.GE.OR P0, PT, R7, R0, P0 ;  /* 0x000000000700720c */ /* 0x000fc40000706670 */
[----:B------:R-:W-:Y:S01]  /*20a90*/  LOP3.LUT R40, R41, 0x380, RZ, 0xc0, !PT ;  /* 0x0000038029287812 */ /* 0x000fe200078ec0ff */
[----:B------:R-:W-:Y:S01]  /*20aa0*/  IMAD.X R57, RZ, RZ, R5, P2 ;  /* 0x000000ffff397224 */ /* 0x000fe200010e0605 */
[----:B------:R-:W-:Y:S02]  /*20ab0*/  LOP3.LUT R44, R45, 0x380, RZ, 0xc0, !PT ;  /* 0x000003802d2c7812 */ /* 0x000fe400078ec0ff */
[----:B------:R-:W-:Y:S01]  /*20ac0*/  LOP3.LUT R48, R49, 0x380, RZ, 0xc0, !PT ;  /* 0x0000038031307812 */ /* 0x000fe200078ec0ff */
[----:B------:R0:W-:Y:S01]  /*20ad0*/  @!P1 STG.E desc[UR6][R54.64], R3 ;  /* 0x0000000336009986 */ /* 0x0001e2000c101906 */
[----:B------:R-:W-:Y:S02]  /*20ae0*/  LOP3.LUT R52, R53, 0x380, RZ, 0xc0, !PT ;  /* 0x0000038035347812 */ /* 0x000fe400078ec0ff */
[----:B------:R-:W-:Y:S02]  /*20af0*/  SHF.R.U64 R7, R6, 0x3, RZ ;  /* 0x0000000306077819 */ /* 0x000fe400000012ff */
[----:B------:R-:W-:Y:S01]  /*20b00*/  LOP3.LUT R6, R11, 0x380, RZ, 0xc0, !PT ;  /* 0x000003800b067812 */ /* 0x000fe200078ec0ff */
[----:B------:R2:W-:Y:S01]  /*20b10*/  @!P0 STG.E desc[UR6][R54.64+0x20], R2 ;  /* 0x0000200236008986 */ /* 0x0005e2000c101906 */
[----:B------:R-:W-:-:S02]  /*20b20*/  SHF.R.U64 R40, R40, 0x3, RZ ;  /* 0x0000000328287819 */ /* 0x000fc400000012ff */
[----:B------:R-:W-:Y:S01]  /*20b30*/  SHF.R.U64 R44, R44, 0x3, RZ ;  /* 0x000000032c2c7819 */ /* 0x000fe200000012ff */
[----:B------:R-:W5:Y:S01]  /*20b40*/  LD.E.128 R12, desc[UR6][R12.64] ;  /* 0x000000060c0c7980 */ /* 0x000f62000c101d00 */
[----:B------:R-:W-:Y:S02]  /*20b50*/  SHF.R.U64 R48, R48, 0x3, RZ ;  /* 0x0000000330307819 */ /* 0x000fe400000012ff */
[----:B------:R-:W-:Y:S01]  /*20b60*/  SHF.R.U64 R52, R52, 0x3, RZ ;  /* 0x0000000334347819 */ /* 0x000fe200000012ff */
[----:B------:R-:W5:Y:S01]  /*20b70*/  LD.E.128 R24, desc[UR6][R24.64] ;  /* 0x0000000618187980 */ /* 0x000f62000c101d00 */
        /* <DEDUP_REMOVED lines=10> */
[----:B------:R-:W5:Y:S01]  /*20c20*/  LD.E.128 R28, desc[UR6][R28.64] ;  /* 0x000000061c1c7980 */ /* 0x000f62000c101d00 */
[----:B------:R-:W-:-:S03]  /*20c30*/  LOP3.LUT R56, R6, R11, RZ, 0x3c, !PT ;  /* 0x0000000b06387212 */ /* 0x000fc600078e3cff */
[----:B------:R-:W5:Y:S01]  /*20c40*/  LD.E.128 R8, desc[UR6][R8.64] ;  /* 0x0000000608087980 */ /* 0x000f62000c101d00 */
[----:B0-----:R-:W-:-:S03]  /*20c50*/  SHF.R.S32.HI R3, RZ, 0x1f, R213 ;  /* 0x0000001fff037819 */ /* 0x001fc600000114d5 */
[----:B------:R-:W5:Y:S04]  /*20c60*/  LD.E.128 R4, desc[UR6][R4.64] ;  /* 0x0000000604047980 */ /* 0x000f68000c101d00 */
[----:B------:R-:W5:Y:S04]  /*20c70*/  LD.E.128 R32, desc[UR6][R32.64] ;  /* 0x0000000620207980 */ /* 0x000f68000c101d00 */
[----:B------:R-:W5:Y:S04]  /*20c80*/  LD.E.128 R36, desc[UR6][R36.64] ;  /* 0x0000000624247980 */ /* 0x000f68000c101d00 */
[----:B------:R-:W5:Y:S04]  /*20c90*/  LD.E.128 R40, desc[UR6][R40.64] ;  /* 0x0000000628287980 */ /* 0x000f68000c101d00 */
[----:B------:R-:W5:Y:S04]  /*20ca0*/  LD.E.128 R44, desc[UR6][R44.64] ;  /* 0x000000062c2c7980 */ /* 0x000f68000c101d00 */
[----:B------:R-:W5:Y:S04]  /*20cb0*/  LD.E.128 R48, desc[UR6][R48.64] ;  /* 0x0000000630307980 */ /* 0x000f68000c101d00 */
[----:B--2---:R-:W5:Y:S04]  /*20cc0*/  LD.E.128 R52, desc[UR6][R52.64] ;  /* 0x0000000634347980 */ /* 0x004f68000c101d00 */
[----:B------:R-:W5:Y:S01]  /*20cd0*/  LD.E.128 R56, desc[UR6][R56.64] ;  /* 0x0000000638387980 */ /* 0x000f62000c101d00 */
[----:B------:R-:W-:Y:S01]  /*20ce0*/  IMAD R21, R21, UR4, RZ ;  /* 0x0000000415157c24 */ /* 0x000fe2000f8e02ff */
[----:B------:R-:W-:Y:S01]  /*20cf0*/  @!PT LDS RZ, [RZ] ;  /* 0x00000000fffff984 */ /* 0x000fe20000000800 */
[----:B------:R-:W-:Y:S01]  /*20d00*/  @!PT LDS RZ, [RZ] ;  /* 0x00000000fffff984 */ /* 0x000fe20000000800 */
[----:B------:R-:W-:Y:S01]  /*20d10*/  @!PT LDS RZ, [RZ] ;  /* 0x00000000fffff984 */ /* 0x000fe20000000800 */
[----:B------:R-:W-:Y:S01]  /*20d20*/  @!PT LDS RZ, [RZ] ;  /* 0x00000000fffff984 */ /* 0x000fe20000000800 */
[----:B------:R0:W-:Y:S06]  /*20d30*/  MEMBAR.ALL.CTA ;  /* 0x0000000000007992 */ /* 0x0001ec0000008000 */
[----:B0-----:R-:W0:Y:S01]  /*20d40*/  FENCE.VIEW.ASYNC.S ;  /* 0x00000000000073c6 */ /* 0x001e220000000000 */
        /* <DEDUP_REMOVED lines=22> */
[----:B------:R-:W-:Y:S01]  /*20eb0*/  SHF.R.S32.HI R215, RZ, 0x1f, R214 ;  /* 0x0000001fffd77819 */ /* 0x000fe200000114d6 */
[----:B0-----:R0:W-:Y:S01]  /*20ec0*/  SYNCS.ARRIVE.TRANS64.RED.A1T0 RZ, [R0+URZ], RZ ;  /* 0x000000ff00ff79a7 */ /* 0x0011e2000810043f */
[----:B------:R-:W-:Y:S01]  /*20ed0*/  BSSY B1, `(.L_x_1593) ;  /* 0x0000019000017945 */ /* 0x000fe20003800000 */
[----:B------:R-:W-:-:S02]  /*20ee0*/  IMAD R63, R65, UR5, R20 ;  /* 0x00000005413f7c24 */ /* 0x000fc4000f8e0214 */
[----:B------:R-:W-:-:S04]  /*20ef0*/  IMAD.WIDE R20, R223, 0x80, R214 ;  /* 0x00000080df147825 */ /* 0x000fc800078e02d6 */
[----:B------:R-:W-:Y:S01]  /*20f00*/  IMAD.IADD R65, R61, 0x1, R63 ;  /* 0x000000013d417824 */ /* 0x000fe200078e023f */
[----:B0-----:R-:W-:Y:S06]  /*20f10*/  @P3 BRA `(.L_x_1594) ;  /* 0x0000000000503947 */ /* 0x001fec0003800000 */
        /* <DEDUP_REMOVED lines=9> */
[----:B------:R-:W-:Y:S01]  /*20fb0*/  IMAD.MOV.U32 R3, RZ, RZ, R65 ;  /* 0x000000ffff037224 */ /* 0x000fe200078e0041 */
[----:B------:R-:W-:Y:S01]  /*20fc0*/  ULDC.64 UR8, c[0x0][0x208] ;  /* 0x0000820000087ab9 */ /* 0x000fe20000000a00 */
        /* <DEDUP_REMOVED lines=9> */
.L_x_1594:
[----:B------:R-:W-:Y:S05]  /*21060*/  BSYNC B1 ;  /* 0x0000000000017941 */ /* 0x000fea0003800000 */
.L_x_1593:
[----:B------:R-:W-:Y:S04]  /*21070*/  BSSY B1, `(.L_x_1595) ;  /* 0x0000018000017945 */ /* 0x000fe80003800000 */
[----:B------:R-:W-:Y:S05]  /*21080*/  @P0 BRA `(.L_x_1596) ;  /* 0x0000000000580947 */ /* 0x000fea0003800000 */
[----:B0----5:R-:W-:Y:S01]  /*21090*/  IADD3 R5, P0, R20, 0x20, RZ ;  /* 0x0000002014057810 */ /* 0x021fe20007f1e0ff */
[C---:B------:R-:W-:Y:S01]  /*210a0*/  VIADD R2, R213.reuse, 0x40 ;  /* 0x00000040d5027836 */ /* 0x040fe20000000000 */
[----:B------:R-:W-:Y:S01]  /*210b0*/  ULDC UR6, c[0x0][0xa8c] ;  /* 0x0002a30000067ab9 */ /* 0x000fe20000000800 */
[----:B------:R-:W-:Y:S01]  /*210c0*/  ULDC.64 UR4, c[0x0][0xad8] ;  /* 0x0002b60000047ab9 */ /* 0x000fe20000000a00 */
[----:B------:R-:W-:Y:S01]  /*210d0*/  IMAD.MOV.U32 R3, RZ, RZ, R65 ;  /* 0x000000ffff037224 */ /* 0x000fe200078e0041 */
[C---:B------:R-:W-:Y:S01]  /*210e0*/  ISETP.GE.AND P3, PT, R213.reuse, UR6, PT ;  /* 0x00000006d5007c0c */ /* 0x040fe2000bf66270 */
[----:B------:R-:W-:Y:S01]  /*210f0*/  IMAD.X R0, RZ, RZ, R21, P0 ;  /* 0x000000ffff007224 */ /* 0x000fe200000e0615 */
[----:B------:R-:W-:Y:S01]  /*21100*/  ISETP.GE.AND P4, PT, R2, UR6, PT ;  /* 0x0000000602007c0c */ /* 0x000fe2000bf86270 */
[----:B------:R-:W-:Y:S01]  /*21110*/  IMAD.MOV.U32 R2, RZ, RZ, R60 ;  /* 0x000000ffff027224 */ /* 0x000fe200078e003c */
[----:B------:R-:W-:Y:S01]  /*21120*/  ULDC.64 UR8, c[0x0][0x208] ;  /* 0x0000820000087ab9 */ /* 0x000fe20000000a00 */
        /* <DEDUP_REMOVED lines=12> */
.L_x_1596:
[----:B------:R-:W-:Y:S05]  /*211f0*/  BSYNC B1 ;  /* 0x0000000000017941 */ /* 0x000fea0003800000 */
.L_x_1595:
[----:B------:R-:W-:Y:S04]  /*21200*/  BSSY B1, `(.L_x_1597) ;  /* 0x0000018000017945 */ /* 0x000fe80003800000 */
[----:B------:R-:W-:Y:S05]  /*21210*/  @P1 BRA `(.L_x_1598) ;  /* 0x0000000000581947 */ /* 0x000fea0003800000 */
[----:B0-2--5:R-:W-:Y:S01]  /*21220*/  IADD3 R5, P0, R20, 0x40, RZ ;  /* 0x0000004014057810 */ /* 0x025fe20007f1e0ff */
        /* <DEDUP_REMOVED lines=21> */
.L_x_1598:
[----:B------:R-:W-:Y:S05]  /*21380*/  BSYNC B1 ;  /* 0x0000000000017941 */ /* 0x000fea0003800000 */
.L_x_1597:
[----:B------:R-:W-:Y:S05]  /*21390*/  @P2 BRA `(.L_x_1599) ;  /* 0x0000000c00342947 */ /* 0x000fea0003800000 */
[----:B0-23-5:R-:W-:Y:S01]  /*213a0*/  IADD3 R5, P0, R20, 0x60, RZ ;  /* 0x0000006014057810 */ /* 0x02dfe20007f1e0ff */
[----:B------:R-:W-:Y:S01]  /*213b0*/  ULDC.64 UR4, c[0x0][0xad8] ;  /* 0x0002b60000047ab9 */ /* 0x000fe20000000a00 */
[----:B------:R-:W-:Y:S01]  /*213c0*/  IMAD.MOV.U32 R2, RZ, RZ, R60 ;  /* 0x000000ffff027224 */ /* 0x000fe200078e003c */
[----:B------:R-:W-:Y:S01]  /*213d0*/  ULDC UR6, c[0x0][0xa8c] ;  /* 0x0002a30000067ab9 */ /* 0x000fe20000000800 */
[----:B------:R-:W-:Y:S01]  /*213e0*/  IMAD.MOV.U32 R3, RZ, RZ, R65 ;  /* 0x000000ffff037224 */ /* 0x000fe200078e0041 */
[C---:B------:R-:W-:Y:S01]  /*213f0*/  ISETP.GE.AND P1, PT, R213.reuse, UR6, PT ;  /* 0x00000006d5007c0c */ /* 0x040fe2000bf26270 */
[----:B------:R-:W-:Y:S01]  /*21400*/  IMAD.X R20, RZ, RZ, R21, P0 ;  /* 0x000000ffff147224 */ /* 0x000fe200000e0615 */
[----:B------:R-:W-:Y:S01]  /*21410*/  ULDC.64 UR8, c[0x0][0x208] ;  /* 0x0000820000087ab9 */ /* 0x000fe20000000a00 */
        /* <DEDUP_REMOVED lines=14> */
[----:B------:R-:W-:Y:S02]  /*21500*/  ULDC.64 UR4, c[0x0][0x208] ;  /* 0x0000820000047ab9 */ /* 0x000fe40000000a00 */
[----:B------:R2:W-:Y:S01]  /*21510*/  STG.E.128 desc[UR4][R4.64+0x100], R56 ;  /* 0x0001003804007986 */ /* 0x0005e2000c101d04 */
[----:B------:R-:W-:Y:S05]  /*21520*/  BRA `(.L_x_1599) ;  /* 0x0000000800d07947 */ /* 0x000fea0003800000 */
.L_x_1591:
[----:B------:R-:W-:Y:S01]  /*21530*/  ULDC.64 UR4, c[0x0][0xbd8] ;  /* 0x0002f60000047ab9 */ /* 0x000fe20000000a00 */
[----:B------:R-:W2:Y:S01]  /*21540*/  LDC.64 R2, c[0x0][0xbd8] ;  /* 0x0002f600ff027b82 */ /* 0x000ea20000000a00 */
[----:B------:R-:W-:Y:S01]  /*21550*/  ISETP.NE.U32.AND P0, PT, RZ, UR4, PT ;  /* 0x00000004ff007c0c */ /* 0x000fe2000bf05070 */
[----:B------:R-:W-:Y:S01]  /*21560*/  IMAD.MOV.U32 R7, RZ, RZ, RZ ;  /* 0x000000ffff077224 */ /* 0x000fe200078e00ff */
[----:B------:R-:W-:Y:S02]  /*21570*/  ULDC.64 UR6, c[0x0][0x208] ;  /* 0x0000820000067ab9 */ /* 0x000fe40000000a00 */
[----:B------:R-:W-:Y:S01]  /*21580*/  ISETP.NE.AND.EX P0, PT, RZ, UR5, PT, P0 ;  /* 0x00000005ff007c0c */ /* 0x000fe2000bf05300 */
[----:B------:R-:W-:Y:S02]  /*21590*/  ULDC.64 UR4, c[0x0][0xbe0] ;  /* 0x0002f80000047ab9 */ /* 0x000fe40000000a00 */
[----:B------:R-:W-:-:S04]  /*215a0*/  ISETP.NE.U32.AND P1, PT, RZ, UR4, PT ;  /* 0x00000004ff007c0c */ /* 0x000fc8000bf25070 */
[----:B------:R-:W-:Y:S01]  /*215b0*/  ISETP.NE.AND.EX P1, PT, RZ, UR5, PT, P1 ;  /* 0x00000005ff007c0c */ /* 0x000fe2000bf25310 */
[----:B------:R-:W3:Y:S01]  /*215c0*/  S2R R8, SR_TID.X ;  /* 0x0000000000087919 */ /* 0x000ee20000002100 */
[----:B--2---:R-:W-:-:S11]  /*215d0*/  IMAD.WIDE R2, R219, 0x4, R2 ;  /* 0x00000004db027825 */ /* 0x004fd600078e0202 */
[----:B------:R-:W2:Y:S01]  /*215e0*/  @P1 LDC.64 R4, c[0x0][0xbe0] ;  /* 0x0002f800ff041b82 */ /* 0x000ea20000000a00 */
[----:B------:R-:W-:Y:S02]  /*215f0*/  ULDC UR4, c[0x0][0xa88] ;  /* 0x0002a20000047ab9 */ /* 0x000fe40000000800 */
[----:B------:R-:W-:Y:S01]  /*21600*/  IMAD.U32 R0, RZ, RZ, UR4 ;  /* 0x00000004ff007e24 */ /* 0x000fe2000f8e00ff */
[----:B------:R4:W5:Y:S01]  /*21610*/  @P0 LDG.E R7, desc[UR6][R2.64] ;  /* 0x0000000602070981 */ /* 0x000962000c1e1900 */
[----:B---3--:R-:W-:Y:S02]  /*21620*/  VIADD R6, R8, 0xffffff80 ;  /* 0xffffff8008067836 */ /* 0x008fe40000000000 */
[----:B--2---:R-:W-:-:S03]  /*21630*/  @P1 IMAD.WIDE R4, R219, 0x4, R4 ;  /* 0x00000004db041825 */ /* 0x004fc600078e0204 */
[----:B------:R-:W-:Y:S02]  /*21640*/  ISETP.GT.AND P2, PT, R6, 0x7f, PT ;  /* 0x0000007f0600780c */ /* 0x000fe40003f44270 */
[----:B------:R4:W5:Y:S01]  /*21650*/  @P1 LDG.E R0, desc[UR6][R4.64] ;  /* 0x0000000604001981 */ /* 0x000962000c1e1900 */
[----:B------:R-:W-:Y:S10]  /*21660*/  @P1 BRA `(.L_x_1600) ;  /* 0x0000000000141947 */ /* 0x000ff40003800000 */
[----:B------:R-:W-:Y:S05]  /*21670*/  @!P0 BRA `(.L_x_1600) ;  /* 0x0000000000108947 */ /* 0x000fea0003800000 */
[----:B------:R-:W-:Y:S02]  /*21680*/  ULDC.64 UR4, c[0x0][0x208] ;  /* 0x0000820000047ab9 */ /* 0x000fe40000000a00 */
[----:B----4-:R-:W2:Y:S04]  /*21690*/  LDG.E R5, desc[UR4][R2.64] ;  /* 0x0000000402057981 */ /* 0x010ea8000c1e1900 */
[----:B-----5:R-:W2:Y:S02]  /*216a0*/  LDG.E R0, desc[UR4][R2.64+0x4] ;  /* 0x0000040402007981 */ /* 0x020ea4000c1e1900 */
[----:B--2---:R-:W-:-:S07]  /*216b0*/  IMAD.IADD R0, R0, 0x1, -R5 ;  /* 0x0000000100007824 */ /* 0x004fce00078e0a05 */
.L_x_1600:
[----:B----4-:R-:W-:Y:S01]  /*216c0*/  SHF.R.S32.HI R2, RZ, 0x1f, R219 ;  /* 0x0000001fff027819 */ /* 0x010fe200000114db */
        /* <DEDUP_REMOVED lines=12> */
[----:B------:R-:W-:Y:S01]  /*21790*/  ULDC.64 UR4, c[0x0][0xb70] ;  /* 0x0002dc0000047ab9 */ /* 0x000fe20000000a00 */
[----:B------:R-:W-:Y:S01]  /*217a0*/  ULDC.64 UR6, c[0x0][0x208] ;  /* 0x0000820000067ab9 */ /* 0x000fe20000000a00 */
        /* <DEDUP_REMOVED lines=15> */
.L_x_1602:
[----:B------:R-:W-:Y:S05]  /*218a0*/  BSYNC B1 ;  /* 0x0000000000017941 */ /* 0x000fea0003800000 */
.L_x_1601:
        /* <DEDUP_REMOVED lines=8> */
[C---:B------:R-:W-:Y:S02]  /*21930*/  VIADD R4, R214.reuse, 0x20 ;  /* 0x00000020d6047836 */ /* 0x040fe40000000000 */
[----:B------:R-:W-:Y:S02]  /*21940*/  IMAD.IADD R3, R3, 0x1, R7 ;  /* 0x0000000103037824 */ /* 0x000fe400078e0207 */
[----:B------:R-:W-:Y:S02]  /*21950*/  IMAD R7, R223, -0x80, R0 ;  /* 0xffffff80df077824 */ /* 0x000fe400078e0200 */
[----:B------:R-:W-:Y:S02]  /*21960*/  IMAD R5, R9, UR4, RZ ;  /* 0x0000000409057c24 */ /* 0x000fe4000f8e02ff */
[C---:B------:R-:W-:Y:S01]  /*21970*/  VIADD R0, R214.reuse, 0x40 ;  /* 0x00000040d6007836 */ /* 0x040fe20000000000 */
[-C--:B------:R-:W-:Y:S01]  /*21980*/  ISETP.GE.AND P3, PT, R214, R7.reuse, PT ;  /* 0x00000007d600720c */ /* 0x080fe20003f66270 */
[----:B------:R-:W-:Y:S01]  /*21990*/  IMAD R5, R218, UR5, R5 ;  /* 0x00000005da057c24 */ /* 0x000fe2000f8e0205 */
[-C--:B------:R-:W-:Y:S01]  /*219a0*/  ISETP.GE.AND P2, PT, R4, R7.reuse, PT ;  /* 0x000000070400720c */ /* 0x080fe20003f46270 */
[----:B------:R-:W-:Y:S01]  /*219b0*/  IMAD.WIDE.U32 R2, R218, UR4, R2 ;  /* 0x00000004da027c25 */ /* 0x000fe2000f8e0002 */
[----:B------:R-:W-:Y:S01]  /*219c0*/  ULDC.64 UR4, c[0x0][0xae8] ;  /* 0x0002ba0000047ab9 */ /* 0x000fe20000000a00 */
[----:B------:R-:W-:-:S02]  /*219d0*/  ISETP.GE.AND P1, PT, R0, R7, PT ;  /* 0x000000070000720c */ /* 0x000fc40003f26270 */
        /* <DEDUP_REMOVED lines=31> */
.L_x_1604:
[----:B------:R-:W-:Y:S05]  /*21bd0*/  BSYNC B1 ;  /* 0x0000000000017941 */ /* 0x000fea0003800000 */
.L_x_1603:
        /* <DEDUP_REMOVED lines=24> */
.L_x_1606:
[----:B------:R-:W-:Y:S05]  /*21d60*/  BSYNC B1 ;  /* 0x0000000000017941 */ /* 0x000fea0003800000 */
.L_x_1605:
        /* <DEDUP_REMOVED lines=24> */
.L_x_1608:
[----:B------:R-:W-:Y:S05]  /*21ef0*/  BSYNC B1 ;  /* 0x0000000000017941 */ /* 0x000fea0003800000 */
.L_x_1607:
        /* <DEDUP_REMOVED lines=9> */
[----:B------:R-:W-:Y:S01]  /*21f90*/  IMAD.MOV.U32 R3, RZ, RZ, R11 ;  /* 0x000000ffff037224 */ /* 0x000fe200078e000b */
[----:B------:R-:W-:Y:S01]  /*21fa0*/  ULDC.64 UR8, c[0x0][0x208] ;  /* 0x0000820000087ab9 */ /* 0x000fe20000000a00 */
        /* <DEDUP_REMOVED lines=12> */
.L_x_1599:
[----:B------:R-:W-:Y:S05]  /*22070*/  BSYNC B0 ;  /* 0x0000000000007941 */ /* 0x000fea0003800000 */
.L_x_1590:
[----:B------:R-:W-:Y:S02]  /*22080*/  ULDC UR4, c[0x0][0xc14] ;  /* 0x0003050000047ab9 */ /* 0x000fe40000000800 */
[----:B-1----:R-:W-:-:S13]  /*22090*/  ISETP.GE.AND P0, PT, R203, UR4, PT ;  /* 0x00000004cb007c0c */ /* 0x002fda000bf06270 */
[----:B------:R-:W-:Y:S05]  /*220a0*/  @!P0 BRA `(.L_x_1609) ;  /* 0xfffffdf000348947 */ /* 0x000fea000383ffff */
[----:B------:R-:W-:Y:S05]  /*220b0*/  BRA `(.L_x_1311) ;  /* 0x00000068001c7947 */ /* 0x000fea0003800000 */
.L_x_1309:
[----:B------:R-:W-:-:S08]  /*220c0*/  NOP ;  /* 0x0000000000007918 */ /* 0x000fd00000000000 */
[----:B------:R-:W0:-:S00]  /*220d0*/  USETMAXREG.DEALLOC.CTAPOOL 0x18 ;  /* 0x00000018000079c8 */ /* 0x000e0000080e0500 */
[----:B0-----:R-:W-:-:S06]  /*220e0*/  LOP3.LUT R0, R0, 0x3, RZ, 0xc0, !PT ;  /* 0x0000000300007812 */ /* 0x001fcc00078ec0ff */
[----:B------:R-:W0:Y:S02]  /*220f0*/  SHFL.IDX PT, R0, R0, RZ, 0x1f ;  /* 0x00001fff00007589 */ /* 0x000e2400000e0000 */
[----:B0-----:R-:W-:-:S13]  /*22100*/  ISETP.NE.AND P0, PT, R0, RZ, PT ;  /* 0x000000ff0000720c */ /* 0x001fda0003f05270 */
[----:B------:R-:W-:Y:S05]  /*22110*/  @P0 BRA `(.L_x_1311) ;  /* 0x0000006800040947 */ /* 0x000fea0003800000 */
[----:B------:R-:W-:Y:S01]  /*22120*/  LOP3.LUT R7, R4, 0x1f, RZ, 0xc0, !PT ;  /* 0x0000001f04077812 */ /* 0x000fe200078ec0ff */
[----:B------:R-:W-:Y:S01]  /*22130*/  ULDC UR5, c[0x0][0xc14] ;  /* 0x0003050000057ab9 */ /* 0x000fe20000000800 */
[----:B------:R-:W-:Y:S01]  /*22140*/  LOP3.LUT R16, R16, 0xffffffdf, RZ, 0xc0, !PT ;  /* 0xffffffdf10107812 */ /* 0x000fe200078ec0ff */
[----:B------:R-:W-:Y:S01]  /*22150*/  IMAD.MOV.U32 R6, RZ, RZ, RZ ;  /* 0x000000ffff067224 */ /* 0x000fe200078e00ff */
[----:B------:R-:W-:Y:S01]  /*22160*/  ISETP.NE.AND P0, PT, R7, 0x1f, PT ;  /* 0x0000001f0700780c */ /* 0x000fe20003f05270 */
[----:B------:R-:W-:Y:S01]  /*22170*/  ULDC.64 UR6, c[0x0][0x208] ;  /* 0x0000820000067ab9 */ /* 0x000fe20000000a00 */
[----:B------:R-:W-:-:S11]  /*22180*/  ULDC UR4, c[0x0][0xc10] ;  /* 0x0003040000047ab9 */ /* 0x000fd60000000800 */
[----:B------:R-:W-:Y:S02]  /*22190*/  @P0 LOP3.LUT R16, R16, 0x20, RZ, 0xfc, !PT ;  /* 0x0000002010100812 */ /* 0x000fe400078efcff */
[----:B------:R-:W-:-:S13]  /*221a0*/  ISETP.GE.OR P0, PT, R7, UR5, !P0 ;  /* 0x0000000507007c0c */ /* 0x000fda000c706670 */
[----:B------:R-:W0:Y:S02]  /*221b0*/  @!P0 LDC.64 R2, c[0x0][0xc58] ;  /* 0x00031600ff028b82 */ /* 0x000e240000000a00 */
[----:B0-----:R-:W-:-:S05]  /*221c0*/  @!P0 IMAD.WIDE.U32 R2, R7, 0x4, R2 ;  /* 0x0000000407028825 */ /* 0x001fca00078e0002 */
[----:B------:R-:W2:Y:S01]  /*221d0*/  @!P0 LDG.E R6, desc[UR6][R2.64] ;  /* 0x0000000602068981 */ /* 0x000ea2000c1e1900 */
[C---:B------:R-:W-:Y:S01]  /*221e0*/  ISETP.NE.AND P1, PT, R7.reuse, RZ, PT ;  /* 0x000000ff0700720c */ /* 0x040fe20003f25270 */
[----:B------:R-:W0:Y:S01]  /*221f0*/  S2UR UR6, SR_CTAID.X ;  /* 0x00000000000679c3 */ /* 0x000e220000002500 */
        /* <DEDUP_REMOVED lines=19> */
[----:B------:R-:W-:Y:S02]  /*22330*/  IMAD.IADD R3, R0, 0x1, R3 ;  /* 0x0000000100037824 */ /* 0x000fe400078e0203 */
[----:B------:R-:W-:-:S03]  /*22340*/  IMAD.MOV.U32 R0, RZ, RZ, RZ ;  /* 0x000000ffff007224 */ /* 0x000fc600078e00ff */
[----:B------:R-:W1:Y:S05]  /*22350*/  SHFL.UP PT, R2, R3, 0x8, RZ ;  /* 0x0500000003027989 */ /* 0x000e6a00000e00ff */
[----:B------:R-:W-:-:S04]  /*22360*/  @P0 LOP3.LUT R16, R16, 0x4, RZ, 0xfc, !PT ;  /* 0x0000000410100812 */ /* 0x000fc800078efcff */
[----:B------:R-:W-:Y:S02]  /*22370*/  LOP3.LUT R16, R16, 0xfffffffd, RZ, 0xc0, !PT ;  /* 0xfffffffd10107812 */ /* 0x000fe400078ec0ff */
[----:B-1----:R-:W-:Y:S02]  /*22380*/  SEL R2, R2, RZ, P0 ;  /* 0x000000ff02027207 */ /* 0x002fe40000000000 */
[----:B------:R-:W-:-:S03]  /*22390*/  ISETP.GE.U32.AND P0, PT, R7, 0x10, PT ;  /* 0x000000100700780c */ /* 0x000fc60003f06070 */
[----:B------:R-:W-:-:S05]  /*223a0*/  IMAD.IADD R2, R3, 0x1, R2 ;  /* 0x0000000103027824 */ /* 0x000fca00078e0202 */
[----:B------:R-:W1:Y:S05]  /*223b0*/  SHFL.UP PT, R4, R2, 0x10, RZ ;  /* 0x0600000002047989 */ /* 0x000e6a00000e00ff */
[----:B------:R-:W-:Y:S02]  /*223c0*/  @P0 LOP3.LUT R16, R16, 0x2, RZ, 0xfc, !PT ;  /* 0x0000000210100812 */ /* 0x000fe400078efcff */
        /* <DEDUP_REMOVED lines=12> */
.L_x_1614:
[----:B------:R-:W-:Y:S02]  /*22490*/  IMAD.U32 R2, RZ, RZ, UR7 ;  /* 0x00000007ff027e24 */ /* 0x000fe4000f8e00ff */
[----:B------:R-:W-:-:S03]  /*224a0*/  VIADD R8, R8, 0x1f ;  /* 0x0000001f08087836 */ /* 0x000fc60000000000 */
[----:B------:R0:W-:Y:S02]  /*224b0*/  STL [R1+0xc], R2 ;  /* 0x00000c0201007387 */ /* 0x0001e40000100800 */
[----:B------:R-:W-:-:S13]  /*224c0*/  ISETP.GE.AND P0, PT, R8, UR5, PT ;  /* 0x0000000508007c0c */ /* 0x000fda000bf06270 */
[----:B0-----:R-:W-:Y:S05]  /*224d0*/  @P0 BRA `(.L_x_1611) ;  /* 0x0000000400dc0947 */ /* 0x001fea0003800000 */
[----:B------:R-:W0:Y:S01]  /*224e0*/  S2R R9, SR_TID.X ;  /* 0x0000000000097919 */ /* 0x000e220000002100 */
[----:B------:R-:W-:Y:S01]  /*224f0*/  BSSY B0, `(.L_x_1612) ;  /* 0x000000b000007945 */ /* 0x000fe20003800000 */
[----:B------:R-:W-:Y:S01]  /*22500*/  IMAD.MOV.U32 R6, RZ, RZ, RZ ;  /* 0x000000ffff067224 */ /* 0x000fe200078e00ff */
[----:B0-----:R-:W-:-:S04]  /*22510*/  LOP3.LUT R9, R9, 0x1f, RZ, 0xc0, !PT ;  /* 0x0000001f09097812 */ /* 0x001fc800078ec0ff */
[C---:B------:R-:W-:Y:S01]  /*22520*/  ISETP.NE.AND P1, PT, R9.reuse, 0x1f, PT ;  /* 0x0000001f0900780c */ /* 0x040fe20003f25270 */
[----:B------:R-:W-:-:S05]  /*22530*/  IMAD.IADD R7, R9, 0x1, R8 ;  /* 0x0000000109077824 */ /* 0x000fca00078e0208 */
[----:B------:R-:W-:-:S13]  /*22540*/  ISETP.GE.OR P0, PT, R7, UR5, !P1 ;  /* 0x0000000507007c0c */ /* 0x000fda000cf06670 */
[----:B------:R-:W-:Y:S05]  /*22550*/  @P0 BRA `(.L_x_1613) ;  /* 0x0000000000100947 */ /* 0x000fea0003800000 */
[----:B------:R-:W0:Y:S01]  /*22560*/  LDC.64 R2, c[0x0][0xc58] ;  /* 0x00031600ff027b82 */ /* 0x000e220000000a00 */
[----:B------:R-:W-:Y:S01]  /*22570*/  ULDC.64 UR8, c[0x0][0x208] ;  /* 0x0000820000087ab9 */ /* 0x000fe20000000a00 */
[----:B0-----:R-:W-:-:S05]  /*22580*/  IMAD.WIDE R2, R7, 0x4, R2 ;  /* 0x0000000407027825 */ /* 0x001fca00078e0202 */
[----:B------:R0:W5:Y:S02]  /*22590*/  LDG.E R6, desc[UR8][R2.64] ;  /* 0x0000000802067981 */ /* 0x000164000c1e1900 */
.L_x_1613:
[----:B------:R-:W-:Y:S05]  /*225a0*/  BSYNC B0 ;  /* 0x0000000000007941 */ /* 0x000fea0003800000 */
.L_x_1612:
        /* <DEDUP_REMOVED lines=25> */
.L_x_1610:
[----:B------:R-:W-:Y:S01]  /*22740*/  IMAD.IADD R7, R5, 0x1, -R2 ;  /* 0x0000000105077824 */ /* 0x000fe200078e0a02 */
[----:B------:R-:W-:-:S03]  /*22750*/  ULDC.64 UR8, c[0x0][0x208] ;  /* 0x0000820000087ab9 */ /* 0x000fc60000000a00 */
[----:B------:R-:W-:-:S05]  /*22760*/  IMAD R2, R4, UR4, R7 ;  /* 0x0000000404027c24 */ /* 0x000fca000f8e0207 */
[----:B------:R-:W-:Y:S02]  /*22770*/  ISETP.GT.AND P0, PT, R2, UR6, PT ;  /* 0x0000000602007c0c */ /* 0x000fe4000bf04270 */
[----:B------:R-:W0:Y:S11]  /*22780*/  LDC.64 R2, c[0x0][0xc68] ;  /* 0x00031a00ff027b82 */ /* 0x000e360000000a00 */
[----:B------:R-:W-:-:S04]  /*22790*/  VOTE.ANY R10, PT, !P0 ;  /* 0x00000000000a7806 */ /* 0x000fc800040e0100 */
[----:B------:R-:W1:Y:S02]  /*227a0*/  POPC R5, R10 ;  /* 0x0000000a00057309 */ /* 0x000e640000000000 */
[----:B-1----:R-:W-:-:S04]  /*227b0*/  IMAD.IADD R8, R5, 0x1, R8 ;  /* 0x0000000105087824 */ /* 0x002fc800078e0208 */
[----:B0-----:R-:W-:Y:S01]  /*227c0*/  IMAD.WIDE R2, R8, 0x4, R2 ;  /* 0x0000000408027825 */ /* 0x001fe200078e0202 */
[----:B------:R-:W0:Y:S04]  /*227d0*/  SHFL.IDX PT, R6, R6, R5, 0x1f ;  /* 0x00001f0506067589 */ /* 0x000e2800000e0000 */
[----:B------:R-:W0:Y:S04]  /*227e0*/  LDG.E R9, desc[UR8][R2.64] ;  /* 0x0000000802097981 */ /* 0x000e28000c1e1900 */
[----:B------:R0:W-:Y:S01]  /*227f0*/  STL [R1+0xc], R8 ;  /* 0x00000c0801007387 */ /* 0x0001e20000100800 */
[----:B------:R-:W-:Y:S01]  /*22800*/  ISETP.NE.AND P0, PT, R10, RZ, PT ;  /* 0x000000ff0a00720c */ /* 0x000fe20003f05270 */
[----:B0-----:R-:W-:-:S05]  /*22810*/  IMAD R8, R6, R9, RZ ;  /* 0x0000000906087224 */ /* 0x001fca00078e02ff */
        /* <DEDUP_REMOVED lines=8> */
.L_x_1615:
[----:B-1----:R-:W-:Y:S02]  /*228a0*/  IMAD.MOV R2, RZ, RZ, -R3 ;  /* 0x000000ffff027224 */ /* 0x002fe400078e0a03 */
[----:B---3--:R-:W-:Y:S02]  /*228b0*/  IMAD R0, R0, UR4, R7 ;  /* 0x0000000400007c24 */ /* 0x008fe4000f8e0207 */
[----:B--2---:R-:W-:Y:S02]  /*228c0*/  IMAD R5, R2, R11, RZ ;  /* 0x0000000b02057224 */ /* 0x004fe400078e02ff */
[----:B------:R-:W-:Y:S01]  /*228d0*/  IMAD.MOV.U32 R2, RZ, RZ, RZ ;  /* 0x000000ffff027224 */ /* 0x000fe200078e00ff */
[----:B------:R1:W-:Y:S03]  /*228e0*/  STL [R1], R0 ;  /* 0x0000000001007387 */ /* 0x0003e60000100800 */
[----:B------:R-:W-:Y:S01]  /*228f0*/  IMAD.HI.U32 R2, R3, R5, R2 ;  /* 0x0000000503027227 */ /* 0x000fe200078e0002 */
[----:B------:R-:W-:-:S04]  /*22900*/  IADD3 R5, -R0, UR6, RZ ;  /* 0x0000000600057c10 */ /* 0x000fc8000fffe1ff */
[----:B------:R-:W-:Y:S02]  /*22910*/  IABS R3, R5 ;  /* 0x0000000500037213 */ /* 0x000fe40000000000 */
[----:B-1----:R-:W-:-:S03]  /*22920*/  IABS R0, R8 ;  /* 0x0000000800007213 */ /* 0x002fc60000000000 */
[----:B------:R-:W-:-:S04]  /*22930*/  IMAD.HI.U32 R2, R2, R3, RZ ;  /* 0x0000000302027227 */ /* 0x000fc800078e00ff */
[----:B------:R-:W-:-:S04]  /*22940*/  IMAD.MOV R0, RZ, RZ, -R0 ;  /* 0x000000ffff007224 */ /* 0x000fc800078e0a00 */
        /* <DEDUP_REMOVED lines=14> */
[----:B------:R-:W-:Y:S02]  /*22a30*/  IMAD R5, R8, R2, R5 ;  /* 0x0000000208057224 */ /* 0x000fe400078e0205 */
[----:B------:R-:W-:Y:S01]  /*22a40*/  IMAD.MOV.U32 R2, RZ, RZ, RZ ;  /* 0x000000ffff027224 */ /* 0x000fe200078e00ff */
[----:B------:R-:W-:-:S04]  /*22a50*/  VIADDMNMX R9, R4, UR4, R9, PT ;  /* 0x0000000404097c46 */ /* 0x000fc8000b800109 */
[-C--:B------:R-:W-:Y:S02]  /*22a60*/  IABS R4, R9.reuse ;  /* 0x0000000900047213 */ /* 0x080fe40000000000 */
[----:B------:R-:W-:Y:S02]  /*22a70*/  IABS R8, R9 ;  /* 0x0000000900087213 */ /* 0x000fe40000000000 */
[----:B------:R-:W1:Y:S08]  /*22a80*/  I2F.RP R7, R4 ;  /* 0x0000000400077306 */ /* 0x000e700000209400 */
[----:B-1----:R-:W1:Y:S02]  /*22a90*/  MUFU.RCP R7, R7 ;  /* 0x0000000700077308 */ /* 0x002e640000001000 */
[----:B-1----:R-:W-:Y:S01]  /*22aa0*/  VIADD R3, R7, 0xffffffe ;  /* 0x0ffffffe07037836 */ /* 0x002fe20000000000 */
[----:B------:R-:W-:-:S05]  /*22ab0*/  IABS R7, R5 ;  /* 0x0000000500077213 */ /* 0x000fca0000000000 */
[----:B------:R-:W1:Y:S02]  /*22ac0*/  F2I.FTZ.U32.TRUNC.NTZ R3, R3 ;  /* 0x0000000300037305 */ /* 0x000e64000021f000 */
[----:B-1----:R-:W-:-:S04]  /*22ad0*/  IMAD.MOV R11, RZ, RZ, -R3 ;  /* 0x000000ffff0b7224 */ /* 0x002fc800078e0a03 */
[----:B------:R-:W-:-:S04]  /*22ae0*/  IMAD R11, R11, R4, RZ ;  /* 0x000000040b0b7224 */ /* 0x000fc800078e02ff */
[----:B------:R-:W-:-:S04]  /*22af0*/  IMAD.HI.U32 R2, R3, R11, R2 ;  /* 0x0000000b03027227 */ /* 0x000fc800078e0002 */
[----:B------:R-:W-:Y:S02]  /*22b00*/  IMAD.MOV R3, RZ, RZ, -R8 ;  /* 0x000000ffff037224 */ /* 0x000fe400078e0a08 */
[----:B------:R-:W-:-:S04]  /*22b10*/  IMAD.HI.U32 R2, R2, R7, RZ ;  /* 0x0000000702027227 */ /* 0x000fc800078e00ff */
[----:B------:R-:W-:-:S05]  /*22b20*/  IMAD R3, R2, R3, R7 ;  /* 0x0000000302037224 */ /* 0x000fca00078e0207 */
[----:B------:R-:W-:-:S13]  /*22b30*/  ISETP.GT.U32.AND P0, PT, R4, R3, PT ;  /* 0x000000030400720c */ /* 0x000fda0003f04070 */
[----:B------:R-:W-:Y:S02]  /*22b40*/  @!P0 IMAD.IADD R3, R3, 0x1, -R4 ;  /* 0x0000000103038824 */ /* 0x000fe400078e0a04 */
[----:B------:R-:W-:-:S03]  /*22b50*/  @!P0 VIADD R2, R2, 0x1 ;  /* 0x0000000102028836 */ /* 0x000fc60000000000 */
[----:B------:R-:W-:Y:S02]  /*22b60*/  ISETP.GE.U32.AND P0, PT, R3, R4, PT ;  /* 0x000000040300720c */ /* 0x000fe40003f06070 */
[C---:B------:R-:W-:Y:S01]  /*22b70*/  LOP3.LUT R3, R5.reuse, R9, RZ, 0x3c, !PT ;  /* 0x0000000905037212 */ /* 0x040fe200078e3cff */
[----:B------:R-:W-:-:S10]  /*22b80*/  IMAD.IADD R5, R5, 0x1, R0 ;  /* 0x0000000105057824 */ /* 0x000fd400078e0200 */
        /* <DEDUP_REMOVED lines=9> */
[----:B------:R1:W-:Y:S04]  /*22c20*/  STL [R1+0x8], R4 ;  /* 0x0000080401007387 */ /* 0x0003e80000100800 */
[----:B------:R1:W-:Y:S01]  /*22c30*/  STL [R1+0x4], R0 ;  /* 0x0000040001007387 */ /* 0x0003e20000100800 */
[----:B------:R-:W-:Y:S05]  /*22c40*/  BRA `(.L_x_1616) ;  /* 0x0000000000107947 */ /* 0x000fea0003800000 */
.L_x_1611:
[----:B------:R-:W-:Y:S01]  /*22c50*/  IMAD.U32 R0, RZ, RZ, UR6 ;  /* 0x00000006ff007e24 */ /* 0x000fe2000f8e00ff */
[----:B------:R0:W-:Y:S04]  /*22c60*/  STL [R1+0x4], RZ ;  /* 0x000004ff01007387 */ /* 0x0001e80000100800 */
[----:B------:R0:W-:Y:S04]  /*22c70*/  STL [R1+0x8], RZ ;  /* 0x000008ff01007387 */ /* 0x0001e80000100800 */
[----:B------:R0:W-:Y:S02]  /*22c80*/  STL [R1], R0 ;  /* 0x0000000001007387 */ /* 0x0001e40000100800 */
.L_x_1616:
[----:B-1----:R-:W2:Y:S04]  /*22c90*/  LDL.64 R4, [R1] ;  /* 0x0000000001047983 */ /* 0x002ea80000100a00 */
[----:B------:R-:W2:Y:S01]  /*22ca0*/  LDL.64 R6, [R1+0x8] ;  /* 0x0000080001067983 */ /* 0x000ea20000100a00 */
[----:B0-----:R-:W0:Y:S02]  /*22cb0*/  S2R R0, SR_TID.X ;  /* 0x0000000000007919 */ /* 0x001e240000002100 */
[----:B0-----:R-:W-:-:S04]  /*22cc0*/  LOP3.LUT R0, R0, 0x1f, RZ, 0xc0, !PT ;  /* 0x0000001f00007812 */ /* 0x001fc800078ec0ff */
[----:B------:R-:W-:-:S13]  /*22cd0*/  ISETP.NE.AND P0, PT, R0, RZ, PT ;  /* 0x000000ff0000720c */ /* 0x000fda0003f05270 */
[----:B------:R-:W0:Y:S01]  /*22ce0*/  @!P0 S2R R3, SR_CgaCtaId ;  /* 0x0000000000038919 */ /* 0x000e220000008800 */
[----:B------:R-:W-:Y:S01]  /*22cf0*/  @!P0 MOV R0, 0x400 ;  /* 0x0000040000008802 */ /* 0x000fe20000000f00 */
[----:B------:R-:W-:Y:S01]  /*22d00*/  STL [R1+0x24], RZ ;  /* 0x000024ff01007387 */ /* 0x000fe20000100800 */
[----:B------:R-:W-:Y:S02]  /*22d10*/  IMAD.MOV.U32 R18, RZ, RZ, 0x1 ;  /* 0x00000001ff127424 */ /* 0x000fe400078e00ff */
[----:B0-----:R-:W-:Y:S01]  /*22d20*/  @!P0 LEA R0, R3, R0, 0x18 ;  /* 0x0000000003008211 */ /* 0x001fe200078ec0ff */
[----:B------:R-:W-:-:S04]  /*22d30*/  IMAD.MOV.U32 R16, RZ, RZ, RZ ;  /* 0x000000ffff107224 */ /* 0x000fc800078e00ff */
[----:B--2---:R0:W-:Y:S02]  /*22d40*/  @!P0 STS.128 [R0+0x308d0], R4 ;  /* 0x0308d00400008388 */ /* 0x0041e40000000c00 */
[----:B0-----:R-:W-:Y:S01]  /*22d50*/  IMAD.MOV.U32 R0, RZ, RZ, R7 ;  /* 0x000000ffff007224 */ /* 0x001fe200078e0007 */
[----:B------:R-:W-:Y:S06]  /*22d60*/  BAR.ARV 0x5, 0x120 ;  /* 0x0144800000007b1d */ /* 0x000fec0000002000 */
[----:B------:R-:W-:-:S13]  /*22d70*/  ISETP.GE.AND P0, PT, R0, UR5, PT ;  /* 0x0000000500007c0c */ /* 0x000fda000bf06270 */
[----:B------:R-:W-:Y:S05]  /*22d80*/  @P0 BRA `(.L_x_1617) ;  /* 0x00000058000c0947 */ /* 0x000fea0003800000 */
[----:B------:R-:W-:Y:S01]  /*22d90*/  IMAD.MOV.U32 R0, RZ, RZ, 0x1 ;  /* 0x00000001ff007424 */ /* 0x000fe200078e00ff */
[----:B------:R0:W-:Y:S01]  /*22da0*/  STL [R1+0x24], RZ ;  /* 0x000024ff01007387 */ /* 0x0001e20000100800 */
[----:B------:R-:W-:Y:S01]  /*22db0*/  IMAD.MOV.U32 R19, RZ, RZ, RZ ;  /* 0x000000ffff137224 */ /* 0x000fe200078e00ff */
[----:B------:R-:W-:Y:S01]  /*22dc0*/  ULDC.64 UR38, c[0x0][0x198] ;  /* 0x0000660000267ab9 */ /* 0x000fe20000000a00 */
[----:B------:R-:W-:Y:S01]  /*22dd0*/  IMAD.MOV.U32 R16, RZ, RZ, RZ ;  /* 0x000000ffff107224 */ /* 0x000fe200078e00ff */
[----:B------:R0:W-:Y:S01]  /*22de0*/  STL [R1+0x10], R0 ;  /* 0x0000100001007387 */ /* 0x0001e20000100800 */
[----:B------:R-:W-:Y:S01]  /*22df0*/  IMAD.MOV.U32 R18, RZ, RZ, 0x1 ;  /* 0x00000001ff127424 */ /* 0x000fe200078e00ff */
[----:B------:R-:W-:-:S06]  /*22e00*/  ULDC UR36, c[0x0][0xc] ;  /* 0x0000030000247ab9 */ /* 0x000fcc0000000800 */
.L_x_1719:
[----:B------:R-:W2:Y:S01]  /*22e10*/  LDL R12, [R1+0xc] ;  /* 0x00000c00010c7983 */ /* 0x000ea20000100800 */
[----:B------:R-:W-:Y:S05]  /*22e20*/  YIELD ;  /* 0x0000000000007946 */ /* 0x000fea0003800000 */
[----:B------:R-:W-:Y:S01]  /*22e30*/  ULDC.64 UR4, c[0x0][0xa28] ;  /* 0x00028a0000047ab9 */ /* 0x000fe20000000a00 */
[----:B------:R-:W-:Y:S01]  /*22e40*/  IMAD.MOV.U32 R9, RZ, RZ, RZ ;  /* 0x000000ffff097224 */ /* 0x000fe200078e00ff */
[----:B------:R-:W-:Y:S01]  /*22e50*/  ISETP.NE.U32.AND P0, PT, RZ, UR4, PT ;  /* 0x00000004ff007c0c */ /* 0x000fe2000bf05070 */
[----:B------:R-:W-:Y:S01]  /*22e60*/  ULDC.64 UR6, c[0x0][0x208] ;  /* 0x0000820000067ab9 */ /* 0x000fe20000000a00 */
[----:B0-----:R-:W-:Y:S01]  /*22e70*/  IMAD.MOV.U32 R0, RZ, RZ, RZ ;  /* 0x000000ffff007224 */ /* 0x001fe200078e00ff */
[----:B------:R-:W-:Y:S01]  /*22e80*/  ULDC.64 UR8, c[0x0][0xa08] ;  /* 0x0002820000087ab9 */ /* 0x000fe20000000a00 */
[----:B------:R-:W-:Y:S01]  /*22e90*/  ISETP.NE.AND.EX P0, PT, RZ, UR5, PT, P0 ;  /* 0x00000005ff007c0c */ /* 0x000fe2000bf05300 */
[----:B------:R-:W-:Y:S01]  /*22ea0*/  ULDC.64 UR4, c[0x0][0xa00] ;  /* 0x0002800000047ab9 */ /* 0x000fe20000000a00 */
[----:B------:R-:W-:-:S11]  /*22eb0*/  ULDC.64 UR10, c[0x0][0xa10] ;  /* 0x00028400000a7ab9 */ /* 0x000fd60000000a00 */
[----:B------:R-:W2:Y:S01]  /*22ec0*/  @P0 LDC.64 R2, c[0x0][0xa28] ;  /* 0x00028a00ff020b82 */ /* 0x000ea20000000a00 */
[----:B------:R-:W-:-:S04]  /*22ed0*/  ISETP.NE.U32.AND P2, PT, RZ, UR4, PT ;  /* 0x00000004ff007c0c */ /* 0x000fc8000bf45070 */
[----:B------:R-:W-:Y:S01]  /*22ee0*/  ISETP.NE.AND.EX P2, PT, RZ, UR5, PT, P2 ;  /* 0x00000005ff007c0c */ /* 0x000fe2000bf45320 */
[----:B------:R-:W-:Y:S01]  /*22ef0*/  ULDC.64 UR4, c[0x0][0xa18] ;  /* 0x0002860000047ab9 */ /* 0x000fe20000000a00 */
[----:B--2---:R-:W-:-:S05]  /*22f00*/  @P0 IMAD.WIDE R2, R12, 0x4, R2 ;  /* 0x000000040c020825 */ /* 0x004fca00078e0202 */
[----:B------:R0:W5:Y:S02]  /*22f10*/  @P0 LDG.E R9, desc[UR6][R2.64] ;  /* 0x0000000602090981 */ /* 0x000164000c1e1900 */
[----:B0-----:R-:W0:Y:S02]  /*22f20*/  LDC.64 R2, c[0x0][0xa00] ;  /* 0x00028000ff027b82 */ /* 0x001e240000000a00 */
[----:B0-----:R-:W-:-:S05]  /*22f30*/  IMAD.WIDE R2, R12, 0x4, R2 ;  /* 0x000000040c027825 */ /* 0x001fca00078e0202 */
[----:B------:R-:W2:Y:S01]  /*22f40*/  @P2 LDG.E R0, desc[UR6][R2.64] ;  /* 0x0000000602002981 */ /* 0x000ea2000c1e1900 */
[----:B------:R-:W-:Y:S01]  /*22f50*/  ISETP.NE.U32.AND P0, PT, RZ, UR4, PT ;  /* 0x00000004ff007c0c */ /* 0x000fe2000bf05070 */
[----:B------:R-:W-:-:S03]  /*22f60*/  ULDC UR4, c[0x0][0x288] ;  /* 0x0000a20000047ab9 */ /* 0x000fc60000000800 */
[----:B------:R-:W-:-:S13]  /*22f70*/  ISETP.NE.AND.EX P0, PT, RZ, UR5, PT, P0 ;  /* 0x00000005ff007c0c */ /* 0x000fda000bf05300 */
[----:B------:R-:W0:Y:S01]  /*22f80*/  @P0 LDC.64 R4, c[0x0][0xa18] ;  /* 0x00028600ff040b82 */ /* 0x000e220000000a00 */
[----:B------:R-:W-:-:S04]  /*22f90*/  ISETP.NE.U32.AND P1, PT, RZ, UR8, PT ;  /* 0x00000008ff007c0c */ /* 0x000fc8000bf25070 */
[----:B------:R-:W-:Y:S02]  /*22fa0*/  ISETP.NE.AND.EX P3, PT, RZ, UR9, PT, P1 ;  /* 0x00000009ff007c0c */ /* 0x000fe4000bf65310 */
[----:B------:R-:W-:-:S04]  /*22fb0*/  ISETP.NE.U32.AND P1, PT, RZ, UR10, PT ;  /* 0x0000000aff007c0c */ /* 0x000fc8000bf25070 */
[----:B------:R-:W-:Y:S01]  /*22fc0*/  ISETP.NE.AND.EX P1, PT, RZ, UR11, PT, P1 ;  /* 0x0000000bff007c0c */ /* 0x000fe2000bf25310 */
[----:B0-----:R-:W-:Y:S01]  /*22fd0*/  @P0 IMAD.WIDE R4, R12, 0x4, R4 ;  /* 0x000000040c040825 */ /* 0x001fe200078e0204 */
[----:B--2---:R0:W-:Y:S03]  /*22fe0*/  STL [R1+0x28], R0 ;  /* 0x0000280001007387 */ /* 0x0041e60000100800 */
[----:B0-----:R-:W-:Y:S01]  /*22ff0*/  IMAD.U32 R0, RZ, RZ, UR4 ;  /* 0x00000004ff007e24 */ /* 0x001fe2000f8e00ff */
[----:B------:R-:W-:Y:S02]  /*23000*/  ULDC.64 UR4, c[0x0][0x3f8] ;  /* 0x0000fe0000047ab9 */ /* 0x000fe40000000a00 */
[----:B------:R-:W-:-:S03]  /*23010*/  UISETP.NE.U32.AND UP0, UPT, UR4, URZ, UPT ;  /* 0x0000003f0400728c */ /* 0x000fc6000bf05070 */
[----:B------:R-:W-:Y:S01]  /*23020*/  ULDC UR4, c[0x0][0x404] ;  /* 0x0001010000047ab9 */ /* 0x000fe20000000800 */
[----:B------:R-:W-:Y:S01]  /*23030*/  UISETP.NE.AND.EX UP0, UPT, UR5, URZ, UPT, UP0 ;  /* 0x0000003f0500728c */ /* 0x000fe2000bf05300 */
[----:B------:R0:W5:Y:S01]  /*23040*/  @P0 LDG.E R0, desc[UR6][R4.64] ;  /* 0x0000000604000981 */ /* 0x000162000c1e1900 */
[----:B------:R-:W-:Y:S01]  /*23050*/  ULDC UR6, c[0x0][0x338] ;  /* 0x0000ce0000067ab9 */ /* 0x000fe20000000800 */
[----:B------:R-:W-:Y:S01]  /*23060*/  ULDC UR5, c[0x0][0x2e0] ;  /* 0x0000b80000057ab9 */ /* 0x000fe20000000800 */
[----:B------:R-:W-:Y:S01]  /*23070*/  USEL UR4, UR4, 0x1, UP0 ;  /* 0x0000000104047887 */ /* 0x000fe20008000000 */
[----:B------:R-:W-:-:S03]  /*23080*/  IMAD.U32 R10, RZ, RZ, UR6 ;  /* 0x00000006ff0a7e24 */ /* 0x000fc6000f8e00ff */
[----:B------:R-:W-:-:S06]  /*23090*/  UIMAD UR4, UR4, UR5, URZ ;  /* 0x00000005040472a4 */ /* 0x000fcc000f8e023f */
[----:B0-----:R-:W-:Y:S01]  /*230a0*/  IMAD.U32 R4, RZ, RZ, UR4 ;  /* 0x00000004ff047e24 */ /* 0x001fe2000f8e00ff */
[----:B------:R-:W-:Y:S06]  /*230b0*/  @P0 BRA `(.L_x_1618) ;  /* 0x0000000000140947 */ /* 0x000fec0003800000 */
[----:B------:R-:W-:Y:S05]  /*230c0*/  @!P2 BRA `(.L_x_1618) ;  /* 0x000000000010a947 */ /* 0x000fea0003800000 */
[----:B------:R-:W-:Y:S02]  /*230d0*/  ULDC.64 UR4, c[0x0][0x208] ;  /* 0x0000820000047ab9 */ /* 0x000fe40000000a00 */
[----:B------:R-:W2:Y:S04]  /*230e0*/  LDG.E R5, desc[UR4][R2.64] ;  /* 0x0000000402057981 */ /* 0x000ea8000c1e1900 */
[----:B-----5:R-:W2:Y:S02]  /*230f0*/  LDG.E R0, desc[UR4][R2.64+0x4] ;  /* 0x0000040402007981 */ /* 0x020ea4000c1e1900 */
[----:B--2---:R-:W-:-:S07]  /*23100*/  IMAD.IADD R0, R0, 0x1, -R5 ;  /* 0x0000000100007824 */ /* 0x004fce00078e0a05 */
.L_x_1618:
[----:B------:R-:W0:Y:S01]  /*23110*/  LDC.64 R6, c[0x0][0xa08] ;  /* 0x00028200ff067b82 */ /* 0x000e220000000a00 */
[----:B------:R-:W-:Y:S01]  /*23120*/  IMAD.MOV.U32 R17, RZ, RZ, RZ ;  /* 0x000000ffff117224 */ /* 0x000fe200078e00ff */
[----:B------:R-:W-:-:S06]  /*23130*/  ULDC.64 UR4, c[0x0][0x208] ;  /* 0x0000820000047ab9 */ /* 0x000fcc0000000a00 */
[----:B------:R-:W1:Y:S01]  /*23140*/  LDC.64 R2, c[0x0][0xa10] ;  /* 0x00028400ff027b82 */ /* 0x000e620000000a00 */
[----:B0-----:R-:W-:-:S05]  /*23150*/  IMAD.WIDE R6, R12, 0x4, R6 ;  /* 0x000000040c067825 */ /* 0x001fca00078e0206 */
[----:B------:R-:W2:Y:S01]  /*23160*/  @P3 LDG.E R17, desc[UR4][R6.64] ;  /* 0x0000000406113981 */ /* 0x000ea2000c1e1900 */
[----:B------:R-:W-:Y:S02]  /*23170*/  IMAD.MOV.U32 R5, RZ, RZ, RZ ;  /* 0x000000ffff057224 */ /* 0x000fe400078e00ff */
[----:B-1----:R-:W-:-:S05]  /*23180*/  IMAD.WIDE R2, R12, 0x4, R2 ;  /* 0x000000040c027825 */ /* 0x002fca00078e0202 */
[----:B------:R0:W5:Y:S01]  /*23190*/  @P1 LDG.E R5, desc[UR4][R2.64] ;  /* 0x0000000402051981 */ /* 0x000162000c1e1900 */
[----:B------:R-:W-:Y:S02]  /*231a0*/  ULDC.64 UR4, c[0x0][0xa20] ;  /* 0x0002880000047ab9 */ /* 0x000fe40000000a00 */
[----:B------:R-:W-:-:S04]  /*231b0*/  ISETP.NE.U32.AND P0, PT, RZ, UR4, PT ;  /* 0x00000004ff007c0c */ /* 0x000fc8000bf05070 */
[----:B------:R-:W-:Y:S01]  /*231c0*/  ISETP.NE.AND.EX P0, PT, RZ, UR5, PT, P0 ;  /* 0x00000005ff007c0c */ /* 0x000fe2000bf05300 */
[----:B--2--5:R-:W-:-:S12]  /*231d0*/  IMAD.IADD R17, R17, 0x1, R9 ;  /* 0x0000000111117824 */ /* 0x024fd800078e0209 */
[----:B0-----:R-:W-:Y:S05]  /*231e0*/  @!P0 BRA `(.L_x_1619) ;  /* 0x0000000000148947 */ /* 0x001fea0003800000 */
[----:B------:R-:W0:Y:S01]  /*231f0*/  LDC.64 R6, c[0x0][0xa20] ;  /* 0x00028800ff067b82 */ /* 0x000e220000000a00 */
[----:B------:R-:W-:Y:S01]  /*23200*/  ULDC.64 UR4, c[0x0][0x208] ;  /* 0x0000820000047ab9 */ /* 0x000fe20000000a00 */
[----:B0-----:R-:W-:-:S05]  /*23210*/  IMAD.WIDE R6, R12, 0x4, R6 ;  /* 0x000000040c067825 */ /* 0x001fca00078e0206 */
[----:B------:R0:W5:Y:S01]  /*23220*/  LDG.E R4, desc[UR4][R6.64] ;  /* 0x0000000406047981 */ /* 0x000162000c1e1900 */
[----:B------:R-:W-:Y:S05]  /*23230*/  BRA `(.L_x_1620) ;  /* 0x0000000000147947 */ /* 0x000fea0003800000 */
.L_x_1619:
[----:B------:R-:W-:Y:S05]  /*23240*/  @!P3 BRA `(.L_x_1620) ;  /* 0x000000000010b947 */ /* 0x000fea0003800000 */
[----:B------:R-:W-:Y:S02]  /*23250*/  ULDC.64 UR4, c[0x0][0x208] ;  /* 0x0000820000047ab9 */ /* 0x000fe40000000a00 */
[----:B------:R-:W2:Y:S04]  /*23260*/  LDG.E R4, desc[UR4][R6.64] ;  /* 0x0000000406047981 */ /* 0x000ea8000c1e1900 */
[----:B------:R-:W2:Y:S02]  /*23270*/  LDG.E R6, desc[UR4][R6.64+0x4] ;  /* 0x0000040406067981 */ /* 0x000ea4000c1e1900 */
[----:B--2---:R-:W-:-:S07]  /*23280*/  IMAD.IADD R4, R6, 0x1, -R4 ;  /* 0x0000000106047824 */ /* 0x004fce00078e0a04 */
.L_x_1620:
[----:B------:R-:W-:Y:S01]  /*23290*/  ULDC.64 UR4, c[0x0][0x208] ;  /* 0x0000820000047ab9 */ /* 0x000fe20000000a00 */
[----:B------:R-:W2:Y:S04]  /*232a0*/  LDL R13, [R1+0x4] ;  /* 0x00000400010d7983 */ /* 0x000ea80000100800 */
[----:B0-----:R-:W3:Y:S04]  /*232b0*/  @P1 LDG.E R6, desc[UR4][R2.64] ;  /* 0x0000000402061981 */ /* 0x001ee8000c1e1900 */
[----:B------:R0:W3:Y:S01]  /*232c0*/  @P1 LDG.E R7, desc[UR4][R2.64+0x4] ;  /* 0x0000040402071981 */ /* 0x0000e2000c1e1900 */
[----:B-----5:R-:W-:Y:S01]  /*232d0*/  IMAD.IADD R9, R4, 0x1, -R9 ;  /* 0x0000000104097824 */ /* 0x020fe200078e0a09 */
[----:B0-----:R-:W0:Y:S02]  /*232e0*/  LDC.64 R2, c[0x0][0x9e0] ;  /* 0x00027800ff027b82 */ /* 0x001e240000000a00 */
[----:B0-----:R-:W-:Y:S01]  /*232f0*/  ISETP.GE.AND P2, PT, R3, 0x1, PT ;  /* 0x000000010300780c */ /* 0x001fe20003f46270 */
[----:B---3--:R-:W-:-:S04]  /*23300*/  @P1 IMAD.IADD R10, R7, 0x1, -R6 ;  /* 0x00000001070a1824 */ /* 0x008fc800078e0a06 */
[----:B------:R-:W-:-:S04]  /*23310*/  IMAD.IADD R8, R9, 0x1, R10 ;  /* 0x0000000109087824 */ /* 0x000fc800078e020a */
[----:B------:R-:W-:-:S04]  /*23320*/  VIADD R4, R8, 0x5f ;  /* 0x0000005f08047836 */ /* 0x000fc80000000000 */
[----:B------:R-:W-:-:S05]  /*23330*/  IMAD.HI R4, R4, 0x2aaaaaab, RZ ;  /* 0x2aaaaaab04047827 */ /* 0x000fca00078e02ff */
[----:B------:R-:W-:-:S04]  /*23340*/  SHF.R.U32.HI R7, RZ, 0x1f, R4 ;  /* 0x0000001fff077819 */ /* 0x000fc80000011604 */
[----:B------:R-:W-:Y:S02]  /*23350*/  LEA.HI.SX32 R20, R4, R7, 0x1c ;  /* 0x0000000704147211 */ /* 0x000fe400078fe2ff */
[----:B--2---:R-:W-:-:S04]  /*23360*/  LEA R4, R13, 0x80, 0x7 ;  /* 0x000000800d047811 */ /* 0x004fc800078e38ff */
[----:B------:R-:W-:-:S05]  /*23370*/  IADD3 R4, R8, R4, -R0 ;  /* 0x0000000408047210 */ /* 0x000fca0007ffe800 */
        /* <DEDUP_REMOVED lines=13> */
.L_x_1623:
[----:B------:R-:W-:-:S13]  /*23450*/  ISETP.NE.AND P0, PT, R3, 0x1, PT ;  /* 0x000000010300780c */ /* 0x000fda0003f05270 */
[----:B------:R-:W0:Y:S02]  /*23460*/  @P0 LDC.64 R6, c[0x0][0x9e8] ;  /* 0x00027a00ff060b82 */ /* 0x000e240000000a00 */
[----:B0-----:R-:W-:-:S05]  /*23470*/  @P0 IMAD.HI.U32 R6, R11, R6, RZ ;  /* 0x000000060b060227 */ /* 0x001fca00078e00ff */
[----:B------:R-:W-:-:S07]  /*23480*/  @P0 SHF.R.U32.HI R11, RZ, R7, R6 ;  /* 0x00000007ff0b0219 */ /* 0x000fce0000011606 */
.L_x_1624:
[----:B------:R-:W-:Y:S05]  /*23490*/  BSYNC B0 ;  /* 0x0000000000007941 */ /* 0x000fea0003800000 */
.L_x_1622:
[----:B------:R-:W-:-:S05]  /*234a0*/  IMAD R11, R11, R3, R3 ;  /* 0x000000030b0b7224 */ /* 0x000fca00078e0203 */
[----:B------:R-:W-:-:S07]  /*234b0*/  VIMNMX R2, R2, R11, PT ;  /* 0x0000000b02027248 */ /* 0x000fce0003fe0100 */
.L_x_1621:
        /* <DEDUP_REMOVED lines=15> */
.L_x_1627:
[----:B------:R-:W-:Y:S01]  /*235b0*/  ISETP.NE.AND P0, PT, R3, 0x1, PT ;  /* 0x000000010300780c */ /* 0x000fe20003f05270 */
[----:B------:R-:W-:-:S12]  /*235c0*/  IMAD.MOV.U32 R11, RZ, RZ, R0 ;  /* 0x000000ffff0b7224 */ /* 0x000fd800078e0000 */
[----:B------:R-:W0:Y:S02]  /*235d0*/  @P0 LDC.64 R6, c[0x0][0x9e8] ;  /* 0x00027a00ff060b82 */ /* 0x000e240000000a00 */
[----:B0-----:R-:W-:-:S05]  /*235e0*/  @P0 IMAD.HI.U32 R6, R0, R6, RZ ;  /* 0x0000000600060227 */ /* 0x001fca00078e00ff */
[----:B------:R-:W-:-:S07]  /*235f0*/  @P0 SHF.R.U32.HI R11, RZ, R7, R6 ;  /* 0x00000007ff0b0219 */ /* 0x000fce0000011606 */
.L_x_1628:
[----:B------:R-:W-:Y:S05]  /*23600*/  BSYNC B0 ;  /* 0x0000000000007941 */ /* 0x000fea0003800000 */
.L_x_1626:
[----:B------:R-:W-:-:S05]  /*23610*/  IMAD R3, R11, R3, RZ ;  /* 0x000000030b037224 */ /* 0x000fca00078e02ff */
[----:B------:R-:W-:-:S07]  /*23620*/  VIMNMX R8, R8, R3, !PT ;  /* 0x0000000308087248 */ /* 0x000fce0007fe0100 */
.L_x_1625:
[----:B------:R-:W-:Y:S01]  /*23630*/  VIADD R2, R2, 0x5f ;  /* 0x0000005f02027836 */ /* 0x000fe20000000000 */
[----:B------:R-:W-:Y:S01]  /*23640*/  BSSY B0, `(.L_x_1629) ;  /* 0x00000e6000007945 */ /* 0x000fe20003800000 */
[----:B------:R-:W-:Y:S01]  /*23650*/  IMAD.HI R8, R8, 0x2aaaaaab, RZ ;  /* 0x2aaaaaab08087827 */ /* 0x000fe200078e02ff */
[----:B------:R-:W-:-:S03]  /*23660*/  PLOP3.LUT P2, PT, PT, PT, PT, 0x80, 0x0 ;  /* 0x000000000000781c */ /* 0x000fc60003f4f070 */
[----:B------:R-:W-:-:S05]  /*23670*/  IMAD.HI R2, R2, 0x2aaaaaab, RZ ;  /* 0x2aaaaaab02027827 */ /* 0x000fca00078e02ff */
[----:B------:R-:W-:-:S04]  /*23680*/  SHF.R.U32.HI R3, RZ, 0x1f, R2 ;  /* 0x0000001fff037819 */ /* 0x000fc80000011602 */
[----:B------:R-:W-:Y:S02]  /*23690*/  LEA.HI.SX32 R3, R2, R3, 0x1c ;  /* 0x0000000302037211 */ /* 0x000fe400078fe2ff */
[----:B------:R-:W-:Y:S02]  /*236a0*/  SHF.R.U32.HI R2, RZ, 0x1f, R8 ;  /* 0x0000001fff027819 */ /* 0x000fe40000011608 */
[----:B------:R-:W-:Y:S02]  /*236b0*/  VIMNMX R3, R20, R3, PT ;  /* 0x0000000314037248 */ /* 0x000fe40003fe0100 */
[----:B------:R-:W-:-:S03]  /*236c0*/  LEA.HI.SX32 R2, R8, R2, 0x1c ;  /* 0x0000000208027211 */ /* 0x000fc600078fe2ff */
[----:B------:R-:W-:Y:S01]  /*236d0*/  IMAD R3, R3, 0x60, -R9 ;  /* 0x0000006003037824 */ /* 0x000fe200078e0a09 */
[----:B------:R-:W-:-:S04]  /*236e0*/  VIMNMX R2, RZ, R2, !PT ;  /* 0x00000002ff027248 */ /* 0x000fc80007fe0100 */
[----:B------:R-:W-:Y:S01]  /*236f0*/  VIMNMX R10, R3, R10, PT ;  /* 0x0000000a030a7248 */ /* 0x000fe20003fe0100 */
[----:B------:R-:W-:-:S05]  /*23700*/  IMAD R2, R2, 0x60, -R9 ;  /* 0x0000006002027824 */ /* 0x000fca00078e0a09 */
[----:B------:R-:W-:-:S04]  /*23710*/  VIMNMX R6, RZ, R2, !PT ;  /* 0x00000002ff067248 */ /* 0x000fc80007fe0100 */
[----:B------:R-:W-:Y:S01]  /*23720*/  ISETP.GT.AND P0, PT, R10, R6, PT ;  /* 0x000000060a00720c */ /* 0x000fe20003f04270 */
[----:B------:R-:W-:-:S05]  /*23730*/  IMAD.WIDE.U32 R2, R6, -0x55555555, RZ ;  /* 0xaaaaaaab06027825 */ /* 0x000fca00078e00ff */
[----:B------:R-:W-:-:S05]  /*23740*/  SHF.R.U32.HI R2, RZ, 0x6, R3 ;  /* 0x00000006ff027819 */ /* 0x000fca0000011603 */
[----:B------:R-:W-:Y:S02]  /*23750*/  IMAD.MOV.U32 R7, RZ, RZ, R2 ;  /* 0x000000ffff077224 */ /* 0x000fe400078e0002 */
[----:B------:R-:W-:-:S04]  /*23760*/  @P0 VIADD R3, R10, 0x5f ;  /* 0x0000005f0a030836 */ /* 0x000fc80000000000 */
[----:B------:R-:W-:-:S05]  /*23770*/  @P0 IMAD.HI R3, R3, 0x2aaaaaab, RZ ;  /* 0x2aaaaaab03030827 */ /* 0x000fca00078e02ff */
[----:B------:R-:W-:-:S04]  /*23780*/  @P0 SHF.R.U32.HI R6, RZ, 0x1f, R3 ;  /* 0x0000001fff060819 */ /* 0x000fc80000011603 */
[----:B------:R-:W-:-:S04]  /*23790*/  @P0 LEA.HI.SX32 R7, R3, R6, 0x1c ;  /* 0x0000000603070211 */ /* 0x000fc800078fe2ff */
[----:B------:R-:W-:-:S13]  /*237a0*/  ISETP.GT.AND P0, PT, R7, R2, PT ;  /* 0x000000020700720c */ /* 0x000fda0003f04270 */
[----:B------:R-:W-:Y:S05]  /*237b0*/  @!P0 BRA `(.L_x_1630) ;  /* 0x0000000c00388947 */ /* 0x000fea0003800000 */
[----:B------:R-:W2:Y:S01]  /*237c0*/  LDL R11, [R1+0x8] ;  /* 0x00000800010b7983 */ /* 0x000ea20000100800 */
[----:B------:R-:W0:Y:S01]  /*237d0*/  LDC R3, c[0x0][0x428] ;  /* 0x00010a00ff037b82 */ /* 0x000e220000000800 */
[----:B------:R-:W-:Y:S01]  /*237e0*/  UMOV UR4, 0xffffffff ;  /* 0xffffffff00047882 */ /* 0x000fe20000000000 */
[----:B0-----:R-:W-:-:S13]  /*237f0*/  ISETP.NE.AND P0, PT, R3, 0x1, PT ;  /* 0x000000010300780c */ /* 0x001fda0003f05270 */
[----:B------:R-:W2:Y:S08]  /*23800*/  @P0 LDC R8, c[0x0][0x42c] ;  /* 0x00010b00ff080b82 */ /* 0x000eb00000000800 */
[----:B------:R-:W0:Y:S01]  /*23810*/  @P0 LDC R6, c[0x0][0x430] ;  /* 0x00010c00ff060b82 */ /* 0x000e220000000800 */
[----:B--2---:R-:W-:-:S04]  /*23820*/  @P0 IMAD.HI.U32 R8, R11, R8, RZ ;  /* 0x000000080b080227 */ /* 0x004fc800078e00ff */
[----:B------:R-:W-:Y:S01]  /*23830*/  IMAD.MOV.U32 R3, RZ, RZ, R11 ;  /* 0x000000ffff037224 */ /* 0x000fe200078e000b */
[----:B0-----:R-:W-:Y:S02]  /*23840*/  @P0 SHF.R.U32.HI R3, RZ, R6, R8 ;  /* 0x00000006ff030219 */ /* 0x001fe40000011608 */
[----:B------:R-:W-:Y:S01]  /*23850*/  SEL R6, R12, RZ, !P1 ;  /* 0x000000ff0c067207 */ /* 0x000fe20004800000 */
[----:B------:R-:W-:Y:S06]  /*23860*/  BRA.DIV UR4, `(.L_x_1631) ;  /* 0x0000005e04d07947 */ /* 0x000fec000b800000 */
.L_x_1786:
[----:B------:R-:W-:-:S03]  /*23870*/  UMOV UR4, 0xffffffff ;  /* 0xffffffff00047882 */ /* 0x000fc60000000000 */
[----:B------:R-:W-:Y:S05]  /*23880*/  BRA.DIV UR4, `(.L_x_1632) ;  /* 0x0000005e04fc7947 */ /* 0x000fea000b800000 */
[----:B------:R-:W-:-:S13]  /*23890*/  ELECT P6, URZ, PT ;  /* 0x00000000003f782f */ /* 0x000fda00038c0000 */
.L_x_1789:
        /* <DEDUP_REMOVED lines=12> */
.L_x_1790:
[----:B------:R-:W-:Y:S05]  /*23960*/  BSYNC B1 ;  /* 0x0000000000017941 */ /* 0x000fea0003800000 */
.L_x_1633:
[----:B------:R-:W-:Y:S04]  /*23970*/  BSSY B1, `(.L_x_1635) ;  /* 0x000004e000017945 */ /* 0x000fe80003800000 */
[----:B------:R-:W-:Y:S05]  /*23980*/  @!P6 BRA `(.L_x_1636) ;  /* 0x000000040030e947 */ /* 0x000fea0003800000 */
[----:B------:R-:W2:Y:S01]  /*23990*/  LDL R10, [R1+0x10] ;  /* 0x00001000010a7983 */ /* 0x000ea20000100800 */
[----:B------:R-:W-:Y:S01]  /*239a0*/  IMAD R9, R19, 0x8, R12 ;  /* 0x0000000813097824 */ /* 0x000fe200078e020c */
[----:B--2---:R-:W-:-:S04]  /*239b0*/  SHF.L.U32 R11, R10, 0x1f, RZ ;  /* 0x0000001f0a0b7819 */ /* 0x004fc800000006ff */
[----:B------:R-:W1:Y:S02]  /*239c0*/  SYNCS.PHASECHK.TRANS64.TRYWAIT P0, [R9+URZ+0x308a0], R11 ;  /* 0x0308a00b090075a7 */ /* 0x000e64000800017f */
[----:B-1----:R-:W-:Y:S05]  /*239d0*/  @!P0 BRA `(.L_x_1637) ;  /* 0x0000005c00dc8947 */ /* 0x002fea0003800000 */
.L_x_1791:
[----:B0-----:R-:W0:Y:S02]  /*239e0*/  S2R R8, SR_TID.X ;  /* 0x0000000000087919 */ /* 0x001e240000002100 */
[----:B0-----:R-:W-:-:S04]  /*239f0*/  LOP3.LUT R8, R8, 0x7f, RZ, 0xc0, !PT ;  /* 0x0000007f08087812 */ /* 0x001fc800078ec0ff */
[----:B------:R-:W-:-:S13]  /*23a00*/  ISETP.NE.AND P1, PT, R8, RZ, PT ;  /* 0x000000ff0800720c */ /* 0x000fda0003f25270 */
[----:B------:R-:W-:Y:S05]  /*23a10*/  @P1 BRA `(.L_x_1638) ;  /* 0x00000000001c1947 */ /* 0x000fea0003800000 */
[----:B------:R-:W0:Y:S02]  /*23a20*/  S2R R8, SR_TID.X ;  /* 0x0000000000087919 */ /* 0x000e240000002100 */
[----:B0-----:R-:W-:-:S04]  /*23a30*/  LOP3.LUT R8, R8, 0x1f, RZ, 0xc0, !PT ;  /* 0x0000001f08087812 */ /* 0x001fc800078ec0ff */
[----:B------:R-:W-:Y:S01]  /*23a40*/  ISETP.NE.AND P0, PT, R8, RZ, PT ;  /* 0x000000ff0800720c */ /* 0x000fe20003f05270 */
[----:B------:R-:W-:-:S04]  /*23a50*/  IMAD.MOV.U32 R8, RZ, RZ, 0x9000 ;  /* 0x00009000ff087424 */ /* 0x000fc800078e00ff */
[----:B------:R0:W-:Y:S08]  /*23a60*/  SYNCS.ARRIVE.TRANS64 RZ, [R9+URZ+0x30890], R8 ;  /* 0x0308900809ff79a7 */ /* 0x0001f0000800003f */
[----:B------:R-:W-:Y:S05]  /*23a70*/  @!P0 BRA `(.L_x_1638) ;  /* 0x0000000000048947 */ /* 0x000fea0003800000 */
[----:B------:R-:W-:Y:S01]  /*23a80*/  BPT.TRAP 0x1 ;  /* 0x000000040000795c */ /* 0x000fe20000300000 */
.L_x_1638:
[----:B0-----:R-:W-:Y:S01]  /*23a90*/  IMAD R8, R19, 0x9000, R12 ;  /* 0x0000900013087824 */ /* 0x001fe200078e020c */
[----:B------:R-:W-:Y:S01]  /*23aa0*/  R2UR UR9, R9 ;  /* 0x00000000090972ca */ /* 0x000fe200000e0000 */
[----:B------:R-:W-:Y:S01]  /*23ab0*/  IMAD R10, R7, 0x60, R5 ;  /* 0x00000060070a7824 */ /* 0x000fe200078e0205 */
[----:B------:R-:W-:Y:S01]  /*23ac0*/  UIADD3 UR4, UP0, UR38, 0x570, URZ ;  /* 0x0000057026047890 */ /* 0x000fe2000ff1e03f */
[----:B------:R-:W-:Y:S01]  /*23ad0*/  R2UR UR12, R3 ;  /* 0x00000000030c72ca */ /* 0x000fe200000e0000 */
[----:B------:R-:W-:Y:S01]  /*23ae0*/  UMOV UR10, URZ ;  /* 0x0000003f000a7c82 */ /* 0x000fe20008000000 */
[----:B------:R-:W-:Y:S01]  /*23af0*/  R2UR UR15, R8 ;  /* 0x00000000080f72ca */ /* 0x000fe200000e0000 */
[----:B------:R-:W-:Y:S01]  /*23b00*/  VIADD R10, R10, 0xffffffa0 ;  /* 0xffffffa00a0a7836 */ /* 0x000fe20000000000 */
[----:B------:R-:W-:Y:S01]  /*23b10*/  R2UR UR13, R6 ;  /* 0x00000000060d72ca */ /* 0x000fe200000e0000 */
[----:B------:R-:W-:Y:S01]  /*23b20*/  UIADD3.X UR5, URZ, UR39, URZ, UP0, !UPT ;  /* 0x000000273f057290 */ /* 0x000fe200087fe43f */
[----:B------:R-:W-:-:S02]  /*23b30*/  UMOV UR6, 0x0 ;  /* 0x0000000000067882 */ /* 0x000fc40000000000 */
[----:B------:R-:W-:Y:S01]  /*23b40*/  R2UR UR11, R10 ;  /* 0x000000000a0b72ca */ /* 0x000fe200000e0000 */
[----:B------:R-:W-:Y:S01]  /*23b50*/  UMOV UR7, 0x12f00000 ;  /* 0x12f0000000077882 */ /* 0x000fe20000000000 */
[----:B------:R-:W-:Y:S01]  /*23b60*/  UIADD3 UR9, UR9, 0x30890, URZ ;  /* 0x0003089009097890 */ /* 0x000fe2000fffe03f */
[----:B------:R-:W-:-:S04]  /*23b70*/  UMOV UR16, 0x40 ;  /* 0x0000004000107882 */ /* 0x000fc80000000000 */
        /* <DEDUP_REMOVED lines=10> */
[----:B------:R0:W-:Y:S01]  /*23c20*/  UTMALDG.4D [UR8], [UR4], desc[UR6] ;  /* 0x00000608040075b4 */ /* 0x0001e20008019000 */
[----:B------:R-:W2:Y:S02]  /*23c30*/  SYNCS.PHASECHK.TRANS64.TRYWAIT P0, [R9+URZ+0x308c0], R11 ;  /* 0x0308c00b090075a7 */ /* 0x000ea4000800017f */
[----:B0-2---:R-:W-:Y:S05]  /*23c40*/  @!P0 BRA `(.L_x_1639) ;  /* 0x0000005c00548947 */ /* 0x005fea0003800000 */
.L_x_1792:
        /* <DEDUP_REMOVED lines=8> */
.L_x_1640:
        /* <DEDUP_REMOVED lines=24> */
.L_x_1636:
[----:B------:R-:W-:Y:S05]  /*23e50*/  BSYNC B1 ;  /* 0x0000000000017941 */ /* 0x000fea0003800000 */
.L_x_1635:
[----:B01----:R-:W2:Y:S01]  /*23e60*/  LDL.LU R9, [R1+0x10] ;  /* 0x0000100001097983 */ /* 0x003ea20000300800 */
[----:B------:R-:W-:Y:S01]  /*23e70*/  VIADD R19, R19, 0x1 ;  /* 0x0000000113137836 */ /* 0x000fe20000000000 */
[----:B------:R-:W-:Y:S01]  /*23e80*/  PLOP3.LUT P2, PT, PT, PT, PT, 0x8, 0x0 ;  /* 0x000000000000781c */ /* 0x000fe20003f4e170 */
[----:B------:R-:W-:-:S03]  /*23e90*/  VIADD R7, R7, 0xfffffffe ;  /* 0xfffffffe07077836 */ /* 0x000fc60000000000 */
[----:B------:R-:W-:-:S04]  /*23ea0*/  ISETP.NE.AND P0, PT, R19, 0x2, PT ;  /* 0x000000021300780c */ /* 0x000fc80003f05270 */
[----:B------:R-:W-:Y:S02]  /*23eb0*/  SEL R8, RZ, 0x1, P0 ;  /* 0x00000001ff087807 */ /* 0x000fe40000000000 */
[----:B------:R-:W-:Y:S02]  /*23ec0*/  SEL R19, R19, RZ, P0 ;  /* 0x000000ff13137207 */ /* 0x000fe40000000000 */
[----:B------:R-:W-:Y:S02]  /*23ed0*/  ISETP.GE.AND P0, PT, R7, R2, PT ;  /* 0x000000020700720c */ /* 0x000fe40003f06270 */
[----:B--2---:R-:W-:-:S05]  /*23ee0*/  LOP3.LUT R9, R9, R8, RZ, 0x3c, !PT ;  /* 0x0000000809097212 */ /* 0x004fca00078e3cff */
[----:B------:R0:W-:Y:S06]  /*23ef0*/  STL [R1+0x10], R9 ;  /* 0x0000100901007387 */ /* 0x0001ec0000100800 */
[----:B------:R-:W-:Y:S05]  /*23f00*/  @!P0 BRA `(.L_x_1630) ;  /* 0x0000000400648947 */ /* 0x000fea0003800000 */
.L_x_1647:
[----:B------:R-:W-:Y:S05]  /*23f10*/  YIELD ;  /* 0x0000000000007946 */ /* 0x000fea0003800000 */
[----:B------:R-:W-:Y:S04]  /*23f20*/  BSSY B1, `(.L_x_1641) ;  /* 0x000004d000017945 */ /* 0x000fe80003800000 */
[----:B-1----:R-:W-:Y:S05]  /*23f30*/  @!P6 BRA `(.L_x_1642) ;  /* 0x00000004002ce947 */ /* 0x002fea0003800000 */
[----:B0-----:R-:W2:Y:S01]  /*23f40*/  LDL R9, [R1+0x10] ;  /* 0x0000100001097983 */ /* 0x001ea20000100800 */
[----:B------:R-:W-:Y:S01]  /*23f50*/  IMAD R8, R19, 0x8, R12 ;  /* 0x0000000813087824 */ /* 0x000fe200078e020c */
[----:B--2---:R-:W-:-:S04]  /*23f60*/  SHF.L.U32 R9, R9, 0x1f, RZ ;  /* 0x0000001f09097819 */ /* 0x004fc800000006ff */
[----:B------:R-:W0:Y:S02]  /*23f70*/  SYNCS.PHASECHK.TRANS64.TRYWAIT P0, [R8+URZ+0x308a0], R9 ;  /* 0x0308a009080075a7 */ /* 0x000e24000800017f */
[----:B0-----:R-:W-:Y:S05]  /*23f80*/  @!P0 BRA `(.L_x_1643) ;  /* 0x0000005800988947 */ /* 0x001fea0003800000 */
.L_x_1793:
        /* <DEDUP_REMOVED lines=11> */
.L_x_1644:
[----:B-1----:R-:W-:Y:S01]  /*24040*/  IMAD R10, R19, 0x9000, R12 ;  /* 0x00009000130a7824 */ /* 0x002fe200078e020c */
[----:B------:R-:W-:Y:S01]  /*24050*/  R2UR UR9, R8 ;  /* 0x00000000080972ca */ /* 0x000fe200000e0000 */
[----:B------:R-:W-:Y:S01]  /*24060*/  IMAD R11, R7, 0x60, R5 ;  /* 0x00000060070b7824 */ /* 0x000fe200078e0205 */
        /* <DEDUP_REMOVED lines=9> */
[----:B------:R-:W-:-:S02]  /*24100*/  UMOV UR16, 0x40 ;  /* 0x0000004000107882 */ /* 0x000fc40000000000 */
[----:B------:R-:W-:-:S05]  /*24110*/  UIADD3 UR9, UR9, 0x30890, URZ ;  /* 0x0003089009097890 */ /* 0x000fca000fffe03f */
        /* <DEDUP_REMOVED lines=13> */
.L_x_1794:
        /* <DEDUP_REMOVED lines=8> */
.L_x_1646:
        /* <DEDUP_REMOVED lines=24> */
.L_x_1642:
[----:B------:R-:W-:Y:S05]  /*243f0*/  BSYNC B1 ;  /* 0x0000000000017941 */ /* 0x000fea0003800000 */
.L_x_1641:
[----:B01----:R-:W2:Y:S01]  /*24400*/  LDL.LU R9, [R1+0x10] ;  /* 0x0000100001097983 */ /* 0x003ea20000300800 */
[----:B------:R-:W-:-:S05]  /*24410*/  VIADD R19, R19, 0x1 ;  /* 0x0000000113137836 */ /* 0x000fca0000000000 */
[----:B------:R-:W-:-:S04]  /*24420*/  ISETP.NE.AND P0, PT, R19, 0x2, PT ;  /* 0x000000021300780c */ /* 0x000fc80003f05270 */
[----:B------:R-:W-:Y:S02]  /*24430*/  SEL R8, RZ, 0x1, P0 ;  /* 0x00000001ff087807 */ /* 0x000fe40000000000 */
[----:B------:R-:W-:Y:S02]  /*24440*/  SEL R19, R19, RZ, P0 ;  /* 0x000000ff13137207 */ /* 0x000fe40000000000 */
[C---:B------:R-:W-:Y:S01]  /*24450*/  ISETP.GT.AND P0, PT, R7.reuse, R2, PT ;  /* 0x000000020700720c */ /* 0x040fe20003f04270 */
[----:B------:R-:W-:Y:S01]  /*24460*/  VIADD R7, R7, 0xffffffff ;  /* 0xffffffff07077836 */ /* 0x000fe20000000000 */
[----:B--2---:R-:W-:-:S05]  /*24470*/  LOP3.LUT R9, R9, R8, RZ, 0x3c, !PT ;  /* 0x0000000809097212 */ /* 0x004fca00078e3cff */
[----:B------:R1:W-:Y:S06]  /*24480*/  STL [R1+0x10], R9 ;  /* 0x0000100901007387 */ /* 0x0003ec0000100800 */
[----:B------:R-:W-:Y:S05]  /*24490*/  @P0 BRA `(.L_x_1647) ;  /* 0xfffffff8009c0947 */ /* 0x000fea000383ffff */
.L_x_1630:
[----:B------:R-:W-:Y:S05]  /*244a0*/  BSYNC B0 ;  /* 0x0000000000007941 */ /* 0x000fea0003800000 */
.L_x_1629:
[----:B------:R-:W2:Y:S01]  /*244b0*/  LDC.64 R2, c[0x0][0x9e0] ;  /* 0x00027800ff027b82 */ /* 0x000ea20000000a00 */
[----:B------:R-:W-:Y:S07]  /*244c0*/  @!P2 WARPSYNC.ALL ;  /* 0x000000000000a948 */ /* 0x000fee0003800000 */
[----:B------:R-:W-:Y:S01]  /*244d0*/  @!P2 BAR.SYNC.DEFER_BLOCKING 0xc, 0x120 ;  /* 0x030480000000ab1d */ /* 0x000fe20000010000 */
[----:B--2---:R-:W-:Y:S01]  /*244e0*/  ISETP.GE.AND P0, PT, R3, 0x1, PT ;  /* 0x000000010300780c */ /* 0x004fe20003f06270 */
[----:B------:R-:W-:-:S12]  /*244f0*/  IMAD.IADD R2, R4, 0x1, R2 ;  /* 0x0000000104027824 */ /* 0x000fd800078e0202 */
[----:B------:R-:W-:Y:S05]  /*24500*/  @!P0 BRA `(.L_x_1648) ;  /* 0x0000000000488947 */ /* 0x000fea0003800000 */
[C---:B------:R-:W-:Y:S01]  /*24510*/  ISETP.GT.AND P1, PT, R4.reuse, RZ, PT ;  /* 0x000000ff0400720c */ /* 0x040fe20003f24270 */
[----:B------:R-:W-:Y:S01]  /*24520*/  BSSY B0, `(.L_x_1649) ;  /* 0x000000e000007945 */ /* 0x000fe20003800000 */
[----:B------:R-:W-:-:S11]  /*24530*/  VIADD R6, R4, 0xffffffff ;  /* 0xffffffff04067836 */ /* 0x000fd60000000000 */
[----:B------:R-:W-:Y:S05]  /*24540*/  @P1 BRA `(.L_x_1650) ;  /* 0x00000000001c1947 */ /* 0x000fea0003800000 */
[----:B------:R-:W-:Y:S01]  /*24550*/  ISETP.NE.AND P1, PT, R3, 0x1, PT ;  /* 0x000000010300780c */ /* 0x000fe20003f25270 */
[----:B------:R-:W-:-:S12]  /*24560*/  IMAD.MOV R5, RZ, RZ, -R4 ;  /* 0x000000ffff057224 */ /* 0x000fd800078e0a04 */
[----:B------:R-:W2:Y:S02]  /*24570*/  @P1 LDC.64 R6, c[0x0][0x9e8] ;  /* 0x00027a00ff061b82 */ /* 0x000ea40000000a00 */
[----:B--2---:R-:W-:-:S05]  /*24580*/  @P1 IMAD.HI.U32 R6, R5, R6, RZ ;  /* 0x0000000605061227 */ /* 0x004fca00078e00ff */
[----:B------:R-:W-:-:S04]  /*24590*/  @P1 SHF.R.U32.HI R5, RZ, R7, R6 ;  /* 0x00000007ff051219 */ /* 0x000fc80000011606 */
[----:B------:R-:W-:Y:S01]  /*245a0*/  LOP3.LUT R6, RZ, R5, RZ, 0x33, !PT ;  /* 0x00000005ff067212 */ /* 0x000fe200078e33ff */
[----:B------:R-:W-:Y:S06]  /*245b0*/  BRA `(.L_x_1651) ;  /* 0x0000000000107947 */ /* 0x000fec0003800000 */
.L_x_1650:
[----:B------:R-:W-:-:S13]  /*245c0*/  ISETP.NE.AND P1, PT, R3, 0x1, PT ;  /* 0x000000010300780c */ /* 0x000fda0003f25270 */
[----:B------:R-:W2:Y:S02]  /*245d0*/  @P1 LDC.64 R4, c[0x0][0x9e8] ;  /* 0x00027a00ff041b82 */ /* 0x000ea40000000a00 */
[----:B--2---:R-:W-:-:S05]  /*245e0*/  @P1 IMAD.HI.U32 R4, R6, R4, RZ ;  /* 0x0000000406041227 */ /* 0x004fca00078e00ff */
[----:B------:R-:W-:-:S07]  /*245f0*/  @P1 SHF.R.U32.HI R6, RZ, R5, R4 ;  /* 0x00000005ff061219 */ /* 0x000fce0000011604 */
.L_x_1651:
[----:B------:R-:W-:Y:S05]  /*24600*/  BSYNC B0 ;  /* 0x0000000000007941 */ /* 0x000fea0003800000 */
.L_x_1649:
[----:B------:R-:W-:-:S05]  /*24610*/  IMAD R5, R6, R3, R3 ;  /* 0x0000000306057224 */ /* 0x000fca00078e0203 */
[----:B------:R-:W-:-:S07]  /*24620*/  VIMNMX R2, R2, R5, PT ;  /* 0x0000000502027248 */ /* 0x000fce0003fe0100 */
.L_x_1648:
[----:B------:R-:W-:Y:S01]  /*24630*/  VIADD R2, R2, 0x5f ;  /* 0x0000005f02027836 */ /* 0x000fe20000000000 */
[----:B------:R-:W-:-:S03]  /*24640*/  ULDC UR4, c[0x0][0x9dc] ;  /* 0x0002770000047ab9 */ /* 0x000fc60000000800 */
[----:B------:R-:W-:-:S05]  /*24650*/  IMAD.HI R2, R2, 0x2aaaaaab, RZ ;  /* 0x2aaaaaab02027827 */ /* 0x000fca00078e02ff */
[----:B------:R-:W-:-:S04]  /*24660*/  SHF.R.U32.HI R5, RZ, 0x1f, R2 ;  /* 0x0000001fff057819 */ /* 0x000fc80000011602 */
[----:B------:R-:W-:Y:S01]  /*24670*/  LEA.HI.SX32 R5, R2, R5, 0x1c ;  /* 0x0000000502057211 */ /* 0x000fe200078fe2ff */
[----:B------:R-:W-:-:S03]  /*24680*/  VIADD R2, R0, -UR4 ;  /* 0x8000000400027c36 */ /* 0x000fc60008000000 */
[----:B------:R-:W-:-:S05]  /*24690*/  VIMNMX R6, R20, R5, PT ;  /* 0x0000000514067248 */ /* 0x000fca0003fe0100 */
[----:B------:R2:W-:Y:S01]  /*246a0*/  STL [R1+0x20], R6 ;  /* 0x0000200601007387 */ /* 0x0005e20000100800 */
[----:B------:R-:W-:Y:S05]  /*246b0*/  @!P0 BRA `(.L_x_1652) ;  /* 0x0000000000448947 */ /* 0x000fea0003800000 */
[----:B------:R-:W-:Y:S01]  /*246c0*/  ISETP.GT.AND P0, PT, R0, -0x1, PT ;  /* 0xffffffff0000780c */ /* 0x000fe20003f04270 */
[----:B------:R-:W-:-:S12]  /*246d0*/  BSSY B0, `(.L_x_1653) ;  /* 0x000000d000007945 */ /* 0x000fd80003800000 */
[----:B------:R-:W-:Y:S05]  /*246e0*/  @P0 BRA `(.L_x_1654) ;  /* 0x00000000001c0947 */ /* 0x000fea0003800000 */
[----:B------:R-:W-:Y:S02]  /*246f0*/  ISETP.NE.AND P0, PT, R3, 0x1, PT ;  /* 0x000000010300780c */ /* 0x000fe40003f05270 */
[----:B------:R-:W-:-:S11]  /*24700*/  LOP3.LUT R7, RZ, R0, RZ, 0x33, !PT ;  /* 0x00000000ff077212 */ /* 0x000fd600078e33ff */
[----:B------:R-:W3:Y:S02]  /*24710*/  @P0 LDC.64 R4, c[0x0][0x9e8] ;  /* 0x00027a00ff040b82 */ /* 0x000ee40000000a00 */
[----:B---3--:R-:W-:-:S05]  /*24720*/  @P0 IMAD.HI.U32 R4, R7, R4, RZ ;  /* 0x0000000407040227 */ /* 0x008fca00078e00ff */
[----:B------:R-:W-:-:S04]  /*24730*/  @P0 SHF.R.U32.HI R7, RZ, R5, R4 ;  /* 0x00000005ff070219 */ /* 0x000fc80000011604 */
[----:B------:R-:W-:Y:S01]  /*24740*/  LOP3.LUT R0, RZ, R7, RZ, 0x33, !PT ;  /* 0x00000007ff007212 */ /* 0x000fe200078e33ff */
[----:B------:R-:W-:Y:S06]  /*24750*/  BRA `(.L_x_1655) ;  /* 0x0000000000107947 */ /* 0x000fec0003800000 */
.L_x_1654:
[----:B------:R-:W-:-:S13]  /*24760*/  ISETP.NE.AND P0, PT, R3, 0x1, PT ;  /* 0x000000010300780c */ /* 0x000fda0003f05270 */
[----:B------:R-:W3:Y:S02]  /*24770*/  @P0 LDC.64 R4, c[0x0][0x9e8] ;  /* 0x00027a00ff040b82 */ /* 0x000ee40000000a00 */
[----:B---3--:R-:W-:-:S05]  /*24780*/  @P0 IMAD.HI.U32 R4, R0, R4, RZ ;  /* 0x0000000400040227 */ /* 0x008fca00078e00ff */
[----:B------:R-:W-:-:S07]  /*24790*/  @P0 SHF.R.U32.HI R0, RZ, R5, R4 ;  /* 0x00000005ff000219 */ /* 0x000fce0000011604 */
.L_x_1655:
[----:B------:R-:W-:Y:S05]  /*247a0*/  BSYNC B0 ;  /* 0x0000000000007941 */ /* 0x000fea0003800000 */
.L_x_1653:
[----:B------:R-:W-:-:S05]  /*247b0*/  IMAD R3, R0, R3, RZ ;  /* 0x0000000300037224 */ /* 0x000fca00078e02ff */
[----:B------:R-:W-:-:S07]  /*247c0*/  VIMNMX R2, R2, R3, !PT ;  /* 0x0000000302027248 */ /* 0x000fce0007fe0100 */
.L_x_1652:
[----:B------:R-:W-:Y:S01]  /*247d0*/  IMAD.HI R2, R2, 0x2aaaaaab, RZ ;  /* 0x2aaaaaab02027827 */ /* 0x000fe200078e02ff */
[----:B------:R-:W-:Y:S04]  /*247e0*/  BSSY B6, `(.L_x_1656) ;  /* 0x000030a000067945 */ /* 0x000fe80003800000 */
[----:B------:R-:W-:-:S04]  /*247f0*/  SHF.R.U32.HI R3, RZ, 0x1f, R2 ;  /* 0x0000001fff037819 */ /* 0x000fc80000011602 */
[----:B------:R-:W-:-:S04]  /*24800*/  LEA.HI.SX32 R3, R2, R3, 0x1c ;  /* 0x0000000302037211 */ /* 0x000fc800078fe2ff */
[----:B------:R-:W-:-:S04]  /*24810*/  VIMNMX R0, RZ, R3, !PT ;  /* 0x00000003ff007248 */ /* 0x000fc80007fe0100 */
[----:B------:R-:W-:Y:S01]  /*24820*/  ISETP.GT.AND P0, PT, R6, R0, PT ;  /* 0x000000000600720c */ /* 0x000fe20003f04270 */
[----:B------:R3:W-:-:S12]  /*24830*/  STL [R1+0x1c], R0 ;  /* 0x00001c0001007387 */ /* 0x0007d80000100800 */
[----:B---3--:R-:W-:Y:S05]  /*24840*/  @P0 BRA `(.L_x_1657) ;  /* 0x00000000004c0947 */ /* 0x008fea0003800000 */
[----:B------:R-:W3:Y:S02]  /*24850*/  S2R R0, SR_TID.X ;  /* 0x0000000000007919 */ /* 0x000ee40000002100 */
[----:B---3--:R-:W-:-:S04]  /*24860*/  LOP3.LUT R0, R0, 0x1f, RZ, 0xc0, !PT ;  /* 0x0000001f00007812 */ /* 0x008fc800078ec0ff */
[----:B------:R-:W-:-:S13]  /*24870*/  ISETP.NE.AND P1, PT, R0, RZ, PT ;  /* 0x000000ff0000720c */ /* 0x000fda0003f25270 */
[----:B------:R-:W-:Y:S05]  /*24880*/  @P1 BRA `(.L_x_1658) ;  /* 0x0000002c00fc1947 */ /* 0x000fea0003800000 */
[----:B------:R-:W3:Y:S01]  /*24890*/  S2R R7, SR_LANEID ;  /* 0x0000000000077919 */ /* 0x000ee20000000000 */
[----:B------:R-:W-:Y:S01]  /*248a0*/  VOTEU.ANY UR4, UPT, PT ;  /* 0x0000000000047886 */ /* 0x000fe200038e0100 */
[----:B------:R-:W4:Y:S01]  /*248b0*/  LDC.64 R2, c[0x0][0xc38] ;  /* 0x00030e00ff027b82 */ /* 0x000f220000000a00 */
[----:B------:R-:W3:Y:S01]  /*248c0*/  FLO.U32 R0, UR4 ;  /* 0x0000000400007d00 */ /* 0x000ee200080e0000 */
[----:B------:R-:W-:-:S07]  /*248d0*/  ULDC.64 UR6, c[0x0][0x208] ;  /* 0x0000820000067ab9 */ /* 0x000fce0000000a00 */
[----:B------:R-:W4:Y:S01]  /*248e0*/  POPC R5, UR4 ;  /* 0x0000000400057d09 */ /* 0x000f220008000000 */
[----:B---3--:R-:W-:-:S13]  /*248f0*/  ISETP.EQ.U32.AND P0, PT, R0, R7, PT ;  /* 0x000000070000720c */ /* 0x008fda0003f02070 */
[----:B----4-:R-:W3:Y:S01]  /*24900*/  @P0 ATOMG.E.ADD.STRONG.GPU PT, R3, desc[UR6][R2.64], R5 ;  /* 0x00000005020309a8 */ /* 0x010ee200081ee1c6 */
[----:B------:R-:W4:Y:S02]  /*24910*/  S2R R4, SR_LTMASK ;  /* 0x0000000000047919 */ /* 0x000f240000003900 */
[----:B----4-:R-:W-:-:S04]  /*24920*/  LOP3.LUT R4, R4, UR4, RZ, 0xc0, !PT ;  /* 0x0000000404047c12 */ /* 0x010fc8000f8ec0ff */
[----:B------:R-:W4:Y:S01]  /*24930*/  POPC R7, R4 ;  /* 0x0000000400077309 */ /* 0x000f220000000000 */
[----:B---3--:R-:W4:Y:S02]  /*24940*/  SHFL.IDX PT, R0, R3, R0, 0x1f ;  /* 0x00001f0003007589 */ /* 0x008f2400000e0000 */
[----:B----4-:R-:W-:-:S05]  /*24950*/  IADD3 R0, R0, UR36, R7 ;  /* 0x0000002400007c10 */ /* 0x010fca000fffe007 */
[----:B------:R3:W-:Y:S01]  /*24960*/  STL [R1], R0 ;  /* 0x0000000001007387 */ /* 0x0007e20000100800 */
[----:B------:R-:W-:Y:S05]  /*24970*/  BRA `(.L_x_1658) ;  /* 0x0000002c00c07947 */ /* 0x000fea0003800000 */
.L_x_1657:
[----:B------:R-:W3:Y:S01]  /*24980*/  S2R R3, SR_CgaCtaId ;  /* 0x0000000000037919 */ /* 0x000ee20000008800 */
[----:B------:R-:W-:-:S04]  /*24990*/  MOV R0, 0x400 ;  /* 0x0000040000007802 */ /* 0x000fc80000000f00 */
[----:B---3--:R-:W-:-:S05]  /*249a0*/  LEA R2, R3, R0, 0x18 ;  /* 0x0000000003027211 */ /* 0x008fca00078ec0ff */
[----:B------:R3:W-:Y:S01]  /*249b0*/  STL [R1+0x14], R2 ;  /* 0x0000140201007387 */ /* 0x0007e20000100800 */
[----:B------:R-:W-:-:S05]  /*249c0*/  VIADD R0, R2, 0x1e400 ;  /* 0x0001e40002007836 */ /* 0x000fca0000000000 */
[----:B------:R-:W-:-:S13]  /*249d0*/  LOP3.LUT P0, RZ, R0, 0x3ff, RZ, 0xc0, !PT ;  /* 0x000003ff00ff7812 */ /* 0x000fda000780c0ff */
[----:B---3--:R-:W-:Y:S05]  /*249e0*/  @!P0 BRA `(.L_x_1659) ;  /* 0x0000000000408947 */ /* 0x008fea0003800000 */
[----:B------:R-:W-:Y:S01]  /*249f0*/  MOV R2, 0x0 ;  /* 0x0000000000027802 */ /* 0x000fe20000000f00 */
[----:B------:R-:W-:Y:S01]  /*24a00*/  ULDC.64 UR6, c[0x4][0xa8] ;  /* 0x01002a0000067ab9 */ /* 0x000fe20000000a00 */
[----:B------:R-:W-:Y:S01]  /*24a10*/  ULDC.64 UR8, c[0x4][0xb0] ;  /* 0x01002c0000087ab9 */ /* 0x000fe20000000a00 */
[----:B------:R-:W-:Y:S01]  /*24a20*/  ULDC.64 UR4, c[0x4][0x30] ;  /* 0x01000c0000047ab9 */ /* 0x000fe20000000a00 */
[----:B------:R-:W-:Y:S02]  /*24a30*/  IMAD.U32 R4, RZ, RZ, UR6 ;  /* 0x00000006ff047e24 */ /* 0x000fe4000f8e00ff */
[----:B------:R-:W3:Y:S01]  /*24a40*/  LDC.64 R2, c[0x4][R2] ;  /* 0x0100000002027b82 */ /* 0x000ee20000000a00 */
[----:B------:R-:W-:Y:S02]  /*24a50*/  IMAD.U32 R5, RZ, RZ, UR7 ;  /* 0x00000007ff057e24 */ /* 0x000fe4000f8e00ff */
[----:B--2---:R-:W-:Y:S02]  /*24a60*/  IMAD.U32 R6, RZ, RZ, UR8 ;  /* 0x00000008ff067e24 */ /* 0x004fe4000f8e00ff */
[----:B------:R-:W-:-:S02]  /*24a70*/  IMAD.U32 R7, RZ, RZ, UR9 ;  /* 0x00000009ff077e24 */ /* 0x000fc4000f8e00ff */
[----:B------:R-:W-:Y:S02]  /*24a80*/  IMAD.U32 R10, RZ, RZ, UR4 ;  /* 0x00000004ff0a7e24 */ /* 0x000fe4000f8e00ff */
[----:B------:R-:W-:Y:S02]  /*24a90*/  IMAD.U32 R11, RZ, RZ, UR5 ;  /* 0x00000005ff0b7e24 */ /* 0x000fe4000f8e00ff */
[----:B------:R-:W-:Y:S02]  /*24aa0*/  IMAD.MOV.U32 R8, RZ, RZ, 0x70 ;  /* 0x00000070ff087424 */ /* 0x000fe400078e00ff */
[----:B------:R-:W-:Y:S02]  /*24ab0*/  IMAD.MOV.U32 R12, RZ, RZ, 0x1 ;  /* 0x00000001ff0c7424 */ /* 0x000fe400078e00ff */
[----:B------:R-:W-:-:S07]  /*24ac0*/  IMAD.MOV.U32 R13, RZ, RZ, RZ ;  /* 0x000000ffff0d7224 */ /* 0x000fce00078e00ff */
[----:B------:R-:W-:-:S07]  /*24ad0*/  LEPC R20, `(.L_x_1659) ;  /* 0x000000001014794e */ /* 0x000fce0000000000 */
[----:B01-3--:R-:W-:Y:S05]  /*24ae0*/  CALL.ABS.NOINC R2 ;  /* 0x0000000002007343 */ /* 0x00bfea0003c00000 */
.L_x_1659:
[----:B------:R-:W3:Y:S02]  /*24af0*/  LDL R2, [R1+0x14] ;  /* 0x0000140001027983 */ /* 0x000ee40000100800 */
[----:B---3--:R-:W-:-:S05]  /*24b00*/  VIADD R0, R2, 0x400 ;  /* 0x0000040002007836 */ /* 0x008fca0000000000 */
[----:B------:R-:W-:-:S13]  /*24b10*/  LOP3.LUT P0, RZ, R0, 0x3ff, RZ, 0xc0, !PT ;  /* 0x000003ff00ff7812 */ /* 0x000fda000780c0ff */
[----:B------:R-:W-:Y:S05]  /*24b20*/  @!P0 BRA `(.L_x_1660) ;  /* 0x0000000000808947 */ /* 0x000fea0003800000 */
[----:B------:R-:W-:Y:S01]  /*24b30*/  MOV R0, 0x0 ;  /* 0x0000000000007802 */ /* 0x000fe20000000f00 */
[----:B------:R-:W-:Y:S01]  /*24b40*/  ULDC.64 UR6, c[0x4][0xa8] ;  /* 0x01002a0000067ab9 */ /* 0x000fe20000000a00 */
[----:B------:R-:W-:Y:S01]  /*24b50*/  ULDC.64 UR8, c[0x4][0xb0] ;  /* 0x01002c0000087ab9 */ /* 0x000fe20000000a00 */
[----:B------:R-:W-:Y:S01]  /*24b60*/  ULDC.64 UR4, c[0x4][0x38] ;  /* 0x01000e0000047ab9 */ /* 0x000fe20000000a00 */
[----:B------:R3:W4:Y:S01]  /*24b70*/  LDC.64 R2, c[0x4][R0] ;  /* 0x0100000000027b82 */ /* 0x0007220000000a00 */
[----:B------:R-:W-:Y:S02]  /*24b80*/  IMAD.U32 R4, RZ, RZ, UR6 ;  /* 0x00000006ff047e24 */ /* 0x000fe4000f8e00ff */
[----:B------:R-:W-:Y:S02]  /*24b90*/  IMAD.U32 R5, RZ, RZ, UR7 ;  /* 0x00000007ff057e24 */ /* 0x000fe4000f8e00ff */
[----:B--2---:R-:W-:Y:S02]  /*24ba0*/  IMAD.U32 R6, RZ, RZ, UR8 ;  /* 0x00000008ff067e24 */ /* 0x004fe4000f8e00ff */
[----:B------:R-:W-:-:S02]  /*24bb0*/  IMAD.U32 R7, RZ, RZ, UR9 ;  /* 0x00000009ff077e24 */ /* 0x000fc4000f8e00ff */
[----:B------:R-:W-:Y:S02]  /*24bc0*/  IMAD.U32 R10, RZ, RZ, UR4 ;  /* 0x00000004ff0a7e24 */ /* 0x000fe4000f8e00ff */
[----:B------:R-:W-:Y:S02]  /*24bd0*/  IMAD.U32 R11, RZ, RZ, UR5 ;  /* 0x00000005ff0b7e24 */ /* 0x000fe4000f8e00ff */
[----:B------:R-:W-:Y:S02]  /*24be0*/  IMAD.MOV.U32 R8, RZ, RZ, 0x70 ;  /* 0x00000070ff087424 */ /* 0x000fe400078e00ff */
[----:B------:R-:W-:Y:S02]  /*24bf0*/  IMAD.MOV.U32 R12, RZ, RZ, 0x1 ;  /* 0x00000001ff0c7424 */ /* 0x000fe400078e00ff */
[----:B---3--:R-:W-:-:S07]  /*24c00*/  IMAD.MOV.U32 R13, RZ, RZ, RZ ;  /* 0x000000ffff0d7224 */ /* 0x008fce00078e00ff */
[----:B------:R-:W-:-:S07]  /*24c10*/  LEPC R20, `(.L_x_1661) ;  /* 0x000000001014794e */ /* 0x000fce0000000000 */
[----:B01--4-:R-:W-:Y:S05]  /*24c20*/  CALL.ABS.NOINC R2 ;  /* 0x0000000002007343 */ /* 0x013fea0003c00000 */
.L_x_1661:
        /* <DEDUP_REMOVED lines=16> */
.L_x_1660:
[----:B------:R-:W3:Y:S01]  /*24d30*/  LDL R7, [R1+0x8] ;  /* 0x0000080001077983 */ /* 0x000ee20000100800 */
[----:B------:R-:W4:Y:S01]  /*24d40*/  LDC R0, c[0x0][0x428] ;  /* 0x00010a00ff007b82 */ /* 0x000f220000000800 */
[----:B------:R-:W-:Y:S02]  /*24d50*/  ULDC.64 UR4, c[0x0][0x9f8] ;  /* 0x00027e0000047ab9 */ /* 0x000fe40000000a00 */
[----:B--2---:R-:W2:Y:S04]  /*24d60*/  LDL.LU R6, [R1+0x28] ;  /* 0x0000280001067983 */ /* 0x004ea80000300800 */
[----:B------:R-:W2:Y:S04]  /*24d70*/  LDL.LU R5, [R1+0x4] ;  /* 0x0000040001057983 */ /* 0x000ea80000300800 */
[----:B------:R-:W2:Y:S01]  /*24d80*/  LDL R4, [R1+0xc] ;  /* 0x00000c0001047983 */ /* 0x000ea20000100800 */
[----:B------:R-:W-:Y:S01]  /*24d90*/  ULDC.64 UR6, c[0x0][0x208] ;  /* 0x0000820000067ab9 */ /* 0x000fe20000000a00 */
[----:B------:R-:W0:Y:S01]  /*24da0*/  S2R R8, SR_TID.X ;  /* 0x0000000000087919 */ /* 0x000e220000002100 */
[----:B----4-:R-:W-:-:S13]  /*24db0*/  ISETP.NE.AND P0, PT, R0, 0x1, PT ;  /* 0x000000010000780c */ /* 0x010fda0003f05270 */
[----:B------:R-:W3:Y:S08]  /*24dc0*/  @P0 LDC R0, c[0x0][0x42c] ;  /* 0x00010b00ff000b82 */ /* 0x000ef00000000800 */
[----:B------:R-:W4:Y:S01]  /*24dd0*/  @P0 LDC R3, c[0x0][0x430] ;  /* 0x00010c00ff030b82 */ /* 0x000f220000000800 */
[----:B0-----:R-:W-:-:S04]  /*24de0*/  LOP3.LUT R8, R8, 0x1f, RZ, 0xc0, !PT ;  /* 0x0000001f08087812 */ /* 0x001fc800078ec0ff */
[----:B------:R-:W-:-:S04]  /*24df0*/  ISETP.NE.AND P6, PT, R8, RZ, PT ;  /* 0x000000ff0800720c */ /* 0x000fc80003fc5270 */
[----:B------:R-:W-:-:S09]  /*24e00*/  PLOP3.LUT P1, PT, P6, PT, PT, 0x8, 0x0 ;  /* 0x000000000000781c */ /* 0x000fd2000372e170 */
[----:B------:R-:W-:-:S05]  /*24e10*/  VOTEU.ALL UP1, P6 ;  /* 0x00000000003f7886 */ /* 0x000fca0003020000 */
[----:B------:R-:W-:-:S04]  /*24e20*/  @!UP1 UIADD3 UR8, UP0, UR38, 0x270, URZ ;  /* 0x0000027026089890 */ /* 0x000fc8000ff1e03f */
[----:B------:R-:W-:-:S03]  /*24e30*/  @!UP1 UIADD3.X UR9, URZ, UR39, URZ, UP0, !UPT ;  /* 0x000000273f099290 */ /* 0x000fc600087fe43f */
[----:B------:R-:W-:Y:S01]  /*24e40*/  VOTEU.ALL UP0, P6 ;  /* 0x00000000003f7886 */ /* 0x000fe20003000000 */
[----:B---3--:R-:W-:-:S04]  /*24e50*/  @P0 IMAD.HI.U32 R2, R7, R0, RZ ;  /* 0x0000000007020227 */ /* 0x008fc800078e00ff */
[----:B------:R-:W-:Y:S01]  /*24e60*/  IMAD.MOV.U32 R0, RZ, RZ, R7 ;  /* 0x000000ffff007224 */ /* 0x000fe200078e0007 */
[----:B----4-:R-:W-:Y:S02]  /*24e70*/  @P0 SHF.R.U32.HI R0, RZ, R3, R2 ;  /* 0x00000003ff000219 */ /* 0x010fe40000011602 */
[----:B------:R-:W-:Y:S01]  /*24e80*/  ISETP.NE.U32.AND P0, PT, RZ, UR4, PT ;  /* 0x00000004ff007c0c */ /* 0x000fe2000bf05070 */
[----:B--2---:R-:W-:-:S03]  /*24e90*/  IMAD R2, R5, 0x80, R6 ;  /* 0x0000008005027824 */ /* 0x004fc600078e0206 */
[----:B------:R-:W-:Y:S01]  /*24ea0*/  ISETP.NE.AND.EX P0, PT, RZ, UR5, PT, P0 ;  /* 0x00000005ff007c0c */ /* 0x000fe2000bf05300 */
[----:B------:R-:W-:Y:S01]  /*24eb0*/  IMAD.MOV.U32 R5, RZ, RZ, R4 ;  /* 0x000000ffff057224 */ /* 0x000fe200078e0004 */
[----:B------:R-:W-:-:S11]  /*24ec0*/  ULDC.64 UR4, c[0x0][0xa00] ;  /* 0x0002800000047ab9 */ /* 0x000fd60000000a00 */
[----:B------:R-:W0:Y:S02]  /*24ed0*/  @P0 LDC.64 R6, c[0x0][0x9f8] ;  /* 0x00027e00ff060b82 */ /* 0x000e240000000a00 */
[----:B0-----:R-:W-:-:S05]  /*24ee0*/  @P0 IMAD.WIDE R6, R4, 0x4, R6 ;  /* 0x0000000404060825 */ /* 0x001fca00078e0206 */
[----:B------:R0:W5:Y:S01]  /*24ef0*/  @P0 LDG.E R5, desc[UR6][R6.64] ;  /* 0x0000000606050981 */ /* 0x000162000c1e1900 */
[----:B------:R-:W-:-:S04]  /*24f00*/  ISETP.NE.U32.AND P0, PT, RZ, UR4, PT ;  /* 0x00000004ff007c0c */ /* 0x000fc8000bf05070 */
[----:B------:R-:W-:-:S04]  /*24f10*/  ISETP.NE.AND.EX P0, PT, RZ, UR5, PT, P0 ;  /* 0x00000005ff007c0c */ /* 0x000fc8000bf05300 */
[----:B------:R-:W-:-:S09]  /*24f20*/  SEL R3, R4, RZ, !P0 ;  /* 0x000000ff04037207 */ /* 0x000fd20004000000 */
.L_x_1662:
[----:B------:R-:W2:Y:S01]  /*24f30*/  LDL R4, [R1+0x8] ;  /* 0x0000080001047983 */ /* 0x000ea20000100800 */
        /* <DEDUP_REMOVED lines=9> */
[----:B--2---:R-:W-:Y:S05]  /*24fd0*/  @P1 BRA.U.ANY `(.L_x_1662) ;  /* 0xfffffffd00d41947 */ /* 0x004fea000393ffff */
[----:B------:R-:W2:Y:S01]  /*24fe0*/  S2R R4, SR_TID.X ;  /* 0x0000000000047919 */ /* 0x000ea20000002100 */
[----:B------:R-:W-:Y:S01]  /*24ff0*/  UMOV UR4, 0x40 ;  /* 0x0000004000047882 */ /* 0x000fe20000000000 */
[----:B--2---:R-:W-:-:S04]  /*25000*/  LOP3.LUT R4, R4, 0x1f, RZ, 0xc0, !PT ;  /* 0x0000001f04047812 */ /* 0x004fc800078ec0ff */
[----:B------:R-:W-:-:S04]  /*25010*/  ISETP.NE.AND P2, PT, R4, RZ, PT ;  /* 0x000000ff0400720c */ /* 0x000fc80003f45270 */
[----:B------:R-:W-:-:S09]  /*25020*/  PLOP3.LUT P1, PT, P2, PT, PT, 0x8, 0x0 ;  /* 0x000000000000781c */ /* 0x000fd2000172e170 */
[----:B------:R-:W-:-:S05]  /*25030*/  VOTEU.ALL UP0, P2 ;  /* 0x00000000003f7886 */ /* 0x000fca0001000000 */
.L_x_1663:
[----:B------:R-:W2:Y:S01]  /*25040*/  LDL R4, [R1+0x8] ;  /* 0x0000080001047983 */ /* 0x000ea20000100800 */
        /* <DEDUP_REMOVED lines=15> */
.L_x_1664:
        /* <DEDUP_REMOVED lines=10> */
[----:B------:R-:W2:Y:S01]  /*251e0*/  LDL R4, [R1+0x20] ;  /* 0x0000200001047983 */ /* 0x000ea20000100800 */
[----:B-1----:R-:W1:Y:S01]  /*251f0*/  LDC.64 R8, c[0x0][0x3f8] ;  /* 0x0000fe00ff087b82 */ /* 0x002e620000000a00 */
[----:B------:R-:W-:Y:S02]  /*25200*/  ULDC.64 UR4, c[0x0][0xa08] ;  /* 0x0002820000047ab9 */ /* 0x000fe40000000a00 */
[----:B-1----:R-:W-:Y:S01]  /*25210*/  LOP3.LUT P0, RZ, R8, UR4, RZ, 0xfc, !PT ;  /* 0x0000000408ff7c12 */ /* 0x002fe2000f80fcff */
[----:B------:R-:W-:-:S03]  /*25220*/  UMOV UR4, 0xffffffff ;  /* 0xffffffff00047882 */ /* 0x000fc60000000000 */
[----:B------:R-:W-:-:S04]  /*25230*/  LOP3.LUT P0, RZ, R9, UR5, RZ, 0xfc, P0 ;  /* 0x0000000509ff7c12 */ /* 0x000fc8000800fcff */
[----:B0----5:R-:W-:Y:S01]  /*25240*/  SEL R6, R5, RZ, !P0 ;  /* 0x000000ff05067207 */ /* 0x021fe20004000000 */
[----:B--2---:R-:W-:Y:S01]  /*25250*/  VIADD R4, R4, 0xffffffff ;  /* 0xffffffff04047836 */ /* 0x004fe20000000000 */
[----:B------:R-:W-:Y:S07]  /*25260*/  BRA.DIV UR4, `(.L_x_1665) ;  /* 0x0000004a04087947 */ /* 0x000fee000b800000 */
.L_x_1797:
[----:B------:R-:W-:Y:S01]  /*25270*/  UMOV UR4, 0xffffffff ;  /* 0xffffffff00047882 */ /* 0x000fe20000000000 */
[----:B------:R-:W-:Y:S02]  /*25280*/  SHF.R.S32.HI R20, RZ, 0x1f, R5 ;  /* 0x0000001fff147819 */ /* 0x000fe40000011405 */
[----:B------:R-:W-:Y:S05]  /*25290*/  BRA.DIV UR4, `(.L_x_1666) ;  /* 0x0000004a04307947 */ /* 0x000fea000b800000 */
[----:B------:R-:W-:-:S13]  /*252a0*/  ELECT P6, URZ, PT ;  /* 0x00000000003f782f */ /* 0x000fda00038c0000 */
.L_x_1800:
[----:B------:R-:W-:Y:S05]  /*252b0*/  @!P6 BRA `(.L_x_1667) ;  /* 0x000000040018e947 */ /* 0x000fea0003800000 */
[----:B------:R-:W-:-:S04]  /*252c0*/  ISETP.NE.U32.AND P0, PT, R8, RZ, PT ;  /* 0x000000ff0800720c */ /* 0x000fc80003f05070 */
[----:B------:R-:W-:-:S13]  /*252d0*/  ISETP.NE.AND.EX P0, PT, R9, RZ, PT, P0 ;  /* 0x000000ff0900720c */ /* 0x000fda0003f05300 */
[----:B------:R-:W-:Y:S05]  /*252e0*/  @!P0 BRA `(.L_x_1668) ;  /* 0x0000000000488947 */ /* 0x000fea0003800000 */
[----:B------:R-:W0:Y:S01]  /*252f0*/  LDC R11, c[0x0][0x41c] ;  /* 0x00010700ff0b7b82 */ /* 0x000e220000000800 */
[----:B------:R-:W-:Y:S01]  /*25300*/  ULDC.64 UR4, c[0x0][0x408] ;  /* 0x0001020000047ab9 */ /* 0x000fe20000000a00 */
        /* <DEDUP_REMOVED lines=13> */
[----:B------:R-:W-:-:S04]  /*253e0*/  LEA R10, P0, R6, R8, 0x2 ;  /* 0x00000008060a7211 */ /* 0x000fc800078010ff */
[----:B------:R-:W-:-:S05]  /*253f0*/  LEA.HI.X R11, R6, R9, R7, 0x2, P0 ;  /* 0x00000009060b7211 */ /* 0x000fca00000f1407 */
[----:B------:R0:W5:Y:S04]  /*25400*/  LDG.E R6, desc[UR6][R10.64] ;  /* 0x000000060a067981 */ /* 0x000168000c1e1900 */
.L_x_1668:
[----:B0-----:R-:W0:Y:S01]  /*25410*/  S2R R10, SR_CgaCtaId ;  /* 0x00000000000a7919 */ /* 0x001e220000008800 */
[----:B------:R-:W-:-:S04]  /*25420*/  MOV R7, 0x400 ;  /* 0x0000040000077802 */ /* 0x000fc80000000f00 */
[----:B0-----:R-:W-:Y:S02]  /*25430*/  LEA R7, R10, R7, 0x18 ;  /* 0x000000070a077211 */ /* 0x001fe400078ec0ff */
[----:B------:R-:W-:-:S03]  /*25440*/  SHF.L.U32 R10, R18, 0x1f, RZ ;  /* 0x0000001f120a7819 */ /* 0x000fc600000006ff */
[----:B------:R-:W-:-:S04]  /*25450*/  IMAD R7, R16, 0x8, R7 ;  /* 0x0000000810077824 */ /* 0x000fc800078e0207 */
[----:B------:R-:W0:Y:S02]  /*25460*/  SYNCS.PHASECHK.TRANS64.TRYWAIT P0, [R7+URZ+0x30840], R10 ;  /* 0x0308400a070075a7 */ /* 0x000e24000800017f */
[----:B0-----:R-:W-:Y:S05]  /*25470*/  @!P0 BRA `(.L_x_1669) ;  /* 0x0000004400d88947 */ /* 0x001fea0003800000 */
.L_x_1801:
        /* <DEDUP_REMOVED lines=11> */
.L_x_1670:
[----:B------:R-:W1:Y:S01]  /*25530*/  S2R R11, SR_CgaCtaId ;  /* 0x00000000000b7919 */ /* 0x000e620000008800 */
[----:B0-----:R-:W-:Y:S01]  /*25540*/  MOV R10, 0x400 ;  /* 0x00000400000a7802 */ /* 0x001fe20000000f00 */
        /* <DEDUP_REMOVED lines=9> */
[----:B-----5:R-:W-:-:S05]  /*255e0*/  R2UR UR13, R6 ;  /* 0x00000000060d72ca */ /* 0x020fca00000e0000 */
[----:B------:R-:W-:-:S04]  /*255f0*/  UIADD3 UR9, UR9, 0x30830, URZ ;  /* 0x0003083009097890 */ /* 0x000fc8000fffe03f */
[----:B------:R-:W-:Y:S02]  /*25600*/  UIMAD UR11, UR11, 0x60, UR5 ;  /* 0x000000600b0b78a4 */ /* 0x000fe4000f8e0205 */
        /* <DEDUP_REMOVED lines=10> */
[----:B0-----:R-:W-:Y:S01]  /*256b0*/  UMOV UR8, UR15 ;  /* 0x0000000f00087c82 */ /* 0x001fe20008000000 */
[----:B------:R-:W-:Y:S02]  /*256c0*/  UMOV UR10, UR17 ;  /* 0x00000011000a7c82 */ /* 0x000fe40008000000 */
[----:B------:R0:W-:Y:S02]  /*256d0*/  UTMALDG.4D [UR8], [UR4], desc[UR6] ;  /* 0x00000608040075b4 */ /* 0x0001e40008019000 */
[----:B0-----:R-:W-:Y:S01]  /*256e0*/  UMOV UR8, UR16 ;  /* 0x0000001000087c82 */ /* 0x001fe20008000000 */
[----:B------:R-:W-:-:S02]  /*256f0*/  UMOV UR10, UR14 ;  /* 0x0000000e000a7c82 */ /* 0x000fc40008000000 */
[----:B------:R0:W-:Y:S02]  /*25700*/  UTMALDG.4D [UR8], [UR4], desc[UR6] ;  /* 0x00000608040075b4 */ /* 0x0001e40008019000 */
[----:B0-----:R-:W-:Y:S01]  /*25710*/  NOP ;  /* 0x0000000000007918 */ /* 0x001fe20000000000 */
.L_x_1667:
[----:B------:R-:W2:Y:S04]  /*25720*/  LDL.LU R13, [R1+0x8] ;  /* 0x00000800010d7983 */ /* 0x000ea80000300800 */
[----:B------:R-:W3:Y:S01]  /*25730*/  LDL.LU R12, [R1+0x24] ;  /* 0x00002400010c7983 */ /* 0x000ee20000300800 */
[----:B------:R-:W-:Y:S01]  /*25740*/  MOV R10, 0x400 ;  /* 0x00000400000a7802 */ /* 0x000fe20000000f00 */
[----:B------:R-:W-:Y:S05]  /*25750*/  WARPSYNC.ALL ;  /* 0x0000000000007948 */ /* 0x000fea0003800000 */
[----:B------:R-:W0:Y:S01]  /*25760*/  S2R R11, SR_CgaCtaId ;  /* 0x00000000000b7919 */ /* 0x000e220000008800 */
[----:B------:R-:W-:-:S13]  /*25770*/  ELECT P0, URZ, PT ;  /* 0x00000000003f782f */ /* 0x000fda0003800000 */
[C---:B------:R-:W-:Y:S01]  /*25780*/  @P0 R2UR UR13, R3.reuse ;  /* 0x00000000030d02ca */ /* 0x040fe200000e0000 */
[----:B------:R-:W-:Y:S01]  /*25790*/  UIADD3 UR4, UP0, UR38, 0x270, URZ ;  /* 0x0000027026047890 */ /* 0x000fe2000ff1e03f */
[C---:B------:R-:W-:Y:S01]  /*257a0*/  @P0 R2UR UR11, R2.reuse ;  /* 0x00000000020b02ca */ /* 0x040fe200000e0000 */
[----:B------:R-:W-:Y:S01]  /*257b0*/  UMOV UR6, 0x0 ;  /* 0x0000000000067882 */ /* 0x000fe20000000000 */
[----:B------:R-:W-:Y:S01]  /*257c0*/  UMOV UR7, 0x12f00000 ;  /* 0x12f0000000077882 */ /* 0x000fe20000000000 */
[----:B------:R-:W-:Y:S01]  /*257d0*/  UIADD3.X UR5, URZ, UR39, URZ, UP0, !UPT ;  /* 0x000000273f057290 */ /* 0x000fe200087fe43f */
[----:B------:R-:W-:Y:S01]  /*257e0*/  @P0 R2UR UR19, R2 ;  /* 0x00000000021302ca */ /* 0x000fe200000e0000 */
[----:B------:R-:W-:Y:S01]  /*257f0*/  UMOV UR10, URZ ;  /* 0x0000003f000a7c82 */ /* 0x000fe20008000000 */
[----:B------:R-:W-:Y:S01]  /*25800*/  @P0 R2UR UR21, R3 ;  /* 0x00000000031502ca */ /* 0x000fe200000e0000 */
[----:B------:R-:W-:Y:S01]  /*25810*/  UMOV UR14, 0x0 ;  /* 0x00000000000e7882 */ /* 0x000fe20000000000 */
[----:B------:R-:W-:Y:S01]  /*25820*/  UMOV UR15, 0x12f00000 ;  /* 0x12f00000000f7882 */ /* 0x000fe20000000000 */
[----:B------:R-:W-:Y:S01]  /*25830*/  UMOV UR18, 0x40 ;  /* 0x0000004000127882 */ /* 0x000fe20000000000 */
[----:B------:R-:W-:Y:S01]  /*25840*/  @P0 IMAD.MOV.U32 R7, RZ, RZ, 0xc000 ;  /* 0x0000c000ff070424 */ /* 0x000fe200078e00ff */
        /* <DEDUP_REMOVED lines=10> */
[----:B------:R-:W-:Y:S01]  /*258f0*/  UMOV UR17, UR9 ;  /* 0x0000000900117c82 */ /* 0x000fe20008000000 */
[----:B--2---:R-:W-:-:S02]  /*25900*/  @P0 R2UR UR12, R13 ;  /* 0x000000000d0c02ca */ /* 0x004fc400000e0000 */
[----:B------:R-:W-:Y:S01]  /*25910*/  @P0 R2UR UR20, R13 ;  /* 0x000000000d1402ca */ /* 0x000fe200000e0000 */
[----:B---3--:R-:W-:-:S05]  /*25920*/  VIADD R12, R12, 0x1 ;  /* 0x000000010c0c7836 */ /* 0x008fca0000000000 */
[----:B------:R0:W-:Y:S05]  /*25930*/  STL [R1+0x24], R12 ;  /* 0x0000240c01007387 */ /* 0x0001ea0000100800 */
[----:B------:R1:W-:Y:S02]  /*25940*/  UTMALDG.4D [UR8], [UR4], desc[UR6] ;  /* 0x00000608040075b4 */ /* 0x0003e40008019000 */
[----:B------:R0:W-:Y:S01]  /*25950*/  UTMALDG.4D [UR16], [UR4], desc[UR14] ;  /* 0x00000e10040075b4 */ /* 0x0001e20008019000 */
[----:B-1----:R-:W-:Y:S01]  /*25960*/  @P0 R2UR UR11, R2 ;  /* 0x00000000020b02ca */ /* 0x002fe200000e0000 */
[----:B------:R-:W-:Y:S01]  /*25970*/  UIADD3 UR8, UR24, 0x1a400, URZ ;  /* 0x0001a40018087890 */ /* 0x000fe2000fffe03f */
[----:B------:R-:W-:Y:S01]  /*25980*/  LEA.HI R2, R12, R12, RZ, 0x1 ;  /* 0x0000000c0c027211 */ /* 0x000fe200078f08ff */
[----:B------:R-:W-:Y:S01]  /*25990*/  UMOV UR10, 0x80 ;  /* 0x00000080000a7882 */ /* 0x000fe20000000000 */
[----:B------:R-:W-:-:S02]  /*259a0*/  @P0 R2UR UR13, R3 ;  /* 0x00000000030d02ca */ /* 0x000fc400000e0000 */
[----:B------:R-:W-:Y:S02]  /*259b0*/  @P0 R2UR UR12, R13 ;  /* 0x000000000d0c02ca */ /* 0x000fe400000e0000 */
[----:B------:R-:W-:-:S05]  /*259c0*/  LOP3.LUT R2, R2, 0xfffffffe, RZ, 0xc0, !PT ;  /* 0xfffffffe02027812 */ /* 0x000fca00078ec0ff */
[----:B------:R-:W-:-:S05]  /*259d0*/  IMAD.IADD R2, R12, 0x1, -R2 ;  /* 0x000000010c027824 */ /* 0x000fca00078e0a02 */
[----:B------:R-:W-:Y:S01]  /*259e0*/  SHF.L.U32 R2, R2, 0x1f, RZ ;  /* 0x0000001f02027819 */ /* 0x000fe200000006ff */
[----:B------:R0:W-:Y:S03]  /*259f0*/  UTMALDG.4D [UR8], [UR4], desc[UR22] ;  /* 0x00001608040075b4 */ /* 0x0001e60008019000 */
[----:B------:R-:W1:Y:S02]  /*25a00*/  SYNCS.PHASECHK.TRANS64.TRYWAIT P0, [R10+URZ+0x30820], R2 ;  /* 0x030820020a0075a7 */ /* 0x000e64000800017f */
[----:B01----:R-:W-:Y:S05]  /*25a10*/  @!P0 BRA `(.L_x_1672) ;  /* 0x0000004000848947 */ /* 0x003fea0003800000 */
.L_x_1802:
[----:B------:R-:W-:Y:S05]  /*25a20*/  BSYNC B0 ;  /* 0x0000000000007941 */ /* 0x000fea0003800000 */
.L_x_1671:
[----:B0-----:R-:W2:Y:S04]  /*25a30*/  LDL R3, [R1+0x20] ;  /* 0x0000200001037983 */ /* 0x001ea80000100800 */
[----:B------:R-:W3:Y:S01]  /*25a40*/  LDL R10, [R1+0x1c] ;  /* 0x00001c00010a7983 */ /* 0x000ee20000100800 */
[----:B------:R-:W-:Y:S01]  /*25a50*/  BSSY B0, `(.L_x_1673) ;  /* 0x0000195000007945 */ /* 0x000fe20003800000 */
[----:B--2---:R-:W-:-:S05]  /*25a60*/  VIADD R7, R3, 0xfffffffe ;  /* 0xfffffffe03077836 */ /* 0x004fca0000000000 */
[----:B---3--:R-:W-:-:S13]  /*25a70*/  ISETP.GE.AND P0, PT, R7, R10, PT ;  /* 0x0000000a0700720c */ /* 0x008fda0003f06270 */
[----:B------:R-:W-:Y:S05]  /*25a80*/  @!P0 BRA `(.L_x_1674) ;  /* 0x0000001800448947 */ /* 0x000fea0003800000 */
[----:B------:R-:W-:Y:S01]  /*25a90*/  IMAD.MOV R13, RZ, RZ, -R3 ;  /* 0x000000ffff0d7224 */ /* 0x000fe200078e0a03 */
[----:B------:R-:W-:Y:S01]  /*25aa0*/  LOP3.LUT R2, RZ, R10, RZ, 0x33, !PT ;  /* 0x0000000aff027212 */ /* 0x000fe200078e33ff */
[----:B------:R-:W-:Y:S03]  /*25ab0*/  BSSY B1, `(.L_x_1675) ;  /* 0x0000089000017945 */ /* 0x000fe60003800000 */
[----:B------:R-:W-:-:S05]  /*25ac0*/  VIADDMNMX R13, R13, 0x1, R2, !PT ;  /* 0x000000010d0d7846 */ /* 0x000fca0007800102 */
[----:B------:R-:W-:-:S05]  /*25ad0*/  IMAD.IADD R2, R3, 0x1, R13 ;  /* 0x0000000103027824 */ /* 0x000fca00078e020d */
[----:B------:R-:W-:-:S04]  /*25ae0*/  LOP3.LUT R2, R2, 0x1, RZ, 0xc0, !PT ;  /* 0x0000000102027812 */ /* 0x000fc800078ec0ff */
[----:B------:R-:W-:-:S13]  /*25af0*/  ISETP.NE.U32.AND P0, PT, R2, 0x1, PT ;  /* 0x000000010200780c */ /* 0x000fda0003f05070 */
        /* <DEDUP_REMOVED lines=8> */
[----:B------:R-:W-:Y:S01]  /*25b80*/  ISETP.NE.U32.AND P0, PT, R8, RZ, PT ;  /* 0x000000ff0800720c */ /* 0x000fe20003f05070 */
[----:B------:R-:W-:-:S03]  /*25b90*/  IMAD.MOV.U32 R2, RZ, RZ, R6 ;  /* 0x000000ffff027224 */ /* 0x000fc600078e0006 */
        /* <DEDUP_REMOVED lines=20> */
.L_x_1679:
[----:B0-----:R-:W0:Y:S01]  /*25ce0*/  S2R R8, SR_CgaCtaId ;  /* 0x0000000000087919 */ /* 0x001e220000008800 */
[----:B------:R-:W-:-:S04]  /*25cf0*/  MOV R3, 0x400 ;  /* 0x0000040000037802 */ /* 0x000fc80000000f00 */
[----:B0-----:R-:W-:Y:S02]  /*25d00*/  LEA R3, R8, R3, 0x18 ;  /* 0x0000000308037211 */ /* 0x001fe400078ec0ff */
[----:B------:R-:W-:-:S03]  /*25d10*/  SHF.L.U32 R8, R14, 0x1f, RZ ;  /* 0x0000001f0e087819 */ /* 0x000fc600000006ff */
[----:B------:R-:W-:-:S04]  /*25d20*/  IMAD R3, R12, 0x8, R3 ;  /* 0x000000080c037824 */ /* 0x000fc800078e0203 */
[----:B------:R-:W0:Y:S02]  /*25d30*/  SYNCS.PHASECHK.TRANS64.TRYWAIT P0, [R3+URZ+0x30840], R8 ;  /* 0x03084008030075a7 */ /* 0x000e24000800017f */
[----:B0-----:R-:W-:Y:S05]  /*25d40*/  @!P0 BRA `(.L_x_1680) ;  /* 0x0000003c00d88947 */ /* 0x001fea0003800000 */
.L_x_1803:
        /* <DEDUP_REMOVED lines=11> */
.L_x_1681:
        /* <DEDUP_REMOVED lines=11> */
[----:B-----5:R-:W-:Y:S01]  /*25eb0*/  R2UR UR13, R2 ;  /* 0x00000000020d72ca */ /* 0x020fe200000e0000 */
[----:B------:R-:W-:-:S04]  /*25ec0*/  UMOV UR17, 0x80 ;  /* 0x0000008000117882 */ /* 0x000fc80000000000 */
[----:B------:R-:W-:-:S04]  /*25ed0*/  UIADD3 UR9, UR9, 0x30830, URZ ;  /* 0x0003083009097890 */ /* 0x000fc8000fffe03f */
[----:B------:R-:W-:Y:S02]  /*25ee0*/  UIMAD UR11, UR11, 0x60, UR5 ;  /* 0x000000600b0b78a4 */ /* 0x000fe4000f8e0205 */
[----:B------:R-:W-:Y:S01]  /*25ef0*/  UIADD3.X UR5, URZ, UR39, URZ, UP0, !UPT ;  /* 0x000000273f057290 */ /* 0x000fe200087fe43f */
[----:B-1----:R-:W-:-:S05]  /*25f00*/  LEA R8, R9, R8, 0x18 ;  /* 0x0000000809087211 */ /* 0x002fca00078ec0ff */
[----:B------:R-:W-:Y:S02]  /*25f10*/  IMAD R3, R12, 0x9000, R8 ;  /* 0x000090000c037824 */ /* 0x000fe400078e0208 */
[----:B------:R-:W-:-:S03]  /*25f20*/  VIADD R8, R8, 0x30800 ;  /* 0x0003080008087836 */ /* 0x000fc60000000000 */
[----:B------:R-:W-:Y:S01]  /*25f30*/  R2UR UR14, R3 ;  /* 0x00000000030e72ca */ /* 0x000fe200000e0000 */
[----:B------:R-:W-:Y:S01]  /*25f40*/  IMAD R8, R16, 0x8, R8 ;  /* 0x0000000810087824 */ /* 0x000fe200078e0208 */
[----:B------:R-:W-:-:S11]  /*25f50*/  SHF.L.U32 R3, R18, 0x1f, RZ ;  /* 0x0000001f12037819 */ /* 0x000fd600000006ff */
[----:B------:R-:W-:Y:S02]  /*25f60*/  UIADD3 UR8, UR14, 0x1e400, URZ ;  /* 0x0001e4000e087890 */ /* 0x000fe4000fffe03f */
[----:B------:R-:W-:Y:S02]  /*25f70*/  UIADD3 UR15, UR14, 0x21400, URZ ;  /* 0x000214000e0f7890 */ /* 0x000fe4000fffe03f */
[----:B------:R-:W-:-:S05]  /*25f80*/  UIADD3 UR14, UR14, 0x24400, URZ ;  /* 0x000244000e0e7890 */ /* 0x000fca000fffe03f */
        /* <DEDUP_REMOVED lines=9> */
.L_x_1804:
[----:B------:R-:W-:Y:S05]  /*26020*/  @P1 BRA `(.L_x_1683) ;  /* 0x00000000002c1947 */ /* 0x000fea0003800000 */
[----:B------:R-:W1:Y:S01]  /*26030*/  S2R R11, SR_TID.X ;  /* 0x00000000000b7919 */ /* 0x000e620000002100 */
[----:B------:R-:W-:Y:S01]  /*26040*/  MOV R9, 0x400 ;  /* 0x0000040000097802 */ /* 0x000fe20000000f00 */
[----:B0-----:R-:W-:Y:S01]  /*26050*/  IMAD.MOV.U32 R8, RZ, RZ, 0x9000 ;  /* 0x00009000ff087424 */ /* 0x001fe200078e00ff */
[----:B------:R-:W0:Y:S01]  /*26060*/  S2R R10, SR_CgaCtaId ;  /* 0x00000000000a7919 */ /* 0x000e220000008800 */
[----:B-1----:R-:W-:-:S04]  /*26070*/  LOP3.LUT R11, R11, 0x1f, RZ, 0xc0, !PT ;  /* 0x0000001f0b0b7812 */ /* 0x002fc800078ec0ff */
[----:B------:R-:W-:Y:S02]  /*26080*/  ISETP.NE.AND P0, PT, R11, RZ, PT ;  /* 0x000000ff0b00720c */ /* 0x000fe40003f05270 */
[----:B0-----:R-:W-:-:S05]  /*26090*/  LEA R9, R10, R9, 0x18 ;  /* 0x000000090a097211 */ /* 0x001fca00078ec0ff */
[----:B------:R-:W-:-:S04]  /*260a0*/  IMAD R3, R16, 0x8, R9 ;  /* 0x0000000810037824 */ /* 0x000fc800078e0209 */
[----:B------:R1:W-:Y:S02]  /*260b0*/  SYNCS.ARRIVE.TRANS64 RZ, [R3+URZ+0x30850], R8 ;  /* 0x0308500803ff79a7 */ /* 0x0003e4000800003f */
[----:B------:R-:W-:Y:S05]  /*260c0*/  @!P0 BRA `(.L_x_1683) ;  /* 0x0000000000048947 */ /* 0x000fea0003800000 */
[----:B------:R-:W-:Y:S01]  /*260d0*/  BPT.TRAP 0x1 ;  /* 0x000000040000795c */ /* 0x000fe20000300000 */
.L_x_1683:
[----:B------:R-:W2:Y:S01]  /*260e0*/  S2R R9, SR_CgaCtaId ;  /* 0x0000000000097919 */ /* 0x000ea20000008800 */
[----:B01----:R-:W-:Y:S01]  /*260f0*/  MOV R8, 0x400 ;  /* 0x0000040000087802 */ /* 0x003fe20000000f00 */
        /* <DEDUP_REMOVED lines=9> */
[----:B------:R-:W-:-:S02]  /*26190*/  IMAD.MOV.U32 R6, RZ, RZ, R2 ;  /* 0x000000ffff067224 */ /* 0x000fc400078e0002 */
[----:B------:R-:W-:-:S05]  /*261a0*/  IMAD.MOV.U32 R4, RZ, RZ, R7 ;  /* 0x000000ffff047224 */ /* 0x000fca00078e0007 */
[----:B------:R-:W-:Y:S02]  /*261b0*/  UIMAD UR11, UR11, 0x60, UR5 ;  /* 0x000000600b0b78a4 */ /* 0x000fe4000f8e0205 */
[----:B------:R-:W-:Y:S01]  /*261c0*/  UIADD3.X UR5, URZ, UR39, URZ, UP0, !UPT ;  /* 0x000000273f057290 */ /* 0x000fe200087fe43f */
[----:B--2---:R-:W-:-:S05]  /*261d0*/  LEA R8, R9, R8, 0x18 ;  /* 0x0000000809087211 */ /* 0x004fca00078ec0ff */
        /* <DEDUP_REMOVED lines=17> */
.L_x_1678:
[----:B------:R-:W-:Y:S05]  /*262f0*/  BSYNC B2 ;  /* 0x0000000000027941 */ /* 0x000fea0003800000 */
.L_x_1677:
[----:B------:R-:W2:Y:S01]  /*26300*/  LDL R2, [R1+0x20] ;  /* 0x0000200001027983 */ /* 0x000ea20000100800 */
[----:B------:R-:W-:Y:S02]  /*26310*/  IMAD.MOV.U32 R16, RZ, RZ, R12 ;  /* 0x000000ffff107224 */ /* 0x000fe400078e000c */
[----:B------:R-:W-:Y:S02]  /*26320*/  IMAD.MOV.U32 R18, RZ, RZ, R14 ;  /* 0x000000ffff127224 */ /* 0x000fe400078e000e */
[----:B--2---:R-:W-:-:S07]  /*26330*/  VIADD R7, R2, 0xfffffffd ;  /* 0xfffffffd02077836 */ /* 0x004fce0000000000 */
.L_x_1676:
[----:B------:R-:W-:Y:S05]  /*26340*/  BSYNC B1 ;  /* 0x0000000000017941 */ /* 0x000fea0003800000 */
.L_x_1675:
[----:B------:R-:W2:Y:S01]  /*26350*/  LDL.LU R2, [R1+0x20] ;  /* 0x0000200001027983 */ /* 0x000ea20000300800 */
[----:B------:R-:W-:Y:S01]  /*26360*/  VIADD R13, R13, 0xfffffffe ;  /* 0xfffffffe0d0d7836 */ /* 0x000fe20000000000 */
[----:B--2---:R-:W-:-:S04]  /*26370*/  LOP3.LUT R2, RZ, R2, RZ, 0x33, !PT ;  /* 0x00000002ff027212 */ /* 0x004fc800078e33ff */
[----:B------:R-:W-:-:S13]  /*26380*/  ISETP.NE.AND P0, PT, R13, R2, PT ;  /* 0x000000020d00720c */ /* 0x000fda0003f05270 */
[----:B------:R-:W-:Y:S05]  /*26390*/  @!P0 BRA `(.L_x_1674) ;  /* 0x0000001000008947 */ /* 0x000fea0003800000 */
[----:B------:R-:W-:-:S07]  /*263a0*/  IMAD.MOV.U32 R13, RZ, RZ, R6 ;  /* 0x000000ffff0d7224 */ /* 0x000fce00078e0006 */
.L_x_1698:
[----:B------:R-:W-:Y:S01]  /*263b0*/  VIADD R8, R16, 0x1 ;  /* 0x0000000110087836 */ /* 0x000fe20000000000 */
[----:B------:R-:W-:Y:S05]  /*263c0*/  YIELD ;  /* 0x0000000000007946 */ /* 0x000fea0003800000 */
[----:B------:R-:W-:Y:S01]  /*263d0*/  ISETP.NE.AND P0, PT, R8, 0x2, PT ;  /* 0x000000020800780c */ /* 0x000fe20003f05270 */
[----:B------:R-:W-:Y:S03]  /*263e0*/  BSSY B1, `(.L_x_1684) ;  /* 0x0000079000017945 */ /* 0x000fe60003800000 */
[----:B------:R-:W-:-:S02]  /*263f0*/  SEL R9, RZ, 0x1, P0 ;  /* 0x00000001ff097807 */ /* 0x000fc40000000000 */
[----:B------:R-:W-:Y:S02]  /*26400*/  SEL R8, R8, RZ, P0 ;  /* 0x000000ff08087207 */ /* 0x000fe40000000000 */
[----:B------:R-:W-:Y:S01]  /*26410*/  LOP3.LUT R9, R18, R9, RZ, 0x3c, !PT ;  /* 0x0000000912097212 */ /* 0x000fe200078e3cff */
[----:B------:R-:W-:Y:S06]  /*26420*/  @!P6 BRA `(.L_x_1685) ;  /* 0x0000000400d0e947 */ /* 0x000fec0003800000 */
[----:B------:R-:W-:Y:S01]  /*26430*/  ULDC.64 UR4, c[0x0][0x3f8] ;  /* 0x0000fe0000047ab9 */ /* 0x000fe20000000a00 */
[----:B------:R-:W-:Y:S01]  /*26440*/  IMAD.MOV.U32 R12, RZ, RZ, R7 ;  /* 0x000000ffff0c7224 */ /* 0x000fe200078e0007 */
[----:B------:R-:W-:-:S04]  /*26450*/  ISETP.NE.U32.AND P0, PT, RZ, UR4, PT ;  /* 0x00000004ff007c0c */ /* 0x000fc8000bf05070 */
[----:B------:R-:W-:-:S13]  /*26460*/  ISETP.NE.AND.EX P0, PT, RZ, UR5, PT, P0 ;  /* 0x00000005ff007c0c */ /* 0x000fda000bf05300 */
        /* <DEDUP_REMOVED lines=10> */
[--C-:B------:R-:W-:Y:S01]  /*26510*/  SHF.R.S32.HI R3, RZ, 0x1f, R2.reuse ;  /* 0x0000001fff037819 */ /* 0x100fe20000011402 */
[----:B------:R-:W-:Y:S02]  /*26520*/  IMAD.MOV R12, RZ, RZ, -R2 ;  /* 0x000000ffff0c7224 */ /* 0x000fe400078e0a02 */
[C---:B------:R-:W-:Y:S02]  /*26530*/  IMAD R10, R5.reuse, UR7, R10 ;  /* 0x00000007050a7c24 */ /* 0x040fe4000f8e020a */
[----:B------:R-:W-:-:S04]  /*26540*/  IMAD.WIDE.U32 R2, R5, UR6, R2 ;  /* 0x0000000605027c25 */ /* 0x000fc8000f8e0002 */
[----:B------:R-:W-:Y:S01]  /*26550*/  IMAD.IADD R3, R10, 0x1, R3 ;  /* 0x000000010a037824 */ /* 0x000fe200078e0203 */
[----:B------:R-:W-:Y:S01]  /*26560*/  LEA R10, P0, R2, UR4, 0x2 ;  /* 0x00000004020a7c11 */ /* 0x000fe2000f8010ff */
[----:B------:R-:W-:-:S03]  /*26570*/  IMAD R12, R11, R12, R7 ;  /* 0x0000000c0b0c7224 */ /* 0x000fc600078e0207 */
[----:B------:R-:W-:-:S05]  /*26580*/  LEA.HI.X R11, R2, UR5, R3, 0x2, P0 ;  /* 0x00000005020b7c11 */ /* 0x000fca00080f1403 */
[----:B------:R0:W5:Y:S04]  /*26590*/  LDG.E R13, desc[UR8][R10.64] ;  /* 0x000000080a0d7981 */ /* 0x000168000c1e1900 */
.L_x_1686:
[----:B------:R-:W1:Y:S01]  /*265a0*/  S2R R3, SR_CgaCtaId ;  /* 0x0000000000037919 */ /* 0x000e620000008800 */
[----:B------:R-:W-:-:S04]  /*265b0*/  MOV R2, 0x400 ;  /* 0x0000040000027802 */ /* 0x000fc80000000f00 */
[----:B-1----:R-:W-:Y:S02]  /*265c0*/  LEA R2, R3, R2, 0x18 ;  /* 0x0000000203027211 */ /* 0x002fe400078ec0ff */
[----:B------:R-:W-:-:S03]  /*265d0*/  SHF.L.U32 R3, R9, 0x1f, RZ ;  /* 0x0000001f09037819 */ /* 0x000fc600000006ff */
[----:B------:R-:W-:-:S04]  /*265e0*/  IMAD R2, R8, 0x8, R2 ;  /* 0x0000000808027824 */ /* 0x000fc800078e0202 */
[----:B------:R-:W1:Y:S02]  /*265f0*/  SYNCS.PHASECHK.TRANS64.TRYWAIT P0, [R2+URZ+0x30840], R3 ;  /* 0x03084003020075a7 */ /* 0x000e64000800017f */
[----:B-1----:R-:W-:Y:S05]  /*26600*/  @!P0 BRA `(.L_x_1687) ;  /* 0x0000003400d08947 */ /* 0x002fea0003800000 */
.L_x_1805:
        /* <DEDUP_REMOVED lines=11> */
.L_x_1688:
[----:B------:R-:W0:Y:S01]  /*266c0*/  S2R R10, SR_CgaCtaId ;  /* 0x00000000000a7919 */ /* 0x000e220000008800 */
[----:B-1----:R-:W-:Y:S01]  /*266d0*/  MOV R3, 0x400 ;  /* 0x0000040000037802 */ /* 0x002fe20000000f00 */
        /* <DEDUP_REMOVED lines=10> */
[----:B------:R-:W-:Y:S01]  /*26780*/  UMOV UR17, 0x80 ;  /* 0x0000008000117882 */ /* 0x000fe20000000000 */
[----:B------:R-:W-:-:S03]  /*26790*/  SHF.L.U32 R18, R18, 0x1f, RZ ;  /* 0x0000001f12127819 */ /* 0x000fc600000006ff */
[----:B------:R-:W-:-:S04]  /*267a0*/  UIADD3 UR9, UR9, 0x30830, URZ ;  /* 0x0003083009097890 */ /* 0x000fc8000fffe03f */
[----:B------:R-:W-:Y:S02]  /*267b0*/  UIMAD UR11, UR11, 0x60, UR5 ;  /* 0x000000600b0b78a4 */ /* 0x000fe4000f8e0205 */
[----:B------:R-:W-:Y:S01]  /*267c0*/  UIADD3.X UR5, URZ, UR39, URZ, UP0, !UPT ;  /* 0x000000273f057290 */ /* 0x000fe200087fe43f */
[----:B0-----:R-:W-:-:S05]  /*267d0*/  LEA R3, R10, R3, 0x18 ;  /* 0x000000030a037211 */ /* 0x001fca00078ec0ff */
[----:B------:R-:W-:-:S05]  /*267e0*/  IMAD R2, R8, 0x9000, R3 ;  /* 0x0000900008027824 */ /* 0x000fca00078e0203 */
[----:B------:R-:W-:Y:S01]  /*267f0*/  R2UR UR14, R2 ;  /* 0x00000000020e72ca */ /* 0x000fe200000e0000 */
[----:B------:R-:W-:-:S04]  /*26800*/  VIADD R2, R3, 0x30800 ;  /* 0x0003080003027836 */ /* 0x000fc80000000000 */
[----:B------:R-:W-:-:S08]  /*26810*/  IMAD R2, R16, 0x8, R2 ;  /* 0x0000000810027824 */ /* 0x000fd000078e0202 */
        /* <DEDUP_REMOVED lines=12> */
.L_x_1806:
        /* <DEDUP_REMOVED lines=8> */
.L_x_1690:
[----:B------:R-:W2:Y:S01]  /*26960*/  S2R R10, SR_CgaCtaId ;  /* 0x00000000000a7919 */ /* 0x000ea20000008800 */
        /* <DEDUP_REMOVED lines=10> */
[----:B------:R-:W-:Y:S01]  /*26a10*/  R2UR UR12, R0 ;  /* 0x00000000000c72ca */ /* 0x000fe200000e0000 */
[----:B------:R-:W-:-:S02]  /*26a20*/  IMAD.MOV.U32 R4, RZ, RZ, R12 ;  /* 0x000000ffff047224 */ /* 0x000fc400078e000c */
[----:B------:R-:W-:-:S04]  /*26a30*/  IMAD.MOV.U32 R6, RZ, RZ, R13 ;  /* 0x000000ffff067224 */ /* 0x000fc800078e000d */
        /* <DEDUP_REMOVED lines=12> */
[----:B-1----:R-:W-:Y:S01]  /*26b00*/  UMOV UR8, UR15 ;  /* 0x0000000f00087c82 */ /* 0x002fe20008000000 */
[----:B------:R-:W-:Y:S02]  /*26b10*/  UMOV UR10, UR17 ;  /* 0x00000011000a7c82 */ /* 0x000fe40008000000 */
[----:B------:R1:W-:Y:S02]  /*26b20*/  UTMALDG.4D [UR8], [UR4], desc[UR6] ;  /* 0x00000608040075b4 */ /* 0x0003e40008019000 */
[----:B-1----:R-:W-:Y:S01]  /*26b30*/  UMOV UR8, UR16 ;  /* 0x0000001000087c82 */ /* 0x002fe20008000000 */
[----:B------:R-:W-:-:S02]  /*26b40*/  UMOV UR10, UR14 ;  /* 0x0000000e000a7c82 */ /* 0x000fc40008000000 */
[----:B------:R1:W-:Y:S02]  /*26b50*/  UTMALDG.4D [UR8], [UR4], desc[UR6] ;  /* 0x00000608040075b4 */ /* 0x0003e40008019000 */
[----:B-1----:R-:W-:Y:S01]  /*26b60*/  NOP ;  /* 0x0000000000007918 */ /* 0x002fe20000000000 */
.L_x_1685:
[----:B------:R-:W-:Y:S05]  /*26b70*/  BSYNC B1 ;  /* 0x0000000000017941 */ /* 0x000fea0003800000 */
.L_x_1684:
[----:B------:R-:W-:Y:S01]  /*26b80*/  VIADD R16, R8, 0x1 ;  /* 0x0000000108107836 */ /* 0x000fe20000000000 */
[----:B------:R-:W-:Y:S01]  /*26b90*/  BSSY B1, `(.L_x_1691) ;  /* 0x000007c000017945 */ /* 0x000fe20003800000 */
[----:B------:R-:W-:-:S03]  /*26ba0*/  VIADD R11, R7, 0xffffffff ;  /* 0xffffffff070b7836 */ /* 0x000fc60000000000 */
[----:B------:R-:W-:-:S04]  /*26bb0*/  ISETP.NE.AND P0, PT, R16, 0x2, PT ;  /* 0x000000021000780c */ /* 0x000fc80003f05270 */
[----:B0-----:R-:W-:Y:S02]  /*26bc0*/  SEL R18, RZ, 0x1, P0 ;  /* 0x00000001ff127807 */ /* 0x001fe40000000000 */
        /* <DEDUP_REMOVED lines=24> */
[----:B------:R-:W-:-:S06]  /*26d50*/  LEA.HI.X R13, R2, UR5, R3, 0x2, P0 ;  /* 0x00000005020d7c11 */ /* 0x000fcc00080f1403 */
[----:B------:R0:W5:Y:S03]  /*26d60*/  LDG.E R13, desc[UR8][R12.64] ;  /* 0x000000080c0d7981 */ /* 0x000166000c1e1900 */
.L_x_1693:
[----:B------:R-:W1:Y:S01]  /*26d70*/  S2R R3, SR_CgaCtaId ;  /* 0x0000000000037919 */ /* 0x000e620000008800 */
[----:B------:R-:W-:-:S04]  /*26d80*/  MOV R2, 0x400 ;  /* 0x0000040000027802 */ /* 0x000fc80000000f00 */
[----:B-1----:R-:W-:Y:S02]  /*26d90*/  LEA R2, R3, R2, 0x18 ;  /* 0x0000000203027211 */ /* 0x002fe400078ec0ff */
[----:B------:R-:W-:-:S03]  /*26da0*/  SHF.L.U32 R3, R18, 0x1f, RZ ;  /* 0x0000001f12037819 */ /* 0x000fc600000006ff */
[----:B------:R-:W-:-:S04]  /*26db0*/  IMAD R2, R16, 0x8, R2 ;  /* 0x0000000810027824 */ /* 0x000fc800078e0202 */
[----:B------:R-:W1:Y:S02]  /*26dc0*/  SYNCS.PHASECHK.TRANS64.TRYWAIT P0, [R2+URZ+0x30840], R3 ;  /* 0x03084003020075a7 */ /* 0x000e64000800017f */
[----:B-1----:R-:W-:Y:S05]  /*26dd0*/  @!P0 BRA `(.L_x_1694) ;  /* 0x0000003000048947 */ /* 0x002fea0003800000 */
.L_x_1807:
        /* <DEDUP_REMOVED lines=11> */
.L_x_1695:
[----:B------:R-:W0:Y:S01]  /*26e90*/  S2R R14, SR_CgaCtaId ;  /* 0x00000000000e7919 */ /* 0x000e220000008800 */
[----:B------:R-:W-:Y:S01]  /*26ea0*/  MOV R12, 0x400 ;  /* 0x00000400000c7802 */ /* 0x000fe20000000f00 */
[----:B------:R-:W-:Y:S01]  /*26eb0*/  UIADD3 UR4, UP0, UR38, 0x370, URZ ;  /* 0x0000037026047890 */ /* 0x000fe2000ff1e03f */
        /* <DEDUP_REMOVED lines=9> */
[----:B------:R-:W-:-:S06]  /*26f50*/  SHF.L.U32 R9, R9, 0x1f, RZ ;  /* 0x0000001f09097819 */ /* 0x000fcc00000006ff */
[----:B------:R-:W-:Y:S02]  /*26f60*/  UIMAD UR11, UR11, 0x60, UR5 ;  /* 0x000000600b0b78a4 */ /* 0x000fe4000f8e0205 */
[----:B------:R-:W-:Y:S01]  /*26f70*/  UIADD3.X UR5, URZ, UR39, URZ, UP0, !UPT ;  /* 0x000000273f057290 */ /* 0x000fe200087fe43f */
[----:B0-----:R-:W-:-:S05]  /*26f80*/  LEA R12, R14, R12, 0x18 ;  /* 0x0000000c0e0c7211 */ /* 0x001fca00078ec0ff */
[----:B-1----:R-:W-:-:S04]  /*26f90*/  VIADD R2, R12, 0x30800 ;  /* 0x000308000c027836 */ /* 0x002fc80000000000 */
[--C-:B------:R-:W-:Y:S02]  /*26fa0*/  IMAD R3, R16, 0x8, R2.reuse ;  /* 0x0000000810037824 */ /* 0x100fe400078e0202 */
[----:B------:R-:W-:-:S03]  /*26fb0*/  IMAD R2, R8, 0x8, R2 ;  /* 0x0000000808027824 */ /* 0x000fc600078e0202 */
[----:B------:R-:W-:Y:S01]  /*26fc0*/  R2UR UR9, R3 ;  /* 0x00000000030972ca */ /* 0x000fe200000e0000 */
[----:B------:R-:W-:-:S05]  /*26fd0*/  IMAD R3, R16, 0x9000, R12 ;  /* 0x0000900010037824 */ /* 0x000fca00078e020c */
[----:B------:R-:W-:-:S07]  /*26fe0*/  R2UR UR8, R3 ;  /* 0x00000000030872ca */ /* 0x000fce00000e0000 */
[----:B------:R-:W-:-:S06]  /*26ff0*/  UIADD3 UR9, UR9, 0x30, URZ ;  /* 0x0000003009097890 */ /* 0x000fcc000fffe03f */
[----:B------:R-:W-:Y:S02]  /*27000*/  UIADD3 UR14, UR8, 0x1e400, URZ ;  /* 0x0001e400080e7890 */ /* 0x000fe4000fffe03f */
[----:B------:R-:W-:Y:S02]  /*27010*/  UIADD3 UR15, UR8, 0x21400, URZ ;  /* 0x00021400080f7890 */ /* 0x000fe4000fffe03f */
[----:B------:R-:W-:-:S03]  /*27020*/  UIADD3 UR16, UR8, 0x24400, URZ ;  /* 0x0002440008107890 */ /* 0x000fc6000fffe03f */
[----:B------:R-:W-:Y:S02]  /*27030*/  UMOV UR8, UR14 ;  /* 0x0000000e00087c82 */ /* 0x000fe40008000000 */
[----:B------:R0:W-:Y:S02]  /*27040*/  UTMALDG.4D [UR8], [UR4], desc[UR6] ;  /* 0x00000608040075b4 */ /* 0x0001e40008019000 */
        /* <DEDUP_REMOVED lines=8> */
.L_x_1808:
        /* <DEDUP_REMOVED lines=8> */
.L_x_1697:
[----:B0-----:R-:W0:Y:S01]  /*27150*/  S2R R9, SR_CgaCtaId ;  /* 0x0000000000097919 */ /* 0x001e220000008800 */
        /* <DEDUP_REMOVED lines=16> */
[----:B0-----:R-:W-:-:S05]  /*27260*/  LEA R3, R9, R3, 0x18 ;  /* 0x0000000309037211 */ /* 0x001fca00078ec0ff */
[----:B------:R-:W-:-:S05]  /*27270*/  IMAD R8, R8, 0x9000, R3 ;  /* 0x0000900008087824 */ /* 0x000fca00078e0203 */
[----:B------:R-:W-:-:S13]  /*27280*/  R2UR UR15, R8 ;  /* 0x00000000080f72ca */ /* 0x000fda00000e0000 */
        /* <DEDUP_REMOVED lines=12> */
.L_x_1692:
[----:B------:R-:W-:Y:S05]  /*27350*/  BSYNC B1 ;  /* 0x0000000000017941 */ /* 0x000fea0003800000 */
.L_x_1691:
[----:B------:R-:W2:Y:S01]  /*27360*/  LDL R2, [R1+0x1c] ;  /* 0x00001c0001027983 */ /* 0x000ea20000100800 */
[----:B------:R-:W-:Y:S01]  /*27370*/  VIADD R7, R7, 0xfffffffe ;  /* 0xfffffffe07077836 */ /* 0x000fe20000000000 */
[----:B--2---:R-:W-:-:S13]  /*27380*/  ISETP.GT.AND P0, PT, R11, R2, PT ;  /* 0x000000020b00720c */ /* 0x004fda0003f04270 */
[----:B------:R-:W-:Y:S05]  /*27390*/  @P0 BRA `(.L_x_1698) ;  /* 0xfffffff000040947 */ /* 0x000fea000383ffff */
.L_x_1674:
[----:B------:R-:W-:Y:S05]  /*273a0*/  BSYNC B0 ;  /* 0x0000000000007941 */ /* 0x000fea0003800000 */
.L_x_1673:
[----:B------:R-:W0:Y:S01]  /*273b0*/  S2R R2, SR_TID.X ;  /* 0x0000000000027919 */ /* 0x000e220000002100 */
[----:B------:R-:W-:Y:S01]  /*273c0*/  BSSY B0, `(.L_x_1699) ;  /* 0x0000012000007945 */ /* 0x000fe20003800000 */
[----:B0-----:R-:W-:-:S04]  /*273d0*/  LOP3.LUT R2, R2, 0x1f, RZ, 0xc0, !PT ;  /* 0x0000001f02027812 */ /* 0x001fc800078ec0ff */
[----:B------:R-:W-:-:S13]  /*273e0*/  ISETP.NE.AND P0, PT, R2, RZ, PT ;  /* 0x000000ff0200720c */ /* 0x000fda0003f05270 */
[----:B------:R-:W-:Y:S05]  /*273f0*/  @P0 BRA `(.L_x_1700) ;  /* 0x0000000000380947 */ /* 0x000fea0003800000 */
[----:B------:R-:W0:Y:S01]  /*27400*/  S2R R8, SR_LANEID ;  /* 0x0000000000087919 */ /* 0x000e220000000000 */
[----:B------:R-:W-:Y:S01]  /*27410*/  VOTEU.ANY UR4, UPT, PT ;  /* 0x0000000000047886 */ /* 0x000fe200038e0100 */
[----:B------:R-:W1:Y:S01]  /*27420*/  LDC.64 R2, c[0x0][0xc38] ;  /* 0x00030e00ff027b82 */ /* 0x000e620000000a00 */
[----:B------:R-:W0:Y:S01]  /*27430*/  FLO.U32 R7, UR4 ;  /* 0x0000000400077d00 */ /* 0x000e2200080e0000 */
[----:B------:R-:W-:-:S07]  /*27440*/  ULDC.64 UR6, c[0x0][0x208] ;  /* 0x0000820000067ab9 */ /* 0x000fce0000000a00 */
[----:B------:R-:W1:Y:S01]  /*27450*/  POPC R5, UR4 ;  /* 0x0000000400057d09 */ /* 0x000e620008000000 */
[----:B0-----:R-:W-:-:S13]  /*27460*/  ISETP.EQ.U32.AND P0, PT, R7, R8, PT ;  /* 0x000000080700720c */ /* 0x001fda0003f02070 */
[----:B-1----:R-:W2:Y:S01]  /*27470*/  @P0 ATOMG.E.ADD.STRONG.GPU PT, R2, desc[UR6][R2.64], R5 ;  /* 0x00000005020209a8 */ /* 0x002ea200081ee1c6 */
[----:B------:R-:W0:Y:S02]  /*27480*/  S2R R8, SR_LTMASK ;  /* 0x0000000000087919 */ /* 0x000e240000003900 */
[----:B0-----:R-:W-:-:S06]  /*27490*/  LOP3.LUT R8, R8, UR4, RZ, 0xc0, !PT ;  /* 0x0000000408087c12 */ /* 0x001fcc000f8ec0ff */
[----:B------:R-:W0:Y:S01]  /*274a0*/  POPC R8, R8 ;  /* 0x0000000800087309 */ /* 0x000e220000000000 */
[----:B--2---:R-:W0:Y:S02]  /*274b0*/  SHFL.IDX PT, R7, R2, R7, 0x1f ;  /* 0x00001f0702077589 */ /* 0x004e2400000e0000 */
[----:B0-----:R-:W-:-:S05]  /*274c0*/  IADD3 R2, R7, UR36, R8 ;  /* 0x0000002407027c10 */ /* 0x001fca000fffe008 */
[----:B------:R0:W-:Y:S02]  /*274d0*/  STL [R1], R2 ;  /* 0x0000000201007387 */ /* 0x0001e40000100800 */
.L_x_1700:
[----:B------:R-:W-:Y:S05]  /*274e0*/  BSYNC B0 ;  /* 0x0000000000007941 */ /* 0x000fea0003800000 */
.L_x_1699:
[----:B------:R-:W-:Y:S04]  /*274f0*/  BSSY B0, `(.L_x_1701) ;  /* 0x0000033000007945 */ /* 0x000fe80003800000 */
[----:B------:R-:W-:Y:S05]  /*27500*/  @!P6 BRA `(.L_x_1702) ;  /* 0x0000000000c4e947 */ /* 0x000fea0003800000 */
[----:B------:R-:W1:Y:S01]  /*27510*/  S2R R3, SR_CgaCtaId ;  /* 0x0000000000037919 */ /* 0x000e620000008800 */
[----:B0-----:R-:W-:-:S04]  /*27520*/  MOV R2, 0x400 ;  /* 0x0000040000027802 */ /* 0x001fc80000000f00 */
[----:B-1----:R-:W-:-:S05]  /*27530*/  LEA R2, R3, R2, 0x18 ;  /* 0x0000000203027211 */ /* 0x002fca00078ec0ff */
[----:B------:R-:W-:Y:S01]  /*27540*/  IMAD R3, R16, 0x8, R2 ;  /* 0x0000000810037824 */ /* 0x000fe200078e0202 */
[----:B------:R-:W-:-:S04]  /*27550*/  SHF.L.U32 R2, R18, 0x1f, RZ ;  /* 0x0000001f12027819 */ /* 0x000fc800000006ff */
[----:B------:R-:W0:Y:S02]  /*27560*/  SYNCS.PHASECHK.TRANS64.TRYWAIT P0, [R3+URZ+0x30860], R2 ;  /* 0x03086002030075a7 */ /* 0x000e24000800017f */
[----:B0-----:R-:W-:Y:S05]  /*27570*/  @!P0 BRA `(.L_x_1703) ;  /* 0x0000002800448947 */ /* 0x001fea0003800000 */
.L_x_1809:
        /* <DEDUP_REMOVED lines=11> */
.L_x_1704:
        /* <DEDUP_REMOVED lines=11> */
[----:B------:R-:W-:-:S07]  /*276e0*/  R2UR UR13, R6 ;  /* 0x00000000060d72ca */ /* 0x000fce00000e0000 */
        /* <DEDUP_REMOVED lines=18> */
[----:B-1----:R-:W-:Y:S01]  /*27810*/  NOP ;  /* 0x0000000000007918 */ /* 0x002fe20000000000 */
.L_x_1702:
[----:B------:R-:W-:Y:S05]  /*27820*/  BSYNC B0 ;  /* 0x0000000000007941 */ /* 0x000fea0003800000 */
.L_x_1701:
[----:B------:R-:W-:-:S05]  /*27830*/  VIADD R16, R16, 0x1 ;  /* 0x0000000110107836 */ /* 0x000fca0000000000 */
[----:B------:R-:W-:-:S04]  /*27840*/  ISETP.NE.AND P0, PT, R16, 0x2, PT ;  /* 0x000000021000780c */ /* 0x000fc80003f05270 */
[----:B------:R-:W-:Y:S02]  /*27850*/  SEL R3, RZ, 0x1, P0 ;  /* 0x00000001ff037807 */ /* 0x000fe40000000000 */
[----:B------:R-:W-:Y:S02]  /*27860*/  SEL R16, R16, RZ, P0 ;  /* 0x000000ff10107207 */ /* 0x000fe40000000000 */
[----:B------:R-:W-:-:S07]  /*27870*/  LOP3.LUT R18, R18, R3, RZ, 0x3c, !PT ;  /* 0x0000000312127212 */ /* 0x000fce00078e3cff */
.L_x_1658:
[----:B------:R-:W-:Y:S05]  /*27880*/  BSYNC B6 ;  /* 0x0000000000067941 */ /* 0x000fea0003800000 */
.L_x_1656:
[----:B------:R-:W-:-:S03]  /*27890*/  UMOV UR4, 0xffffffff ;  /* 0xffffffff00047882 */ /* 0x000fc60000000000 */
[----:B------:R-:W-:Y:S05]  /*278a0*/  BRA.DIV UR4, `(.L_x_1705) ;  /* 0x00000026048c7947 */ /* 0x000fea000b800000 */
[----:B---3--:R-:W3:Y:S04]  /*278b0*/  LDL.LU R0, [R1] ;  /* 0x0000000001007983 */ /* 0x008ee80000300800 */
[----:B---3--:R3:W4:Y:S04]  /*278c0*/  SHFL.IDX PT, R4, R0, RZ, 0x1f ;  /* 0x00001fff00047589 */ /* 0x00872800000e0000 */
[----:B------:R3:W0:Y:S02]  /*278d0*/  SHFL.IDX PT, R7, R0, 0x1, 0x1f ;  /* 0x00201f0000077f89 */ /* 0x00062400000e0000 */
.L_x_1813:
[----:B---3--:R-:W0:Y:S01]  /*278e0*/  LDL R0, [R1+0xc] ;  /* 0x00000c0001007983 */ /* 0x008e220000100800 */
[----:B------:R-:W-:Y:S01]  /*278f0*/  ULDC UR4, c[0x0][0xc14] ;  /* 0x0003050000047ab9 */ /* 0x000fe20000000800 */
[----:B------:R-:W-:Y:S01]  /*27900*/  BSSY B0, `(.L_x_1706) ;  /* 0x000000d000007945 */ /* 0x000fe20003800000 */
[----:B------:R-:W-:Y:S01]  /*27910*/  IMAD.MOV.U32 R5, RZ, RZ, RZ ;  /* 0x000000ffff057224 */ /* 0x000fe200078e00ff */
[----:B------:R-:W3:Y:S02]  /*27920*/  S2R R10, SR_TID.X ;  /* 0x00000000000a7919 */ /* 0x000ee40000002100 */
[----:B---3--:R-:W-:-:S04]  /*27930*/  LOP3.LUT R10, R10, 0x1f, RZ, 0xc0, !PT ;  /* 0x0000001f0a0a7812 */ /* 0x008fc800078ec0ff */
[C---:B------:R-:W-:Y:S01]  /*27940*/  ISETP.NE.AND P0, PT, R10.reuse, 0x1f, PT ;  /* 0x0000001f0a00780c */ /* 0x040fe20003f05270 */
[----:B01----:R-:W-:Y:S02]  /*27950*/  IMAD.IADD R9, R10, 0x1, R0 ;  /* 0x000000010a097824 */ /* 0x003fe400078e0200 */
[----:B------:R-:W-:-:S05]  /*27960*/  IMAD.U32 R0, RZ, RZ, UR4 ;  /* 0x00000004ff007e24 */ /* 0x000fca000f8e00ff */
[----:B------:R-:W-:-:S13]  /*27970*/  ISETP.GE.OR P0, PT, R9, R0, !P0 ;  /* 0x000000000900720c */ /* 0x000fda0004706670 */
[----:B------:R-:W-:Y:S05]  /*27980*/  @P0 BRA `(.L_x_1707) ;  /* 0x0000000000100947 */ /* 0x000fea0003800000 */
[----:B------:R-:W0:Y:S01]  /*27990*/  LDC.64 R2, c[0x0][0xc58] ;  /* 0x00031600ff027b82 */ /* 0x000e220000000a00 */
[----:B------:R-:W-:Y:S01]  /*279a0*/  ULDC.64 UR4, c[0x0][0x208] ;  /* 0x0000820000047ab9 */ /* 0x000fe20000000a00 */
[----:B0-----:R-:W-:-:S05]  /*279b0*/  IMAD.WIDE R2, R9, 0x4, R2 ;  /* 0x0000000409027825 */ /* 0x001fca00078e0202 */
[----:B------:R0:W5:Y:S02]  /*279c0*/  LDG.E R5, desc[UR4][R2.64] ;  /* 0x0000000402057981 */ /* 0x000164000c1e1900 */
.L_x_1707:
[----:B------:R-:W-:Y:S05]  /*279d0*/  BSYNC B0 ;  /* 0x0000000000007941 */ /* 0x000fea0003800000 */
.L_x_1706:
        /* <DEDUP_REMOVED lines=8> */
[----:B------:R-:W1:Y:S02]  /*27a60*/  SHFL.UP PT, R14, R13, 0x2, RZ ;  /* 0x044000000d0e7989 */ /* 0x000e6400000e00ff */
[----:B-1----:R-:W-:Y:S02]  /*27a70*/  SEL R14, R14, RZ, P1 ;  /* 0x000000ff0e0e7207 */ /* 0x002fe40000800000 */
[----:B------:R-:W-:-:S03]  /*27a80*/  ISETP.GE.U32.AND P1, PT, R10, 0x8, PT ;  /* 0x000000080a00780c */ /* 0x000fc60003f26070 */
[----:B0-----:R-:W-:-:S05]  /*27a90*/  IMAD.IADD R3, R13, 0x1, R14 ;  /* 0x000000010d037824 */ /* 0x001fca00078e020e */
[----:B------:R-:W2:Y:S02]  /*27aa0*/  SHFL.UP PT, R14, R3, 0x4, RZ ;  /* 0x04800000030e7989 */ /* 0x000ea400000e00ff */
[----:B--2---:R-:W-:Y:S02]  /*27ab0*/  SEL R6, R14, RZ, P0 ;  /* 0x000000ff0e067207 */ /* 0x004fe40000000000 */
        /* <DEDUP_REMOVED lines=9> */
.L_x_1821:
[----:B------:R-:W-:Y:S02]  /*27b50*/  ULDC UR4, c[0x0][0xc10] ;  /* 0x0003040000047ab9 */ /* 0x000fe40000000800 */
[----:B------:R-:W-:-:S04]  /*27b60*/  IMAD.U32 R6, RZ, RZ, UR4 ;  /* 0x00000004ff067e24 */ /* 0x000fc8000f8e00ff */
[----:B-1----:R-:W-:-:S04]  /*27b70*/  IMAD R14, R14, R6, RZ ;  /* 0x000000060e0e7224 */ /* 0x002fc800078e02ff */
[----:B------:R-:W-:-:S05]  /*27b80*/  IMAD.IADD R7, R7, 0x1, R14 ;  /* 0x0000000107077824 */ /* 0x000fca00078e020e */
[----:B----4-:R-:W-:-:S13]  /*27b90*/  ISETP.GT.AND P0, PT, R7, R4, PT ;  /* 0x000000040700720c */ /* 0x010fda0003f04270 */
[----:B------:R-:W-:Y:S05]  /*27ba0*/  @P0 BRA `(.L_x_1709) ;  /* 0x0000000000c40947 */ /* 0x000fea0003800000 */
[----:B------:R-:W1:Y:S02]  /*27bb0*/  LDC R0, c[0x0][0xc14] ;  /* 0x00030500ff007b82 */ /* 0x000e640000000800 */
.L_x_1714:
[----:B0-----:R-:W2:Y:S02]  /*27bc0*/  LDL.LU R2, [R1+0xc] ;  /* 0x00000c0001027983 */ /* 0x001ea40000300800 */
[----:B--2---:R-:W-:-:S05]  /*27bd0*/  VIADD R3, R2, 0x1f ;  /* 0x0000001f02037836 */ /* 0x004fca0000000000 */
[----:B-1----:R-:W-:-:S13]  /*27be0*/  ISETP.GE.AND P0, PT, R3, R0, PT ;  /* 0x000000000300720c */ /* 0x002fda0003f06270 */
[----:B------:R-:W-:Y:S05]  /*27bf0*/  @P0 BRA `(.L_x_1710) ;  /* 0x00000008000c0947 */ /* 0x000fea0003800000 */
[----:B------:R-:W0:Y:S01]  /*27c00*/  S2R R8, SR_TID.X ;  /* 0x0000000000087919 */ /* 0x000e220000002100 */
[----:B------:R-:W-:Y:S01]  /*27c10*/  IMAD.MOV.U32 R2, RZ, RZ, R3 ;  /* 0x000000ffff027224 */ /* 0x000fe200078e0003 */
[----:B------:R-:W-:Y:S01]  /*27c20*/  BSSY B0, `(.L_x_1711) ;  /* 0x000000c000007945 */ /* 0x000fe20003800000 */
[----:B------:R-:W-:-:S03]  /*27c30*/  IMAD.MOV.U32 R5, RZ, RZ, RZ ;  /* 0x000000ffff057224 */ /* 0x000fc600078e00ff */
[----:B------:R1:W-:Y:S01]  /*27c40*/  STL [R1+0xc], R2 ;  /* 0x00000c0201007387 */ /* 0x0003e20000100800 */
[----:B0-----:R-:W-:-:S04]  /*27c50*/  LOP3.LUT R8, R8, 0x1f, RZ, 0xc0, !PT ;  /* 0x0000001f08087812 */ /* 0x001fc800078ec0ff */
[C---:B------:R-:W-:Y:S01]  /*27c60*/  ISETP.NE.AND P1, PT, R8.reuse, 0x1f, PT ;  /* 0x0000001f0800780c */ /* 0x040fe20003f25270 */
[----:B------:R-:W-:-:S05]  /*27c70*/  IMAD.IADD R9, R8, 0x1, R2 ;  /* 0x0000000108097824 */ /* 0x000fca00078e0202 */
[----:B------:R-:W-:-:S13]  /*27c80*/  ISETP.GE.OR P0, PT, R9, R0, !P1 ;  /* 0x000000000900720c */ /* 0x000fda0004f06670 */
[----:B-1----:R-:W-:Y:S05]  /*27c90*/  @P0 BRA `(.L_x_1712) ;  /* 0x0000000000100947 */ /* 0x002fea0003800000 */
[----:B------:R-:W0:Y:S01]  /*27ca0*/  LDC.64 R2, c[0x0][0xc58] ;  /* 0x00031600ff027b82 */ /* 0x000e220000000a00 */
[----:B------:R-:W-:Y:S01]  /*27cb0*/  ULDC.64 UR4, c[0x0][0x208] ;  /* 0x0000820000047ab9 */ /* 0x000fe20000000a00 */
[----:B0-----:R-:W-:-:S05]  /*27cc0*/  IMAD.WIDE R2, R9, 0x4, R2 ;  /* 0x0000000409027825 */ /* 0x001fca00078e0202 */
[----:B------:R0:W5:Y:S02]  /*27cd0*/  LDG.E R5, desc[UR4][R2.64] ;  /* 0x0000000402057981 */ /* 0x000164000c1e1900 */
.L_x_1712:
[----:B------:R-:W-:Y:S05]  /*27ce0*/  BSYNC B0 ;  /* 0x0000000000007941 */ /* 0x000fea0003800000 */
.L_x_1711:
        /* <DEDUP_REMOVED lines=23> */
.L_x_1829:
[----:B------:R-:W-:Y:S02]  /*27e60*/  ULDC UR4, c[0x0][0xc10] ;  /* 0x0003040000047ab9 */ /* 0x000fe40000000800 */
[----:B------:R-:W-:-:S04]  /*27e70*/  IMAD.U32 R6, RZ, RZ, UR4 ;  /* 0x00000004ff067e24 */ /* 0x000fc8000f8e00ff */
[----:B-1----:R-:W-:-:S04]  /*27e80*/  IMAD R14, R14, R6, RZ ;  /* 0x000000060e0e7224 */ /* 0x002fc800078e02ff */
[----:B------:R-:W-:-:S05]  /*27e90*/  IMAD.IADD R7, R14, 0x1, R7 ;  /* 0x000000010e077824 */ /* 0x000fca00078e0207 */
[----:B------:R-:W-:-:S13]  /*27ea0*/  ISETP.GT.AND P0, PT, R7, R4, PT ;  /* 0x000000040700720c */ /* 0x000fda0003f04270 */
[----:B------:R-:W-:Y:S05]  /*27eb0*/  @!P0 BRA `(.L_x_1714) ;  /* 0xfffffffc00408947 */ /* 0x000fea000383ffff */
.L_x_1709:
        /* <DEDUP_REMOVED lines=8> */
.L_x_1833:
[----:B------:R-:W-:Y:S01]  /*27f40*/  ISETP.NE.AND P0, PT, R3, RZ, PT ;  /* 0x000000ff0300720c */ /* 0x000fe20003f05270 */
[----:B------:R-:W-:-:S12]  /*27f50*/  IMAD.MOV.U32 R9, RZ, RZ, RZ ;  /* 0x000000ffff097224 */ /* 0x000fd800078e00ff */
[----:B------:R-:W-:Y:S05]  /*27f60*/  @!P0 BRA `(.L_x_1716) ;  /* 0x0000000000108947 */ /* 0x000fea0003800000 */
[----:B------:R-:W-:Y:S01]  /*27f70*/  UMOV UR4, 0xffffffff ;  /* 0xffffffff00047882 */ /* 0x000fe20000000000 */
[----:B------:R-:W-:Y:S02]  /*27f80*/  VIADD R12, R8, 0xffffffff ;  /* 0xffffffff080c7836 */ /* 0x000fe40000000000 */
[----:B------:R-:W-:Y:S05]  /*27f90*/  BRA.DIV UR4, `(.L_x_1717) ;  /* 0x0000002a04087947 */ /* 0x000fea000b800000 */
[----:B------:R3:W4:Y:S02]  /*27fa0*/  SHFL.IDX PT, R9, R2, R12, 0x1f ;  /* 0x00001f0c02097589 */ /* 0x00072400000e0000 */
.L_x_1716:
[----:B------:R-:W5:Y:S01]  /*27fb0*/  LDL.LU R10, [R1+0xc] ;  /* 0x00000c00010a7983 */ /* 0x000f620000300800 */
[----:B0--3--:R-:W0:Y:S01]  /*27fc0*/  LDC.64 R2, c[0x0][0xc68] ;  /* 0x00031a00ff027b82 */ /* 0x009e220000000a00 */
[----:B------:R-:W-:Y:S01]  /*27fd0*/  ULDC.64 UR4, c[0x0][0x208] ;  /* 0x0000820000047ab9 */ /* 0x000fe20000000a00 */
[----:B-----5:R-:W-:-:S04]  /*27fe0*/  IMAD.IADD R10, R8, 0x1, R10 ;  /* 0x00000001080a7824 */ /* 0x020fc800078e020a */
[----:B0-----:R-:W-:Y:S01]  /*27ff0*/  IMAD.WIDE R2, R10, 0x4, R2 ;  /* 0x000000040a027825 */ /* 0x001fe200078e0202 */
[----:B------:R0:W-:Y:S04]  /*28000*/  STL [R1+0xc], R10 ;  /* 0x00000c0a01007387 */ /* 0x0001e80000100800 */
[----:B0-----:R0:W1:Y:S01]  /*28010*/  LDG.E R10, desc[UR4][R2.64] ;  /* 0x00000004020a7981 */ /* 0x001062000c1e1900 */
[----:B----4-:R-:W-:-:S05]  /*28020*/  IMAD R7, R9, R6, R7 ;  /* 0x0000000609077224 */ /* 0x010fca00078e0207 */
[----:B------:R3:W-:Y:S01]  /*28030*/  STL [R1], R7 ;  /* 0x0000000701007387 */ /* 0x0007e20000100800 */
[----:B0-----:R-:W-:Y:S02]  /*28040*/  IMAD.MOV.U32 R2, RZ, RZ, RZ ;  /* 0x000000ffff027224 */ /* 0x001fe400078e00ff */
[----:B---3--:R-:W-:Y:S02]  /*28050*/  IMAD.IADD R7, R4, 0x1, -R7 ;  /* 0x0000000104077824 */ /* 0x008fe400078e0a07 */
        /* <DEDUP_REMOVED lines=20> */
[----:B------:R-:W-:Y:S01]  /*281a0*/  ISETP.GE.AND P0, PT, R2, RZ, PT ;  /* 0x000000ff0200720c */ /* 0x000fe20003f06270 */
[----:B------:R-:W-:-:S12]  /*281b0*/  IMAD.MOV.U32 R2, RZ, RZ, RZ ;  /* 0x000000ffff027224 */ /* 0x000fd800078e00ff */
        /* <DEDUP_REMOVED lines=9> */
[-C--:B------:R-:W-:Y:S02]  /*28250*/  IABS R10, R6.reuse ;  /* 0x00000006000a7213 */ /* 0x080fe40000000000 */
[----:B------:R-:W-:Y:S02]  /*28260*/  IABS R8, R6 ;  /* 0x0000000600087213 */ /* 0x000fe40000000000 */
        /* <DEDUP_REMOVED lines=8> */
[----:B------:R-:W-:Y:S02]  /*282f0*/  IMAD.MOV R9, RZ, RZ, -R8 ;  /* 0x000000ffff097224 */ /* 0x000fe400078e0a08 */
        /* <DEDUP_REMOVED lines=19> */
.L_x_1710:
[----:B------:R-:W-:Y:S01]  /*28430*/  UMOV UR4, URZ ;  /* 0x0000003f00047c82 */ /* 0x000fe20008000000 */
[----:B------:R-:W-:Y:S01]  /*28440*/  ULDC UR6, c[0x0][0xc14] ;  /* 0x0003050000067ab9 */ /* 0x000fe20000000800 */
[----:B------:R0:W-:Y:S01]  /*28450*/  STL [R1], R4 ;  /* 0x0000000401007387 */ /* 0x0001e20000100800 */
[----:B------:R-:W-:Y:S01]  /*28460*/  UMOV UR5, URZ ;  /* 0x0000003f00057c82 */ /* 0x000fe20008000000 */
[----:B------:R-:W-:Y:S02]  /*28470*/  IMAD.U32 R2, RZ, RZ, UR6 ;  /* 0x00000006ff027e24 */ /* 0x000fe4000f8e00ff */
[----:B------:R-:W-:Y:S02]  /*28480*/  IMAD.U32 R3, RZ, RZ, UR5 ;  /* 0x00000005ff037e24 */ /* 0x000fe4000f8e00ff */
[----:B0-----:R-:W-:-:S05]  /*28490*/  IMAD.U32 R4, RZ, RZ, UR4 ;  /* 0x00000004ff047e24 */ /* 0x001fca000f8e00ff */
[----:B------:R0:W-:Y:S04]  /*284a0*/  STL [R1+0x4], R4 ;  /* 0x0000040401007387 */ /* 0x0001e80000100800 */
[----:B------:R0:W-:Y:S04]  /*284b0*/  STL [R1+0xc], R2 ;  /* 0x00000c0201007387 */ /* 0x0001e80000100800 */
[----:B------:R0:W-:Y:S02]  /*284c0*/  STL [R1+0x8], R3 ;  /* 0x0000080301007387 */ /* 0x0001e40000100800 */
.L_x_1718:
[----:B01----:R-:W2:Y:S04]  /*284d0*/  LDL.64 R4, [R1] ;  /* 0x0000000001047983 */ /* 0x003ea80000100a00 */
[----:B------:R-:W2:Y:S01]  /*284e0*/  LDL.64 R6, [R1+0x8] ;  /* 0x0000080001067983 */ /* 0x000ea20000100a00 */
[----:B------:R-:W0:Y:S01]  /*284f0*/  S2R R2, SR_TID.X ;  /* 0x0000000000027919 */ /* 0x000e220000002100 */
[----:B------:R-:W-:Y:S05]  /*28500*/  WARPSYNC.ALL ;  /* 0x0000000000007948 */ /* 0x000fea0003800000 */
[----:B0-----:R-:W-:Y:S01]  /*28510*/  LOP3.LUT R2, R2, 0x1f, RZ, 0xc0, !PT ;  /* 0x0000001f02027812 */ /* 0x001fe200078ec0ff */
[----:B------:R-:W-:Y:S03]  /*28520*/  BAR.SYNC.DEFER_BLOCKING 0x4, 0x120 ;  /* 0x0104800000007b1d */ /* 0x000fe60000010000 */
[----:B------:R-:W-:-:S13]  /*28530*/  ISETP.NE.AND P0, PT, R2, RZ, PT ;  /* 0x000000ff0200720c */ /* 0x000fda0003f05270 */
[----:B------:R-:W0:Y:S01]  /*28540*/  @!P0 S2R R3, SR_CgaCtaId ;  /* 0x0000000000038919 */ /* 0x000e220000008800 */
[----:B------:R-:W-:-:S04]  /*28550*/  @!P0 MOV R2, 0x400 ;  /* 0x0000040000028802 */ /* 0x000fc80000000f00 */
[----:B0-----:R-:W-:-:S05]  /*28560*/  @!P0 LEA R2, R3, R2, 0x18 ;  /* 0x0000000203028211 */ /* 0x001fca00078ec0ff */
[----:B--2---:R0:W-:Y:S02]  /*28570*/  @!P0 STS.128 [R2+0x308d0], R4 ;  /* 0x0308d00402008388 */ /* 0x0041e40000000c00 */
[----:B0-----:R-:W-:Y:S01]  /*28580*/  IMAD.MOV.U32 R2, RZ, RZ, R7 ;  /* 0x000000ffff027224 */ /* 0x001fe200078e0007 */
[----:B------:R-:W-:Y:S06]  /*28590*/  BAR.ARV 0x5, 0x120 ;  /* 0x0144800000007b1d */ /* 0x000fec0000002000 */
[----:B------:R-:W-:-:S13]  /*285a0*/  ISETP.GE.AND P0, PT, R2, R0, PT ;  /* 0x000000000200720c */ /* 0x000fda0003f06270 */
[----:B------:R-:W-:Y:S05]  /*285b0*/  @!P0 BRA `(.L_x_1719) ;  /* 0xffffffa800148947 */ /* 0x000fea000383ffff */
.L_x_1617:
[----:B------:R-:W2:Y:S01]  /*285c0*/  LDL.LU R0, [R1+0x24] ;  /* 0x0000240001007983 */ /* 0x000ea20000300800 */
        /* <DEDUP_REMOVED lines=11> */
.L_x_1836:
[----:B------:R-:W-:Y:S05]  /*28680*/  BSYNC B0 ;  /* 0x0000000000007941 */ /* 0x000fea0003800000 */
.L_x_1720:
[----:B------:R-:W-:-:S03]  /*28690*/  UMOV UR4, 0xffffffff ;  /* 0xffffffff00047882 */ /* 0x000fc60000000000 */
[----:B------:R-:W-:Y:S05]  /*286a0*/  BRA.DIV UR4, `(.L_x_1722) ;  /* 0x0000002204807947 */ /* 0x000fea000b800000 */
[----:B------:R-:W1:Y:S02]  /*286b0*/  S2R R2, SR_TID.X ;  /* 0x0000000000027919 */ /* 0x000e640000002100 */
[----:B-1----:R-:W-:-:S04]  /*286c0*/  SHF.R.U32.HI R2, RZ, 0x5, R2 ;  /* 0x00000005ff027819 */ /* 0x002fc80000011602 */
[----:B------:R-:W-:-:S05]  /*286d0*/  LOP3.LUT R2, R2, 0x3, RZ, 0xc0, !PT ;  /* 0x0000000302027812 */ /* 0x000fca00078ec0ff */
[----:B------:R1:W2:Y:S02]  /*286e0*/  SHFL.IDX PT, R14, R2, RZ, 0x1f ;  /* 0x00001fff020e7589 */ /* 0x0002a400000e0000 */
.L_x_1839:
[----:B--2---:R-:W-:-:S13]  /*286f0*/  ISETP.NE.AND P0, PT, R14, RZ, PT ;  /* 0x000000ff0e00720c */ /* 0x004fda0003f05270 */
[----:B------:R-:W-:Y:S05]  /*28700*/  @P0 BRA `(.L_x_1311) ;  /* 0x0000000000880947 */ /* 0x000fea0003800000 */
[----:B------:R-:W-:-:S03]  /*28710*/  UMOV UR4, 0xffffffff ;  /* 0xffffffff00047882 */ /* 0x000fc60000000000 */
[----:B------:R-:W-:Y:S05]  /*28720*/  BRA.DIV UR4, `(.L_x_1723) ;  /* 0x0000002204947947 */ /* 0x000fea000b800000 */
[----:B------:R-:W-:-:S13]  /*28730*/  ELECT P6, URZ, PT ;  /* 0x00000000003f782f */ /* 0x000fda00038c0000 */
.L_x_1842:
[----:B------:R-:W-:Y:S05]  /*28740*/  @!P6 BRA `(.L_x_1311) ;  /* 0x000000000078e947 */ /* 0x000fea0003800000 */
[----:B------:R-:W-:-:S06]  /*28750*/  ULOP3.LUT UR4, UR60, 0x2, URZ, 0xfc, !UPT ;  /* 0x000000023c047892 */ /* 0x000fcc000f8efc3f */
[----:B-1----:R-:W-:-:S05]  /*28760*/  IMAD.U32 R2, RZ, RZ, UR4 ;  /* 0x00000004ff027e24 */ /* 0x002fca000f8e00ff */
[----:B------:R-:W-:-:S13]  /*28770*/  ISETP.NE.AND P2, PT, R2, 0x3, PT ;  /* 0x000000030200780c */ /* 0x000fda0003f45270 */
[----:B------:R-:W-:Y:S05]  /*28780*/  @!P2 BRA `(.L_x_1724) ;  /* 0x000000000004a947 */ /* 0x000fea0003800000 */
[----:B------:R-:W-:Y:S01]  /*28790*/  BPT.TRAP 0x1 ;  /* 0x000000040000795c */ /* 0x000fe20000300000 */
.L_x_1724:
[----:B0-----:R-:W-:Y:S01]  /*287a0*/  VIADD R3, R0, 0x30840 ;  /* 0x0003084000037836 */ /* 0x001fe20000000000 */
[----:B------:R-:W-:Y:S01]  /*287b0*/  SHF.L.U32 R4, R18, 0x1f, RZ ;  /* 0x0000001f12047819 */ /* 0x000fe200000006ff */
[C---:B------:R-:W-:Y:S02]  /*287c0*/  VIADD R2, R16.reuse, 0x1 ;  /* 0x0000000110027836 */ /* 0x040fe40000000000 */
[----:B------:R-:W-:-:S03]  /*287d0*/  IMAD R7, R16, 0x8, R3 ;  /* 0x0000000810077824 */ /* 0x000fc600078e0203 */
        /* <DEDUP_REMOVED lines=8> */
.L_x_1843:
[----:B------:R-:W1:Y:S02]  /*28860*/  SYNCS.PHASECHK.TRANS64.TRYWAIT P0, [R3+URZ], R2 ;  /* 0x00000002030075a7 */ /* 0x000e64000800017f */
[----:B-1----:R-:W-:Y:S05]  /*28870*/  @!P0 BRA `(.L_x_1726) ;  /* 0x0000002000748947 */ /* 0x002fea0003800000 */
.L_x_1844:
[----:B------:R-:W-:Y:S05]  /*28880*/  @!P2 BRA `(.L_x_1727) ;  /* 0x000000000004a947 */ /* 0x000fea0003800000 */
[----:B------:R-:W-:Y:S01]  /*28890*/  BPT.TRAP 0x1 ;  /* 0x000000040000795c */ /* 0x000fe20000300000 */
.L_x_1727:
[----:B-1----:R-:W-:-:S04]  /*288a0*/  VIADD R3, R0, 0x30860 ;  /* 0x0003086000037836 */ /* 0x002fc80000000000 */
[----:B------:R-:W-:-:S04]  /*288b0*/  IMAD R5, R16, 0x8, R3 ;  /* 0x0000000810057824 */ /* 0x000fc800078e0203 */
[----:B------:R-:W1:Y:S02]  /*288c0*/  SYNCS.PHASECHK.TRANS64.TRYWAIT P0, [R5+URZ], R4 ;  /* 0x00000004050075a7 */ /* 0x000e64000800017f */
[----:B-1----:R-:W-:Y:S05]  /*288d0*/  @!P0 BRA `(.L_x_1728) ;  /* 0x0000002000708947 */ /* 0x002fea0003800000 */
.L_x_1845:
[----:B------:R-:W-:-:S07]  /*288e0*/  IMAD R3, R6, 0x8, R3 ;  /* 0x0000000806037824 */ /* 0x000fce00078e0203 */
.L_x_1729:
[----:B--2---:R2:W3:Y:S02]  /*288f0*/  SYNCS.PHASECHK.TRANS64.TRYWAIT P0, [R3+URZ], R2 ;  /* 0x00000002030075a7 */ /* 0x0044e4000800017f */
[----:B---3--:R-:W-:Y:S05]  /*28900*/  @!P0 NANOSLEEP.SYNCS 0x989680 ;  /* 0x009896800000895d */ /* 0x008fea0003900000 */
[----:B------:R-:W3:Y:S02]  /*28910*/  @!P0 SYNCS.PHASECHK.TRANS64 P0, [R3+URZ], R2 ;  /* 0x00000002030085a7 */ /* 0x000ee4000800007f */
[----:B---3--:R-:W-:Y:S05]  /*28920*/  @!P0 BRA `(.L_x_1729) ;  /* 0xfffffffc00f08947 */ /* 0x008fea000383ffff */
.L_x_1311:
[----:B------:R-:W-:Y:S05]  /*28930*/  BSYNC B7 ;  /* 0x0000000000077941 */ /* 0x000fea0003800000 */
.L_x_1308:
[----:B------:R-:W-:Y:S05]  /*28940*/  EXIT ;  /* 0x000000000000794d */ /* 0x000fea0003800000 */
.L_x_1337:
[----:B0-----:R0:W1:Y:S02]  /*28950*/  SYNCS.PHASECHK.TRANS64.TRYWAIT P5, [R89+URZ+0x30890], R90 ;  /* 0x0308905a590075a7 */ /* 0x00106400080a017f */
[----:B-1----:R-:W-:Y:S05]  /*28960*/  @!P5 NANOSLEEP.SYNCS 0x989680 ;  /* 0x009896800000d95d */ /* 0x002fea0003900000 */
[----:B------:R-:W1:Y:S02]  /*28970*/  @!P5 SYNCS.PHASECHK.TRANS64 P5, [R89+URZ+0x30890], R90 ;  /* 0x0308905a5900d5a7 */ /* 0x000e6400080a007f */
[----:B-1----:R-:W-:Y:S05]  /*28980*/  @!P5 BRA `(.L_x_1337) ;  /* 0xfffffffc00f0d947 */ /* 0x002fea000383ffff */
[----:B------:R-:W-:Y:S05]  /*28990*/  BRA `(.L_x_1730) ;  /* 0xfffffdb000507947 */ /* 0x000fea000383ffff */
.L_x_1391:
[----:B-1----:R1:W3:Y:S02]  /*289a0*/  SYNCS.PHASECHK.TRANS64.TRYWAIT P5, [R89+URZ+0x30890], R90 ;  /* 0x0308905a590075a7 */ /* 0x0022e400080a017f */
[----:B---3--:R-:W-:Y:S05]  /*289b0*/  @!P5 NANOSLEEP.SYNCS 0x989680 ;  /* 0x009896800000d95d */ /* 0x008fea0003900000 */
[----:B------:R-:W3:Y:S02]  /*289c0*/  @!P5 SYNCS.PHASECHK.TRANS64 P5, [R89+URZ+0x30890], R90 ;  /* 0x0308905a5900d5a7 */ /* 0x000ee400080a007f */
[----:B---3--:R-:W-:Y:S05]  /*289d0*/  @!P5 BRA `(.L_x_1391) ;  /* 0xfffffffc00f0d947 */ /* 0x008fea000383ffff */
[----:B------:R-:W-:Y:S05]  /*289e0*/  BRA `(.L_x_1731) ;  /* 0xfffffde8003c7947 */ /* 0x000fea000383ffff */
.L_x_1416:
[----:B0-----:R0:W1:Y:S02]  /*289f0*/  SYNCS.PHASECHK.TRANS64.TRYWAIT P3, [R89+URZ+0x30890], R90 ;  /* 0x0308905a590075a7 */ /* 0x001064000806017f */
[----:B-1----:R-:W-:Y:S05]  /*28a00*/  @!P3 NANOSLEEP.SYNCS 0x989680 ;  /* 0x009896800000b95d */ /* 0x002fea0003900000 */
[----:B------:R-:W1:Y:S02]  /*28a10*/  @!P3 SYNCS.PHASECHK.TRANS64 P3, [R89+URZ+0x30890], R90 ;  /* 0x0308905a5900b5a7 */ /* 0x000e64000806007f */
[----:B-1----:R-:W-:Y:S05]  /*28a20*/  @!P3 BRA `(.L_x_1416) ;  /* 0xfffffffc00f0b947 */ /* 0x002fea000383ffff */
[----:B------:R-:W-:Y:S05]  /*28a30*/  BRA `(.L_x_1732) ;  /* 0xfffffe1800d47947 */ /* 0x000fea000383ffff */
.L_x_1422:
[----:B-1----:R1:W2:Y:S02]  /*28a40*/  SYNCS.PHASECHK.TRANS64.TRYWAIT P2, [R89+URZ+0x308b0], R90 ;  /* 0x0308b05a590075a7 */ /* 0x0022a4000804017f */
[----:B--2---:R-:W-:Y:S05]  /*28a50*/  @!P2 NANOSLEEP.SYNCS 0x989680 ;  /* 0x009896800000a95d */ /* 0x004fea0003900000 */
[----:B------:R-:W2:Y:S02]  /*28a60*/  @!P2 SYNCS.PHASECHK.TRANS64 P2, [R89+URZ+0x308b0], R90 ;  /* 0x0308b05a5900a5a7 */ /* 0x000ea4000804007f */
[----:B--2---:R-:W-:Y:S05]  /*28a70*/  @!P2 BRA `(.L_x_1422) ;  /* 0xfffffffc00f0a947 */ /* 0x004fea000383ffff */
[----:B------:R-:W-:Y:S05]  /*28a80*/  BRA `(.L_x_1733) ;  /* 0xfffffe1c00d87947 */ /* 0x000fea000383ffff */
.L_x_1452:
        /* <DEDUP_REMOVED lines=8> */
.L_x_1735:
[----:B------:R-:W-:Y:S05]  /*28b10*/  BSYNC B1 ;  /* 0x0000000000017941 */ /* 0x000fea0003800000 */
.L_x_1734:
[----:B------:R-:W-:Y:S05]  /*28b20*/  BRA `(.L_x_1736) ;  /* 0xfffffe4000287947 */ /* 0x000fea000383ffff */
.L_x_1453:
        /* <DEDUP_REMOVED lines=8> */
.L_x_1738:
[----:B------:R-:W-:Y:S05]  /*28bb0*/  BSYNC B1 ;  /* 0x0000000000017941 */ /* 0x000fea0003800000 */
.L_x_1737:
[----:B------:R-:W-:Y:S05]  /*28bc0*/  BRA `(.L_x_1739) ;  /* 0xfffffe4000087947 */ /* 0x000fea000383ffff */
.L_x_1454:
        /* <DEDUP_REMOVED lines=8> */
.L_x_1741:
[----:B------:R-:W-:Y:S05]  /*28c50*/  BSYNC B1 ;  /* 0x0000000000017941 */ /* 0x000fea0003800000 */
.L_x_1740:
[----:B------:R-:W-:Y:S05]  /*28c60*/  BRA `(.L_x_1742) ;  /* 0xfffffe3c00e87947 */ /* 0x000fea000383ffff */
.L_x_1455:
        /* <DEDUP_REMOVED lines=8> */
.L_x_1744:
[----:B------:R-:W-:Y:S05]  /*28cf0*/  BSYNC B1 ;  /* 0x0000000000017941 */ /* 0x000fea0003800000 */
.L_x_1743:
[----:B------:R-:W-:Y:S05]  /*28d00*/  BRA `(.L_x_1745) ;  /* 0xfffffe3c00c87947 */ /* 0x000fea000383ffff */
.L_x_1456:
[----:B------:R-:W-:Y:S01]  /*28d10*/  BSSY B1, `(.L_x_1746) ;  /* 0x0000008000017945 */ /* 0x000fe20003800000 */
[----:B------:R-:W-:Y:S02]  /*28d20*/  IMAD.MOV.U32 R13, RZ, RZ, R4 ;  /* 0x000000ffff0d7224 */ /* 0x000fe400078e0004 */
[----:B------:R-:W-:Y:S02]  /*28d30*/  IMAD.MOV.U32 R12, RZ, RZ, 0x1 ;  /* 0x00000001ff0c7424 */ /* 0x000fe400078e00ff */
[----:B------:R-:W-:Y:S02]  /*28d40*/  IMAD.MOV.U32 R11, RZ, RZ, 0x1c1f ;  /* 0x00001c1fff0b7424 */ /* 0x000fe400078e00ff */
[----:B------:R-:W-:-:S07]  /*28d50*/  IMAD.MOV.U32 R15, RZ, RZ, -0x1 ;  /* 0xffffffffff0f7424 */ /* 0x000fce00078e00ff */
[----:B------:R-:W-:Y:S05]  /*28d60*/  WARPSYNC.COLLECTIVE R15, `(.L_x_1747) ;  /* 0x000000000f087348 */ /* 0x000fea0003c00000 */
[----:B------:R0:W1:Y:S02]  /*28d70*/  SHFL.IDX P6, R14, R13, R12, R11 ;  /* 0x0000000c0d0e7389 */ /* 0x00006400000c000b */
[----:B01----:R-:W-:Y:S01]  /*28d80*/  ENDCOLLECTIVE ;  /* 0x000000000000791b */ /* 0x003fe20003800000 */
.L_x_1747:
[----:B------:R-:W-:Y:S05]  /*28d90*/  BSYNC B1 ;  /* 0x0000000000017941 */ /* 0x000fea0003800000 */
.L_x_1746:
[----:B------:R-:W-:Y:S05]  /*28da0*/  BRA `(.L_x_1748) ;  /* 0xfffffe3c00a87947 */ /* 0x000fea000383ffff */
.L_x_1457:
        /* <DEDUP_REMOVED lines=8> */
.L_x_1750:
[----:B------:R-:W-:Y:S05]  /*28e30*/  BSYNC B1 ;  /* 0x0000000000017941 */ /* 0x000fea0003800000 */
.L_x_1749:
[----:B------:R-:W-:Y:S05]  /*28e40*/  BRA `(.L_x_1751) ;  /* 0xfffffe3c008c7947 */ /* 0x000fea000383ffff */
.L_x_1458:
        /* <DEDUP_REMOVED lines=8> */
.L_x_1753:
[----:B------:R-:W-:Y:S05]  /*28ed0*/  BSYNC B1 ;  /* 0x0000000000017941 */ /* 0x000fea0003800000 */
.L_x_1752:
[----:B------:R-:W-:Y:S05]  /*28ee0*/  BRA `(.L_x_1754) ;  /* 0xfffffe3c00707947 */ /* 0x000fea000383ffff */
.L_x_1459:
        /* <DEDUP_REMOVED lines=8> */
.L_x_1756:
[----:B------:R-:W-:Y:S05]  /*28f70*/  BSYNC B1 ;  /* 0x0000000000017941 */ /* 0x000fea0003800000 */
.L_x_1755:
[----:B------:R-:W-:Y:S05]  /*28f80*/  BRA `(.L_x_1757) ;  /* 0xfffffe3c00547947 */ /* 0x000fea000383ffff */
.L_x_1461:
[----:B0-----:R0:W1:Y:S02]  /*28f90*/  SYNCS.PHASECHK.TRANS64.TRYWAIT P2, [R17+URZ+0x30800], R4 ;  /* 0x03080004110075a7 */ /* 0x001064000804017f */
[----:B-1----:R-:W-:Y:S05]  /*28fa0*/  @!P2 NANOSLEEP.SYNCS 0x989680 ;  /* 0x009896800000a95d */ /* 0x002fea0003900000 */
[----:B------:R-:W1:Y:S02]  /*28fb0*/  @!P2 SYNCS.PHASECHK.TRANS64 P2, [R17+URZ+0x30800], R4 ;  /* 0x030800041100a5a7 */ /* 0x000e64000804007f */
[----:B-1----:R-:W-:Y:S05]  /*28fc0*/  @!P2 BRA `(.L_x_1461) ;  /* 0xfffffffc00f0a947 */ /* 0x002fea000383ffff */
[----:B------:R-:W-:Y:S05]  /*28fd0*/  BRA `(.L_x_1758) ;  /* 0xfffffe3c00cc7947 */ /* 0x000fea000383ffff */
.L_x_1489:
        /* <DEDUP_REMOVED lines=8> */
.L_x_1760:
[----:B------:R-:W-:Y:S05]  /*29060*/  BSYNC B1 ;  /* 0x0000000000017941 */ /* 0x000fea0003800000 */
.L_x_1759:
[----:B------:R-:W-:Y:S05]  /*29070*/  BRA `(.L_x_1761) ;  /* 0xfffffe7000307947 */ /* 0x000fea000383ffff */
.L_x_1490:
        /* <DEDUP_REMOVED lines=8> */
.L_x_1763:
[----:B------:R-:W-:Y:S05]  /*29100*/  BSYNC B1 ;  /* 0x0000000000017941 */ /* 0x000fea0003800000 */
.L_x_1762:
[----:B------:R-:W-:Y:S05]  /*29110*/  BRA `(.L_x_1764) ;  /* 0xfffffe7000107947 */ /* 0x000fea000383ffff */
.L_x_1491:
        /* <DEDUP_REMOVED lines=8> */
.L_x_1766:
[----:B------:R-:W-:Y:S05]  /*291a0*/  BSYNC B1 ;  /* 0x0000000000017941 */ /* 0x000fea0003800000 */
.L_x_1765:
[----:B------:R-:W-:Y:S05]  /*291b0*/  BRA `(.L_x_1767) ;  /* 0xfffffe6c00f07947 */ /* 0x000fea000383ffff */
.L_x_1492:
        /* <DEDUP_REMOVED lines=8> */
.L_x_1769:
[----:B------:R-:W-:Y:S05]  /*29240*/  BSYNC B1 ;  /* 0x0000000000017941 */ /* 0x000fea0003800000 */
.L_x_1768:
[----:B------:R-:W-:Y:S05]  /*29250*/  BRA `(.L_x_1770) ;  /* 0xfffffe6c00d07947 */ /* 0x000fea000383ffff */
.L_x_1493:
        /* <DEDUP_REMOVED lines=8> */
.L_x_1772:
[----:B------:R-:W-:Y:S05]  /*292e0*/  BSYNC B1 ;  /* 0x0000000000017941 */ /* 0x000fea0003800000 */
.L_x_1771:
[----:B------:R-:W-:Y:S05]  /*292f0*/  BRA `(.L_x_1773) ;  /* 0xfffffe6c00b07947 */ /* 0x000fea000383ffff */
.L_x_1494:
        /* <DEDUP_REMOVED lines=8> */
.L_x_1775:
[----:B------:R-:W-:Y:S05]  /*29380*/  BSYNC B1 ;  /* 0x0000000000017941 */ /* 0x000fea0003800000 */
.L_x_1774:
[----:B------:R-:W-:Y:S05]  /*29390*/  BRA `(.L_x_1776) ;  /* 0xfffffe6c00947947 */ /* 0x000fea000383ffff */
.L_x_1495:
        /* <DEDUP_REMOVED lines=8> */
.L_x_1778:
[----:B------:R-:W-:Y:S05]  /*29420*/  BSYNC B1 ;  /* 0x0000000000017941 */ /* 0x000fea0003800000 */
.L_x_1777:
[----:B------:R-:W-:Y:S05]  /*29430*/  BRA `(.L_x_1779) ;  /* 0xfffffe6c00787947 */ /* 0x000fea000383ffff */
.L_x_1496:
        /* <DEDUP_REMOVED lines=8> */
.L_x_1781:
[----:B------:R-:W-:Y:S05]  /*294c0*/  BSYNC B1 ;  /* 0x0000000000017941 */ /* 0x000fea0003800000 */
.L_x_1780:
[----:B------:R-:W-:Y:S05]  /*294d0*/  BRA `(.L_x_1782) ;  /* 0xfffffe6c005c7947 */ /* 0x000fea000383ffff */
.L_x_1498:
[----:B0-----:R0:W1:Y:S02]  /*294e0*/  SYNCS.PHASECHK.TRANS64.TRYWAIT P2, [R17+URZ+0x30800], R8 ;  /* 0x03080008110075a7 */ /* 0x001064000804017f */
[----:B-1----:R-:W-:Y:S05]  /*294f0*/  @!P2 NANOSLEEP.SYNCS 0x989680 ;  /* 0x009896800000a95d */ /* 0x002fea0003900000 */
[----:B------:R-:W1:Y:S02]  /*29500*/  @!P2 SYNCS.PHASECHK.TRANS64 P2, [R17+URZ+0x30800], R8 ;  /* 0x030800081100a5a7 */ /* 0x000e64000804007f */
[----:B-1----:R-:W-:Y:S05]  /*29510*/  @!P2 BRA `(.L_x_1498) ;  /* 0xfffffffc00f0a947 */ /* 0x002fea000383ffff */
[----:B------:R-:W-:Y:S05]  /*29520*/  BRA `(.L_x_1783) ;  /* 0xfffffe6c00d87947 */ /* 0x000fea000383ffff */
.L_x_1512:
[----:B-1----:R1:W2:Y:S02]  /*29530*/  SYNCS.PHASECHK.TRANS64.TRYWAIT P2, [R5+URZ+0x30830], R0 ;  /* 0x03083000050075a7 */ /* 0x0022a4000804017f */
[----:B--2---:R-:W-:Y:S05]  /*29540*/  @!P2 NANOSLEEP.SYNCS 0x989680 ;  /* 0x009896800000a95d */ /* 0x004fea0003900000 */
[----:B------:R-:W2:Y:S02]  /*29550*/  @!P2 SYNCS.PHASECHK.TRANS64 P2, [R5+URZ+0x30830], R0 ;  /* 0x030830000500a5a7 */ /* 0x000ea4000804007f */
[----:B--2---:R-:W-:Y:S05]  /*29560*/  @!P2 BRA `(.L_x_1512) ;  /* 0xfffffffc00f0a947 */ /* 0x004fea000383ffff */
[----:B------:R-:W-:Y:S05]  /*29570*/  BRA `(.L_x_1511) ;  /* 0xfffffe98003c7947 */ /* 0x000fea000383ffff */
.L_x_1532:
[----:B-1----:R1:W2:Y:S02]  /*29580*/  SYNCS.PHASECHK.TRANS64.TRYWAIT P2, [R0+URZ+0x30830], R11 ;  /* 0x0308300b000075a7 */ /* 0x0022a4000804017f */
[----:B--2---:R-:W-:Y:S05]  /*29590*/  @!P2 NANOSLEEP.SYNCS 0x989680 ;  /* 0x009896800000a95d */ /* 0x004fea0003900000 */
[----:B------:R-:W2:Y:S02]  /*295a0*/  @!P2 SYNCS.PHASECHK.TRANS64 P2, [R0+URZ+0x30830], R11 ;  /* 0x0308300b0000a5a7 */ /* 0x000ea4000804007f */
[----:B--2---:R-:W-:Y:S05]  /*295b0*/  @!P2 BRA `(.L_x_1532) ;  /* 0xfffffffc00f0a947 */ /* 0x004fea000383ffff */
[----:B------:R-:W-:Y:S05]  /*295c0*/  BRA `(.L_x_1531) ;  /* 0xfffffec800007947 */ /* 0x000fea000383ffff */
.L_x_1537:
[----:B-1----:R1:W2:Y:S02]  /*295d0*/  SYNCS.PHASECHK.TRANS64.TRYWAIT P2, [R14+URZ+0x30850], R2 ;  /* 0x030850020e0075a7 */ /* 0x0022a4000804017f */
[----:B--2---:R-:W-:Y:S05]  /*295e0*/  @!P2 NANOSLEEP.SYNCS 0x989680 ;  /* 0x009896800000a95d */ /* 0x004fea0003900000 */
[----:B------:R-:W2:Y:S02]  /*295f0*/  @!P2 SYNCS.PHASECHK.TRANS64 P2, [R14+URZ+0x30850], R2 ;  /* 0x030850020e00a5a7 */ /* 0x000ea4000804007f */
[----:B--2---:R-:W-:Y:S05]  /*29600*/  @!P2 BRA `(.L_x_1537) ;  /* 0xfffffffc00f0a947 */ /* 0x004fea000383ffff */
[----:B------:R-:W-:Y:S05]  /*29610*/  BRA `(.L_x_1536) ;  /* 0xfffffed4008c7947 */ /* 0x000fea000383ffff */
.L_x_1557:
[----:B-1----:R1:W2:Y:S02]  /*29620*/  SYNCS.PHASECHK.TRANS64.TRYWAIT P2, [R0+URZ+0x30830], R21 ;  /* 0x03083015000075a7 */ /* 0x0022a4000804017f */
[----:B--2---:R-:W-:Y:S05]  /*29630*/  @!P2 NANOSLEEP.SYNCS 0x989680 ;  /* 0x009896800000a95d */ /* 0x004fea0003900000 */
[----:B------:R-:W2:Y:S02]  /*29640*/  @!P2 SYNCS.PHASECHK.TRANS64 P2, [R0+URZ+0x30830], R21 ;  /* 0x030830150000a5a7 */ /* 0x000ea4000804007f */
[----:B--2---:R-:W-:Y:S05]  /*29650*/  @!P2 BRA `(.L_x_1557) ;  /* 0xfffffffc00f0a947 */ /* 0x004fea000383ffff */
[----:B------:R-:W-:Y:S05]  /*29660*/  BRA `(.L_x_1556) ;  /* 0xfffffefc00947947 */ /* 0x000fea000383ffff */
.L_x_1562:
[----:B-1----:R1:W2:Y:S02]  /*29670*/  SYNCS.PHASECHK.TRANS64.TRYWAIT P2, [R200+URZ+0x30850], R0 ;  /* 0x03085000c80075a7 */ /* 0x0022a4000804017f */
[----:B--2---:R-:W-:Y:S05]  /*29680*/  @!P2 NANOSLEEP.SYNCS 0x989680 ;  /* 0x009896800000a95d */ /* 0x004fea0003900000 */
[----:B------:R-:W2:Y:S02]  /*29690*/  @!P2 SYNCS.PHASECHK.TRANS64 P2, [R200+URZ+0x30850], R0 ;  /* 0x03085000c800a5a7 */ /* 0x000ea4000804007f */
[----:B--2---:R-:W-:Y:S05]  /*296a0*/  @!P2 BRA `(.L_x_1562) ;  /* 0xfffffffc00f0a947 */ /* 0x004fea000383ffff */
[----:B------:R-:W-:Y:S05]  /*296b0*/  BRA `(.L_x_1561) ;  /* 0xffffff0c000c7947 */ /* 0x000fea000383ffff */
.L_x_1570:
[----:B-1----:R1:W2:Y:S02]  /*296c0*/  SYNCS.PHASECHK.TRANS64.TRYWAIT P2, [R0+URZ+0x30830], R15 ;  /* 0x0308300f000075a7 */ /* 0x0022a4000804017f */
[----:B--2---:R-:W-:Y:S05]  /*296d0*/  @!P2 NANOSLEEP.SYNCS 0x989680 ;  /* 0x009896800000a95d */ /* 0x004fea0003900000 */
[----:B------:R-:W2:Y:S02]  /*296e0*/  @!P2 SYNCS.PHASECHK.TRANS64 P2, [R0+URZ+0x30830], R15 ;  /* 0x0308300f0000a5a7 */ /* 0x000ea4000804007f */
[----:B--2---:R-:W-:Y:S05]  /*296f0*/  @!P2 BRA `(.L_x_1570) ;  /* 0xfffffffc00f0a947 */ /* 0x004fea000383ffff */
[----:B------:R-:W-:Y:S05]  /*29700*/  BRA `(.L_x_1569) ;  /* 0xffffff2000087947 */ /* 0x000fea000383ffff */
.L_x_1575:
[----:B-1----:R1:W2:Y:S02]  /*29710*/  SYNCS.PHASECHK.TRANS64.TRYWAIT P2, [R12+URZ+0x30850], R2 ;  /* 0x030850020c0075a7 */ /* 0x0022a4000804017f */
[----:B--2---:R-:W-:Y:S05]  /*29720*/  @!P2 NANOSLEEP.SYNCS 0x989680 ;  /* 0x009896800000a95d */ /* 0x004fea0003900000 */
[----:B------:R-:W2:Y:S02]  /*29730*/  @!P2 SYNCS.PHASECHK.TRANS64 P2, [R12+URZ+0x30850], R2 ;  /* 0x030850020c00a5a7 */ /* 0x000ea4000804007f */
[----:B--2---:R-:W-:Y:S05]  /*29740*/  @!P2 BRA `(.L_x_1575) ;  /* 0xfffffffc00f0a947 */ /* 0x004fea000383ffff */
[----:B------:R-:W-:Y:S05]  /*29750*/  BRA `(.L_x_1574) ;  /* 0xffffff2c00947947 */ /* 0x000fea000383ffff */
.L_x_1589:
[----:B-1----:R1:W2:Y:S02]  /*29760*/  SYNCS.PHASECHK.TRANS64.TRYWAIT P0, [R12+URZ+0x30850], R3 ;  /* 0x030850030c0075a7 */ /* 0x0022a4000800017f */
[----:B--2---:R-:W-:Y:S05]  /*29770*/  @!P0 NANOSLEEP.SYNCS 0x989680 ;  /* 0x009896800000895d */ /* 0x004fea0003900000 */
[----:B------:R-:W2:Y:S02]  /*29780*/  @!P0 SYNCS.PHASECHK.TRANS64 P0, [R12+URZ+0x30850], R3 ;  /* 0x030850030c0085a7 */ /* 0x000ea4000800007f */
[----:B--2---:R-:W-:Y:S05]  /*29790*/  @!P0 BRA `(.L_x_1589) ;  /* 0xfffffffc00f08947 */ /* 0x004fea000383ffff */
[----:B------:R-:W-:Y:S05]  /*297a0*/  BRA `(.L_x_1588) ;  /* 0xffffff58006c7947 */ /* 0x000fea000383ffff */
.L_x_1631:
        /* <DEDUP_REMOVED lines=8> */
[----:B------:R-:W-:Y:S05]  /*29830*/  WARPSYNC.COLLECTIVE R15, `(.L_x_1785) ;  /* 0x000000000f087348 */ /* 0x000fea0003c00000 */
[----:B------:R0:W1:Y:S02]  /*29840*/  SHFL.IDX P6, R14, R13, R12, R11 ;  /* 0x0000000c0d0e7389 */ /* 0x00006400000c000b */
[----:B01----:R-:W-:Y:S01]  /*29850*/  ENDCOLLECTIVE ;  /* 0x000000000000791b */ /* 0x003fe20003800000 */
.L_x_1785:
[----:B------:R-:W-:Y:S05]  /*29860*/  BSYNC B1 ;  /* 0x0000000000017941 */ /* 0x000fea0003800000 */
.L_x_1784:
[----:B------:R-:W-:Y:S05]  /*29870*/  BRA `(.L_x_1786) ;  /* 0xffffff9c00fc7947 */ /* 0x000fea000383ffff */
.L_x_1632:
[----:B------:R-:W-:Y:S01]  /*29880*/  BSSY B1, `(.L_x_1787) ;  /* 0x0000006000017945 */ /* 0x000fe20003800000 */
[----:B------:R-:W-:-:S07]  /*29890*/  IMAD.MOV.U32 R15, RZ, RZ, -0x1 ;  /* 0xffffffffff0f7424 */ /* 0x000fce00078e00ff */
[----:B------:R-:W-:Y:S05]  /*298a0*/  WARPSYNC.COLLECTIVE R15, `(.L_x_1788) ;  /* 0x000000000f0c7348 */ /* 0x000fea0003c00000 */
[----:B------:R-:W-:Y:S02]  /*298b0*/  ELECT P6, UR62, PT ;  /* 0x00000000003e782f */ /* 0x000fe400038c0000 */
[----:B------:R-:W-:Y:S01]  /*298c0*/  MOV R14, UR62 ;  /* 0x0000003e000e7c02 */ /* 0x000fe20008000f00 */
[----:B------:R-:W-:Y:S10]  /*298d0*/  ENDCOLLECTIVE ;  /* 0x000000000000791b */ /* 0x000ff40003800000 */
.L_x_1788:
[----:B------:R-:W-:Y:S05]  /*298e0*/  BSYNC B1 ;  /* 0x0000000000017941 */ /* 0x000fea0003800000 */
.L_x_1787:
[----:B------:R-:W-:Y:S05]  /*298f0*/  BRA `(.L_x_1789) ;  /* 0xffffff9c00e87947 */ /* 0x000fea000383ffff */
.L_x_1634:
[----:B0-----:R0:W1:Y:S02]  /*29900*/  SYNCS.PHASECHK.TRANS64.TRYWAIT P0, [R12+URZ+0x30820], R8 ;  /* 0x030820080c0075a7 */ /* 0x001064000800017f */
[----:B-1----:R-:W-:Y:S05]  /*29910*/  @!P0 NANOSLEEP.SYNCS 0x989680 ;  /* 0x009896800000895d */ /* 0x002fea0003900000 */
[----:B------:R-:W1:Y:S02]  /*29920*/  @!P0 SYNCS.PHASECHK.TRANS64 P0, [R12+URZ+0x30820], R8 ;  /* 0x030820080c0085a7 */ /* 0x000e64000800007f */
[----:B-1----:R-:W-:Y:S05]  /*29930*/  @!P0 BRA `(.L_x_1634) ;  /* 0xfffffffc00f08947 */ /* 0x002fea000383ffff */
[----:B------:R-:W-:Y:S05]  /*29940*/  BRA `(.L_x_1790) ;  /* 0xffffffa000047947 */ /* 0x000fea000383ffff */
.L_x_1637:
[----:B-1----:R1:W2:Y:S02]  /*29950*/  SYNCS.PHASECHK.TRANS64.TRYWAIT P0, [R9+URZ+0x308a0], R11 ;  /* 0x0308a00b090075a7 */ /* 0x0022a4000800017f */
[----:B--2---:R-:W-:Y:S05]  /*29960*/  @!P0 NANOSLEEP.SYNCS 0x989680 ;  /* 0x009896800000895d */ /* 0x004fea0003900000 */
[----:B------:R-:W2:Y:S02]  /*29970*/  @!P0 SYNCS.PHASECHK.TRANS64 P0, [R9+URZ+0x308a0], R11 ;  /* 0x0308a00b090085a7 */ /* 0x000ea4000800007f */
[----:B--2---:R-:W-:Y:S05]  /*29980*/  @!P0 BRA `(.L_x_1637) ;  /* 0xfffffffc00f08947 */ /* 0x004fea000383ffff */
[----:B------:R-:W-:Y:S05]  /*29990*/  BRA `(.L_x_1791) ;  /* 0xffffffa000107947 */ /* 0x000fea000383ffff */
.L_x_1639:
[----:B0-----:R0:W2:Y:S02]  /*299a0*/  SYNCS.PHASECHK.TRANS64.TRYWAIT P0, [R9+URZ+0x308c0], R11 ;  /* 0x0308c00b090075a7 */ /* 0x0010a4000800017f */
[----:B--2---:R-:W-:Y:S05]  /*299b0*/  @!P0 NANOSLEEP.SYNCS 0x989680 ;  /* 0x009896800000895d */ /* 0x004fea0003900000 */
[----:B------:R-:W2:Y:S02]  /*299c0*/  @!P0 SYNCS.PHASECHK.TRANS64 P0, [R9+URZ+0x308c0], R11 ;  /* 0x0308c00b090085a7 */ /* 0x000ea4000800007f */
[----:B--2---:R-:W-:Y:S05]  /*299d0*/  @!P0 BRA `(.L_x_1639) ;  /* 0xfffffffc00f08947 */ /* 0x004fea000383ffff */
[----:B------:R-:W-:Y:S05]  /*299e0*/  BRA `(.L_x_1792) ;  /* 0xffffffa000987947 */ /* 0x000fea000383ffff */
.L_x_1643:
[----:B0-----:R0:W1:Y:S02]  /*299f0*/  SYNCS.PHASECHK.TRANS64.TRYWAIT P0, [R8+URZ+0x308a0], R9 ;  /* 0x0308a009080075a7 */ /* 0x001064000800017f */
[----:B-1----:R-:W-:Y:S05]  /*29a00*/  @!P0 NANOSLEEP.SYNCS 0x989680 ;  /* 0x009896800000895d */ /* 0x002fea0003900000 */
[----:B------:R-:W1:Y:S02]  /*29a10*/  @!P0 SYNCS.PHASECHK.TRANS64 P0, [R8+URZ+0x308a0], R9 ;  /* 0x0308a009080085a7 */ /* 0x000e64000800007f */
[----:B-1----:R-:W-:Y:S05]  /*29a20*/  @!P0 BRA `(.L_x_1643) ;  /* 0xfffffffc00f08947 */ /* 0x002fea000383ffff */
[----:B------:R-:W-:Y:S05]  /*29a30*/  BRA `(.L_x_1793) ;  /* 0xffffffa400547947 */ /* 0x000fea000383ffff */
.L_x_1645:
[----:B-1----:R1:W2:Y:S02]  /*29a40*/  SYNCS.PHASECHK.TRANS64.TRYWAIT P1, [R8+URZ+0x308c0], R9 ;  /* 0x0308c009080075a7 */ /* 0x0022a4000802017f */
[----:B--2---:R-:W-:Y:S05]  /*29a50*/  @!P1 NANOSLEEP.SYNCS 0x989680 ;  /* 0x009896800000995d */ /* 0x004fea0003900000 */
[----:B------:R-:W2:Y:S02]  /*29a60*/  @!P1 SYNCS.PHASECHK.TRANS64 P1, [R8+URZ+0x308c0], R9 ;  /* 0x0308c009080095a7 */ /* 0x000ea4000802007f */
[----:B--2---:R-:W-:Y:S05]  /*29a70*/  @!P1 BRA `(.L_x_1645) ;  /* 0xfffffffc00f09947 */ /* 0x004fea000383ffff */
[----:B------:R-:W-:Y:S05]  /*29a80*/  BRA `(.L_x_1794) ;  /* 0xffffffa400d87947 */ /* 0x000fea000383ffff */
.L_x_1665:
        /* <DEDUP_REMOVED lines=11> */
.L_x_1796:
[----:B------:R-:W-:Y:S05]  /*29b40*/  BSYNC B0 ;  /* 0x0000000000007941 */ /* 0x000fea0003800000 */
.L_x_1795:
[----:B------:R-:W-:Y:S05]  /*29b50*/  BRA `(.L_x_1797) ;  /* 0xffffffb400c47947 */ /* 0x000fea000383ffff */
.L_x_1666:
[----:B------:R-:W-:Y:S01]  /*29b60*/  BSSY B0, `(.L_x_1798) ;  /* 0x0000006000007945 */ /* 0x000fe20003800000 */
[----:B------:R-:W-:-:S07]  /*29b70*/  IMAD.MOV.U32 R15, RZ, RZ, -0x1 ;  /* 0xffffffffff0f7424 */ /* 0x000fce00078e00ff */
[----:B------:R-:W-:Y:S05]  /*29b80*/  WARPSYNC.COLLECTIVE R15, `(.L_x_1799) ;  /* 0x000000000f0c7348 */ /* 0x000fea0003c00000 */
[----:B------:R-:W-:Y:S02]  /*29b90*/  ELECT P6, UR62, PT ;  /* 0x00000000003e782f */ /* 0x000fe400038c0000 */
[----:B------:R-:W-:Y:S01]  /*29ba0*/  MOV R14, UR62 ;  /* 0x0000003e000e7c02 */ /* 0x000fe20008000f00 */
[----:B------:R-:W-:Y:S10]  /*29bb0*/  ENDCOLLECTIVE ;  /* 0x000000000000791b */ /* 0x000ff40003800000 */
.L_x_1799:
[----:B------:R-:W-:Y:S05]  /*29bc0*/  BSYNC B0 ;  /* 0x0000000000007941 */ /* 0x000fea0003800000 */
.L_x_1798:
[----:B------:R-:W-:Y:S05]  /*29bd0*/  BRA `(.L_x_1800) ;  /* 0xffffffb400b47947 */ /* 0x000fea000383ffff */
.L_x_1669:
[----:B0-----:R0:W1:Y:S02]  /*29be0*/  SYNCS.PHASECHK.TRANS64.TRYWAIT P0, [R7+URZ+0x30840], R10 ;  /* 0x0308400a070075a7 */ /* 0x001064000800017f */
[----:B-1----:R-:W-:Y:S05]  /*29bf0*/  @!P0 NANOSLEEP.SYNCS 0x989680 ;  /* 0x009896800000895d */ /* 0x002fea0003900000 */
[----:B------:R-:W1:Y:S02]  /*29c00*/  @!P0 SYNCS.PHASECHK.TRANS64 P0, [R7+URZ+0x30840], R10 ;  /* 0x0308400a070085a7 */ /* 0x000e64000800007f */
[----:B-1----:R-:W-:Y:S05]  /*29c10*/  @!P0 BRA `(.L_x_1669) ;  /* 0xfffffffc00f08947 */ /* 0x002fea000383ffff */
[----:B------:R-:W-:Y:S05]  /*29c20*/  BRA `(.L_x_1801) ;  /* 0xffffffb800147947 */ /* 0x000fea000383ffff */
.L_x_1672:
        /* <DEDUP_REMOVED lines=8> */
.L_x_1680:
[----:B0-----:R0:W1:Y:S02]  /*29cb0*/  SYNCS.PHASECHK.TRANS64.TRYWAIT P0, [R3+URZ+0x30840], R8 ;  /* 0x03084008030075a7 */ /* 0x001064000800017f */
[----:B-1----:R-:W-:Y:S05]  /*29cc0*/  @!P0 NANOSLEEP.SYNCS 0x989680 ;  /* 0x009896800000895d */ /* 0x002fea0003900000 */
[----:B------:R-:W1:Y:S02]  /*29cd0*/  @!P0 SYNCS.PHASECHK.TRANS64 P0, [R3+URZ+0x30840], R8 ;  /* 0x03084008030085a7 */ /* 0x000e64000800007f */
[----:B-1----:R-:W-:Y:S05]  /*29ce0*/  @!P0 BRA `(.L_x_1680) ;  /* 0xfffffffc00f08947 */ /* 0x002fea000383ffff */
[----:B------:R-:W-:Y:S05]  /*29cf0*/  BRA `(.L_x_1803) ;  /* 0xffffffc000147947 */ /* 0x000fea000383ffff */
.L_x_1682:
[----:B0-----:R0:W1:Y:S02]  /*29d00*/  SYNCS.PHASECHK.TRANS64.TRYWAIT P0, [R8+URZ+0x60], R3 ;  /* 0x00006003080075a7 */ /* 0x001064000800017f */
[----:B-1----:R-:W-:Y:S05]  /*29d10*/  @!P0 NANOSLEEP.SYNCS 0x989680 ;  /* 0x009896800000895d */ /* 0x002fea0003900000 */
[----:B------:R-:W1:Y:S02]  /*29d20*/  @!P0 SYNCS.PHASECHK.TRANS64 P0, [R8+URZ+0x60], R3 ;  /* 0x00006003080085a7 */ /* 0x000e64000800007f */
[----:B-1----:R-:W-:Y:S05]  /*29d30*/  @!P0 BRA `(.L_x_1682) ;  /* 0xfffffffc00f08947 */ /* 0x002fea000383ffff */
[----:B------:R-:W-:Y:S05]  /*29d40*/  BRA `(.L_x_1804) ;  /* 0xffffffc000b47947 */ /* 0x000fea000383ffff */
.L_x_1687:
[----:B-1----:R1:W2:Y:S02]  /*29d50*/  SYNCS.PHASECHK.TRANS64.TRYWAIT P0, [R2+URZ+0x30840], R3 ;  /* 0x03084003020075a7 */ /* 0x0022a4000800017f */
[----:B--2---:R-:W-:Y:S05]  /*29d60*/  @!P0 NANOSLEEP.SYNCS 0x989680 ;  /* 0x009896800000895d */ /* 0x004fea0003900000 */
[----:B------:R-:W2:Y:S02]  /*29d70*/  @!P0 SYNCS.PHASECHK.TRANS64 P0, [R2+URZ+0x30840], R3 ;  /* 0x03084003020085a7 */ /* 0x000ea4000800007f */
[----:B--2---:R-:W-:Y:S05]  /*29d80*/  @!P0 BRA `(.L_x_1687) ;  /* 0xfffffffc00f08947 */ /* 0x004fea000383ffff */
[----:B------:R-:W-:Y:S05]  /*29d90*/  BRA `(.L_x_1805) ;  /* 0xffffffc8001c7947 */ /* 0x000fea000383ffff */
.L_x_1689:
[----:B0-----:R0:W1:Y:S02]  /*29da0*/  SYNCS.PHASECHK.TRANS64.TRYWAIT P1, [R2+URZ+0x60], R18 ;  /* 0x00006012020075a7 */ /* 0x001064000802017f */
[----:B-1----:R-:W-:Y:S05]  /*29db0*/  @!P1 NANOSLEEP.SYNCS 0x989680 ;  /* 0x009896800000995d */ /* 0x002fea0003900000 */
[----:B------:R-:W1:Y:S02]  /*29dc0*/  @!P1 SYNCS.PHASECHK.TRANS64 P1, [R2+URZ+0x60], R18 ;  /* 0x00006012020095a7 */ /* 0x000e64000802007f */
[----:B-1----:R-:W-:Y:S05]  /*29dd0*/  @!P1 BRA `(.L_x_1689) ;  /* 0xfffffffc00f09947 */ /* 0x002fea000383ffff */
[----:B------:R-:W-:Y:S05]  /*29de0*/  BRA `(.L_x_1806) ;  /* 0xffffffc800bc7947 */ /* 0x000fea000383ffff */
.L_x_1694:
[----:B-1----:R1:W2:Y:S02]  /*29df0*/  SYNCS.PHASECHK.TRANS64.TRYWAIT P0, [R2+URZ+0x30840], R3 ;  /* 0x03084003020075a7 */ /* 0x0022a4000800017f */
[----:B--2---:R-:W-:Y:S05]  /*29e00*/  @!P0 NANOSLEEP.SYNCS 0x989680 ;  /* 0x009896800000895d */ /* 0x004fea0003900000 */
[----:B------:R-:W2:Y:S02]  /*29e10*/  @!P0 SYNCS.PHASECHK.TRANS64 P0, [R2+URZ+0x30840], R3 ;  /* 0x03084003020085a7 */ /* 0x000ea4000800007f */
[----:B--2---:R-:W-:Y:S05]  /*29e20*/  @!P0 BRA `(.L_x_1694) ;  /* 0xfffffffc00f08947 */ /* 0x004fea000383ffff */
[----:B------:R-:W-:Y:S05]  /*29e30*/  BRA `(.L_x_1807) ;  /* 0xffffffcc00e87947 */ /* 0x000fea000383ffff */
.L_x_1696:
[----:B0-----:R0:W1:Y:S02]  /*29e40*/  SYNCS.PHASECHK.TRANS64.TRYWAIT P1, [R2+URZ+0x60], R9 ;  /* 0x00006009020075a7 */ /* 0x001064000802017f */
[----:B-1----:R-:W-:Y:S05]  /*29e50*/  @!P1 NANOSLEEP.SYNCS 0x989680 ;  /* 0x009896800000995d */ /* 0x002fea0003900000 */
[----:B------:R-:W1:Y:S02]  /*29e60*/  @!P1 SYNCS.PHASECHK.TRANS64 P1, [R2+URZ+0x60], R9 ;  /* 0x00006009020095a7 */ /* 0x000e64000802007f */
[----:B-1----:R-:W-:Y:S05]  /*29e70*/  @!P1 BRA `(.L_x_1696) ;  /* 0xfffffffc00f09947 */ /* 0x002fea000383ffff */
[----:B------:R-:W-:Y:S05]  /*29e80*/  BRA `(.L_x_1808) ;  /* 0xffffffd000907947 */ /* 0x000fea000383ffff */
.L_x_1703:
[----:B0-----:R0:W1:Y:S02]  /*29e90*/  SYNCS.PHASECHK.TRANS64.TRYWAIT P0, [R3+URZ+0x30860], R2 ;  /* 0x03086002030075a7 */ /* 0x001064000800017f */
[----:B-1----:R-:W-:Y:S05]  /*29ea0*/  @!P0 NANOSLEEP.SYNCS 0x989680 ;  /* 0x009896800000895d */ /* 0x002fea0003900000 */
[----:B------:R-:W1:Y:S02]  /*29eb0*/  @!P0 SYNCS.PHASECHK.TRANS64 P0, [R3+URZ+0x30860], R2 ;  /* 0x03086002030085a7 */ /* 0x000e64000800007f */
[----:B-1----:R-:W-:Y:S05]  /*29ec0*/  @!P0 BRA `(.L_x_1703) ;  /* 0xfffffffc00f08947 */ /* 0x002fea000383ffff */
[----:B------:R-:W-:Y:S05]  /*29ed0*/  BRA `(.L_x_1809) ;  /* 0xffffffd400a87947 */ /* 0x000fea000383ffff */
.L_x_1705:
[----:B---3--:R-:W3:Y:S01]  /*29ee0*/  LDL R0, [R1] ;  /* 0x0000000001007983 */ /* 0x008ee20000100800 */
[----:B------:R-:W-:Y:S01]  /*29ef0*/  BSSY B0, `(.L_x_1810) ;  /* 0x0000008000007945 */ /* 0x000fe20003800000 */
[----:B------:R-:W-:Y:S02]  /*29f00*/  IMAD.MOV.U32 R12, RZ, RZ, RZ ;  /* 0x000000ffff0c7224 */ /* 0x000fe400078e00ff */
[----:B------:R-:W-:Y:S02]  /*29f10*/  IMAD.MOV.U32 R11, RZ, RZ, 0x1f ;  /* 0x0000001fff0b7424 */ /* 0x000fe400078e00ff */
[----:B------:R-:W-:Y:S02]  /*29f20*/  IMAD.MOV.U32 R15, RZ, RZ, -0x1 ;  /* 0xffffffffff0f7424 */ /* 0x000fe400078e00ff */
[----:B---3--:R-:W-:-:S07]  /*29f30*/  IMAD.MOV.U32 R13, RZ, RZ, R0 ;  /* 0x000000ffff0d7224 */ /* 0x008fce00078e0000 */
[----:B012---:R-:W-:Y:S05]  /*29f40*/  WARPSYNC.COLLECTIVE R15, `(.L_x_1811) ;  /* 0x000000000f087348 */ /* 0x007fea0003c00000 */
[----:B------:R3:W4:Y:S02]  /*29f50*/  SHFL.IDX P6, R14, R13, R12, R11 ;  /* 0x0000000c0d0e7389 */ /* 0x00072400000c000b */
[----:B01234-:R-:W-:Y:S01]  /*29f60*/  ENDCOLLECTIVE ;  /* 0x000000000000791b */ /* 0x01ffe20003800000 */
.L_x_1811:
[----:B------:R-:W-:Y:S05]  /*29f70*/  BSYNC B0 ;  /* 0x0000000000007941 */ /* 0x000fea0003800000 */
.L_x_1810:
        /* <DEDUP_REMOVED lines=8> */
.L_x_1812:
[----:B------:R-:W-:Y:S01]  /*2a000*/  IMAD.MOV.U32 R7, RZ, RZ, R14 ;  /* 0x000000ffff077224 */ /* 0x000fe200078e000e */
[----:B------:R-:W-:Y:S06]  /*2a010*/  BRA `(.L_x_1813) ;  /* 0xffffffd800307947 */ /* 0x000fec000383ffff */
.L_x_1708:
[----:B------:R-:W-:Y:S01]  /*2a020*/  BSSY B0, `(.L_x_1814) ;  /* 0x0000008000007945 */ /* 0x000fe20003800000 */
[----:B-----5:R-:W-:Y:S02]  /*2a030*/  IMAD.MOV.U32 R13, RZ, RZ, R5 ;  /* 0x000000ffff0d7224 */ /* 0x020fe400078e0005 */
[----:B------:R-:W-:Y:S02]  /*2a040*/  IMAD.MOV.U32 R12, RZ, RZ, 0x1 ;  /* 0x00000001ff0c7424 */ /* 0x000fe400078e00ff */
[----:B------:R-:W-:Y:S02]  /*2a050*/  IMAD.MOV.U32 R11, RZ, RZ, RZ ;  /* 0x000000ffff0b7224 */ /* 0x000fe400078e00ff */
[----:B------:R-:W-:-:S07]  /*2a060*/  IMAD.MOV.U32 R15, RZ, RZ, -0x1 ;  /* 0xffffffffff0f7424 */ /* 0x000fce00078e00ff */
[----:B0-2-4-:R-:W-:Y:S05]  /*2a070*/  WARPSYNC.COLLECTIVE R15, `(.L_x_1815) ;  /* 0x000000000f087348 */ /* 0x015fea0003c00000 */
[----:B------:R1:W3:Y:S02]  /*2a080*/  SHFL.UP P6, R14, R13, R12, R11 ;  /* 0x0400000c0d0e7389 */ /* 0x0002e400000c000b */
[----:B01234-:R-:W-:Y:S01]  /*2a090*/  ENDCOLLECTIVE ;  /* 0x000000000000791b */ /* 0x01ffe20003800000 */
.L_x_1815:
[----:B------:R-:W-:Y:S05]  /*2a0a0*/  BSYNC B0 ;  /* 0x0000000000007941 */ /* 0x000fea0003800000 */
.L_x_1814:
        /* <DEDUP_REMOVED lines=10> */
.L_x_1816:
        /* <DEDUP_REMOVED lines=8> */
.L_x_1817:
        /* <DEDUP_REMOVED lines=8> */
.L_x_1818:
        /* <DEDUP_REMOVED lines=8> */
.L_x_1819:
        /* <DEDUP_REMOVED lines=8> */
.L_x_1820:
[----:B------:R-:W-:Y:S05]  /*2a350*/  BRA `(.L_x_1821) ;  /* 0xffffffd400fc7947 */ /* 0x000fea000383ffff */
.L_x_1713:
        /* <DEDUP_REMOVED lines=8> */
.L_x_1823:
[----:B------:R-:W-:Y:S05]  /*2a3e0*/  BSYNC B0 ;  /* 0x0000000000007941 */ /* 0x000fea0003800000 */
.L_x_1822:
        /* <DEDUP_REMOVED lines=10> */
.L_x_1824:
        /* <DEDUP_REMOVED lines=8> */
.L_x_1825:
        /* <DEDUP_REMOVED lines=8> */
.L_x_1826:
        /* <DEDUP_REMOVED lines=8> */
.L_x_1827:
        /* <DEDUP_REMOVED lines=8> */
.L_x_1828:
[----:B------:R-:W-:Y:S05]  /*2a690*/  BRA `(.L_x_1829) ;  /* 0xffffffd400f07947 */ /* 0x000fea000383ffff */
.L_x_1715:
[----:B------:R-:W-:Y:S01]  /*2a6a0*/  BSSY B0, `(.L_x_1830) ;  /* 0x0000006000007945 */ /* 0x000fe20003800000 */
[----:B------:R-:W-:Y:S01]  /*2a6b0*/  PLOP3.LUT P6, PT, P6, PT, PT, 0x8, 0x0 ;  /* 0x000000000000781c */ /* 0x000fe200037ce170 */
[----:B------:R-:W-:-:S12]  /*2a6c0*/  IMAD.MOV.U32 R15, RZ, RZ, -0x1 ;  /* 0xffffffffff0f7424 */ /* 0x000fd800078e00ff */
[----:B0-----:R-:W-:Y:S05]  /*2a6d0*/  WARPSYNC.COLLECTIVE R15, `(.L_x_1831) ;  /* 0x000000000f087348 */ /* 0x001fea0003c00000 */
[----:B------:R-:W-:Y:S01]  /*2a6e0*/  VOTE.ANY R14, PT, P6 ;  /* 0x00000000000e7806 */ /* 0x000fe200030e0100 */
[----:B0-----:R-:W-:Y:S06]  /*2a6f0*/  ENDCOLLECTIVE ;  /* 0x000000000000791b */ /* 0x001fec0003800000 */
.L_x_1831:
[----:B------:R-:W-:Y:S05]  /*2a700*/  BSYNC B0 ;  /* 0x0000000000007941 */ /* 0x000fea0003800000 */
.L_x_1830:
        /* <DEDUP_REMOVED lines=9> */
.L_x_1832:
[----:B------:R-:W-:Y:S01]  /*2a7a0*/  IMAD.MOV.U32 R5, RZ, RZ, R14 ;  /* 0x000000ffff057224 */ /* 0x000fe200078e000e */
[----:B------:R-:W-:Y:S06]  /*2a7b0*/  BRA `(.L_x_1833) ;  /* 0xffffffd400e07947 */ /* 0x000fec000383ffff */
.L_x_1717:
[----:B------:R-:W-:Y:S01]  /*2a7c0*/  BSSY B0, `(.L_x_1834) ;  /* 0x0000007000007945 */ /* 0x000fe20003800000 */
[----:B------:R-:W-:Y:S02]  /*2a7d0*/  IMAD.MOV.U32 R13, RZ, RZ, R2 ;  /* 0x000000ffff0d7224 */ /* 0x000fe400078e0002 */
[----:B------:R-:W-:Y:S02]  /*2a7e0*/  IMAD.MOV.U32 R11, RZ, RZ, 0x1f ;  /* 0x0000001fff0b7424 */ /* 0x000fe400078e00ff */
[----:B------:R-:W-:-:S07]  /*2a7f0*/  IMAD.MOV.U32 R15, RZ, RZ, -0x1 ;  /* 0xffffffffff0f7424 */ /* 0x000fce00078e00ff */
[----:B012---:R-:W-:Y:S05]  /*2a800*/  WARPSYNC.COLLECTIVE R15, `(.L_x_1835) ;  /* 0x000000000f087348 */ /* 0x007fea0003c00000 */
[----:B------:R3:W4:Y:S02]  /*2a810*/  SHFL.IDX P6, R14, R13, R12, R11 ;  /* 0x0000000c0d0e7389 */ /* 0x00072400000c000b */
[----:B01234-:R-:W-:Y:S01]  /*2a820*/  ENDCOLLECTIVE ;  /* 0x000000000000791b */ /* 0x01ffe20003800000 */
.L_x_1835:
[----:B------:R-:W-:Y:S05]  /*2a830*/  BSYNC B0 ;  /* 0x0000000000007941 */ /* 0x000fea0003800000 */
.L_x_1834:
[----:B------:R-:W-:Y:S01]  /*2a840*/  IMAD.MOV.U32 R9, RZ, RZ, R14 ;  /* 0x000000ffff097224 */ /* 0x000fe200078e000e */
[----:B------:R-:W-:Y:S06]  /*2a850*/  BRA `(.L_x_1716) ;  /* 0xffffffd400d47947 */ /* 0x000fec000383ffff */
.L_x_1721:
[----:B0-----:R0:W1:Y:S02]  /*2a860*/  SYNCS.PHASECHK.TRANS64.TRYWAIT P0, [R0+URZ+0x30820], R3 ;  /* 0x03082003000075a7 */ /* 0x001064000800017f */
[----:B-1----:R-:W-:Y:S05]  /*2a870*/  @!P0 NANOSLEEP.SYNCS 0x989680 ;  /* 0x009896800000895d */ /* 0x002fea0003900000 */
[----:B------:R-:W1:Y:S02]  /*2a880*/  @!P0 SYNCS.PHASECHK.TRANS64 P0, [R0+URZ+0x30820], R3 ;  /* 0x03082003000085a7 */ /* 0x000e64000800007f */
[----:B-1----:R-:W-:Y:S05]  /*2a890*/  @!P0 BRA `(.L_x_1721) ;  /* 0xfffffffc00f08947 */ /* 0x002fea000383ffff */
[----:B------:R-:W-:Y:S05]  /*2a8a0*/  BRA `(.L_x_1836) ;  /* 0xffffffdc00747947 */ /* 0x000fea000383ffff */
.L_x_1722:
        /* <DEDUP_REMOVED lines=11> */
.L_x_1838:
[----:B------:R-:W-:Y:S05]  /*2a960*/  BSYNC B0 ;  /* 0x0000000000007941 */ /* 0x000fea0003800000 */
.L_x_1837:
[----:B------:R-:W-:Y:S05]  /*2a970*/  BRA `(.L_x_1839) ;  /* 0xffffffdc005c7947 */ /* 0x000fea000383ffff */
.L_x_1723:
[----:B------:R-:W-:Y:S01]  /*2a980*/  BSSY B0, `(.L_x_1840) ;  /* 0x0000006000007945 */ /* 0x000fe20003800000 */
[----:B------:R-:W-:-:S07]  /*2a990*/  IMAD.MOV.U32 R15, RZ, RZ, -0x1 ;  /* 0xffffffffff0f7424 */ /* 0x000fce00078e00ff */
[----:B01----:R-:W-:Y:S05]  /*2a9a0*/  WARPSYNC.COLLECTIVE R15, `(.L_x_1841) ;  /* 0x000000000f0c7348 */ /* 0x003fea0003c00000 */
[----:B------:R-:W-:Y:S02]  /*2a9b0*/  ELECT P6, UR62, PT ;  /* 0x00000000003e782f */ /* 0x000fe400038c0000 */
[----:B------:R-:W-:Y:S01]  /*2a9c0*/  MOV R14, UR62 ;  /* 0x0000003e000e7c02 */ /* 0x000fe20008000f00 */
[----:B01----:R-:W-:Y:S10]  /*2a9d0*/  ENDCOLLECTIVE ;  /* 0x000000000000791b */ /* 0x003ff40003800000 */
.L_x_1841:
[----:B------:R-:W-:Y:S05]  /*2a9e0*/  BSYNC B0 ;  /* 0x0000000000007941 */ /* 0x000fea0003800000 */
.L_x_1840:
[----:B------:R-:W-:Y:S05]  /*2a9f0*/  BRA `(.L_x_1842) ;  /* 0xffffffdc00507947 */ /* 0x000fea000383ffff */
.L_x_1725:
[----:B0-----:R0:W1:Y:S02]  /*2aa00*/  SYNCS.PHASECHK.TRANS64.TRYWAIT P0, [R7+URZ], R4 ;  /* 0x00000004070075a7 */ /* 0x001064000800017f */
[----:B-1----:R-:W-:Y:S05]  /*2aa10*/  @!P0 NANOSLEEP.SYNCS 0x989680 ;  /* 0x009896800000895d */ /* 0x002fea0003900000 */
[----:B------:R-:W1:Y:S02]  /*2aa20*/  @!P0 SYNCS.PHASECHK.TRANS64 P0, [R7+URZ], R4 ;  /* 0x00000004070085a7 */ /* 0x000e64000800007f */
[----:B-1----:R-:W-:Y:S05]  /*2aa30*/  @!P0 BRA `(.L_x_1725) ;  /* 0xfffffffc00f08947 */ /* 0x002fea000383ffff */
[----:B------:R-:W-:Y:S05]  /*2aa40*/  BRA `(.L_x_1843) ;  /* 0xffffffdc00847947 */ /* 0x000fea000383ffff */
.L_x_1726:
[----:B-1----:R1:W2:Y:S02]  /*2aa50*/  SYNCS.PHASECHK.TRANS64.TRYWAIT P0, [R3+URZ], R2 ;  /* 0x00000002030075a7 */ /* 0x0022a4000800017f */
[----:B--2---:R-:W-:Y:S05]  /*2aa60*/  @!P0 NANOSLEEP.SYNCS 0x989680 ;  /* 0x009896800000895d */ /* 0x004fea0003900000 */
[----:B------:R-:W2:Y:S02]  /*2aa70*/  @!P0 SYNCS.PHASECHK.TRANS64 P0, [R3+URZ], R2 ;  /* 0x00000002030085a7 */ /* 0x000ea4000800007f */
[----:B--2---:R-:W-:Y:S05]  /*2aa80*/  @!P0 BRA `(.L_x_1726) ;  /* 0xfffffffc00f08947 */ /* 0x004fea000383ffff */
[----:B------:R-:W-:Y:S05]  /*2aa90*/  BRA `(.L_x_1844) ;  /* 0xffffffdc00787947 */ /* 0x000fea000383ffff */
.L_x_1728:
[----:B-1----:R1:W2:Y:S02]  /*2aaa0*/  SYNCS.PHASECHK.TRANS64.TRYWAIT P0, [R5+URZ], R4 ;  /* 0x00000004050075a7 */ /* 0x0022a4000800017f */
[----:B--2---:R-:W-:Y:S05]  /*2aab0*/  @!P0 NANOSLEEP.SYNCS 0x989680 ;  /* 0x009896800000895d */ /* 0x004fea0003900000 */
[----:B------:R-:W2:Y:S02]  /*2aac0*/  @!P0 SYNCS.PHASECHK.TRANS64 P0, [R5+URZ], R4 ;  /* 0x00000004050085a7 */ /* 0x000ea4000800007f */
[----:B--2---:R-:W-:Y:S05]  /*2aad0*/  @!P0 BRA `(.L_x_1728) ;  /* 0xfffffffc00f08947 */ /* 0x004fea000383ffff */
[----:B------:R-:W-:Y:S05]  /*2aae0*/  BRA `(.L_x_1845) ;  /* 0xffffffdc007c7947 */ /* 0x000fea000383ffff */
.L_x_1846:
        /* <DEDUP_REMOVED lines=9> */
.L_x_2661:


//--------------------- .text._ZN7cutlass13device_kernelIN5flash11enable_sm90INS1_16FlashAttnFwdSm90INS1_25CollectiveMainloopFwdSm90ILi2EN4cute5tupleIJNS5_1CILi1EEES8_S8_EEENS6_IJNS7_ILi128EEENS7_ILi112EEENS7_ILi192EEEEEELi192ENS_10bfloat16_tEfNS_4arch4Sm90ELb1ELb0ELb0ELb0ELb0ELb0ELb0ELb1ELb1ELb0ELb0ELb0EEENS1_21CollectiveEpilogueFwdINS6_IJSA_SC_SB_EEES9_SE_SG_Li256ELb0ELb0ELb0ELb0EEENS1_30DynamicPersistentTileSchedulerILi256ELi32ELb0ELb0ELb1EEEEEEEEEvNT_6ParamsE --------------------------
	.section	.text._ZN7cutlass13device_kernelIN5flash11enable_sm90INS1_16FlashAttnFwdSm90INS1_25CollectiveMainloopFwdSm90ILi2EN4cute5tupleIJNS5_1CILi1EEES8_S8_EEENS6_IJNS7_ILi128EEENS7_ILi112EEENS7_ILi192EEEEEELi192ENS_10bfloat16_tEfNS_4arch4Sm90ELb1ELb0ELb0ELb0ELb0ELb0ELb0ELb1ELb1ELb0ELb0ELb0EEENS1_21CollectiveEpilogueFwdINS6_IJSA_SC_SB_EEES9_SE_SG_Li256ELb0ELb0ELb0ELb0EEENS1_30DynamicPersistentTileSchedulerILi256ELi32ELb0ELb0ELb1EEEEEEEEEvNT_6ParamsE,"ax",@progbits
	.align	128
.text._ZN7cutlass13device_kernelIN5flash11enable_sm90INS1_16FlashAttnFwdSm90INS1_25CollectiveMainloopFwdSm90ILi2EN4cute5tupleIJNS5_1CILi1EEES8_S8_EEENS6_IJNS7_ILi128EEENS7_ILi112EEENS7_ILi192EEEEEELi192ENS_10bfloat16_tEfNS_4arch4Sm90ELb1ELb0ELb0ELb0ELb0ELb0ELb0ELb1ELb1ELb0ELb0ELb0EEENS1_21CollectiveEpilogueFwdINS6_IJSA_SC_SB_EEES9_SE_SG_Li256ELb0ELb0ELb0ELb0EEENS1_30DynamicPersistentTileSchedulerILi256ELi32ELb0ELb0ELb1EEEEEEEEEvNT_6ParamsE:
        .type           _ZN7cutlass13device_kernelIN5flash11enable_sm90INS1_16FlashAttnFwdSm90INS1_25CollectiveMainloopFwdSm90ILi2EN4cute5tupleIJNS5_1CILi1EEES8_S8_EEENS6_IJNS7_ILi128EEENS7_ILi112EEENS7_ILi192EEEEEELi192ENS_10bfloat16_tEfNS_4arch4Sm90ELb1ELb0ELb0ELb0ELb0ELb0ELb0ELb1ELb1ELb0ELb0ELb0EEENS1_21CollectiveEpilogueFwdINS6_IJSA_SC_SB_EEES9_SE_SG_Li256ELb0ELb0ELb0ELb0EEENS1_30DynamicPersistentTileSchedulerILi256ELi32ELb0ELb0ELb1EEEEEEEEEvNT_6ParamsE,@function
        .size           _ZN7cutlass13device_kernelIN5flash11enable_sm90INS1_16FlashAttnFwdSm90INS1_25CollectiveMainloopFwdSm90ILi2EN4cute5tupleIJNS5_1CILi1EEES8_S8_EEENS6_IJNS7_ILi128EEENS7_ILi112EEENS7_ILi192EEEEEELi192ENS_10bfloat16_tEfNS_4arch4Sm90ELb1ELb0ELb0ELb0ELb0ELb0ELb0ELb1ELb1ELb0ELb0ELb0EEENS1_21CollectiveEpilogueFwdINS6_IJSA_SC_SB_EEES9_SE_SG_Li256ELb0ELb0ELb0ELb0EEENS1_30DynamicPersistentTileSchedulerILi256ELi32ELb0ELb0ELb1EEEEEEEEEvNT_6ParamsE,(.L_x_2662 - _ZN7cutlass13device_kernelIN5flash11enable_sm90INS1_16FlashAttnFwdSm90INS1_25CollectiveMainloopFwdSm90ILi2EN4cute5tupleIJNS5_1CILi1EEES8_S8_EEENS6_IJNS7_ILi128EEENS7_ILi112EEENS7_ILi192EEEEEELi192ENS_10bfloat16_tEfNS_4arch4Sm90ELb1ELb0ELb0ELb0ELb0ELb0ELb0ELb1ELb1ELb0ELb0ELb0EEENS1_21CollectiveEpilogueFwdINS6_IJSA_SC_SB_EEES9_SE_SG_Li256ELb0ELb0ELb0ELb0EEENS1_30DynamicPersistentTileSchedulerILi256ELi32ELb0ELb0ELb1EEEEEEEEEvNT_6ParamsE)
        .other          _ZN7cutlass13device_kernelIN5flash11enable_sm90INS1_16FlashAttnFwdSm90INS1_25CollectiveMainloopFwdSm90ILi2EN4cute5tupleIJNS5_1CILi1EEES8_S8_EEENS6_IJNS7_ILi128EEENS7_ILi112EEENS7_ILi192EEEEEELi192ENS_10bfloat16_tEfNS_4arch4Sm90ELb1ELb0ELb0ELb0ELb0ELb0ELb0ELb1ELb1ELb0ELb0ELb0EEENS1_21CollectiveEpilogueFwdINS6_IJSA_SC_SB_EEES9_SE_SG_Li256ELb0ELb0ELb0ELb0EEENS1_30DynamicPersistentTileSchedulerILi256ELi32ELb0ELb0ELb1EEEEEEEEEvNT_6ParamsE,@"STO_CUDA_ENTRY STV_DEFAULT"
_ZN7cutlass13device_kernelIN5flash11enable_sm90INS1_16FlashAttnFwdSm90INS1_25CollectiveMainloopFwdSm90ILi2EN4cute5tupleIJNS5_1CILi1EEES8_S8_EEENS6_IJNS7_ILi128EEENS7_ILi112EEENS7_ILi192EEEEEELi192ENS_10bfloat16_tEfNS_4arch4Sm90ELb1ELb0ELb0ELb0ELb0ELb0ELb0ELb1ELb1ELb0ELb0ELb0EEENS1_21CollectiveEpilogueFwdINS6_IJSA_SC_SB_EEES9_SE_SG_Li256ELb0ELb0ELb0ELb0EEENS1_30DynamicPersistentTileSchedulerILi256ELi32ELb0ELb0ELb1EEEEEEEEEvNT_6ParamsE:
        /* <DEDUP_REMOVED lines=23> */
.L_x_1848:
[----:B------:R-:W-:Y:S05]  /*0170*/  BSYNC B0 ;  /* 0x0000000000007941 */ /* 0x000fea0003800000 */
.L_x_1847:
[----:B------:R-:W-:Y:S01]  /*0180*/  VOTEU.ANY UP0, P0 ;  /* 0x00000000003f7886 */ /* 0x000fe20000000100 */
[----:B------:R-:W1:Y:S01]  /*0190*/  SHFL.IDX PT, R2, R0, RZ, 0x1f ;  /* 0x00001fff00027589 */ /* 0x000e6200000e0000 */
[----:B------:R-:W-:Y:S01]  /*01a0*/  UMOV UR4, 0x1 ;  /* 0x0000000100047882 */ /* 0x000fe20000000000 */
[----:B------:R-:W-:Y:S02]  /*01b0*/  VOTEU.ANY UP1, P0 ;  /* 0x00000000003f7886 */ /* 0x000fe40000020100 */
[----:B------:R-:W2:Y:S01]  /*01c0*/  @UP0 S2UR UR7, SR_CgaCtaId ;  /* 0x00000000000709c3 */ /* 0x000ea20000008800 */
[----:B------:R-:W-:Y:S01]  /*01d0*/  @UP0 UMOV UR6, 0x400 ;  /* 0x0000040000060882 */ /* 0x000fe20000000000 */
[----:B------:R-:W-:-:S04]  /*01e0*/  @UP0 UIADD3 UR4, -UR4, 0x100000, URZ ;  /* 0x0010000004040890 */ /* 0x000fc8000fffe13f */
[----:B------:R-:W-:Y:S02]  /*01f0*/  @UP0 USHF.L.U32 UR5, UR4, 0xb, URZ ;  /* 0x0000000b04050899 */ /* 0x000fe4000800063f */
[----:B------:R-:W-:Y:S01]  /*0200*/  @UP0 USHF.L.U32 UR4, UR4, 0x1, URZ ;  /* 0x0000000104040899 */ /* 0x000fe2000800063f */
[----:B-1----:R-:W-:Y:S02]  /*0210*/  ISETP.NE.AND P1, PT, R2, RZ, PT ;  /* 0x000000ff0200720c */ /* 0x002fe40003f25270 */
[----:B------:R-:W-:Y:S01]  /*0220*/  SHF.R.U32.HI R2, RZ, 0x7, R3 ;  /* 0x00000007ff027819 */ /* 0x000fe20000011603 */
[----:B--2---:R-:W-:Y:S01]  /*0230*/  @UP0 ULEA UR6, UR7, UR6, 0x18 ;  /* 0x0000000607060291 */ /* 0x004fe2000f8ec03f */
[----:B------:R-:W-:-:S04]  /*0240*/  VOTEU.ANY UP0, P0 ;  /* 0x00000000003f7886 */ /* 0x000fc80000000100 */
[----:B------:R-:W1:Y:S04]  /*0250*/  SHFL.IDX PT, R2, R2, RZ, 0x1f ;  /* 0x00001fff02027589 */ /* 0x000e6800000e0000 */
[----:B------:R-:W2:Y:S03]  /*0260*/  FENCE.VIEW.ASYNC.S ;  /* 0x00000000000073c6 */ /* 0x000ea60000000000 */
[----:B--2---:R2:W3:Y:S01]  /*0270*/  @UP0 SYNCS.EXCH.64 URZ, [UR6+0x36800], UR4 ;  /* 0x03680004063f05b2 */ /* 0x0044e20008000100 */
[----:B------:R2:W4:Y:S01]  /*0280*/  @UP1 SYNCS.EXCH.64 URZ, [UR6+0x36820], UR4 ;  /* 0x03682004063f15b2 */ /* 0x0005220008000100 */
[----:B------:R-:W-:Y:S05]  /*0290*/  @P1 BRA `(.L_x_1849) ;  /* 0x0000000000481947 */ /* 0x000fea0003800000 */
[----:B--2---:R-:W2:Y:S01]  /*02a0*/  S2UR UR5, SR_CgaCtaId ;  /* 0x00000000000579c3 */ /* 0x004ea20000008800 */
[----:B------:R-:W-:Y:S01]  /*02b0*/  UMOV UR4, 0x400 ;  /* 0x0000040000047882 */ /* 0x000fe20000000000 */
[----:B------:R-:W-:Y:S01]  /*02c0*/  UMOV UR6, 0x1 ;  /* 0x0000000100067882 */ /* 0x000fe20000000000 */
[----:B------:R-:W-:Y:S01]  /*02d0*/  UMOV UR9, 0x2 ;  /* 0x0000000200097882 */ /* 0x000fe20000000000 */
[----:B------:R-:W-:-:S04]  /*02e0*/  UIADD3 UR6, -UR6, 0x100000, URZ ;  /* 0x0010000006067890 */ /* 0x000fc8000fffe13f */
[----:B------:R-:W-:Y:S02]  /*02f0*/  USHF.L.U32 UR7, UR6, 0xb, URZ ;  /* 0x0000000b06077899 */ /* 0x000fe4000800063f */
[----:B------:R-:W-:Y:S01]  /*0300*/  USHF.L.U32 UR6, UR6, 0x1, URZ ;  /* 0x0000000106067899 */ /* 0x000fe2000800063f */
[----:B------:R-:W-:Y:S01]  /*0310*/  ELECT P0, URZ, PT ;  /* 0x00000000003f782f */ /* 0x000fe20003800000 */
[----:B--2---:R-:W-:Y:S02]  /*0320*/  ULEA UR8, UR5, UR4, 0x18 ;  /* 0x0000000405087291 */ /* 0x004fe4000f8ec03f */
[----:B------:R-:W-:-:S04]  /*0330*/  UIADD3 UR4, -UR9, 0x100000, URZ ;  /* 0x0010000009047890 */ /* 0x000fc8000fffe13f */
[----:B------:R-:W-:Y:S02]  /*0340*/  USHF.L.U32 UR5, UR4, 0xb, URZ ;  /* 0x0000000b04057899 */ /* 0x000fe4000800063f */
[----:B------:R-:W-:Y:S01]  /*0350*/  USHF.L.U32 UR4, UR4, 0x1, URZ ;  /* 0x0000000104047899 */ /* 0x000fe2000800063f */
[----:B------:R-:W2:Y:S03]  /*0360*/  FENCE.VIEW.ASYNC.S ;  /* 0x00000000000073c6 */ /* 0x000ea60000000000 */
[----:B--2---:R2:W1:Y:S08]  /*0370*/  SYNCS.EXCH.64 URZ, [UR8+0x36830], UR6 ;  /* 0x03683006083f75b2 */ /* 0x0044700008000100 */
[----:B------:R2:W1:Y:S01]  /*0380*/  SYNCS.EXCH.64 URZ, [UR8+0x36840], UR4 ;  /* 0x03684004083f75b2 */ /* 0x0004620008000100 */
[----:B------:R2:W1:Y:S01]  /*0390*/  SYNCS.EXCH.64 URZ, [UR8+0x36838], UR6 ;  /* 0x03683806083f75b2 */ /* 0x0004620008000100 */
[----:B------:R2:W1:Y:S01]  /*03a0*/  SYNCS.EXCH.64 URZ, [UR8+0x36848], UR4 ;  /* 0x03684804083f75b2 */ /* 0x0004620008000100 */
[----:B------:R-:W-:Y:S01]  /*03b0*/  NOP ;  /* 0x0000000000007918 */ /* 0x000fe20000000000 */
.L_x_1849:
[----:B------:R-:W5:Y:S01]  /*03c0*/  SHFL.IDX PT, R3, R0, RZ, 0x1f ;  /* 0x00001fff00037589 */ /* 0x000f6200000e0000 */
[----:B------:R-:W-:Y:S01]  /*03d0*/  NOP ;  /* 0x0000000000007918 */ /* 0x000fe20000000000 */
[----:B-----5:R-:W-:-:S13]  /*03e0*/  ISETP.NE.AND P0, PT, R3, RZ, PT ;  /* 0x000000ff0300720c */ /* 0x020fda0003f05270 */
[----:B------:R-:W-:Y:S05]  /*03f0*/  @P0 BRA `(.L_x_1850) ;  /* 0x0000000000480947 */ /* 0x000fea0003800000 */
[----:B--2---:R-:W2:Y:S01]  /*0400*/  S2UR UR5, SR_CgaCtaId ;  /* 0x00000000000579c3 */ /* 0x004ea20000008800 */
[----:B------:R-:W-:Y:S01]  /*0410*/  UMOV UR4, 0x400 ;  /* 0x0000040000047882 */ /* 0x000fe20000000000 */
[----:B------:R-:W-:Y:S01]  /*0420*/  UMOV UR6, 0x1 ;  /* 0x0000000100067882 */ /* 0x000fe20000000000 */
[----:B------:R-:W-:Y:S01]  /*0430*/  UMOV UR7, 0x2 ;  /* 0x0000000200077882 */ /* 0x000fe20000000000 */
[----:B------:R-:W-:Y:S01]  /*0440*/  ELECT P0, URZ, PT ;  /* 0x00000000003f782f */ /* 0x000fe20003800000 */
[----:B--2---:R-:W-:Y:S02]  /*0450*/  ULEA UR8, UR5, UR4, 0x18 ;  /* 0x0000000405087291 */ /* 0x004fe4000f8ec03f */
[----:B------:R-:W-:-:S04]  /*0460*/  UIADD3 UR4, -UR6, 0x100000, URZ ;  /* 0x0010000006047890 */ /* 0x000fc8000fffe13f */
[----:B------:R-:W-:Y:S02]  /*0470*/  USHF.L.U32 UR5, UR4, 0xb, URZ ;  /* 0x0000000b04057899 */ /* 0x000fe4000800063f */
[----:B------:R-:W-:Y:S02]  /*0480*/  USHF.L.U32 UR4, UR4, 0x1, URZ ;  /* 0x0000000104047899 */ /* 0x000fe4000800063f */
        /* <DEDUP_REMOVED lines=9> */
.L_x_1850:
[----:B------:R-:W5:Y:S01]  /*0520*/  SHFL.IDX PT, R3, R0, RZ, 0x1f ;  /* 0x00001fff00037589 */ /* 0x000f6200000e0000 */
[----:B------:R-:W-:Y:S01]  /*0530*/  NOP ;  /* 0x0000000000007918 */ /* 0x000fe20000000000 */
[----:B-----5:R-:W-:-:S13]  /*0540*/  ISETP.NE.AND P0, PT, R3, RZ, PT ;  /* 0x000000ff0300720c */ /* 0x020fda0003f05270 */
[----:B------:R-:W-:Y:S05]  /*0550*/  @P0 BRA `(.L_x_1851) ;  /* 0x0000000000380947 */ /* 0x000fea0003800000 */
[----:B--2---:R-:W2:Y:S01]  /*0560*/  S2UR UR5, SR_CgaCtaId ;  /* 0x00000000000579c3 */ /* 0x004ea20000008800 */
[----:B------:R-:W-:Y:S01]  /*0570*/  UMOV UR4, 0x400 ;  /* 0x0000040000047882 */ /* 0x000fe20000000000 */
[----:B------:R-:W-:Y:S01]  /*0580*/  UMOV UR7, 0x1 ;  /* 0x0000000100077882 */ /* 0x000fe20000000000 */
[----:B------:R-:W-:Y:S01]  /*0590*/  ELECT P0, URZ, PT ;  /* 0x00000000003f782f */ /* 0x000fe20003800000 */
[----:B--2---:R-:W-:Y:S02]  /*05a0*/  ULEA UR6, UR5, UR4, 0x18 ;  /* 0x0000000405067291 */ /* 0x004fe4000f8ec03f */
[----:B------:R-:W-:-:S04]  /*05b0*/  UIADD3 UR4, -UR7, 0x100000, URZ ;  /* 0x0010000007047890 */ /* 0x000fc8000fffe13f */
[----:B------:R-:W-:Y:S02]  /*05c0*/  USHF.L.U32 UR5, UR4, 0xb, URZ ;  /* 0x0000000b04057899 */ /* 0x000fe4000800063f */
[----:B------:R-:W-:Y:S01]  /*05d0*/  USHF.L.U32 UR4, UR4, 0x1, URZ ;  /* 0x0000000104047899 */ /* 0x000fe2000800063f */
[----:B------:R-:W2:Y:S11]  /*05e0*/  FENCE.VIEW.ASYNC.S ;  /* 0x00000000000073c6 */ /* 0x000eb60000000000 */
[----:B--2---:R2:W1:Y:S01]  /*05f0*/  SYNCS.EXCH.64 URZ, [UR6+0x36870], UR4 ;  /* 0x03687004063f75b2 */ /* 0x0044620008000100 */
[----:B------:R2:W1:Y:S01]  /*0600*/  SYNCS.EXCH.64 URZ, [UR6+0x36880], UR4 ;  /* 0x03688004063f75b2 */ /* 0x0004620008000100 */
[----:B------:R2:W1:Y:S01]  /*0610*/  SYNCS.EXCH.64 URZ, [UR6+0x36878], UR4 ;  /* 0x03687804063f75b2 */ /* 0x0004620008000100 */
[----:B------:R2:W1:Y:S01]  /*0620*/  SYNCS.EXCH.64 URZ, [UR6+0x36888], UR4 ;  /* 0x03688804063f75b2 */ /* 0x0004620008000100 */
[----:B------:R-:W-:Y:S01]  /*0630*/  NOP ;  /* 0x0000000000007918 */ /* 0x000fe20000000000 */
.L_x_1851:
        /* <DEDUP_REMOVED lines=22> */
.L_x_1852:
        /* <DEDUP_REMOVED lines=22> */
.L_x_1853:
[----:B-1----:R-:W-:Y:S01]  /*0900*/  ISETP.NE.AND P0, PT, R2, RZ, PT ;  /* 0x000000ff0200720c */ /* 0x002fe20003f05270 */
[----:B------:R-:W-:Y:S01]  /*0910*/  IMAD.MOV.U32 R2, RZ, RZ, 0x1 ;  /* 0x00000001ff027424 */ /* 0x000fe200078e00ff */
[----:B------:R-:W-:-:S04]  /*0920*/  NOP ;  /* 0x0000000000007918 */ /* 0x000fc80000000000 */
[----:B------:R-:W-:-:S05]  /*0930*/  SEL R2, R2, 0x2, !P0 ;  /* 0x0000000202027807 */ /* 0x000fca0004000000 */
[----:B------:R1:W-:Y:S01]  /*0940*/  STL [R1+0x8], R2 ;  /* 0x0000080201007387 */ /* 0x0003e20000100800 */
[----:B---34-:R-:W-:Y:S06]  /*0950*/  BAR.SYNC.DEFER_BLOCKING 0x0 ;  /* 0x0000000000007b1d */ /* 0x018fec0000010000 */
[----:B------:R-:W-:Y:S05]  /*0960*/  @!P0 BRA `(.L_x_1854) ;  /* 0x000000fc00a88947 */ /* 0x000fea0003800000 */
.L_x_1855:
[----:B------:R-:W-:-:S08]  /*0970*/  NOP ;  /* 0x0000000000007918 */ /* 0x000fd00000000000 */
[----:B------:R-:W3:Y:S02]  /*0980*/  USETMAXREG.TRY_ALLOC.CTAPOOL UP0, 0xf0 ;  /* 0x000000f0000079c8 */ /* 0x000ee40008000600 */
[----:B---3--:R-:W-:-:S13]  /*0990*/  PLOP3.LUT P0, PT, PT, PT, UP0, 0x80, 0x0 ;  /* 0x000000000000781c */ /* 0x008fda0003f0f008 */
[----:B------:R-:W-:Y:S05]  /*09a0*/  @!P0 BRA `(.L_x_1855) ;  /* 0xfffffffc00f08947 */ /* 0x000fea000383ffff */
[----:B--2---:R-:W2:Y:S08]  /*09b0*/  S2UR UR7, SR_CTAID.X ;  /* 0x00000000000779c3 */ /* 0x004eb00000002500 */
[----:B------:R-:W-:Y:S08]  /*09c0*/  BAR.ARV 0x4, 0x120 ;  /* 0x0104800000007b1d */ /* 0x000ff00000002000 */
[----:B------:R-:W2:Y:S08]  /*09d0*/  LDC R0, c[0x0][0xda8] ;  /* 0x00036a00ff007b82 */ /* 0x000eb00000000800 */
[----:B------:R-:W-:Y:S06]  /*09e0*/  BAR.ARV 0x8, 0x120 ;  /* 0x0204800000007b1d */ /* 0x000fec0000002000 */
        /* <DEDUP_REMOVED lines=8> */
[----:B------:R-:W-:-:S05]  /*0a70*/  LOP3.LUT R212, R2, 0xffffff80, RZ, 0xc0, !PT ;  /* 0xffffff8002d47812 */ /* 0x000fca00078ec0ff */
[----:B------:R-:W-:Y:S01]  /*0a80*/  IMAD.IADD R212, R215, 0x1, -R212 ;  /* 0x00000001d7d47824 */ /* 0x000fe200078e0ad4 */
[----:B------:R-:W1:Y:S01]  /*0a90*/  S2UR UR6, SR_SWINHI ;  /* 0x00000000000679c3 */ /* 0x000e620000002f00 */
[----:B------:R-:W-:-:S03]  /*0aa0*/  LEA.HI R3, R0, R215, RZ, 0x4 ;  /* 0x000000d700037211 */ /* 0x000fc600078f20ff */
[----:B------:R-:W-:Y:S02]  /*0ab0*/  SHF.R.S32.HI R7, RZ, 0x1f, R212 ;  /* 0x0000001fff077819 */ /* 0x000fe400000114d4 */
[----:B------:R-:W-:Y:S02]  /*0ac0*/  SHF.R.S32.HI R6, RZ, 0x4, R3 ;  /* 0x00000004ff067819 */ /* 0x000fe40000011403 */
[----:B------:R-:W-:Y:S02]  /*0ad0*/  LEA.HI R8, R7, R212, RZ, 0x2 ;  /* 0x000000d407087211 */ /* 0x000fe400078f10ff */
[----:B------:R-:W-:Y:S02]  /*0ae0*/  LOP3.LUT R4, R3, 0x3fffff0, RZ, 0xc0, !PT ;  /* 0x03fffff003047812 */ /* 0x000fe400078ec0ff */
[--C-:B------:R-:W-:Y:S02]  /*0af0*/  SHF.R.S32.HI R9, RZ, 0x2, R8.reuse ;  /* 0x00000002ff097819 */ /* 0x100fe40000011408 */
[----:B------:R-:W-:-:S02]  /*0b00*/  SHF.R.S32.HI R10, RZ, 0x1f, R8 ;  /* 0x0000001fff0a7819 */ /* 0x000fc40000011408 */
[----:B------:R-:W-:Y:S02]  /*0b10*/  SHF.R.S32.HI R213, RZ, 0x7, R2 ;  /* 0x00000007ffd57819 */ /* 0x000fe40000011402 */
[----:B------:R-:W-:Y:S02]  /*0b20*/  LEA.HI R5, R3, R6, RZ, 0x1 ;  /* 0x0000000603057211 */ /* 0x000fe400078f08ff */
[----:B------:R-:W-:Y:S01]  /*0b30*/  LEA.HI R214, R0, R215, RZ, 0x5 ;  /* 0x000000d700d67211 */ /* 0x000fe200078f28ff */
[----:B------:R-:W-:Y:S01]  /*0b40*/  IMAD.IADD R3, R215, 0x1, -R4 ;  /* 0x00000001d7037824 */ /* 0x000fe200078e0a04 */
[----:B------:R-:W-:Y:S02]  /*0b50*/  LEA.HI R10, R10, R9, RZ, 0x3 ;  /* 0x000000090a0a7211 */ /* 0x000fe400078f18ff */
[----:B------:R-:W-:Y:S02]  /*0b60*/  LEA.HI R2, R2, R213, RZ, 0x1 ;  /* 0x000000d502027211 */ /* 0x000fe400078f08ff */
[----:B------:R-:W-:-:S02]  /*0b70*/  LOP3.LUT R5, R5, 0x1ffffffe, RZ, 0xc0, !PT ;  /* 0x1ffffffe05057812 */ /* 0x000fc400078ec0ff */
[----:B------:R-:W-:Y:S01]  /*0b80*/  SHF.R.S32.HI R214, RZ, 0x5, R214 ;  /* 0x00000005ffd67819 */ /* 0x000fe200000114d6 */
[----:B------:R-:W-:Y:S01]  /*0b90*/  UMOV UR4, 0x400 ;  /* 0x0000040000047882 */ /* 0x000fe20000000000 */
[----:B------:R-:W-:Y:S02]  /*0ba0*/  LOP3.LUT R10, R10, 0xfffffff8, RZ, 0xc0, !PT ;  /* 0xfffffff80a0a7812 */ /* 0x000fe400078ec0ff */
[----:B------:R-:W-:Y:S01]  /*0bb0*/  LOP3.LUT R2, R2, 0x3fffffe, RZ, 0xc0, !PT ;  /* 0x03fffffe02027812 */ /* 0x000fe200078ec0ff */
[----:B---3--:R-:W-:Y:S01]  /*0bc0*/  ULEA UR8, UR5, UR4, 0x18 ;  /* 0x0000000405087291 */ /* 0x008fe2000f8ec03f */
[----:B------:R-:W-:Y:S01]  /*0bd0*/  LEA R4, R214, R3, 0x4 ;  /* 0x00000003d6047211 */ /* 0x000fe200078e20ff */
[----:B------:R-:W-:Y:S01]  /*0be0*/  IMAD.IADD R5, R6, 0x1, -R5 ;  /* 0x0000000106057824 */ /* 0x000fe200078e0a05 */
[----:B------:R-:W-:Y:S02]  /*0bf0*/  LEA.HI R7, R7, R212, RZ, 0x5 ;  /* 0x000000d407077211 */ /* 0x000fe400078f28ff */
[----:B------:R-:W-:Y:S01]  /*0c00*/  LEA.HI R0, R0, R215, RZ, 0x3 ;  /* 0x000000d700007211 */ /* 0x000fe200078f18ff */
[----:B------:R-:W-:Y:S01]  /*0c10*/  IMAD.IADD R10, R9, 0x1, -R10 ;  /* 0x00000001090a7824 */ /* 0x000fe200078e0a0a */
[----:B------:R-:W-:Y:S01]  /*0c20*/  SHF.R.S32.HI R7, RZ, 0x5, R7 ;  /* 0x00000005ff077819 */ /* 0x000fe20000011407 */
[----:B------:R-:W-:Y:S01]  /*0c30*/  IMAD.IADD R206, R213, 0x1, -R2 ;  /* 0x00000001d5ce7824 */ /* 0x000fe200078e0a02 */
[----:B------:R-:W-:Y:S01]  /*0c40*/  LOP3.LUT R2, R0, 0x1ffffff8, RZ, 0xc0, !PT ;  /* 0x1ffffff800027812 */ /* 0x000fe200078ec0ff */
[----:B------:R-:W-:Y:S01]  /*0c50*/  IMAD R3, R4, 0x8, R5 ;  /* 0x0000000804037824 */ /* 0x000fe200078e0205 */
[----:B------:R-:W-:Y:S01]  /*0c60*/  UMOV UR4, UR8 ;  /* 0x0000000800047c82 */ /* 0x000fe20008000000 */
[----:B-1----:R-:W-:Y:S01]  /*0c70*/  UMOV UR5, UR6 ;  /* 0x0000000600057c82 */ /* 0x002fe20008000000 */
[----:B------:R-:W-:Y:S01]  /*0c80*/  LEA R7, R7, R10, 0x4 ;  /* 0x0000000a07077211 */ /* 0x000fe200078e20ff */
[----:B------:R-:W-:Y:S01]  /*0c90*/  IMAD.U32 R18, RZ, RZ, UR4 ;  /* 0x00000004ff127e24 */ /* 0x000fe2000f8e00ff */
[----:B------:R-:W-:Y:S01]  /*0ca0*/  LOP3.LUT R205, R8, 0x7ffffffc, RZ, 0xc0, !PT ;  /* 0x7ffffffc08cd7812 */ /* 0x000fe200078ec0ff */
[----:B------:R-:W-:-:S02]  /*0cb0*/  IMAD.U32 R19, RZ, RZ, UR5 ;  /* 0x00000005ff137e24 */ /* 0x000fc4000f8e00ff */
[----:B------:R-:W-:Y:S02]  /*0cc0*/  IMAD.SHL.U32 R3, R3, 0x8, RZ ;  /* 0x0000000803037824 */ /* 0x000fe400078e00ff */
[----:B------:R-:W-:Y:S01]  /*0cd0*/  IMAD.IADD R2, R215, 0x1, -R2 ;  /* 0x00000001d7027824 */ /* 0x000fe200078e0a02 */
[----:B------:R-:W-:Y:S01]  /*0ce0*/  UMOV UR5, URZ ;  /* 0x0000003f00057c82 */ /* 0x000fe20008000000 */
[----:B------:R-:W-:Y:S01]  /*0cf0*/  IMAD.U32 R16, RZ, RZ, UR8 ;  /* 0x00000008ff107e24 */ /* 0x000fe2000f8e00ff */
[----:B------:R-:W-:Y:S01]  /*0d00*/  SHF.R.S32.HI R208, RZ, 0x3, R0 ;  /* 0x00000003ffd07819 */ /* 0x000fe20000011400 */
[----:B------:R-:W-:Y:S01]  /*0d10*/  IMAD.WIDE R18, R3, 0x2, R18 ;  /* 0x0000000203127825 */ /* 0x000fe200078e0212 */
[----:B------:R-:W-:-:S03]  /*0d20*/  MOV R17, UR5 ;  /* 0x0000000500117c02 */ /* 0x000fc60008000f00 */
[----:B------:R-:W-:Y:S02]  /*0d30*/  IMAD R206, R206, 0x40, R7 ;  /* 0x00000040cece7824 */ /* 0x000fe400078e0207 */
[----:B------:R-:W-:Y:S02]  /*0d40*/  IMAD.MOV.U32 R210, RZ, RZ, RZ ;  /* 0x000000ffffd27224 */ /* 0x000fe400078e00ff */
[----:B------:R-:W-:Y:S02]  /*0d50*/  IMAD.SHL.U32 R22, R2, 0x8, RZ ;  /* 0x0000000802167824 */ /* 0x000fe400078e00ff */
[----:B------:R-:W-:Y:S01]  /*0d60*/  IMAD.IADD R205, R212, 0x1, -R205 ;  /* 0x00000001d4cd7824 */ /* 0x000fe200078e0acd */
[----:B------:R-:W-:Y:S01]  /*0d70*/  UMOV UR4, UR7 ;  /* 0x0000000700047c82 */ /* 0x000fe20008000000 */
[----:B------:R-:W-:Y:S01]  /*0d80*/  UMOV UR46, URZ ;  /* 0x0000003f002e7c82 */ /* 0x000fe20008000000 */
[----:B--2---:R-:W-:-:S07]  /*0d90*/  LOP3.LUT R204, R11, 0x1, RZ, 0xfc, !PT ;  /* 0x000000010bcc7812 */ /* 0x004fce00078efcff */
.L_x_1902:
        /* <DEDUP_REMOVED lines=21> */
.L_x_1856:
        /* <DEDUP_REMOVED lines=8> */
.L_x_1857:
[----:B------:R-:W-:Y:S01]  /*0f70*/  R2UR UR5, R207 ;  /* 0x00000000cf0572ca */ /* 0x000fe200000e0000 */
[----:B------:R-:W1:Y:S01]  /*0f80*/  LDC R0, c[0x0][0x288] ;  /* 0x0000a200ff007b82 */ /* 0x000e620000000800 */
[----:B------:R-:W-:Y:S01]  /*0f90*/  ULDC UR6, c[0x0][0xdac] ;  /* 0x00036b0000067ab9 */ /* 0x000fe20000000800 */
[----:B------:R-:W-:Y:S01]  /*0fa0*/  ULDC.64 UR10, c[0x0][0x3f8] ;  /* 0x0000fe00000a7ab9 */ /* 0x000fe20000000a00 */
[----:B------:R-:W-:Y:S01]  /*0fb0*/  MOV R4, RZ ;  /* 0x000000ff00047202 */ /* 0x000fe20000000f00 */
[----:B------:R-:W-:Y:S01]  /*0fc0*/  UISETP.NE.U32.AND UP0, UPT, UR10, URZ, UPT ;  /* 0x0000003f0a00728c */ /* 0x000fe2000bf05070 */
[----:B------:R-:W-:Y:S01]  /*0fd0*/  IMAD.MOV.U32 R2, RZ, RZ, RZ ;  /* 0x000000ffff027224 */ /* 0x000fe200078e00ff */
[----:B------:R-:W-:Y:S01]  /*0fe0*/  ULDC UR43, c[0x0][0xdb8] ;  /* 0x00036e00002b7ab9 */ /* 0x000fe20000000800 */
[----:B------:R-:W-:Y:S01]  /*0ff0*/  UIADD3 UR4, UR7, -UR4, URZ ;  /* 0x8000000407047290 */ /* 0x000fe2000fffe03f */
[----:B------:R-:W2:Y:S01]  /*1000*/  LDC R82, c[0x0][0x2e0] ;  /* 0x0000b800ff527b82 */ /* 0x000ea20000000800 */
[----:B------:R-:W-:Y:S01]  /*1010*/  UISETP.NE.AND.EX UP0, UPT, UR11, URZ, UPT, UP0 ;  /* 0x0000003f0b00728c */ /* 0x000fe2000bf05300 */
[----:B------:R-:W-:-:S02]  /*1020*/  PLOP3.LUT P0, PT, PT, PT, PT, 0x80, 0x0 ;  /* 0x000000000000781c */ /* 0x000fc40003f0f070 */
[----:B------:R-:W-:Y:S01]  /*1030*/  CS2R R118, SRZ ;  /* 0x0000000000767805 */ /* 0x000fe2000001ff00 */
[----:B------:R-:W-:Y:S01]  /*1040*/  ULOP3.LUT UR5, URZ, UR5, URZ, 0x33, !UPT ;  /* 0x000000053f057292 */ /* 0x000fe2000f8e333f */
[----:B------:R-:W-:Y:S02]  /*1050*/  CS2R R116, SRZ ;  /* 0x0000000000747805 */ /* 0x000fe4000001ff00 */
[----:B------:R-:W-:Y:S02]  /*1060*/  CS2R R114, SRZ ;  /* 0x0000000000727805 */ /* 0x000fe4000001ff00 */
[----:B------:R-:W-:Y:S01]  /*1070*/  CS2R R112, SRZ ;  /* 0x0000000000707805 */ /* 0x000fe2000001ff00 */
[----:B------:R-:W-:Y:S01]  /*1080*/  UIADD3 UR5, UR5, UR6, URZ ;  /* 0x0000000605057290 */ /* 0x000fe2000fffe03f */
[----:B------:R-:W-:Y:S02]  /*1090*/  CS2R R110, SRZ ;  /* 0x00000000006e7805 */ /* 0x000fe4000001ff00 */
[----:B------:R-:W-:Y:S01]  /*10a0*/  CS2R R108, SRZ ;  /* 0x00000000006c7805 */ /* 0x000fe2000001ff00 */
[----:B------:R-:W-:Y:S01]  /*10b0*/  ULDC UR6, c[0x0][0x404] ;  /* 0x0001010000067ab9 */ /* 0x000fe20000000800 */
[----:B------:R-:W-:Y:S01]  /*10c0*/  USHF.L.U32 UR42, UR5, 0x7, URZ ;  /* 0x00000007052a7899 */ /* 0x000fe2000800063f */
[----:B------:R-:W-:Y:S01]  /*10d0*/  CS2R R106, SRZ ;  /* 0x00000000006a7805 */ /* 0x000fe2000001ff00 */
[----:B------:R-:W-:Y:S01]  /*10e0*/  USEL UR5, UR6, 0x1, UP0 ;  /* 0x0000000106057887 */ /* 0x000fe20008000000 */
[----:B------:R-:W-:Y:S01]  /*10f0*/  CS2R R104, SRZ ;  /* 0x0000000000687805 */ /* 0x000fe2000001ff00 */
[----:B------:R-:W-:Y:S01]  /*1100*/  UISETP.NE.AND UP0, UPT, UR43, 0x1, UPT ;  /* 0x000000012b00788c */ /* 0x000fe2000bf05270 */
[----:B------:R-:W-:Y:S01]  /*1110*/  CS2R R102, SRZ ;  /* 0x0000000000667805 */ /* 0x000fe2000001ff00 */
[----:B------:R-:W-:Y:S01]  /*1120*/  IMAD.U32 R211, RZ, RZ, UR42 ;  /* 0x0000002affd37e24 */ /* 0x000fe2000f8e00ff */
[----:B------:R-:W-:-:S02]  /*1130*/  CS2R R100, SRZ ;  /* 0x0000000000647805 */ /* 0x000fc4000001ff00 */
[----:B------:R-:W-:Y:S02]  /*1140*/  CS2R R98, SRZ ;  /* 0x0000000000627805 */ /* 0x000fe4000001ff00 */
[----:B------:R-:W-:Y:S02]  /*1150*/  CS2R R96, SRZ ;  /* 0x0000000000607805 */ /* 0x000fe4000001ff00 */
[----:B------:R-:W-:Y:S02]  /*1160*/  CS2R R94, SRZ ;  /* 0x00000000005e7805 */ /* 0x000fe4000001ff00 */
[----:B-1----:R-:W-:Y:S01]  /*1170*/  IADD3 R5, R211, 0xef, -R0 ;  /* 0x000000efd3057810 */ /* 0x002fe20007ffe800 */
[----:B--2---:R-:W-:Y:S01]  /*1180*/  IMAD R82, R82, UR5, RZ ;  /* 0x0000000552527c24 */ /* 0x004fe2000f8e02ff */
[----:B------:R-:W-:Y:S01]  /*1190*/  ULDC UR5, c[0x0][0xdc4] ;  /* 0x0003710000057ab9 */ /* 0x000fe20000000800 */
[----:B------:R-:W-:Y:S01]  /*11a0*/  CS2R R92, SRZ ;  /* 0x00000000005c7805 */ /* 0x000fe2000001ff00 */
[----:B------:R-:W-:Y:S01]  /*11b0*/  UIMAD UR8, UR8, UR5, UR4 ;  /* 0x00000005080872a4 */ /* 0x000fe2000f8e0204 */
[C---:B------:R-:W-:Y:S01]  /*11c0*/  VIADD R3, R82.reuse, 0x6f ;  /* 0x0000006f52037836 */ /* 0x040fe20000000000 */
[----:B------:R-:W-:Y:S01]  /*11d0*/  @UP0 ULDC UR6, c[0x0][0xdc0] ;  /* 0x0003700000060ab9 */ /* 0x000fe20000000800 */
[----:B------:R-:W-:Y:S01]  /*11e0*/  IMAD.IADD R5, R82, 0x1, R5 ;  /* 0x0000000152057824 */ /* 0x000fe200078e0205 */
[----:B------:R-:W-:Y:S01]  /*11f0*/  @UP0 ULDC UR4, c[0x0][0xdbc] ;  /* 0x00036f0000040ab9 */ /* 0x000fe20000000800 */
[----:B------:R-:W-:Y:S01]  /*1200*/  IMAD.HI R2, R3, -0x6db6db6d, R2 ;  /* 0x9249249303027827 */ /* 0x000fe200078e0202 */
[----:B------:R-:W-:Y:S01]  /*1210*/  UIMAD.WIDE.U32 UR4, UR8, UR4, URZ ;  /* 0x00000004080472a5 */ /* 0x000fe2000f8e003f */
[----:B------:R-:W-:Y:S01]  /*1220*/  CS2R R90, SRZ ;  /* 0x00000000005a7805 */ /* 0x000fe2000001ff00 */
[----:B------:R-:W-:Y:S01]  /*1230*/  UMOV UR44, UR8 ;  /* 0x00000008002c7c82 */ /* 0x000fe20008000000 */
[----:B------:R-:W-:Y:S01]  /*1240*/  IMAD.HI R4, R5, -0x6db6db6d, R4 ;  /* 0x9249249305047827 */ /* 0x000fe200078e0204 */
[----:B------:R-:W-:Y:S01]  /*1250*/  SHF.R.U32.HI R3, RZ, 0x1f, R2 ;  /* 0x0000001fff037819 */ /* 0x000fe20000011602 */
[----:B------:R-:W-:Y:S01]  /*1260*/  @UP0 USHF.R.U32.HI UR44, URZ, UR6, UR5 ;  /* 0x000000063f2c0299 */ /* 0x000fe20008011605 */
[----:B------:R-:W-:-:S02]  /*1270*/  CS2R R88, SRZ ;  /* 0x0000000000587805 */ /* 0x000fc4000001ff00 */
[----:B------:R-:W-:Y:S02]  /*1280*/  CS2R R86, SRZ ;  /* 0x0000000000567805 */ /* 0x000fe4000001ff00 */
[----:B------:R-:W-:Y:S01]  /*1290*/  SHF.R.U32.HI R5, RZ, 0x1f, R4 ;  /* 0x0000001fff057819 */ /* 0x000fe20000011604 */
[----:B------:R-:W-:Y:S01]  /*12a0*/  UIADD3 UR4, -UR44, URZ, URZ ;  /* 0x0000003f2c047290 */ /* 0x000fe2000fffe13f */
[----:B------:R-:W-:Y:S01]  /*12b0*/  LEA.HI.SX32 R3, R2, R3, 0x1a ;  /* 0x0000000302037211 */ /* 0x000fe200078fd2ff */
[----:B------:R-:W-:Y:S01]  /*12c0*/  IMAD.MOV.U32 R2, RZ, RZ, RZ ;  /* 0x000000ffff027224 */ /* 0x000fe200078e00ff */
[----:B------:R-:W-:Y:S01]  /*12d0*/  LEA.HI.SX32 R4, R4, R5, 0x1a ;  /* 0x0000000504047211 */ /* 0x000fe200078fd2ff */
[----:B------:R-:W-:Y:S01]  /*12e0*/  UIMAD UR43, UR43, UR4, UR8 ;  /* 0x000000042b2b72a4 */ /* 0x000fe2000f8e0208 */
[----:B------:R-:W-:Y:S02]  /*12f0*/  CS2R R84, SRZ ;  /* 0x0000000000547805 */ /* 0x000fe4000001ff00 */
[----:B------:R-:W-:-:S02]  /*1300*/  CS2R R38, SRZ ;  /* 0x0000000000267805 */ /* 0x000fc4000001ff00 */
[----:B------:R-:W-:Y:S01]  /*1310*/  VIMNMX R83, R3, R4, PT ;  /* 0x0000000403537248 */ /* 0x000fe20003fe0100 */
[----:B------:R-:W-:Y:S01]  /*1320*/  IMAD.MOV.U32 R3, RZ, RZ, RZ ;  /* 0x000000ffff037224 */ /* 0x000fe200078e00ff */
[----:B------:R-:W-:Y:S02]  /*1330*/  CS2R R80, SRZ ;  /* 0x0000000000507805 */ /* 0x000fe4000001ff00 */
[----:B------:R-:W-:Y:S02]  /*1340*/  CS2R R78, SRZ ;  /* 0x00000000004e7805 */ /* 0x000fe4000001ff00 */
[----:B------:R-:W-:Y:S02]  /*1350*/  ISETP.GE.AND P1, PT, R83, 0x1, PT ;  /* 0x000000015300780c */ /* 0x000fe40003f26270 */
        /* <DEDUP_REMOVED lines=20> */
[----:B------:R-:W-:-:S02]  /*14a0*/  CS2R R120, SRZ ;  /* 0x0000000000787805 */ /* 0x000fc4000001ff00 */
[----:B------:R-:W-:Y:S01]  /*14b0*/  CS2R R36, SRZ ;  /* 0x0000000000247805 */ /* 0x000fe2000001ff00 */
[----:B------:R-:W-:Y:S01]  /*14c0*/  IMAD.MOV.U32 R124, RZ, RZ, RZ ;  /* 0x000000ffff7c7224 */ /* 0x000fe200078e00ff */
[----:B------:R-:W-:Y:S02]  /*14d0*/  CS2R R30, SRZ ;  /* 0x00000000001e7805 */ /* 0x000fe4000001ff00 */
[----:B------:R-:W-:Y:S01]  /*14e0*/  CS2R R32, SRZ ;  /* 0x0000000000207805 */ /* 0x000fe2000001ff00 */
[----:B------:R-:W-:Y:S01]  /*14f0*/  IMAD.MOV.U32 R0, RZ, RZ, RZ ;  /* 0x000000ffff007224 */ /* 0x000fe200078e00ff */
[----:B------:R-:W-:Y:S01]  /*1500*/  CS2R R6, SRZ ;  /* 0x0000000000067805 */ /* 0x000fe2000001ff00 */
[----:B------:R-:W-:Y:S01]  /*1510*/  IMAD.MOV.U32 R27, RZ, RZ, RZ ;  /* 0x000000ffff1b7224 */ /* 0x000fe200078e00ff */
[----:B------:R-:W-:Y:S01]  /*1520*/  MOV R29, RZ ;  /* 0x000000ff001d7202 */ /* 0x000fe20000000f00 */
[----:B------:R-:W-:Y:S01]  /*1530*/  IMAD.MOV.U32 R25, RZ, RZ, RZ ;  /* 0x000000ffff197224 */ /* 0x000fe200078e00ff */
[----:B------:R-:W-:Y:S06]  /*1540*/  @!P1 BRA `(.L_x_1858) ;  /* 0x000000d800fc9947 */ /* 0x000fec0003800000 */
[----:B------:R-:W1:Y:S01]  /*1550*/  SHFL.IDX PT, R0, R213, RZ, 0x1f ;  /* 0x00001fffd5007589 */ /* 0x000e6200000e0000 */
[----:B------:R-:W-:-:S13]  /*1560*/  R2UR UR6, R16 ;  /* 0x00000000100672ca */ /* 0x000fda00000e0000 */
[----:B------:R-:W-:-:S04]  /*1570*/  UIADD3 UR6, UR6, 0x15400, URZ ;  /* 0x0001540006067890 */ /* 0x000fc8000fffe03f */
[----:B------:R-:W-:Y:S01]  /*1580*/  ULOP3.LUT UP0, URZ, UR6, 0x9f, URZ, 0xc0, !UPT ;  /* 0x0000009f063f7892 */ /* 0x000fe2000f80c03f */
[----:B-1----:R-:W-:-:S05]  /*1590*/  R2UR UR4, R0 ;  /* 0x00000000000472ca */ /* 0x002fca00000e0000 */
[----:B------:R-:W-:-:S08]  /*15a0*/  PLOP3.LUT P0, PT, PT, PT, UP0, 0x80, 0x0 ;  /* 0x000000000000781c */ /* 0x000fd00003f0f008 */
        /* <DEDUP_REMOVED lines=23> */
.L_x_1859:
[----:B------:R-:W-:Y:S02]  /*1720*/  LEA.HI R0, R210, R210, RZ, 0x1 ;  /* 0x000000d2d2007211 */ /* 0x000fe400078f08ff */
[----:B------:R-:W-:Y:S02]  /*1730*/  R2UR UR4, R16 ;  /* 0x00000000100472ca */ /* 0x000fe400000e0000 */
[----:B------:R-:W-:Y:S02]  /*1740*/  LOP3.LUT R3, R0, 0xfffffffe, RZ, 0xc0, !PT ;  /* 0xfffffffe00037812 */ /* 0x000fe400078ec0ff */
[----:B------:R-:W-:-:S03]  /*1750*/  ISETP.NE.AND P0, PT, R204, 0x3, PT ;  /* 0x00000003cc00780c */ /* 0x000fc60003f05270 */
[----:B------:R-:W-:-:S05]  /*1760*/  IMAD.IADD R0, R210, 0x1, -R3 ;  /* 0x00000001d2007824 */ /* 0x000fca00078e0a03 */
[----:B------:R-:W-:-:S04]  /*1770*/  SHF.L.U32 R0, R0, 0x1f, RZ ;  /* 0x0000001f00007819 */ /* 0x000fc800000006ff */
[----:B------:R-:W1:Y:S02]  /*1780*/  SYNCS.PHASECHK.TRANS64.TRYWAIT P1, [UR4+0x36800], R0 ;  /* 0x03680000ff0075a7 */ /* 0x000e640008020144 */
[----:B-1----:R-:W-:Y:S05]  /*1790*/  @!P1 BRA `(.L_x_1860) ;  /* 0x0000012000b89947 */ /* 0x002fea0003800000 */
.L_x_1961:
[----:B------:R-:W-:Y:S05]  /*17a0*/  @!P0 BRA `(.L_x_1861) ;  /* 0x0000000000048947 */ /* 0x000fea0003800000 */
[----:B------:R-:W-:Y:S01]  /*17b0*/  BPT.TRAP 0x1 ;  /* 0x000000040000795c */ /* 0x000fe20000300000 */
.L_x_1861:
[----:B------:R-:W-:Y:S01]  /*17c0*/  R2UR UR5, R17 ;  /* 0x00000000110572ca */ /* 0x000fe200000e0000 */
[----:B------:R-:W-:Y:S01]  /*17d0*/  IMAD.U32 R2, RZ, RZ, UR46 ;  /* 0x0000002eff027e24 */ /* 0x000fe2000f8e00ff */
[----:B------:R-:W-:-:S11]  /*17e0*/  R2UR UR4, R16 ;  /* 0x00000000100472ca */ /* 0x000fd600000e0000 */
[----:B-1----:R-:W-:Y:S02]  /*17f0*/  IMAD.U32 R3, RZ, RZ, UR5 ;  /* 0x00000005ff037e24 */ /* 0x002fe4000f8e00ff */
[----:B------:R-:W-:-:S03]  /*1800*/  LEA R2, R2, UR4, 0x3 ;  /* 0x0000000402027c11 */ /* 0x000fc6000f8e18ff */
[----:B------:R-:W-:-:S04]  /*1810*/  SHF.L.U32 R3, R3, 0x1f, RZ ;  /* 0x0000001f03037819 */ /* 0x000fc800000006ff */
[----:B------:R1:W2:Y:S01]  /*1820*/  SYNCS.PHASECHK.TRANS64.TRYWAIT P2, [R2+URZ+0x36830], R3 ;  /* 0x03683003020075a7 */ /* 0x0002a2000804017f */
[----:B------:R-:W-:Y:S05]  /*1830*/  @!P0 BRA `(.L_x_1862) ;  /* 0x0000000000048947 */ /* 0x000fea0003800000 */
[----:B------:R-:W-:Y:S01]  /*1840*/  BPT.TRAP 0x1 ;  /* 0x000000040000795c */ /* 0x000fe20000300000 */
.L_x_1862:
[----:B------:R-:W3:Y:S01]  /*1850*/  S2R R0, SR_TID.X ;  /* 0x0000000000007919 */ /* 0x000ee20000002100 */
[----:B------:R-:W-:Y:S02]  /*1860*/  MOV R119, RZ ;  /* 0x000000ff00777202 */ /* 0x000fe40000000f00 */
[----:B---3--:R-:W-:Y:S01]  /*1870*/  LOP3.LUT P1, RZ, R0, 0x7f, RZ, 0xc0, !PT ;  /* 0x0000007f00ff7812 */ /* 0x008fe2000782c0ff */
[----:B--2---:R-:W-:-:S12]  /*1880*/  @P2 BRA `(.L_x_1863) ;  /* 0x0000000000082947 */ /* 0x004fd80003800000 */
[----:B------:R-:W2:Y:S02]  /*1890*/  SYNCS.PHASECHK.TRANS64.TRYWAIT P2, [R2+URZ+0x36830], R3 ;  /* 0x03683003020075a7 */ /* 0x000ea4000804017f */
[----:B--2---:R-:W-:Y:S05]  /*18a0*/  @!P2 BRA `(.L_x_1864) ;  /* 0x000001200090a947 */ /* 0x004fea0003800000 */
.L_x_1863:
        /* <DEDUP_REMOVED lines=12> */
[----:B------:R-:W-:Y:S01]  /*1970*/  UMOV UR27, 0x40000040 ;  /* 0x40000040001b7882 */ /* 0x000fe20000000000 */
[----:B------:R-:W-:Y:S01]  /*1980*/  UMOV UR31, 0x40000040 ;  /* 0x40000040001f7882 */ /* 0x000fe20000000000 */
[----:B------:R-:W-:Y:S01]  /*1990*/  UIADD3 UR4, UR4, 0x21400, URZ ;  /* 0x0002140004047890 */ /* 0x000fe2000fffe03f */
[----:B------:R-:W-:Y:S01]  /*19a0*/  MOV R0, UR43 ;  /* 0x0000002b00007c02 */ /* 0x000fe20008000f00 */
[----:B------:R-:W-:Y:S01]  /*19b0*/  UMOV UR35, 0x40000040 ;  /* 0x4000004000237882 */ /* 0x000fe20000000000 */
[----:B------:R-:W-:Y:S01]  /*19c0*/  UMOV UR39, 0x40000040 ;  /* 0x4000004000277882 */ /* 0x000fe20000000000 */
[----:B------:R-:W-:Y:S01]  /*19d0*/  USHF.R.U32.HI UR4, URZ, 0x4, UR4 ;  /* 0x000000043f047899 */ /* 0x000fe20008011604 */
[----:B-12---:R-:W-:Y:S01]  /*19e0*/  MOV R3, UR42 ;  /* 0x0000002a00037c02 */ /* 0x006fe20008000f00 */
[----:B------:R-:W-:Y:S01]  /*19f0*/  UMOV UR51, 0x40000040 ;  /* 0x4000004000337882 */ /* 0x000fe20000000000 */
[----:B------:R-:W-:Y:S01]  /*1a00*/  UMOV UR55, 0x40000040 ;  /* 0x4000004000377882 */ /* 0x000fe20000000000 */
[----:B------:R-:W-:Y:S01]  /*1a10*/  ULOP3.LUT UR4, UR4, 0x3fff, URZ, 0xc0, !UPT ;  /* 0x00003fff04047892 */ /* 0x000fe2000f8ec03f */
[----:B------:R-:W-:Y:S01]  /*1a20*/  @!P1 IADD3 R2, R2, 0x36840, RZ ;  /* 0x0003684002029810 */ /* 0x000fe20007ffe0ff */
[----:B------:R-:W-:Y:S01]  /*1a30*/  UMOV UR59, 0x40000040 ;  /* 0x40000040003b7882 */ /* 0x000fe20000000000 */
[----:B------:R-:W-:Y:S01]  /*1a40*/  UMOV UR43, 0x40000040 ;  /* 0x40000040002b7882 */ /* 0x000fe20000000000 */
[----:B------:R-:W-:Y:S01]  /*1a50*/  ULOP3.LUT UR40, UR4, 0x10000, URZ, 0xfc, !UPT ;  /* 0x0001000004287892 */ /* 0x000fe2000f8efc3f */
[----:B------:R-:W-:Y:S01]  /*1a60*/  @!P1 PRMT R2, RZ, 0x654, R2 ;  /* 0x00000654ff029816 */ /* 0x000fe20000000002 */
[----:B------:R-:W-:Y:S01]  /*1a70*/  ULOP3.LUT UR4, UR36, 0x10000, URZ, 0xfc, !UPT ;  /* 0x0001000024047892 */ /* 0x000fe2000f8efc3f */
[--C-:B------:R-:W-:Y:S01]  /*1a80*/  IMAD.MOV.U32 R118, RZ, RZ, R119.reuse ;  /* 0x000000ffff767224 */ /* 0x100fe200078e0077 */
[----:B------:R-:W-:Y:S01]  /*1a90*/  UIMAD UR6, UR46, 0xa80, UR40 ;  /* 0x00000a802e0678a4 */ /* 0x000fe2000f8e0228 */
[--C-:B------:R-:W-:Y:S01]  /*1aa0*/  IMAD.MOV.U32 R116, RZ, RZ, R119.reuse ;  /* 0x000000ffff747224 */ /* 0x100fe200078e0077 */
[----:B------:R-:W-:Y:S01]  /*1ab0*/  MOV R4, UR40 ;  /* 0x0000002800047c02 */ /* 0x000fe20008000f00 */
[--C-:B------:R-:W-:Y:S01]  /*1ac0*/  IMAD.MOV.U32 R114, RZ, RZ, R119.reuse ;  /* 0x000000ffff727224 */ /* 0x100fe200078e0077 */
[----:B------:R-:W-:Y:S01]  /*1ad0*/  UIADD3 UR10, UR6, 0x80, URZ ;  /* 0x00000080060a7890 */ /* 0x000fe2000fffe03f */
[--C-:B------:R-:W-:Y:S01]  /*1ae0*/  IMAD.MOV.U32 R112, RZ, RZ, R119.reuse ;  /* 0x000000ffff707224 */ /* 0x100fe200078e0077 */
[----:B------:R-:W-:Y:S01]  /*1af0*/  UMOV UR8, UR4 ;  /* 0x0000000400087c82 */ /* 0x000fe20008000000 */
[----:B------:R-:W-:Y:S01]  /*1b00*/  UIADD3 UR14, UR6, 0x200, URZ ;  /* 0x00000200060e7890 */ /* 0x000fe2000fffe03f */
[--C-:B------:R-:W-:Y:S01]  /*1b10*/  IMAD.MOV.U32 R110, RZ, RZ, R119.reuse ;  /* 0x000000ffff6e7224 */ /* 0x100fe200078e0077 */
[----:B------:R-:W-:Y:S01]  /*1b20*/  HGMMA.64x16x16.F32.BF16 R72, gdesc[UR4], RZ, !UPT, gsb0 ;  /* 0x00200000044879f0 */ /* 0x000fe2000c0018ff */
[----:B------:R-:W-:Y:S01]  /*1b30*/  UMOV UR12, UR4 ;  /* 0x00000004000c7c82 */ /* 0x000fe20008000000 */
[----:B------:R-:W-:Y:S01]  /*1b40*/  UIADD3 UR18, UR6, 0x280, URZ ;  /* 0x0000028006127890 */ /* 0x000fe2000fffe03f */
[-C--:B------:R-:W-:Y:S01]  /*1b50*/  MOV R108, R119.reuse ;  /* 0x00000077006c7202 */ /* 0x080fe20000000f00 */
[----:B------:R-:W-:Y:S01]  /*1b60*/  UMOV UR16, UR4 ;  /* 0x0000000400107c82 */ /* 0x000fe20008000000 */
        /* <DEDUP_REMOVED lines=46> */
[----:B------:R-:W-:Y:S02]  /*1e50*/  UIADD3 UR12, UR6, 0x2, URZ ;  /* 0x00000002060c7890 */ /* 0x000fe4000fffe03f */
[----:B------:R-:W-:Y:S01]  /*1e60*/  UIADD3 UR14, UR6, 0x202, URZ ;  /* 0x00000202060e7890 */ /* 0x000fe2000fffe03f */
[----:B------:R-:W-:Y:S01]  /*1e70*/  UMOV UR15, 0x40000040 ;  /* 0x40000040000f7882 */ /* 0x000fe20000000000 */
[----:B------:R-:W-:Y:S02]  /*1e80*/  WARPGROUP.DEPBAR.LE gsb0, 0x0 ;  /* 0x00008000000079c5 */ /* 0x000fe40000010000 */
[----:B------:R-:W-:-:S06]  /*1e90*/  WARPGROUP.ARRIVE ;  /* 0x00000000000079c5 */ /* 0x000fcc0000000000 */
[----:B------:R-:W-:Y:S01]  /*1ea0*/  HGMMA.64x16x16.F32.BF16 R32, gdesc[UR16], RZ, !UPT, gsb0 ;  /* 0x00200000102079f0 */ /* 0x000fe2000c0018ff */
[----:B------:R-:W-:Y:S01]  /*1eb0*/  UIADD3 UR18, UR6, 0x282, URZ ;  /* 0x0000028206127890 */ /* 0x000fe2000fffe03f */
[----:B------:R-:W-:Y:S01]  /*1ec0*/  UMOV UR19, 0x40000040 ;  /* 0x4000004000137882 */ /* 0x000fe20000000000 */
[----:B------:R-:W-:Y:S02]  /*1ed0*/  WARPGROUP.DEPBAR.LE gsb0, 0x0 ;  /* 0x00008000000079c5 */ /* 0x000fe40000010000 */
[----:B------:R-:W-:-:S06]  /*1ee0*/  WARPGROUP.ARRIVE ;  /* 0x00000000000079c5 */ /* 0x000fcc0000000000 */
[----:B------:R-:W-:Y:S01]  /*1ef0*/  HGMMA.64x16x16.F32.BF16 R24, gdesc[UR8], RZ, !UPT, gsb0 ;  /* 0x00200000081879f0 */ /* 0x000fe2000c0018ff */
        /* <DEDUP_REMOVED lines=395> */
[----:B------:R-:W-:Y:S02]  /*37b0*/  R2UR UR42, R3 ;  /* 0x00000000032a72ca */ /* 0x000fe400000e0000 */
[----:B------:R-:W1:Y:S01]  /*37c0*/  LDC R3, c[0x0][0x288] ;  /* 0x0000a200ff037b82 */ /* 0x000e620000000800 */
[----:B------:R-:W-:Y:S01]  /*37d0*/  R2UR UR43, R0 ;  /* 0x00000000002b72ca */ /* 0x000fe200000e0000 */
[C---:B------:R-:W-:Y:S01]  /*37e0*/  IMAD R0, R83.reuse, -0x70, R82 ;  /* 0xffffff9053007824 */ /* 0x040fe200078e0252 */
[----:B------:R-:W-:Y:S01]  /*37f0*/  R2UR UR40, R4 ;  /* 0x00000000042872ca */ /* 0x000fe200000e0000 */
[----:B------:R-:W-:-:S05]  /*3800*/  VIADD R83, R83, 0xfffffffe ;  /* 0xfffffffe53537836 */ /* 0x000fca0000000000 */
[----:B------:R-:W-:Y:S02]  /*3810*/  R2UR UR45, R83 ;  /* 0x00000000532d72ca */ /* 0x000fe400000e0000 */
[----:B------:R-:W-:Y:S01]  /*3820*/  VIADD R9, R206, UR42 ;  /* 0x0000002ace097c36 */ /* 0x000fe20008000000 */
[----:B-1----:R-:W-:Y:S01]  /*3830*/  IADD3 R4, -R3, 0x71, R0 ;  /* 0x0000007103047810 */ /* 0x002fe20007ffe100 */
[----:B------:R-:W-:-:S04]  /*3840*/  VIADD R0, R0, 0x70 ;  /* 0x0000007000007836 */ /* 0x000fc80000000000 */
[C---:B------:R-:W-:Y:S02]  /*3850*/  IMAD R8, R205.reuse, -0x2, R4 ;  /* 0xfffffffecd087824 */ /* 0x040fe400078e0204 */
[----:B------:R-:W-:-:S03]  /*3860*/  IMAD R5, R205, -0x2, R0 ;  /* 0xfffffffecd057824 */ /* 0x000fc600078e0200 */
[----:B------:R-:W-:-:S04]  /*3870*/  IADD3 R0, R8, 0x8, R9 ;  /* 0x0000000808007810 */ /* 0x000fc80007ffe009 */
[----:B------:R-:W-:Y:S02]  /*3880*/  VIMNMX R0, R5, R0, PT ;  /* 0x0000000005007248 */ /* 0x000fe40003fe0100 */
[----:B------:R-:W-:Y:S02]  /*3890*/  VIADDMNMX R5, R9, R8, R5, PT ;  /* 0x0000000809057246 */ /* 0x000fe40003800105 */
[C---:B------:R-:W-:Y:S02]  /*38a0*/  ISETP.GT.AND P2, PT, R0.reuse, RZ, PT ;  /* 0x000000ff0000720c */ /* 0x040fe40003f44270 */
[C---:B------:R-:W-:Y:S02]  /*38b0*/  ISETP.GT.AND P3, PT, R0.reuse, 0x1, PT ;  /* 0x000000010000780c */ /* 0x040fe40003f64270 */
[----:B------:R-:W-:Y:S01]  /*38c0*/  ISETP.GT.AND P4, PT, R0, 0x8, PT ;  /* 0x000000080000780c */ /* 0x000fe20003f84270 */
        /* <DEDUP_REMOVED lines=9> */
[----:B------:R-:W-:Y:S02]  /*3960*/  IMAD.U32 R6, RZ, RZ, UR56 ;  /* 0x00000038ff067e24 */ /* 0x000fe4000f8e00ff */
[----:B------:R-:W-:Y:S01]  /*3970*/  IMAD.U32 R7, RZ, RZ, UR57 ;  /* 0x00000039ff077e24 */ /* 0x000fe2000f8e00ff */
[----:B------:R-:W-:-:S02]  /*3980*/  WARPGROUP.DEPBAR.LE gsb0, 0x0 ;  /* 0x00008000000079c5 */ /* 0x000fc40000010000 */
        /* <DEDUP_REMOVED lines=15> */
[----:B------:R-:W-:Y:S01]  /*3a80*/  WARPGROUP.ARRIVE ;  /* 0x00000000000079c5 */ /* 0x000fe20000000000 */
[----:B------:R-:W-:Y:S01]  /*3a90*/  FSEL R11, R74, -INF , P2 ;  /* 0xff8000004a0b7808 */ /* 0x000fe20001000000 */
[----:B------:R-:W-:Y:S01]  /*3aa0*/  IMAD.MOV.U32 R74, RZ, RZ, R119 ;  /* 0x000000ffff4a7224 */ /* 0x000fe200078e0077 */
[----:B------:R-:W-:-:S02]  /*3ab0*/  FSEL R75, R75, -INF , P3 ;  /* 0xff8000004b4b7808 */ /* 0x000fc40001800000 */
[----:B------:R-:W-:Y:S01]  /*3ac0*/  ISETP.GT.AND P2, PT, R0, 0x9, PT ;  /* 0x000000090000780c */ /* 0x000fe20003f44270 */
        /* <DEDUP_REMOVED lines=8> */
[----:B------:R-:W-:Y:S02]  /*3b50*/  ISETP.GT.AND P3, PT, R0, 0x10, PT ;  /* 0x000000100000780c */ /* 0x000fe40003f64270 */
[----:B------:R-:W-:-:S02]  /*3b60*/  FSEL R79, R79, -INF , P2 ;  /* 0xff8000004f4f7808 */ /* 0x000fc40001000000 */
[----:B------:R-:W-:Y:S02]  /*3b70*/  FMNMX.FTZ R4, R15, R4, !PT ;  /* 0x000000040f047209 */ /* 0x000fe40007810000 */
[C---:B------:R-:W-:Y:S02]  /*3b80*/  ISETP.GT.AND P2, PT, R0.reuse, 0x11, PT ;  /* 0x000000110000780c */ /* 0x040fe40003f44270 */
[----:B------:R-:W-:Y:S02]  /*3b90*/  FMNMX.FTZ R4, R79, R4, !PT ;  /* 0x000000044f047209 */ /* 0x000fe40007810000 */
[----:B------:R-:W-:Y:S01]  /*3ba0*/  ISETP.GT.AND P4, PT, R0, 0x20, PT ;  /* 0x000000200000780c */ /* 0x000fe20003f84270 */
[----:B------:R-:W-:Y:S02]  /*3bb0*/  WARPGROUP.DEPBAR.LE gsb0, 0x0 ;  /* 0x00008000000079c5 */ /* 0x000fe40000010000 */
[----:B------:R-:W-:Y:S01]  /*3bc0*/  WARPGROUP.ARRIVE ;  /* 0x00000000000079c5 */ /* 0x000fe20000000000 */
[----:B------:R-:W-:Y:S01]  /*3bd0*/  FSEL R81, R66, -INF , P3 ;  /* 0xff80000042517808 */ /* 0x000fe20001800000 */
[----:B------:R-:W-:Y:S01]  /*3be0*/  IMAD.MOV.U32 R66, RZ, RZ, R119 ;  /* 0x000000ffff427224 */ /* 0x000fe200078e0077 */
[----:B------:R-:W-:-:S02]  /*3bf0*/  ISETP.GT.AND P3, PT, R0, 0x18, PT ;  /* 0x000000180000780c */ /* 0x000fc40003f64270 */
[----:B------:R-:W-:Y:S01]  /*3c00*/  FSEL R67, R67, -INF , P2 ;  /* 0xff80000043437808 */ /* 0x000fe20001000000 */
[----:B------:R-:W-:Y:S01]  /*3c10*/  HGMMA.64x16x16.F32.BF16 R56, gdesc[UR56], R56, gsb0 ;  /* 0x00200000383879f0 */ /* 0x000fe20008001838 */
[----:B------:R-:W-:Y:S01]  /*3c20*/  UIADD3 UR58, UR6, 0x886, URZ ;  /* 0x00000886063a7890 */ /* 0x000fe2000fffe03f */
[----:B------:R-:W-:Y:S01]  /*3c30*/  FMNMX.FTZ R4, R81, R4, !PT ;  /* 0x0000000451047209 */ /* 0x000fe20007810000 */
[----:B------:R-:W-:Y:S01]  /*3c40*/  UMOV UR56, UR10 ;  /* 0x0000000a00387c82 */ /* 0x000fe20008000000 */
[----:B------:R-:W-:Y:S01]  /*3c50*/  UMOV UR57, UR11 ;  /* 0x0000000b00397c82 */ /* 0x000fe20008000000 */
[----:B------:R-:W-:Y:S01]  /*3c60*/  UMOV UR59, 0x40000040 ;  /* 0x40000040003b7882 */ /* 0x000fe20000000000 */
[----:B------:R-:W-:Y:S02]  /*3c70*/  ISETP.GT.AND P2, PT, R0, 0x19, PT ;  /* 0x000000190000780c */ /* 0x000fe40003f44270 */
[----:B------:R-:W-:Y:S01]  /*3c80*/  FSEL R85, R70, -INF , P3 ;  /* 0xff80000046557808 */ /* 0x000fe20001800000 */
[----:B------:R-:W-:Y:S01]  /*3c90*/  IMAD.MOV.U32 R70, RZ, RZ, R119 ;  /* 0x000000ffff467224 */ /* 0x000fe200078e0077 */
[----:B------:R-:W-:-:S02]  /*3ca0*/  FMNMX.FTZ R4, R67, R4, !PT ;  /* 0x0000000443047209 */ /* 0x000fc40007810000 */
[----:B------:R-:W-:Y:S02]  /*3cb0*/  FSEL R71, R71, -INF , P2 ;  /* 0xff80000047477808 */ /* 0x000fe40001000000 */
        /* <DEDUP_REMOVED lines=12> */
[----:B------:R-:W-:Y:S01]  /*3d80*/  ISETP.GT.AND P2, PT, R0, 0x29, PT ;  /* 0x000000290000780c */ /* 0x000fe20003f44270 */
[----:B------:R-:W-:Y:S01]  /*3d90*/  UMOV UR56, UR10 ;  /* 0x0000000a00387c82 */ /* 0x000fe20008000000 */
[----:B------:R-:W-:Y:S01]  /*3da0*/  UMOV UR57, UR11 ;  /* 0x0000000b00397c82 */ /* 0x000fe20008000000 */
[----:B------:R-:W-:Y:S01]  /*3db0*/  UMOV UR59, 0x40000040 ;  /* 0x40000040003b7882 */ /* 0x000fe20000000000 */
[----:B------:R-:W-:Y:S01]  /*3dc0*/  FSEL R89, R62, -INF , P3 ;  /* 0xff8000003e597808 */ /* 0x000fe20001800000 */
[----:B------:R-:W-:Y:S01]  /*3dd0*/  IMAD.MOV.U32 R62, RZ, RZ, R119 ;  /* 0x000000ffff3e7224 */ /* 0x000fe200078e0077 */
[----:B------:R-:W-:Y:S02]  /*3de0*/  FMNMX.FTZ R4, R59, R4, !PT ;  /* 0x000000043b047209 */ /* 0x000fe40007810000 */
[----:B------:R-:W-:-:S02]  /*3df0*/  ISETP.GT.AND P4, PT, R0, 0x30, PT ;  /* 0x000000300000780c */ /* 0x000fc40003f84270 */
        /* <DEDUP_REMOVED lines=23> */
[----:B------:R-:W-:Y:S02]  /*3f70*/  ISETP.GT.AND P2, PT, R0, 0x41, PT ;  /* 0x000000410000780c */ /* 0x000fe40003f44270 */
[----:B------:R-:W-:Y:S02]  /*3f80*/  FMNMX.FTZ R4, R97, R4, !PT ;  /* 0x0000000461047209 */ /* 0x000fe40007810000 */
[----:B------:R-:W-:Y:S01]  /*3f90*/  ISETP.GT.AND P4, PT, R5, 0x8, PT ;  /* 0x000000080500780c */ /* 0x000fe20003f84270 */
[----:B------:R-:W-:Y:S02]  /*3fa0*/  WARPGROUP.DEPBAR.LE gsb0, 0x0 ;  /* 0x00008000000079c5 */ /* 0x000fe40000010000 */
[----:B------:R-:W-:Y:S01]  /*3fb0*/  WARPGROUP.ARRIVE ;  /* 0x00000000000079c5 */ /* 0x000fe20000000000 */
[----:B------:R-:W-:-:S02]  /*3fc0*/  FSEL R99, R42, -INF , P3 ;  /* 0xff8000002a637808 */ /* 0x000fc40001800000 */
[C---:B------:R-:W-:Y:S02]  /*3fd0*/  ISETP.GT.AND P3, PT, R0.reuse, 0x48, PT ;  /* 0x000000480000780c */ /* 0x040fe40003f64270 */
[----:B------:R-:W-:Y:S01]  /*3fe0*/  FSEL R101, R43, -INF , P2 ;  /* 0xff8000002b657808 */ /* 0x000fe20001000000 */
[----:B------:R-:W-:Y:S01]  /*3ff0*/  HGMMA.64x16x16.F32.BF16 R32, gdesc[UR56], R32, gsb0 ;  /* 0x00200000382079f0 */ /* 0x000fe20008001820 */
[----:B------:R-:W-:Y:S01]  /*4000*/  UIADD3 UR58, UR6, 0xa06, URZ ;  /* 0x00000a06063a7890 */ /* 0x000fe2000fffe03f */
[----:B------:R-:W-:Y:S01]  /*4010*/  FMNMX.FTZ R4, R99, R4, !PT ;  /* 0x0000000463047209 */ /* 0x000fe20007810000 */
[----:B------:R-:W-:Y:S01]  /*4020*/  UMOV UR56, UR10 ;  /* 0x0000000a00387c82 */ /* 0x000fe20008000000 */
[----:B------:R-:W-:Y:S01]  /*4030*/  UMOV UR57, UR11 ;  /* 0x0000000b00397c82 */ /* 0x000fe20008000000 */
[----:B------:R-:W-:Y:S01]  /*4040*/  UMOV UR59, 0x40000040 ;  /* 0x40000040003b7882 */ /* 0x000fe20000000000 */
[----:B------:R-:W-:Y:S01]  /*4050*/  ISETP.GT.AND P2, PT, R0, 0x49, PT ;  /* 0x000000490000780c */ /* 0x000fe20003f44270 */
[----:B------:R-:W-:Y:S01]  /*4060*/  ULDC UR6, c[0x0][0x988] ;  /* 0x0002620000067ab9 */ /* 0x000fe20000000800 */
[----:B------:R-:W-:-:S02]  /*4070*/  FSEL R103, R46, -INF , P3 ;  /* 0xff8000002e677808 */ /* 0x000fc40001800000 */
[----:B------:R-:W-:Y:S02]  /*4080*/  FMNMX.FTZ R4, R101, R4, !PT ;  /* 0x0000000465047209 */ /* 0x000fe40007810000 */
[C---:B------:R-:W-:Y:S02]  /*4090*/  ISETP.GT.AND P3, PT, R0.reuse, 0x50, PT ;  /* 0x000000500000780c */ /* 0x040fe40003f64270 */
[----:B------:R-:W-:Y:S02]  /*40a0*/  FSEL R105, R47, -INF , P2 ;  /* 0xff8000002f697808 */ /* 0x000fe40001000000 */
[----:B------:R-:W-:Y:S02]  /*40b0*/  FMNMX.FTZ R4, R103, R4, !PT ;  /* 0x0000000467047209 */ /* 0x000fe40007810000 */
[----:B------:R-:W-:Y:S02]  /*40c0*/  ISETP.GT.AND P2, PT, R0, 0x51, PT ;  /* 0x000000510000780c */ /* 0x000fe40003f44270 */
[----:B------:R-:W-:Y:S01]  /*40d0*/  FMNMX.FTZ R4, R105, R4, !PT ;  /* 0x0000000469047209 */ /* 0x000fe20007810000 */
[----:B------:R-:W-:-:S02]  /*40e0*/  WARPGROUP.DEPBAR.LE gsb0, 0x0 ;  /* 0x00008000000079c5 */ /* 0x000fc40000010000 */
[----:B------:R-:W-:Y:S01]  /*40f0*/  WARPGROUP.ARRIVE ;  /* 0x00000000000079c5 */ /* 0x000fe20000000000 */
[----:B------:R-:W-:Y:S02]  /*4100*/  FSEL R107, R34, -INF , P3 ;  /* 0xff800000226b7808 */ /* 0x000fe40001800000 */
[C---:B------:R-:W-:Y:S02]  /*4110*/  ISETP.GT.AND P3, PT, R0.reuse, 0x58, PT ;  /* 0x000000580000780c */ /* 0x040fe40003f64270 */
[----:B------:R-:W-:Y:S01]  /*4120*/  FSEL R109, R35, -INF , P2 ;  /* 0xff800000236d7808 */ /* 0x000fe20001000000 */
[----:B------:R-:W-:Y:S01]  /*4130*/  HGMMA.64x16x16.F32.BF16 R24, gdesc[UR56], R24, gsb0 ;  /* 0x00200000381879f0 */ /* 0x000fe20008001818 */
[----:B------:R-:W-:Y:S02]  /*4140*/  FMNMX.FTZ R4, R107, R4, !PT ;  /* 0x000000046b047209 */ /* 0x000fe40007810000 */
[----:B------:R-:W-:Y:S02]  /*4150*/  ISETP.GT.AND P2, PT, R0, 0x59, PT ;  /* 0x000000590000780c */ /* 0x000fe40003f44270 */
        /* <DEDUP_REMOVED lines=8> */
[----:B------:R-:W-:Y:S01]  /*41e0*/  FSEL R115, R26, -INF , P3 ;  /* 0xff8000001a737808 */ /* 0x000fe20001800000 */
[----:B------:R1:W-:Y:S01]  /*41f0*/  @!P1 SYNCS.ARRIVE.TRANS64.RED.A1T0 RZ, [R2+URZ], RZ ;  /* 0x000000ff02ff99a7 */ /* 0x0003e2000810043f */
[C---:B------:R-:W-:Y:S02]  /*4200*/  ISETP.GT.AND P3, PT, R0.reuse, 0x68, PT ;  /* 0x000000680000780c */ /* 0x040fe40003f64270 */
[----:B------:R-:W-:Y:S02]  /*4210*/  FSEL R117, R27, -INF , P2 ;  /* 0xff8000001b757808 */ /* 0x000fe40001000000 */
[----:B------:R-:W-:Y:S02]  /*4220*/  FMNMX.FTZ R4, R115, R4, !PT ;  /* 0x0000000473047209 */ /* 0x000fe40007810000 */
[----:B------:R-:W-:Y:S01]  /*4230*/  ISETP.GT.AND P2, PT, R0, 0x69, PT ;  /* 0x000000690000780c */ /* 0x000fe20003f44270 */
[----:B------:R-:W-:Y:S01]  /*4240*/  IMAD.U32 R0, RZ, RZ, UR6 ;  /* 0x00000006ff007e24 */ /* 0x000fe2000f8e00ff */
[----:B------:R-:W-:-:S02]  /*4250*/  FSEL R121, R30, -INF , P3 ;  /* 0xff8000001e797808 */ /* 0x000fc40001800000 */
[----:B------:R-:W-:Y:S02]  /*4260*/  FMNMX.FTZ R4, R117, R4, !PT ;  /* 0x0000000475047209 */ /* 0x000fe40007810000 */
[----:B------:R-:W-:Y:S02]  /*4270*/  FSEL R123, R31, -INF , P2 ;  /* 0xff8000001f7b7808 */ /* 0x000fe40001000000 */
[----:B------:R-:W-:Y:S02]  /*4280*/  FMNMX.FTZ R4, R121, R4, !PT ;  /* 0x0000000479047209 */ /* 0x000fe40007810000 */
[----:B------:R-:W-:Y:S02]  /*4290*/  ISETP.GT.AND P3, PT, R5, 0x1, PT ;  /* 0x000000010500780c */ /* 0x000fe40003f64270 */
[----:B------:R-:W-:Y:S02]  /*42a0*/  FMNMX.FTZ R10, R123, R4, !PT ;  /* 0x000000047b0a7209 */ /* 0x000fe40007810000 */
[----:B------:R-:W-:-:S02]  /*42b0*/  FSEL R73, R73, -INF , P3 ;  /* 0xff80000049497808 */ /* 0x000fc40001800000 */
[----:B------:R-:W-:Y:S01]  /*42c0*/  ISETP.GT.AND P3, PT, R5, 0x11, PT ;  /* 0x000000110500780c */ /* 0x000fe20003f64270 */
[----:B------:R-:W2:Y:S03]  /*42d0*/  SHFL.BFLY PT, R13, R10, 0x2, 0x1f ;  /* 0x0c401f000a0d7f89 */ /* 0x000ea600000e0000 */
[----:B------:R-:W-:Y:S02]  /*42e0*/  FSEL R65, R65, -INF , P3 ;  /* 0xff80000041417808 */ /* 0x000fe40001800000 */
[----:B------:R-:W-:-:S04]  /*42f0*/  ISETP.GT.AND P3, PT, R5, 0x19, PT ;  /* 0x000000190500780c */ /* 0x000fc80003f64270 */
[----:B------:R-:W-:Y:S02]  /*4300*/  FSEL R69, R69, -INF , P3 ;  /* 0xff80000045457808 */ /* 0x000fe40001800000 */
[----:B------:R-:W-:-:S04]  /*4310*/  ISETP.GT.AND P3, PT, R5, 0x21, PT ;  /* 0x000000210500780c */ /* 0x000fc80003f64270 */
[----:B------:R-:W-:Y:S02]  /*4320*/  FSEL R57, R57, -INF , P3 ;  /* 0xff80000039397808 */ /* 0x000fe40001800000 */
[----:B------:R-:W-:-:S04]  /*4330*/  ISETP.GT.AND P3, PT, R5, 0x29, PT ;  /* 0x000000290500780c */ /* 0x000fc80003f64270 */
[----:B------:R-:W-:Y:S02]  /*4340*/  FSEL R61, R61, -INF , P3 ;  /* 0xff8000003d3d7808 */ /* 0x000fe40001800000 */
[----:B------:R-:W-:Y:S02]  /*4350*/  ISETP.GT.AND P3, PT, R5, 0x31, PT ;  /* 0x000000310500780c */ /* 0x000fe40003f64270 */
[----:B--2---:R-:W-:Y:S02]  /*4360*/  FMNMX.FTZ R13, R10, R13, !PT ;  /* 0x0000000d0a0d7209 */ /* 0x004fe40007810000 */
[----:B------:R-:W-:Y:S02]  /*4370*/  FSEL R49, R49, -INF , P3 ;  /* 0xff80000031317808 */ /* 0x000fe40001800000 */
[----:B------:R-:W-:Y:S01]  /*4380*/  ISETP.GT.AND P3, PT, R5, 0x39, PT ;  /* 0x000000390500780c */ /* 0x000fe20003f64270 */
[----:B------:R-:W2:Y:S03]  /*4390*/  SHFL.BFLY PT, R4, R13, 0x1, 0x1f ;  /* 0x0c201f000d047f89 */ /* 0x000ea600000e0000 */
[----:B------:R-:W-:-:S02]  /*43a0*/  FSEL R53, R53, -INF , P3 ;  /* 0xff80000035357808 */ /* 0x000fc40001800000 */
        /* <DEDUP_REMOVED lines=9> */
[C---:B------:R-:W-:Y:S01]  /*4440*/  FSETP.NEU.FTZ.AND P2, PT, R4.reuse, -INF , PT ;  /* 0xff8000000400780b */ /* 0x040fe20003f5d000 */
[----:B------:R-:W-:Y:S01]  /*4450*/  FMUL.FTZ R12, R4, R0 ;  /* 0x00000000040c7220 */ /* 0x000fe20000410000 */
[----:B------:R-:W-:-:S04]  /*4460*/  ISETP.GT.AND P3, PT, R5, 0x61, PT ;  /* 0x000000610500780c */ /* 0x000fc80003f64270 */
[----:B------:R-:W-:Y:S02]  /*4470*/  FSEL R34, R12, RZ, P2 ;  /* 0x000000ff0c227208 */ /* 0x000fe40001000000 */
[----:B------:R-:W-:Y:S02]  /*4480*/  ISETP.GT.AND P2, PT, R5, RZ, PT ;  /* 0x000000ff0500720c */ /* 0x000fe40003f44270 */
[----:B------:R-:W-:Y:S01]  /*4490*/  FSEL R25, R25, -INF , P3 ;  /* 0xff80000019197808 */ /* 0x000fe20001800000 */
[-CC-:B------:R-:W-:Y:S01]  /*44a0*/  FFMA.FTZ R201, R11, R0.reuse, -R34.reuse ;  /* 0x000000000bc97223 */ /* 0x180fe20000010822 */
[----:B------:R-:W-:Y:S01]  /*44b0*/  FSEL R9, R72, -INF , P2 ;  /* 0xff80000048097808 */ /* 0x000fe20001000000 */
[-CC-:B------:R-:W-:Y:S01]  /*44c0*/  FFMA.FTZ R203, R15, R0.reuse, -R34.reuse ;  /* 0x000000000fcb7223 */ /* 0x180fe20000010822 */
[----:B------:R-:W-:Y:S01]  /*44d0*/  ISETP.GT.AND P2, PT, R5, 0x9, PT ;  /* 0x000000090500780c */ /* 0x000fe20003f44270 */
[-CC-:B------:R-:W-:Y:S01]  /*44e0*/  FFMA.FTZ R26, R59, R0.reuse, -R34.reuse ;  /* 0x000000003b1a7223 */ /* 0x180fe20000010822 */
[----:B------:R-:W-:Y:S01]  /*44f0*/  FSEL R11, R76, -INF , P4 ;  /* 0xff8000004c0b7808 */ /* 0x000fe20002000000 */
[-CC-:B------:R-:W-:Y:S01]  /*4500*/  FFMA.FTZ R8, R75, R0.reuse, -R34.reuse ;  /* 0x000000004b087223 */ /* 0x180fe20000010822 */
[----:B------:R-:W-:Y:S01]  /*4510*/  FMNMX.FTZ R10, R9, R73, !PT ;  /* 0x00000049090a7209 */ /* 0x000fe20007810000 */
[----:B------:R-:W-:Y:S01]  /*4520*/  MUFU.EX2 R201, R201 ;  /* 0x000000c900c97308 */ /* 0x000fe20000000800 */
[----:B------:R-:W-:Y:S01]  /*4530*/  FSEL R77, R77, -INF , P2 ;  /* 0xff8000004d4d7808 */ /* 0x000fe20001000000 */
[-CC-:B------:R-:W-:Y:S01]  /*4540*/  FFMA.FTZ R12, R79, R0.reuse, -R34.reuse ;  /* 0x000000004f0c7223 */ /* 0x180fe20000010822 */
[----:B------:R-:W-:Y:S01]  /*4550*/  ISETP.GT.AND P2, PT, R5, 0x10, PT ;  /* 0x000000100500780c */ /* 0x000fe20003f44270 */
[--C-:B------:R-:W-:Y:S01]  /*4560*/  FFMA.FTZ R197, R81, R0, -R34.reuse ;  /* 0x0000000051c57223 */ /* 0x100fe20000010822 */
[----:B------:R-:W-:Y:S01]  /*4570*/  FMNMX.FTZ R10, R11, R10, !PT ;  /* 0x0000000a0b0a7209 */ /* 0x000fe20007810000 */
[--C-:B------:R-:W-:Y:S01]  /*4580*/  FFMA.FTZ R14, R67, R0, -R34.reuse ;  /* 0x00000000430e7223 */ /* 0x100fe20000010822 */
[----:B------:R-:W-:Y:S01]  /*4590*/  FSEL R13, R64, -INF , P2 ;  /* 0xff800000400d7808 */ /* 0x000fe20001000000 */
[----:B------:R-:W-:Y:S01]  /*45a0*/  MUFU.EX2 R8, R8 ;  /* 0x0000000800087308 */ /* 0x000fe20000000800 */
[----:B------:R-:W-:Y:S01]  /*45b0*/  FMNMX.FTZ R10, R77, R10, !PT ;  /* 0x0000000a4d0a7209 */ /* 0x000fe20007810000 */
        /* <DEDUP_REMOVED lines=52> */
[----:B------:R-:W-:Y:S01]  /*4900*/  FFMA.FTZ R34, R123, R0, -R34 ;  /* 0x000000007b227223 */ /* 0x000fe20000010822 */
[----:B------:R-:W-:Y:S01]  /*4910*/  FSEL R43, R44, -INF , P2 ;  /* 0xff8000002c2b7808 */ /* 0x000fe20001000000 */
[----:B------:R-:W-:Y:S01]  /*4920*/  MUFU.EX2 R193, R193 ;  /* 0x000000c100c17308 */ /* 0x000fe20000000800 */
[----:B------:R-:W-:Y:S01]  /*4930*/  FMNMX.FTZ R10, R41, R10, !PT ;  /* 0x0000000a290a7209 */ /* 0x000fe20007810000 */
[--C-:B------:R-:W-:Y:S01]  /*4940*/  IMAD.MOV.U32 R89, RZ, RZ, R119.reuse ;  /* 0x000000ffff597224 */ /* 0x100fe200078e0077 */
[----:B------:R-:W-:Y:S01]  /*4950*/  ISETP.GT.AND P2, PT, R5, 0x50, PT ;  /* 0x000000500500780c */ /* 0x000fe20003f44270 */
[--C-:B------:R-:W-:Y:S01]  /*4960*/  IMAD.MOV.U32 R85, RZ, RZ, R119.reuse ;  /* 0x000000ffff557224 */ /* 0x100fe200078e0077 */
[----:B------:R-:W-:Y:S01]  /*4970*/  FMNMX.FTZ R10, R43, R10, !PT ;  /* 0x0000000a2b0a7209 */ /* 0x000fe20007810000 */
[--C-:B------:R-:W-:Y:S01]  /*4980*/  IMAD.MOV.U32 R81, RZ, RZ, R119.reuse ;  /* 0x000000ffff517224 */ /* 0x100fe200078e0077 */
        /* <DEDUP_REMOVED lines=24> */
[----:B------:R-:W-:Y:S01]  /*4b10*/  ISETP.GT.AND P3, PT, R5, 0x69, PT ;  /* 0x000000690500780c */ /* 0x000fe20003f64270 */
[----:B------:R-:W-:Y:S01]  /*4b20*/  MUFU.EX2 R91, R91 ;  /* 0x0000005b005b7308 */ /* 0x000fe20000000800 */
[----:B------:R-:W-:Y:S01]  /*4b30*/  FSEL R59, R28, -INF , P2 ;  /* 0xff8000001c3b7808 */ /* 0x000fe20001000000 */
[--C-:B------:R-:W-:Y:S01]  /*4b40*/  IMAD.MOV.U32 R56, RZ, RZ, R119.reuse ;  /* 0x000000ffff387224 */ /* 0x100fe200078e0077 */
[----:B------:R-:W-:Y:S01]  /*4b50*/  FMNMX.FTZ R10, R25, R10, !PT ;  /* 0x0000000a190a7209 */ /* 0x000fe20007810000 */
[----:B------:R-:W-:Y:S01]  /*4b60*/  IMAD.MOV.U32 R52, RZ, RZ, R119 ;  /* 0x000000ffff347224 */ /* 0x000fe200078e0077 */
[----:B------:R-:W-:-:S02]  /*4b70*/  FSEL R29, R29, -INF , P3 ;  /* 0xff8000001d1d7808 */ /* 0x000fc40001800000 */
[----:B------:R-:W-:Y:S01]  /*4b80*/  FMNMX.FTZ R10, R59, R10, !PT ;  /* 0x0000000a3b0a7209 */ /* 0x000fe20007810000 */
[----:B------:R2:W3:Y:S01]  /*4b90*/  MUFU.EX2 R28, R93 ;  /* 0x0000005d001c7308 */ /* 0x0004e20000000800 */
[-C--:B------:R-:W-:Y:S02]  /*4ba0*/  MOV R87, R119.reuse ;  /* 0x0000007700577202 */ /* 0x080fe40000000f00 */
[----:B------:R-:W-:Y:S02]  /*4bb0*/  FMNMX.FTZ R10, R29, R10, !PT ;  /* 0x0000000a1d0a7209 */ /* 0x000fe40007810000 */
[----:B------:R-:W-:-:S03]  /*4bc0*/  MOV R67, R119 ;  /* 0x0000007700437202 */ /* 0x000fc60000000f00 */
[----:B------:R-:W4:Y:S01]  /*4bd0*/  SHFL.BFLY PT, R5, R10, 0x2, 0x1f ;  /* 0x0c401f000a057f89 */ /* 0x000f2200000e0000 */
[----:B------:R-:W-:Y:S01]  /*4be0*/  MUFU.EX2 R95, R95 ;  /* 0x0000005f005f7308 */ /* 0x000fe20000000800 */
[----:B--2---:R-:W-:-:S07]  /*4bf0*/  IMAD.MOV.U32 R93, RZ, RZ, R119 ;  /* 0x000000ffff5d7224 */ /* 0x004fce00078e0077 */
[----:B------:R2:W5:Y:S01]  /*4c00*/  MUFU.EX2 R32, R97 ;  /* 0x0000006100207308 */ /* 0x0005620000000800 */
[----:B---3--:R-:W-:-:S07]  /*4c10*/  F2FP.BF16.F32.PACK_AB R189, R28, R91 ;  /* 0x0000005b1cbd723e */ /* 0x008fce00000010ff */
[----:B------:R-:W-:Y:S01]  /*4c20*/  MUFU.EX2 R99, R99 ;  /* 0x0000006300637308 */ /* 0x000fe20000000800 */
[----:B--2---:R-:W-:Y:S01]  /*4c30*/  IMAD.MOV.U32 R97, RZ, RZ, R119 ;  /* 0x000000ffff617224 */ /* 0x004fe200078e0077 */
[----:B----4-:R-:W-:-:S06]  /*4c40*/  FMNMX.FTZ R24, R10, R5, !PT ;  /* 0x000000050a187209 */ /* 0x010fcc0007810000 */
[----:B------:R2:W3:Y:S01]  /*4c50*/  MUFU.EX2 R36, R101 ;  /* 0x0000006500247308 */ /* 0x0004e20000000800 */
[----:B-----5:R-:W-:Y:S01]  /*4c60*/  F2FP.BF16.F32.PACK_AB R191, R32, R95 ;  /* 0x0000005f20bf723e */ /* 0x020fe200000010ff */
[----:B------:R-:W4:Y:S06]  /*4c70*/  SHFL.BFLY PT, R5, R24, 0x1, 0x1f ;  /* 0x0c201f0018057f89 */ /* 0x000f2c00000e0000 */
[----:B------:R-:W-:Y:S01]  /*4c80*/  MUFU.EX2 R103, R103 ;  /* 0x0000006700677308 */ /* 0x000fe20000000800 */
[----:B--2---:R-:W-:-:S07]  /*4c90*/  MOV R101, R119 ;  /* 0x0000007700657202 */ /* 0x004fce0000000f00 */
[----:B------:R2:W5:Y:S01]  /*4ca0*/  MUFU.EX2 R38, R105 ;  /* 0x0000006900267308 */ /* 0x0005620000000800 */
[----:B---3--:R-:W-:-:S07]  /*4cb0*/  F2FP.BF16.F32.PACK_AB R185, R36, R99 ;  /* 0x0000006324b9723e */ /* 0x008fce00000010ff */
[----:B------:R-:W-:Y:S01]  /*4cc0*/  MUFU.EX2 R107, R107 ;  /* 0x0000006b006b7308 */ /* 0x000fe20000000800 */
[----:B--2---:R-:W-:Y:S01]  /*4cd0*/  IMAD.MOV.U32 R105, RZ, RZ, R119 ;  /* 0x000000ffff697224 */ /* 0x004fe200078e0077 */
[----:B----4-:R-:W-:-:S04]  /*4ce0*/  FMNMX.FTZ R5, R24, R5, !PT ;  /* 0x0000000518057209 */ /* 0x010fc80007810000 */
[C---:B------:R-:W-:Y:S01]  /*4cf0*/  FSETP.NEU.FTZ.AND P2, PT, R5.reuse, -INF , PT ;  /* 0xff8000000500780b */ /* 0x040fe20003f5d000 */
[----:B------:R-:W-:Y:S01]  /*4d00*/  FMUL.FTZ R10, R5, R0 ;  /* 0x00000000050a7220 */ /* 0x000fe20000410000 */
[----:B------:R-:W2:Y:S01]  /*4d10*/  MUFU.EX2 R40, R109 ;  /* 0x0000006d00287308 */ /* 0x000ea20000000800 */
[----:B-----5:R-:W-:-:S03]  /*4d20*/  F2FP.BF16.F32.PACK_AB R187, R38, R103 ;  /* 0x0000006726bb723e */ /* 0x020fc600000010ff */
[----:B------:R-:W-:Y:S01]  /*4d30*/  FSEL R24, R10, RZ, P2 ;  /* 0x000000ff0a187208 */ /* 0x000fe20001000000 */
[----:B------:R-:W-:Y:S01]  /*4d40*/  FADD.FTZ R10, R201, R8 ;  /* 0x00000008c90a7221 */ /* 0x000fe20000010000 */
[----:B------:R-:W-:Y:S02]  /*4d50*/  F2FP.BF16.F32.PACK_AB R201, R8, R201 ;  /* 0x000000c908c9723e */ /* 0x000fe400000010ff */
        /* <DEDUP_REMOVED lines=31> */
[----:B------:R-:W-:Y:S01]  /*4f50*/  FFMA.FTZ R24, R29, R0, -R24 ;  /* 0x000000001d187223 */ /* 0x000fe20000010818 */
[----:B------:R5:W1:Y:S01]  /*4f60*/  MUFU.EX2 R202, R11 ;  /* 0x0000000b00ca7308 */ /* 0x000a620000000800 */
[----:B----4-:R-:W-:Y:S01]  /*4f70*/  FADD.FTZ R57, R203, R10 ;  /* 0x0000000acb397221 */ /* 0x010fe20000010000 */
[----:B--2---:R-:W-:Y:S01]  /*4f80*/  F2FP.BF16.F32.PACK_AB R181, R40, R107 ;  /* 0x0000006b28b5723e */ /* 0x004fe200000010ff */
[----:B------:R-:W-:Y:S01]  /*4f90*/  IMAD.MOV.U32 R109, RZ, RZ, R119 ;  /* 0x000000ffff6d7224 */ /* 0x000fe200078e0077 */
[C---:B------:R-:W-:Y:S01]  /*4fa0*/  F2FP.BF16.F32.PACK_AB R203, R12.reuse, R203 ;  /* 0x000000cb0ccb723e */ /* 0x040fe200000010ff */
[----:B------:R-:W-:Y:S01]  /*4fb0*/  FADD.FTZ R10, R12, R57 ;  /* 0x000000390c0a7221 */ /* 0x000fe20000010000 */
[----:B------:R-:W-:Y:S01]  /*4fc0*/  MOV R73, R119 ;  /* 0x0000007700497202 */ /* 0x000fe20000000f00 */
[--C-:B------:R-:W-:Y:S01]  /*4fd0*/  IMAD.MOV.U32 R57, RZ, RZ, R119.reuse ;  /* 0x000000ffff397224 */ /* 0x100fe200078e0077 */
[----:B------:R-:W2:Y:S01]  /*4fe0*/  MUFU.EX2 R77, R77 ;  /* 0x0000004d004d7308 */ /* 0x000ea20000000800 */
[----:B-----5:R-:W-:Y:S01]  /*4ff0*/  IADD3 R11, -R3, UR42, R82 ;  /* 0x0000002a030b7c10 */ /* 0x020fe2000fffe152 */
[----:B------:R-:W-:Y:S01]  /*5000*/  FADD.FTZ R3, R197, R10 ;  /* 0x0000000ac5037221 */ /* 0x000fe20000010000 */
[----:B------:R-:W-:Y:S01]  /*5010*/  IMAD.MOV.U32 R10, RZ, RZ, RZ ;  /* 0x000000ffff0a7224 */ /* 0x000fe200078e00ff */
[----:B------:R-:W-:Y:S01]  /*5020*/  F2FP.BF16.F32.PACK_AB R197, R14, R197 ;  /* 0x000000c50ec5723e */ /* 0x000fe200000010ff */
[----:B------:R-:W-:-:S02]  /*5030*/  IMAD.MOV.U32 R82, RZ, RZ, R119 ;  /* 0x000000ffff527224 */ /* 0x000fc400078e0077 */
[----:B------:R-:W-:Y:S01]  /*5040*/  IMAD.HI R48, R11, -0x6db6db6d, R10 ;  /* 0x924924930b307827 */ /* 0x000fe200078e020a */
[----:B------:R-:W4:Y:S03]  /*5050*/  MUFU.EX2 R13, R13 ;  /* 0x0000000d000d7308 */ /* 0x000f260000000800 */
[----:B------:R-:W-:Y:S01]  /*5060*/  FADD.FTZ R10, R14, R3 ;  /* 0x000000030e0a7221 */ /* 0x000fe20000010000 */
[----:B---3--:R-:W-:Y:S01]  /*5070*/  FADD.FTZ R3, R9, R200 ;  /* 0x000000c809037221 */ /* 0x008fe20000010000 */
[----:B------:R-:W-:Y:S01]  /*5080*/  F2FP.BF16.F32.PACK_AB R200, R200, R9 ;  /* 0x00000009c8c8723e */ /* 0x000fe200000010ff */
[----:B------:R-:W-:Y:S02]  /*5090*/  IMAD.MOV.U32 R29, RZ, RZ, R119 ;  /* 0x000000ffff1d7224 */ /* 0x000fe400078e0077 */
[----:B------:R-:W-:Y:S01]  /*50a0*/  FADD.FTZ R11, R199, R10 ;  /* 0x0000000ac70b7221 */ /* 0x000fe20000010000 */
[----:B-1----:R-:W-:Y:S01]  /*50b0*/  FADD.FTZ R10, R202, R3 ;  /* 0x00000003ca0a7221 */ /* 0x002fe20000010000 */
[C---:B------:R-:W-:Y:S01]  /*50c0*/  F2FP.BF16.F32.PACK_AB R199, R20.reuse, R199 ;  /* 0x000000c714c7723e */ /* 0x040fe200000010ff */
[----:B------:R1:W3:Y:S01]  /*50d0*/  MUFU.EX2 R196, R65 ;  /* 0x0000004100c47308 */ /* 0x0002e20000000800 */
[----:B------:R-:W-:Y:S01]  /*50e0*/  FADD.FTZ R46, R20, R11 ;  /* 0x0000000b142e7221 */ /* 0x000fe20000010000 */
[C---:B--2---:R-:W-:Y:S01]  /*50f0*/  FADD.FTZ R10, R77.reuse, R10 ;  /* 0x0000000a4d0a7221 */ /* 0x044fe20000010000 */
[----:B------:R-:W-:Y:S01]  /*5100*/  F2FP.BF16.F32.PACK_AB R202, R77, R202 ;  /* 0x000000ca4dca723e */ /* 0x000fe200000010ff */
[----:B------:R-:W-:-:S02]  /*5110*/  IMAD.MOV.U32 R77, RZ, RZ, R119 ;  /* 0x000000ffff4d7224 */ /* 0x000fc400078e0077 */
[----:B------:R-:W-:Y:S01]  /*5120*/  FADD.FTZ R11, R193, R46 ;  /* 0x0000002ec10b7221 */ /* 0x000fe20000010000 */
[C---:B------:R-:W-:Y:S01]  /*5130*/  F2FP.BF16.F32.PACK_AB R193, R26.reuse, R193 ;  /* 0x000000c11ac1723e */ /* 0x040fe200000010ff */
[----:B------:R-:W2:Y:S01]  /*5140*/  MUFU.EX2 R15, R15 ;  /* 0x0000000f000f7308 */ /* 0x000ea20000000800 */
[----:B----4-:R-:W-:Y:S01]  /*5150*/  FADD.FTZ R3, R13, R10 ;  /* 0x0000000a0d037221 */ /* 0x010fe20000010000 */
[----:B------:R-:W-:Y:S01]  /*5160*/  FADD.FTZ R10, R26, R11 ;  /* 0x0000000b1a0a7221 */ /* 0x000fe20000010000 */
[--C-:B-1----:R-:W-:Y:S02]  /*5170*/  IMAD.MOV.U32 R65, RZ, RZ, R119.reuse ;  /* 0x000000ffff417224 */ /* 0x102fe400078e0077 */
[----:B------:R-:W-:Y:S02]  /*5180*/  IMAD.MOV.U32 R26, RZ, RZ, R119 ;  /* 0x000000ffff1a7224 */ /* 0x000fe400078e0077 */
[----:B------:R-:W-:Y:S01]  /*5190*/  FADD.FTZ R11, R195, R10 ;  /* 0x0000000ac30b7221 */ /* 0x000fe20000010000 */
[----:B------:R-:W-:Y:S01]  /*51a0*/  F2FP.BF16.F32.PACK_AB R195, R30, R195 ;  /* 0x000000c31ec3723e */ /* 0x000fe200000010ff */
[----:B------:R1:W4:Y:S01]  /*51b0*/  MUFU.EX2 R198, R69 ;  /* 0x0000004500c67308 */ /* 0x0003220000000800 */
[----:B---3--:R-:W-:Y:S01]  /*51c0*/  FADD.FTZ R2, R196, R3 ;  /* 0x00000003c4027221 */ /* 0x008fe20000010000 */
[----:B------:R-:W-:Y:S01]  /*51d0*/  FADD.FTZ R10, R30, R11 ;  /* 0x0000000b1e0a7221 */ /* 0x000fe20000010000 */
[----:B------:R-:W-:Y:S01]  /*51e0*/  F2FP.BF16.F32.PACK_AB R196, R196, R13 ;  /* 0x0000000dc4c4723e */ /* 0x000fe200000010ff */
[----:B------:R-:W-:-:S02]  /*51f0*/  IMAD.MOV.U32 R30, RZ, RZ, R119 ;  /* 0x000000ffff1e7224 */ /* 0x000fc400078e0077 */
[----:B------:R-:W-:Y:S01]  /*5200*/  FADD.FTZ R11, R91, R10 ;  /* 0x0000000a5b0b7221 */ /* 0x000fe20000010000 */
[----:B------:R-:W-:Y:S01]  /*5210*/  IMAD.MOV.U32 R91, RZ, RZ, R119 ;  /* 0x000000ffff5b7224 */ /* 0x000fe200078e0077 */
[----:B------:R-:W3:Y:S01]  /*5220*/  MUFU.EX2 R21, R21 ;  /* 0x0000001500157308 */ /* 0x000ee20000000800 */
[----:B--2---:R-:W-:Y:S01]  /*5230*/  FADD.FTZ R3, R15, R2 ;  /* 0x000000020f037221 */ /* 0x004fe20000010000 */
[----:B------:R-:W-:Y:S01]  /*5240*/  FADD.FTZ R46, R28, R11 ;  /* 0x0000000b1c2e7221 */ /* 0x000fe20000010000 */
[--C-:B-1----:R-:W-:Y:S02]  /*5250*/  IMAD.MOV.U32 R69, RZ, RZ, R119.reuse ;  /* 0x000000ffff457224 */ /* 0x102fe400078e0077 */
[--C-:B------:R-:W-:Y:S02]  /*5260*/  IMAD.MOV.U32 R28, RZ, RZ, R119.reuse ;  /* 0x000000ffff1c7224 */ /* 0x100fe400078e0077 */
[----:B------:R-:W-:Y:S01]  /*5270*/  FADD.FTZ R11, R95, R46 ;  /* 0x0000002e5f0b7221 */ /* 0x000fe20000010000 */
[----:B------:R-:W-:Y:S01]  /*5280*/  IMAD.MOV.U32 R95, RZ, RZ, R119 ;  /* 0x000000ffff5f7224 */ /* 0x000fe200078e0077 */
[----:B------:R-:W1:Y:S01]  /*5290*/  MUFU.EX2 R27, R27 ;  /* 0x0000001b001b7308 */ /* 0x000e620000000800 */
[----:B----4-:R-:W-:Y:S01]  /*52a0*/  FADD.FTZ R2, R198, R3 ;  /* 0x00000003c6027221 */ /* 0x010fe20000010000 */
[----:B------:R-:W-:Y:S01]  /*52b0*/  FADD.FTZ R46, R32, R11 ;  /* 0x0000000b202e7221 */ /* 0x000fe20000010000 */
[----:B------:R-:W-:Y:S01]  /*52c0*/  F2FP.BF16.F32.PACK_AB R198, R198, R15 ;  /* 0x0000000fc6c6723e */ /* 0x000fe200000010ff */
[----:B------:R-:W-:-:S02]  /*52d0*/  IMAD.MOV.U32 R32, RZ, RZ, R119 ;  /* 0x000000ffff207224 */ /* 0x000fc400078e0077 */
[----:B------:R-:W-:Y:S01]  /*52e0*/  FADD.FTZ R11, R99, R46 ;  /* 0x0000002e630b7221 */ /* 0x000fe20000010000 */
[----:B------:R-:W-:Y:S01]  /*52f0*/  IMAD.MOV.U32 R99, RZ, RZ, R119 ;  /* 0x000000ffff637224 */ /* 0x000fe200078e0077 */
[----:B------:R2:W4:Y:S01]  /*5300*/  MUFU.EX2 R194, R61 ;  /* 0x0000003d00c27308 */ /* 0x0005220000000800 */
[----:B---3--:R-:W-:Y:S01]  /*5310*/  FADD.FTZ R3, R21, R2 ;  /* 0x0000000215037221 */ /* 0x008fe20000010000 */
[----:B------:R-:W-:Y:S01]  /*5320*/  FADD.FTZ R46, R36, R11 ;  /* 0x0000000b242e7221 */ /* 0x000fe20000010000 */
[----:B------:R-:W-:Y:S02]  /*5330*/  IMAD.MOV.U32 R36, RZ, RZ, R119 ;  /* 0x000000ffff247224 */ /* 0x000fe400078e0077 */
[C---:B------:R-:W-:Y:S01]  /*5340*/  FADD.FTZ R2, R192.reuse, R3 ;  /* 0x00000003c0027221 */ /* 0x040fe20000010000 */
[----:B------:R-:W-:Y:S01]  /*5350*/  FADD.FTZ R11, R103, R46 ;  /* 0x0000002e670b7221 */ /* 0x000fe20000010000 */
[----:B------:R-:W-:Y:S01]  /*5360*/  F2FP.BF16.F32.PACK_AB R192, R192, R21 ;  /* 0x00000015c0c0723e */ /* 0x000fe200000010ff */
[----:B------:R-:W3:Y:S01]  /*5370*/  MUFU.EX2 R31, R31 ;  /* 0x0000001f001f7308 */ /* 0x000ee20000000800 */
[----:B-1----:R-:W-:Y:S01]  /*5380*/  FADD.FTZ R3, R27, R2 ;  /* 0x000000021b037221 */ /* 0x002fe20000010000 */
[----:B------:R-:W-:Y:S01]  /*5390*/  FADD.FTZ R8, R38, R11 ;  /* 0x0000000b26087221 */ /* 0x000fe20000010000 */
[--C-:B------:R-:W-:Y:S01]  /*53a0*/  IMAD.MOV.U32 R103, RZ, RZ, R119.reuse ;  /* 0x000000ffff677224 */ /* 0x100fe200078e0077 */
[----:B--2---:R-:W-:Y:S01]  /*53b0*/  MOV R61, R119 ;  /* 0x00000077003d7202 */ /* 0x004fe20000000f00 */
[----:B------:R-:W-:-:S02]  /*53c0*/  IMAD.MOV.U32 R46, RZ, RZ, R119 ;  /* 0x000000ffff2e7224 */ /* 0x000fc400078e0077 */
[----:B------:R-:W-:Y:S01]  /*53d0*/  FADD.FTZ R11, R107, R8 ;  /* 0x000000086b0b7221 */ /* 0x000fe20000010000 */
[----:B------:R-:W-:Y:S01]  /*53e0*/  IMAD.MOV.U32 R107, RZ, RZ, R119 ;  /* 0x000000ffff6b7224 */ /* 0x000fe200078e0077 */
[----:B------:R1:W2:Y:S01]  /*53f0*/  MUFU.EX2 R188, R49 ;  /* 0x0000003100bc7308 */ /* 0x0002a20000000800 */
[----:B----4-:R-:W-:Y:S01]  /*5400*/  FADD.FTZ R2, R194, R3 ;  /* 0x00000003c2027221 */ /* 0x010fe20000010000 */
[----:B------:R-:W-:Y:S01]  /*5410*/  FADD.FTZ R8, R40, R11 ;  /* 0x0000000b28087221 */ /* 0x000fe20000010000 */
[----:B------:R-:W-:Y:S01]  /*5420*/  F2FP.BF16.F32.PACK_AB R194, R194, R27 ;  /* 0x0000001bc2c2723e */ /* 0x000fe200000010ff */
[--C-:B------:R-:W-:Y:S02]  /*5430*/  IMAD.MOV.U32 R40, RZ, RZ, R119.reuse ;  /* 0x000000ffff287224 */ /* 0x100fe400078e0077 */
[----:B------:R-:W-:Y:S01]  /*5440*/  FADD.FTZ R11, R111, R8 ;  /* 0x000000086f0b7221 */ /* 0x000fe20000010000 */
[--C-:B------:R-:W-:Y:S01]  /*5450*/  IMAD.MOV.U32 R38, RZ, RZ, R119.reuse ;  /* 0x000000ffff267224 */ /* 0x100fe200078e0077 */
[----:B------:R-:W4:Y:S01]  /*5460*/  MUFU.EX2 R35, R35 ;  /* 0x0000002300237308 */ /* 0x000f220000000800 */
[----:B---3--:R-:W-:Y:S01]  /*5470*/  FADD.FTZ R3, R31, R2 ;  /* 0x000000021f037221 */ /* 0x008fe20000010000 */
[----:B-1----:R-:W-:Y:S01]  /*5480*/  SHF.R.U32.HI R49, RZ, 0x1f, R48 ;  /* 0x0000001fff317819 */ /* 0x002fe20000011630 */
[----:B------:R-:W-:-:S03]  /*5490*/  IMAD.MOV.U32 R27, RZ, RZ, R119 ;  /* 0x000000ffff1b7224 */ /* 0x000fc600078e0077 */
[----:B------:R-:W-:Y:S01]  /*54a0*/  LEA.HI.SX32 R49, R48, R49, 0x1a ;  /* 0x0000003130317211 */ /* 0x000fe200078fd2ff */
[----:B------:R-:W-:Y:S01]  /*54b0*/  IMAD.MOV.U32 R48, RZ, RZ, R119 ;  /* 0x000000ffff307224 */ /* 0x000fe200078e0077 */
[----:B------:R1:W3:Y:S01]  /*54c0*/  MUFU.EX2 R190, R53 ;  /* 0x0000003500be7308 */ /* 0x0002e20000000800 */
[C---:B--2---:R-:W-:Y:S01]  /*54d0*/  FADD.FTZ R2, R188.reuse, R3 ;  /* 0x00000003bc027221 */ /* 0x044fe20000010000 */
[----:B------:R-:W-:Y:S02]  /*54e0*/  VIMNMX R10, RZ, R49, !PT ;  /* 0x00000031ff0a7248 */ /* 0x000fe40007fe0100 */
[----:B------:R-:W-:Y:S02]  /*54f0*/  F2FP.BF16.F32.PACK_AB R188, R188, R31 ;  /* 0x0000001fbcbc723e */ /* 0x000fe400000010ff */
[----:B------:R-:W-:Y:S01]  /*5500*/  ISETP.GE.AND P2, PT, R83, R10, PT ;  /* 0x0000000a5300720c */ /* 0x000fe20003f46270 */
[--C-:B------:R-:W-:Y:S01]  /*5510*/  IMAD.MOV.U32 R83, RZ, RZ, R119.reuse ;  /* 0x000000ffff537224 */ /* 0x100fe200078e0077 */
[----:B------:R-:W2:Y:S01]  /*5520*/  MUFU.EX2 R39, R39 ;  /* 0x0000002700277308 */ /* 0x000ea20000000800 */
[----:B----4-:R-:W-:Y:S01]  /*5530*/  FADD.FTZ R3, R35, R2 ;  /* 0x0000000223037221 */ /* 0x010fe20000010000 */
[----:B-1----:R-:W-:Y:S01]  /*5540*/  IMAD.MOV.U32 R53, RZ, RZ, R119 ;  /* 0x000000ffff357224 */ /* 0x002fe200078e0077 */
[----:B------:R-:W-:-:S02]  /*5550*/  MOV R49, R119 ;  /* 0x0000007700317202 */ /* 0x000fc40000000f00 */
[----:B------:R-:W-:-:S03]  /*5560*/  MOV R31, R119 ;  /* 0x00000077001f7202 */ /* 0x000fc60000000f00 */
[----:B------:R1:W4:Y:S01]  /*5570*/  MUFU.EX2 R184, R41 ;  /* 0x0000002900b87308 */ /* 0x0003220000000800 */
[C---:B---3--:R-:W-:Y:S01]  /*5580*/  FADD.FTZ R2, R190.reuse, R3 ;  /* 0x00000003be027221 */ /* 0x048fe20000010000 */
[----:B------:R-:W-:Y:S01]  /*5590*/  F2FP.BF16.F32.PACK_AB R190, R190, R35 ;  /* 0x00000023bebe723e */ /* 0x000fe200000010ff */
[----:B------:R-:W-:-:S05]  /*55a0*/  IMAD.MOV.U32 R35, RZ, RZ, R119 ;  /* 0x000000ffff237224 */ /* 0x000fca00078e0077 */
[----:B------:R-:W3:Y:S01]  /*55b0*/  MUFU.EX2 R43, R43 ;  /* 0x0000002b002b7308 */ /* 0x000ee20000000800 */
[----:B--2---:R-:W-:Y:S01]  /*55c0*/  FADD.FTZ R3, R39, R2 ;  /* 0x0000000227037221 */ /* 0x004fe20000010000 */
[----:B-1----:R-:W-:-:S06]  /*55d0*/  IMAD.MOV.U32 R41, RZ, RZ, R119 ;  /* 0x000000ffff297224 */ /* 0x002fcc00078e0077 */
[----:B------:R1:W2:Y:S01]  /*55e0*/  MUFU.EX2 R186, R45 ;  /* 0x0000002d00ba7308 */ /* 0x0002a20000000800 */
[C---:B----4-:R-:W-:Y:S01]  /*55f0*/  FADD.FTZ R2, R184.reuse, R3 ;  /* 0x00000003b8027221 */ /* 0x050fe20000010000 */
[----:B------:R-:W-:Y:S01]  /*5600*/  F2FP.BF16.F32.PACK_AB R184, R184, R39 ;  /* 0x00000027b8b8723e */ /* 0x000fe200000010ff */
[----:B------:R-:W-:-:S05]  /*5610*/  IMAD.MOV.U32 R39, RZ, RZ, R119 ;  /* 0x000000ffff277224 */ /* 0x000fca00078e0077 */
[----:B------:R-:W4:Y:S01]  /*5620*/  MUFU.EX2 R47, R47 ;  /* 0x0000002f002f7308 */ /* 0x000f220000000800 */
[----:B---3--:R-:W-:Y:S01]  /*5630*/  FADD.FTZ R3, R43, R2 ;  /* 0x000000022b037221 */ /* 0x008fe20000010000 */
[----:B-1----:R-:W-:-:S06]  /*5640*/  IMAD.MOV.U32 R45, RZ, RZ, R119 ;  /* 0x000000ffff2d7224 */ /* 0x002fcc00078e0077 */
[----:B------:R1:W3:Y:S01]  /*5650*/  MUFU.EX2 R180, R33 ;  /* 0x0000002100b47308 */ /* 0x0002e20000000800 */
[C---:B--2---:R-:W-:Y:S01]  /*5660*/  FADD.FTZ R2, R186.reuse, R3 ;  /* 0x00000003ba027221 */ /* 0x044fe20000010000 */
[----:B------:R-:W-:Y:S02]  /*5670*/  F2FP.BF16.F32.PACK_AB R186, R186, R43 ;  /* 0x0000002bbaba723e */ /* 0x000fe400000010ff */
[----:B------:R-:W-:-:S04]  /*5680*/  MOV R43, R119 ;  /* 0x00000077002b7202 */ /* 0x000fc80000000f00 */
[----:B------:R-:W2:Y:S01]  /*5690*/  MUFU.EX2 R51, R51 ;  /* 0x0000003300337308 */ /* 0x000ea20000000800 */
[----:B----4-:R-:W-:Y:S01]  /*56a0*/  FADD.FTZ R3, R47, R2 ;  /* 0x000000022f037221 */ /* 0x010fe20000010000 */
[----:B-1----:R-:W-:-:S06]  /*56b0*/  IMAD.MOV.U32 R33, RZ, RZ, R119 ;  /* 0x000000ffff217224 */ /* 0x002fcc00078e0077 */
[----:B------:R1:W4:Y:S01]  /*56c0*/  MUFU.EX2 R42, R113 ;  /* 0x00000071002a7308 */ /* 0x0003220000000800 */
[C---:B---3--:R-:W-:Y:S01]  /*56d0*/  FADD.FTZ R2, R180.reuse, R3 ;  /* 0x00000003b4027221 */ /* 0x048fe20000010000 */
[----:B------:R-:W-:Y:S01]  /*56e0*/  F2FP.BF16.F32.PACK_AB R180, R180, R47 ;  /* 0x0000002fb4b4723e */ /* 0x000fe200000010ff */
[----:B------:R-:W-:-:S05]  /*56f0*/  IMAD.MOV.U32 R47, RZ, RZ, R119 ;  /* 0x000000ffff2f7224 */ /* 0x000fca00078e0077 */
[----:B------:R3:W5:Y:S01]  /*5700*/  MUFU.EX2 R182, R37 ;  /* 0x0000002500b67308 */ /* 0x0007620000000800 */
[----:B--2---:R-:W-:Y:S01]  /*5710*/  FADD.FTZ R3, R51, R2 ;  /* 0x0000000233037221 */ /* 0x004fe20000010000 */
[----:B-1----:R-:W-:-:S06]  /*5720*/  IMAD.MOV.U32 R113, RZ, RZ, R119 ;  /* 0x000000ffff717224 */ /* 0x002fcc00078e0077 */
[----:B------:R-:W1:Y:S01]  /*5730*/  MUFU.EX2 R115, R115 ;  /* 0x0000007300737308 */ /* 0x000e620000000800 */
[C---:B----4-:R-:W-:Y:S01]  /*5740*/  FADD.FTZ R8, R42.reuse, R11 ;  /* 0x0000000b2a087221 */ /* 0x050fe20000010000 */
[----:B------:R-:W-:Y:S01]  /*5750*/  F2FP.BF16.F32.PACK_AB R183, R42, R111 ;  /* 0x0000006f2ab7723e */ /* 0x000fe200000010ff */
[--C-:B------:R-:W-:Y:S01]  /*5760*/  IMAD.MOV.U32 R111, RZ, RZ, R119.reuse ;  /* 0x000000ffff6f7224 */ /* 0x100fe200078e0077 */
[----:B---3--:R-:W-:Y:S01]  /*5770*/  MOV R37, R119 ;  /* 0x0000007700257202 */ /* 0x008fe20000000f00 */
[----:B------:R-:W-:-:S03]  /*5780*/  IMAD.MOV.U32 R42, RZ, RZ, R119 ;  /* 0x000000ffff2a7224 */ /* 0x000fc600078e0077 */
[----:B------:R-:W2:Y:S01]  /*5790*/  MUFU.EX2 R55, R55 ;  /* 0x0000003700377308 */ /* 0x000ea20000000800 */
[C---:B-----5:R-:W-:Y:S01]  /*57a0*/  FADD.FTZ R2, R182.reuse, R3 ;  /* 0x00000003b6027221 */ /* 0x060fe20000010000 */
[----:B------:R-:W-:Y:S01]  /*57b0*/  F2FP.BF16.F32.PACK_AB R182, R182, R51 ;  /* 0x00000033b6b6723e */ /* 0x000fe200000010ff */
[----:B------:R-:W-:-:S05]  /*57c0*/  IMAD.MOV.U32 R51, RZ, RZ, R119 ;  /* 0x000000ffff337224 */ /* 0x000fca00078e0077 */
        /* <DEDUP_REMOVED lines=8> */
[----:B------:R-:W-:Y:S01]  /*5850*/  IMAD.MOV.U32 R44, RZ, RZ, R119 ;  /* 0x000000ffff2c7224 */ /* 0x000fe200078e0077 */
[-C--:B------:R-:W-:Y:S02]  /*5860*/  MOV R115, R119.reuse ;  /* 0x0000007700737202 */ /* 0x080fe40000000f00 */
[----:B-1----:R-:W-:Y:S02]  /*5870*/  MOV R25, R119 ;  /* 0x0000007700197202 */ /* 0x002fe40000000f00 */
[----:B------:R-:W1:Y:S01]  /*5880*/  MUFU.EX2 R59, R59 ;  /* 0x0000003b003b7308 */ /* 0x000e620000000800 */
[C---:B-----5:R-:W-:Y:S01]  /*5890*/  FADD.FTZ R2, R176.reuse, R3 ;  /* 0x00000003b0027221 */ /* 0x060fe20000010000 */
[----:B------:R-:W-:Y:S01]  /*58a0*/  F2FP.BF16.F32.PACK_AB R176, R176, R55 ;  /* 0x00000037b0b0723e */ /* 0x000fe200000010ff */
[----:B------:R-:W-:Y:S01]  /*58b0*/  IMAD.MOV.U32 R3, RZ, RZ, 0x3f800000 ;  /* 0x3f800000ff037424 */ /* 0x000fe200078e00ff */
[----:B------:R-:W-:-:S04]  /*58c0*/  MOV R55, R119 ;  /* 0x0000007700377202 */ /* 0x000fc80000000f00 */
[----:B------:R-:W3:Y:S01]  /*58d0*/  MUFU.EX2 R34, R34 ;  /* 0x0000002200227308 */ /* 0x000ee20000000800 */
[----:B--2---:R-:W-:-:S07]  /*58e0*/  FADD.FTZ R11, R121, R8 ;  /* 0x00000008790b7221 */ /* 0x004fce0000010000 */
[----:B------:R-:W2:Y:S01]  /*58f0*/  MUFU.EX2 R24, R24 ;  /* 0x0000001800187308 */ /* 0x000ea20000000800 */
[----:B-1----:R-:W-:Y:S01]  /*5900*/  FADD.FTZ R9, R59, R2 ;  /* 0x000000023b097221 */ /* 0x002fe20000010000 */
[----:B------:R-:W-:Y:S02]  /*5910*/  IMAD.MOV.U32 R2, RZ, RZ, 0x3f800000 ;  /* 0x3f800000ff027424 */ /* 0x000fe400078e00ff */
[C---:B---3--:R-:W-:Y:S01]  /*5920*/  FADD.FTZ R8, R34.reuse, R11 ;  /* 0x0000000b22087221 */ /* 0x048fe20000010000 */
[----:B------:R-:W-:Y:S01]  /*5930*/  F2FP.BF16.F32.PACK_AB R179, R34, R121 ;  /* 0x0000007922b3723e */ /* 0x000fe200000010ff */
[----:B------:R-:W-:Y:S02]  /*5940*/  IMAD.MOV.U32 R34, RZ, RZ, R119 ;  /* 0x000000ffff227224 */ /* 0x000fe400078e0077 */
[C---:B--2---:R-:W-:Y:S01]  /*5950*/  FADD.FTZ R9, R24.reuse, R9 ;  /* 0x0000000918097221 */ /* 0x044fe20000010000 */
[----:B------:R-:W-:Y:S01]  /*5960*/  F2FP.BF16.F32.PACK_AB R178, R24, R59 ;  /* 0x0000003b18b2723e */ /* 0x000fe200000010ff */
[----:B------:R-:W-:-:S02]  /*5970*/  IMAD.MOV.U32 R59, RZ, RZ, R119 ;  /* 0x000000ffff3b7224 */ /* 0x000fc400078e0077 */
[----:B------:R-:W-:Y:S01]  /*5980*/  IMAD.MOV.U32 R24, RZ, RZ, R119 ;  /* 0x000000ffff187224 */ /* 0x000fe200078e0077 */
[----:B------:R-:W-:Y:S06]  /*5990*/  @!P2 BRA `(.L_x_1865) ;  /* 0x000000480028a947 */ /* 0x000fec0003800000 */
[----:B------:R-:W-:Y:S01]  /*59a0*/  R2UR UR6, R17 ;  /* 0x00000000110672ca */ /* 0x000fe200000e0000 */
[----:B------:R-:W-:Y:S01]  /*59b0*/  IMAD.MOV.U32 R11, RZ, RZ, R4 ;  /* 0x000000ffff0b7224 */ /* 0x000fe200078e0004 */
[----:B------:R-:W-:Y:S01]  /*59c0*/  CS2R R118, SRZ ;  /* 0x0000000000767805 */ /* 0x000fe2000001ff00 */
[----:B------:R-:W-:Y:S01]  /*59d0*/  IMAD.MOV.U32 R12, RZ, RZ, R5 ;  /* 0x000000ffff0c7224 */ /* 0x000fe200078e0005 */
[----:B------:R-:W-:Y:S01]  /*59e0*/  CS2R R114, SRZ ;  /* 0x0000000000727805 */ /* 0x000fe2000001ff00 */
[----:B------:R-:W-:Y:S01]  /*59f0*/  IMAD.MOV.U32 R3, RZ, RZ, 0x3f800000 ;  /* 0x3f800000ff037424 */ /* 0x000fe200078e00ff */
[----:B------:R-:W-:Y:S02]  /*5a00*/  CS2R R110, SRZ ;  /* 0x00000000006e7805 */ /* 0x000fe4000001ff00 */
[----:B------:R-:W-:Y:S02]  /*5a10*/  CS2R R106, SRZ ;  /* 0x00000000006a7805 */ /* 0x000fe4000001ff00 */
[----:B------:R-:W-:-:S02]  /*5a20*/  CS2R R102, SRZ ;  /* 0x0000000000667805 */ /* 0x000fc4000001ff00 */
[----:B------:R-:W-:Y:S02]  /*5a30*/  CS2R R98, SRZ ;  /* 0x0000000000627805 */ /* 0x000fe4000001ff00 */
[----:B------:R-:W-:Y:S02]  /*5a40*/  CS2R R94, SRZ ;  /* 0x00000000005e7805 */ /* 0x000fe4000001ff00 */
[----:B------:R-:W-:Y:S02]  /*5a50*/  CS2R R90, SRZ ;  /* 0x00000000005a7805 */ /* 0x000fe4000001ff00 */
[----:B------:R-:W-:Y:S01]  /*5a60*/  CS2R R86, SRZ ;  /* 0x0000000000567805 */ /* 0x000fe2000001ff00 */
[----:B------:R-:W-:Y:S01]  /*5a70*/  IMAD.U32 R13, RZ, RZ, UR6 ;  /* 0x00000006ff0d7e24 */ /* 0x000fe2000f8e00ff */
        /* <DEDUP_REMOVED lines=39> */
[----:B------:R-:W-:Y:S01]  /*5cf0*/  UMOV UR41, UR46 ;  /* 0x0000002e00297c82 */ /* 0x000fe20008000000 */
[----:B------:R-:W-:-:S05]  /*5d00*/  ULDC.64 UR60, c[0x0][0x3f8] ;  /* 0x0000fe00003c7ab9 */ /* 0x000fca0000000a00 */
.L_x_1874:
[----:B------:R-:W-:Y:S01]  /*5d10*/  R2UR UR10, R13 ;  /* 0x000000000d0a72ca */ /* 0x000fe200000e0000 */
[----:B------:R-:W-:-:S04]  /*5d20*/  UIADD3 UR6, UR41, 0x1, URZ ;  /* 0x0000000129067890 */ /* 0x000fc8000fffe03f */
[----:B------:R-:W-:-:S04]  /*5d30*/  UISETP.NE.AND UP0, UPT, UR6, 0x2, UPT ;  /* 0x000000020600788c */ /* 0x000fc8000bf05270 */
[----:B------:R-:W-:Y:S02]  /*5d40*/  USEL UR7, URZ, 0x1, UP0 ;  /* 0x000000013f077887 */ /* 0x000fe40008000000 */
[----:B------:R-:W-:Y:S02]  /*5d50*/  USEL UR46, UR6, URZ, UP0 ;  /* 0x0000003f062e7287 */ /* 0x000fe40008000000 */
[----:B------:R-:W-:-:S06]  /*5d60*/  ULOP3.LUT UR6, UR10, UR7, URZ, 0x3c, !UPT ;  /* 0x000000070a067292 */ /* 0x000fcc000f8e3c3f */
[----:B------:R-:W-:Y:S01]  /*5d70*/  MOV R17, UR6 ;  /* 0x0000000600117c02 */ /* 0x000fe20008000f00 */
[----:B------:R-:W-:Y:S06]  /*5d80*/  @!P0 BRA `(.L_x_1866) ;  /* 0x0000000000048947 */ /* 0x000fec0003800000 */
[----:B------:R-:W-:Y:S01]  /*5d90*/  BPT.TRAP 0x1 ;  /* 0x000000040000795c */ /* 0x000fe20000300000 */
.L_x_1866:
        /* <DEDUP_REMOVED lines=8> */
.L_x_1867:
[----:B--2---:R-:W-:Y:S05]  /*5e20*/  @P2 BRA `(.L_x_1868) ;  /* 0x0000000000082947 */ /* 0x004fea0003800000 */
[----:B------:R-:W2:Y:S02]  /*5e30*/  SYNCS.PHASECHK.TRANS64.TRYWAIT P2, [UR47+0x36830], R0 ;  /* 0x03683000ff0075a7 */ /* 0x000ea4000804016f */
[----:B--2---:R-:W-:Y:S05]  /*5e40*/  @!P2 BRA `(.L_x_1869) ;  /* 0x000000dc003ca947 */ /* 0x004fea0003800000 */
.L_x_1868:
[----:B------:R-:W-:Y:S01]  /*5e50*/  UIMAD UR6, UR46, 0xa80, UR40 ;  /* 0x00000a802e0678a4 */ /* 0x000fe2000f8e0228 */
[----:B------:R-:W-:Y:S01]  /*5e60*/  WARPGROUP.ARRIVE ;  /* 0x00000000000079c5 */ /* 0x000fe20000000000 */
[----:B------:R-:W-:Y:S01]  /*5e70*/  UMOV UR7, 0x40000040 ;  /* 0x4000004000077882 */ /* 0x000fe20000000000 */
[----:B------:R-:W-:Y:S01]  /*5e80*/  UMOV UR56, UR4 ;  /* 0x0000000400387c82 */ /* 0x000fe20008000000 */
[----:B------:R-:W-:Y:S01]  /*5e90*/  UIADD3 UR58, UR6, 0x80, URZ ;  /* 0x00000080063a7890 */ /* 0x000fe2000fffe03f */
[-C--:B------:R-:W-:Y:S01]  /*5ea0*/  FMUL.FTZ R24, R24, R2.reuse ;  /* 0x0000000218187220 */ /* 0x080fe20000410000 */
[----:B------:R-:W-:Y:S01]  /*5eb0*/  UMOV UR57, UR5 ;  /* 0x0000000500397c82 */ /* 0x000fe20008000000 */
[----:B------:R-:W-:Y:S01]  /*5ec0*/  UMOV UR59, 0x40000040 ;  /* 0x40000040003b7882 */ /* 0x000fe20000000000 */
[----:B------:R-:W-:Y:S02]  /*5ed0*/  UIADD3 UR10, UR6, 0x180, URZ ;  /* 0x00000180060a7890 */ /* 0x000fe4000fffe03f */
[----:B------:R-:W-:Y:S01]  /*5ee0*/  HGMMA.64x16x16.F32.BF16 R168, gdesc[UR4], RZ, !UPT, gsb0 ;  /* 0x0020000004a879f0 */ /* 0x000fe2000c0018ff */
        /* <DEDUP_REMOVED lines=60> */
[----:B------:R-:W-:Y:S01]  /*62b0*/  UMOV UR57, UR5 ;  /* 0x0000000500397c82 */ /* 0x000fe20008000000 */
        /* <DEDUP_REMOVED lines=71> */
[----:B------:R-:W-:-:S06]  /*6730*/  WARPGROUP.ARRIVE ;  /* 0x00000000000079c5 */ /* 0x000fcc0000000000 */
[----:B------:R-:W-:Y:S01]  /*6740*/  HGMMA.64x16x16.F32.BF16 R144, gdesc[UR56], RZ, !UPT, gsb0 ;  /* 0x00200000389079f0 */ /* 0x000fe2000c0018ff */
[----:B------:R-:W-:Y:S01]  /*6750*/  UMOV UR56, UR4 ;  /* 0x0000000400387c82 */ /* 0x000fe20008000000 */
[----:B------:R-:W-:Y:S01]  /*6760*/  UMOV UR57, UR5 ;  /* 0x0000000500397c82 */ /* 0x000fe20008000000 */
[----:B------:R-:W-:Y:S01]  /*6770*/  UMOV UR58, UR7 ;  /* 0x00000007003a7c82 */ /* 0x000fe20008000000 */
[----:B------:R-:W-:Y:S01]  /*6780*/  UMOV UR59, 0x40000040 ;  /* 0x40000040003b7882 */ /* 0x000fe20000000000 */
[----:B------:R-:W-:Y:S01]  /*6790*/  UIADD3 UR7, UR6, 0x300, URZ ;  /* 0x0000030006077890 */ /* 0x000fe2000fffe03f */
[----:B------:R-:W-:Y:S02]  /*67a0*/  WARPGROUP.DEPBAR.LE gsb0, 0x0 ;  /* 0x00008000000079c5 */ /* 0x000fe40000010000 */
        /* <DEDUP_REMOVED lines=99> */
[----:B------:R-:W-:Y:S02]  /*6de0*/  R2UR UR14, R6 ;  /* 0x00000000060e72ca */ /* 0x000fe400000e0000 */
[----:B------:R-:W-:-:S11]  /*6df0*/  R2UR UR15, R7 ;  /* 0x00000000070f72ca */ /* 0x000fd600000e0000 */
[----:B------:R-:W-:Y:S02]  /*6e00*/  UMOV UR56, UR14 ;  /* 0x0000000e00387c82 */ /* 0x000fe40008000000 */
[----:B------:R-:W-:Y:S01]  /*6e10*/  UMOV UR57, UR15 ;  /* 0x0000000f00397c82 */ /* 0x000fe20008000000 */
        /* <DEDUP_REMOVED lines=364> */
.L_x_1870:
[----:B------:R-:W-:Y:S02]  /*84e0*/  R2UR UR6, R16 ;  /* 0x00000000100672ca */ /* 0x000fe400000e0000 */
[----:B------:R-:W-:-:S11]  /*84f0*/  R2UR UR7, R13 ;  /* 0x000000000d0772ca */ /* 0x000fd600000e0000 */
[----:B------:R-:W-:Y:S02]  /*8500*/  ULEA UR6, UR41, UR6, 0x3 ;  /* 0x0000000629067291 */ /* 0x000fe4000f8e183f */
[----:B-12---:R-:W-:-:S05]  /*8510*/  IMAD.U32 R0, RZ, RZ, UR7 ;  /* 0x00000007ff007e24 */ /* 0x006fca000f8e00ff */
[----:B------:R-:W-:-:S04]  /*8520*/  SHF.L.U32 R0, R0, 0x1f, RZ ;  /* 0x0000001f00007819 */ /* 0x000fc800000006ff */
[----:B------:R1:W2:Y:S01]  /*8530*/  SYNCS.PHASECHK.TRANS64.TRYWAIT P2, [UR6+0x36850], R0 ;  /* 0x03685000ff0075a7 */ /* 0x0002a20008040146 */
[----:B------:R-:W-:Y:S05]  /*8540*/  @!P0 BRA `(.L_x_1871) ;  /* 0x0000000000048947 */ /* 0x000fea0003800000 */
[----:B------:R-:W-:Y:S01]  /*8550*/  BPT.TRAP 0x1 ;  /* 0x000000040000795c */ /* 0x000fe20000300000 */
.L_x_1871:
[----:B--2---:R-:W-:Y:S05]  /*8560*/  @P2 BRA `(.L_x_1872) ;  /* 0x0000000000082947 */ /* 0x004fea0003800000 */
[----:B------:R-:W2:Y:S02]  /*8570*/  SYNCS.PHASECHK.TRANS64.TRYWAIT P2, [UR6+0x36850], R0 ;  /* 0x03685000ff0075a7 */ /* 0x000ea40008040146 */
[----:B--2---:R-:W-:Y:S05]  /*8580*/  @!P2 BRA `(.L_x_1873) ;  /* 0x000000b40084a947 */ /* 0x004fea0003800000 */
.L_x_1872:
[----:B------:R-:W-:Y:S01]  /*8590*/  R2UR UR7, R16 ;  /* 0x00000000100772ca */ /* 0x000fe200000e0000 */
[----:B------:R-:W-:Y:S01]  /*85a0*/  WARPGROUP.ARRIVE ;  /* 0x00000000000079c5 */ /* 0x000fe20000000000 */
[----:B------:R-:W-:Y:S01]  /*85b0*/  UMOV UR11, 0x40000040 ;  /* 0x40000040000b7882 */ /* 0x000fe20000000000 */
[----:B-12---:R-:W1:Y:S01]  /*85c0*/  LDC R0, c[0x0][0x288] ;  /* 0x0000a200ff007b82 */ /* 0x006e620000000800 */
[----:B------:R-:W-:Y:S01]  /*85d0*/  UISETP.NE.U32.AND UP0, UPT, UR60, URZ, UPT ;  /* 0x0000003f3c00728c */ /* 0x000fe2000bf05070 */
[----:B------:R-:W-:Y:S01]  /*85e0*/  ULDC UR15, c[0x0][0x404] ;  /* 0x00010100000f7ab9 */ /* 0x000fe20000000800 */
[----:B------:R-:W-:Y:S02]  /*85f0*/  ULDC UR14, c[0x0][0x2e0] ;  /* 0x0000b800000e7ab9 */ /* 0x000fe40000000800 */
[----:B------:R-:W-:-:S05]  /*8600*/  UISETP.NE.AND.EX UP0, UPT, UR61, URZ, UPT, UP0 ;  /* 0x0000003f3d00728c */ /* 0x000fca000bf05300 */
[----:B------:R-:W-:-:S04]  /*8610*/  UIADD3 UR7, UR7, 0x400, URZ ;  /* 0x0000040007077890 */ /* 0x000fc8000fffe03f */
[----:B------:R-:W-:-:S04]  /*8620*/  USHF.R.U32.HI UR7, URZ, 0x4, UR7 ;  /* 0x000000043f077899 */ /* 0x000fc80008011607 */
[----:B------:R-:W-:-:S04]  /*8630*/  ULOP3.LUT UR7, UR7, 0x3fff, URZ, 0xc0, !UPT ;  /* 0x00003fff07077892 */ /* 0x000fc8000f8ec03f */
[----:B------:R-:W-:-:S04]  /*8640*/  ULOP3.LUT UR7, UR7, 0x3800000, URZ, 0xfc, !UPT ;  /* 0x0380000007077892 */ /* 0x000fc8000f8efc3f */
[----:B------:R-:W-:-:S03]  /*8650*/  UIMAD UR7, UR41, 0xa80, UR7 ;  /* 0x00000a80290778a4 */ /* 0x000fc6000f8e0207 */
[----:B------:R-:W-:-:S04]  /*8660*/  UMOV UR41, UR46 ;  /* 0x0000002e00297c82 */ /* 0x000fc80008000000 */
        /* <DEDUP_REMOVED lines=12> */
[----:B------:R-:W-:Y:S02]  /*8730*/  UIMAD UR10, UR45, -0x70, UR42 ;  /* 0xffffff902d0a78a4 */ /* 0x000fe4000f8e022a */
[----:B------:R-:W-:Y:S02]  /*8740*/  USEL UR11, UR15, 0x1, UP0 ;  /* 0x000000010f0b7887 */ /* 0x000fe40008000000 */
[----:B------:R-:W-:-:S04]  /*8750*/  UIADD3 UR10, UR10, 0x1, URZ ;  /* 0x000000010a0a7890 */ /* 0x000fc8000fffe03f */
[----:B------:R-:W-:-:S03]  /*8760*/  UIMAD UR10, UR11, UR14, UR10 ;  /* 0x0000000e0b0a72a4 */ /* 0x000fc6000f8e020a */
[----:B------:R-:W-:-:S03]  /*8770*/  UMOV UR11, 0x40000040 ;  /* 0x40000040000b7882 */ /* 0x000fc60000000000 */
[----:B-1----:R-:W-:Y:S01]  /*8780*/  IADD3 R0, -R0, UR10, RZ ;  /* 0x0000000a00007c10 */ /* 0x002fe2000fffe1ff */
[----:B------:R-:W-:-:S04]  /*8790*/  UIADD3 UR10, UR7, 0x180, URZ ;  /* 0x00000180070a7890 */ /* 0x000fc8000fffe03f */
[----:B------:R-:W-:-:S04]  /*87a0*/  IMAD R3, R205, -0x2, R0 ;  /* 0xfffffffecd037824 */ /* 0x000fc800078e0200 */
[----:B------:R-:W-:-:S05]  /*87b0*/  IMAD.IADD R4, R206, 0x1, R3 ;  /* 0x00000001ce047824 */ /* 0x000fca00078e0203 */
[C---:B------:R-:W-:Y:S02]  /*87c0*/  ISETP.GT.AND P2, PT, R4.reuse, RZ, PT ;  /* 0x000000ff0400720c */ /* 0x040fe40003f44270 */
[----:B------:R-:W-:Y:S02]  /*87d0*/  ISETP.GT.AND P3, PT, R4, 0x1, PT ;  /* 0x000000010400780c */ /* 0x000fe40003f64270 */
        /* <DEDUP_REMOVED lines=53> */
[----:B------:R-:W-:Y:S01]  /*8b30*/  FSEL R161, R140, -INF , P2 ;  /* 0xff8000008ca17808 */ /* 0x000fe20001000000 */
[----:B------:R-:W-:Y:S01]  /*8b40*/  IMAD.U32 R140, RZ, RZ, UR6 ;  /* 0x00000006ff8c7e24 */ /* 0x000fe2000f8e00ff */
[----:B------:R-:W-:Y:S01]  /*8b50*/  FMNMX.FTZ R0, R137, R0, !PT ;  /* 0x0000000089007209 */ /* 0x000fe20007810000 */
[----:B------:R-:W-:Y:S01]  /*8b60*/  UIADD3 UR6, UR45, -0x1, URZ ;  /* 0xffffffff2d067890 */ /* 0x000fe2000fffe03f */
[----:B------:R-:W-:Y:S01]  /*8b70*/  ISETP.GT.AND P2, PT, R4, 0x50, PT ;  /* 0x000000500400780c */ /* 0x000fe20003f44270 */
[----:B------:R-:W-:Y:S01]  /*8b80*/  @!P1 VIADD R140, R140, 0x36860 ;  /* 0x000368608c8c9836 */ /* 0x000fe20000000000 */
        /* <DEDUP_REMOVED lines=8> */
[C---:B------:R-:W-:Y:S02]  /*8c10*/  ISETP.GT.AND P3, PT, R4.reuse, 0x59, PT ;  /* 0x000000590400780c */ /* 0x040fe40003f64270 */
[----:B------:R-:W-:Y:S02]  /*8c20*/  FMNMX.FTZ R0, R129, R0, !PT ;  /* 0x0000000081007209 */ /* 0x000fe40007810000 */
[----:B------:R-:W-:Y:S02]  /*8c30*/  FSEL R133, R133, -INF , P3 ;  /* 0xff80000085857808 */ /* 0x000fe40001800000 */
[----:B------:R-:W-:Y:S02]  /*8c40*/  ISETP.GT.AND P3, PT, R4, 0x61, PT ;  /* 0x000000610400780c */ /* 0x000fe40003f64270 */
[----:B------:R-:W-:Y:S01]  /*8c50*/  @!P1 PRMT R140, RZ, 0x654, R140 ;  /* 0x00000654ff8c9816 */ /* 0x000fe2000000008c */
[----:B------:R-:W-:Y:S02]  /*8c60*/  WARPGROUP.DEPBAR.LE gsb0, 0x0 ;  /* 0x00008000000079c5 */ /* 0x000fe40000010000 */
[----:B------:R-:W-:Y:S01]  /*8c70*/  WARPGROUP.ARRIVE ;  /* 0x00000000000079c5 */ /* 0x000fe20000000000 */
[----:B------:R-:W-:-:S02]  /*8c80*/  FSEL R193, R121, -INF , P3 ;  /* 0xff80000079c17808 */ /* 0x000fc40001800000 */
[----:B------:R-:W-:-:S03]  /*8c90*/  ISETP.GT.AND P3, PT, R4, 0x69, PT ;  /* 0x000000690400780c */ /* 0x000fc60003f64270 */
[----:B------:R-:W-:Y:S01]  /*8ca0*/  HGMMA.64x192x16.F32.BF16 R24, R188, gdesc[UR8].tnspB, R24, gsb0 ;  /* 0x42e00008bc187df0 */ /* 0x000fe20008001818 */
[----:B------:R-:W-:Y:S01]  /*8cb0*/  UIADD3 UR10, UR7, 0x200, URZ ;  /* 0x00000200070a7890 */ /* 0x000fe2000fffe03f */
[----:B------:R-:W-:Y:S01]  /*8cc0*/  FSEL R125, R125, -INF , P3 ;  /* 0xff8000007d7d7808 */ /* 0x000fe20001800000 */
[----:B------:R-:W-:Y:S01]  /*8cd0*/  UMOV UR11, 0x40000040 ;  /* 0x40000040000b7882 */ /* 0x000fe20000000000 */
[----:B------:R-:W-:Y:S02]  /*8ce0*/  WARPGROUP.DEPBAR.LE gsb0, 0x0 ;  /* 0x00008000000079c5 */ /* 0x000fe40000010000 */
[----:B------:R-:W-:Y:S01]  /*8cf0*/  WARPGROUP.ARRIVE ;  /* 0x00000000000079c5 */ /* 0x000fe20000000000 */
[----:B------:R-:W-:Y:S02]  /*8d00*/  FSEL R189, R132, -INF , P2 ;  /* 0xff80000084bd7808 */ /* 0x000fe40001000000 */
[----:B------:R-:W-:Y:S02]  /*8d10*/  ISETP.GT.AND P2, PT, R4, 0x60, PT ;  /* 0x000000600400780c */ /* 0x000fe40003f44270 */
[----:B------:R-:W-:-:S09]  /*8d20*/  FMNMX.FTZ R0, R189, R0, !PT ;  /* 0x00000000bd007209 */ /* 0x000fd20007810000 */
[----:B------:R-:W-:Y:S01]  /*8d30*/  HGMMA.64x192x16.F32.BF16 R24, R184, gdesc[UR8].tnspB, R24, gsb0 ;  /* 0x42e00008b8187df0 */ /* 0x000fe20008001818 */
[----:B------:R-:W-:Y:S01]  /*8d40*/  FSEL R191, R120, -INF , P2 ;  /* 0xff80000078bf7808 */ /* 0x000fe20001000000 */
[----:B------:R-:W-:Y:S01]  /*8d50*/  UIADD3 UR10, UR7, 0x280, URZ ;  /* 0x00000280070a7890 */ /* 0x000fe2000fffe03f */
[----:B------:R-:W-:Y:S01]  /*8d60*/  FMNMX.FTZ R0, R133, R0, !PT ;  /* 0x0000000085007209 */ /* 0x000fe20007810000 */
[----:B------:R-:W-:Y:S01]  /*8d70*/  UMOV UR11, 0x40000040 ;  /* 0x40000040000b7882 */ /* 0x000fe20000000000 */
[C---:B------:R-:W-:Y:S01]  /*8d80*/  ISETP.GT.AND P2, PT, R4.reuse, 0x68, PT ;  /* 0x000000680400780c */ /* 0x040fe20003f44270 */
[----:B------:R-:W-:Y:S01]  /*8d90*/  VIADD R4, R4, 0x8 ;  /* 0x0000000804047836 */ /* 0x000fe20000000000 */
[----:B------:R-:W-:Y:S02]  /*8da0*/  FMNMX.FTZ R0, R191, R0, !PT ;  /* 0x00000000bf007209 */ /* 0x000fe40007810000 */
[----:B------:R-:W-:Y:S02]  /*8db0*/  FSEL R195, R124, -INF , P2 ;  /* 0xff8000007cc37808 */ /* 0x000fe40001000000 */
[----:B------:R-:W-:-:S02]  /*8dc0*/  FMNMX.FTZ R0, R193, R0, !PT ;  /* 0x00000000c1007209 */ /* 0x000fc40007810000 */
[C---:B------:R-:W-:Y:S02]  /*8dd0*/  ISETP.GT.AND P3, PT, R4.reuse, RZ, PT ;  /* 0x000000ff0400720c */ /* 0x040fe40003f64270 */
[----:B------:R-:W-:Y:S02]  /*8de0*/  FMNMX.FTZ R0, R195, R0, !PT ;  /* 0x00000000c3007209 */ /* 0x000fe40007810000 */
[----:B------:R-:W-:Y:S02]  /*8df0*/  ISETP.GT.AND P4, PT, R4, 0x1, PT ;  /* 0x000000010400780c */ /* 0x000fe40003f84270 */
[----:B------:R-:W-:Y:S02]  /*8e00*/  FMNMX.FTZ R14, R125, R0, !PT ;  /* 0x000000007d0e7209 */ /* 0x000fe40007810000 */
[----:B------:R-:W1:Y:S01]  /*8e10*/  LDC R0, c[0x0][0x988] ;  /* 0x00026200ff007b82 */ /* 0x000e620000000800 */
[----:B------:R-:W-:Y:S02]  /*8e20*/  FSEL R170, R170, -INF , P3 ;  /* 0xff800000aaaa7808 */ /* 0x000fe40001800000 */
[----:B------:R-:W2:Y:S01]  /*8e30*/  SHFL.BFLY PT, R5, R14, 0x2, 0x1f ;  /* 0x0c401f000e057f89 */ /* 0x000ea200000e0000 */
[----:B------:R-:W-:-:S02]  /*8e40*/  ISETP.GT.AND P3, PT, R4, 0x8, PT ;  /* 0x000000080400780c */ /* 0x000fc40003f64270 */
[----:B------:R-:W-:Y:S02]  /*8e50*/  FSEL R171, R171, -INF , P4 ;  /* 0xff800000abab7808 */ /* 0x000fe40002000000 */
[----:B------:R-:W-:Y:S02]  /*8e60*/  ISETP.GT.AND P4, PT, R4, 0x9, PT ;  /* 0x000000090400780c */ /* 0x000fe40003f84270 */
[----:B--2---:R-:W-:Y:S02]  /*8e70*/  FMNMX.FTZ R20, R14, R5, !PT ;  /* 0x000000050e147209 */ /* 0x004fe40007810000 */
[----:B------:R-:W-:-:S03]  /*8e80*/  FMNMX.FTZ R14, R170, R11, !PT ;  /* 0x0000000baa0e7209 */ /* 0x000fc60007810000 */
[----:B------:R-:W2:Y:S01]  /*8e90*/  SHFL.BFLY PT, R5, R20, 0x1, 0x1f ;  /* 0x0c201f0014057f89 */ /* 0x000ea200000e0000 */
[----:B------:R-:W-:Y:S02]  /*8ea0*/  FMNMX.FTZ R14, R171, R14, !PT ;  /* 0x0000000eab0e7209 */ /* 0x000fe40007810000 */
[----:B--2---:R-:W-:-:S04]  /*8eb0*/  FMNMX.FTZ R5, R20, R5, !PT ;  /* 0x0000000514057209 */ /* 0x004fc80007810000 */
[C---:B------:R-:W-:Y:S01]  /*8ec0*/  FSETP.NEU.FTZ.AND P2, PT, R5.reuse, -INF , PT ;  /* 0xff8000000500780b */ /* 0x040fe20003f5d000 */
[----:B-1----:R-:W-:-:S05]  /*8ed0*/  FMUL.FTZ R2, R5, R0 ;  /* 0x0000000005027220 */ /* 0x002fca0000410000 */
[----:B------:R-:W-:-:S05]  /*8ee0*/  FSEL R2, R2, RZ, P2 ;  /* 0x000000ff02027208 */ /* 0x000fca0001000000 */
        /* <DEDUP_REMOVED lines=31> */
[----:B------:R-:W-:Y:S01]  /*90e0*/  FSEL R185, R174, -INF , P3 ;  /* 0xff800000aeb97808 */ /* 0x000fe20001800000 */
[-CC-:B------:R-:W-:Y:S01]  /*90f0*/  FFMA.FTZ R184, R15, R0.reuse, -R2.reuse ;  /* 0x000000000fb87223 */ /* 0x180fe20000010802 */
[----:B------:R-:W-:Y:S01]  /*9100*/  FSEL R187, R175, -INF , P4 ;  /* 0xff800000afbb7808 */ /* 0x000fe20002000000 */
[--C-:B------:R-:W-:Y:S01]  /*9110*/  FFMA.FTZ R175, R197, R0, -R2.reuse ;  /* 0x00000000c5af7223 */ /* 0x100fe20000010802 */
[C---:B------:R-:W-:Y:S01]  /*9120*/  ISETP.GT.AND P3, PT, R4.reuse, 0x10, PT ;  /* 0x000000100400780c */ /* 0x040fe20003f64270 */
[----:B------:R-:W-:Y:S01]  /*9130*/  HGMMA.64x192x16.F32.BF16 R24, R180, gdesc[UR8].tnspB, R24, gsb0 ;  /* 0x42e00008b4187df0 */ /* 0x000fe20008001818 */
[----:B------:R-:W-:Y:S01]  /*9140*/  FMNMX.FTZ R14, R185, R14, !PT ;  /* 0x0000000eb90e7209 */ /* 0x000fe20007810000 */
[----:B------:R-:W-:Y:S01]  /*9150*/  UIADD3 UR10, UR7, 0x300, URZ ;  /* 0x00000300070a7890 */ /* 0x000fe2000fffe03f */
[----:B------:R-:W-:Y:S01]  /*9160*/  ISETP.GT.AND P4, PT, R4, 0x11, PT ;  /* 0x000000110400780c */ /* 0x000fe20003f84270 */
[----:B------:R-:W-:Y:S01]  /*9170*/  UMOV UR11, 0x40000040 ;  /* 0x40000040000b7882 */ /* 0x000fe20000000000 */
[----:B------:R-:W-:Y:S01]  /*9180*/  FSEL R197, R162, -INF , P3 ;  /* 0xff800000a2c57808 */ /* 0x000fe20001800000 */
[--C-:B------:R-:W-:Y:S01]  /*9190*/  FFMA.FTZ R15, R137, R0, -R2.reuse ;  /* 0x00000000890f7223 */ /* 0x100fe20000010802 */
[----:B------:R-:W-:Y:S01]  /*91a0*/  FMNMX.FTZ R14, R187, R14, !PT ;  /* 0x0000000ebb0e7209 */ /* 0x000fe20007810000 */
[-CC-:B------:R-:W-:Y:S01]  /*91b0*/  FFMA.FTZ R137, R141, R0.reuse, -R2.reuse ;  /* 0x000000008d897223 */ /* 0x180fe20000010802 */
[C---:B------:R-:W-:Y:S01]  /*91c0*/  ISETP.GT.AND P3, PT, R4.reuse, 0x18, PT ;  /* 0x000000180400780c */ /* 0x040fe20003f64270 */
[-CC-:B------:R-:W-:Y:S01]  /*91d0*/  FFMA.FTZ R186, R161, R0.reuse, -R2.reuse ;  /* 0x00000000a1ba7223 */ /* 0x180fe20000010802 */
[----:B------:R-:W-:Y:S01]  /*91e0*/  FSEL R163, R163, -INF , P4 ;  /* 0xff800000a3a37808 */ /* 0x000fe20002000000 */
[----:B------:R-:W-:Y:S01]  /*91f0*/  FFMA.FTZ R141, R193, R0, -R2 ;  /* 0x00000000c18d7223 */ /* 0x000fe20000010802 */
[----:B------:R-:W-:Y:S01]  /*9200*/  FMNMX.FTZ R14, R197, R14, !PT ;  /* 0x0000000ec50e7209 */ /* 0x000fe20007810000 */
[----:B------:R-:W-:Y:S01]  /*9210*/  MUFU.EX2 R175, R175 ;  /* 0x000000af00af7308 */ /* 0x000fe20000000800 */
[----:B------:R-:W-:-:S02]  /*9220*/  ISETP.GT.AND P4, PT, R4, 0x19, PT ;  /* 0x000000190400780c */ /* 0x000fc40003f84270 */
[----:B------:R-:W-:Y:S02]  /*9230*/  FSEL R199, R166, -INF , P3 ;  /* 0xff800000a6c77808 */ /* 0x000fe40001800000 */
[----:B------:R-:W-:Y:S02]  /*9240*/  FMNMX.FTZ R14, R163, R14, !PT ;  /* 0x0000000ea30e7209 */ /* 0x000fe40007810000 */
[----:B------:R-:W-:Y:S01]  /*9250*/  FSEL R201, R167, -INF , P4 ;  /* 0xff800000a7c97808 */ /* 0x000fe20002000000 */
[----:B------:R-:W-:Y:S01]  /*9260*/  FFMA.FTZ R167, R203, R0, -R2 ;  /* 0x00000000cba77223 */ /* 0x000fe20000010802 */
[C---:B------:R-:W-:Y:S01]  /*9270*/  ISETP.GT.AND P3, PT, R4.reuse, 0x20, PT ;  /* 0x000000200400780c */ /* 0x040fe20003f64270 */
[----:B------:R-:W-:Y:S01]  /*9280*/  MUFU.EX2 R184, R184 ;  /* 0x000000b800b87308 */ /* 0x000fe20000000800 */
[----:B------:R-:W-:Y:S02]  /*9290*/  FMNMX.FTZ R14, R199, R14, !PT ;  /* 0x0000000ec70e7209 */ /* 0x000fe40007810000 */
[----:B------:R-:W-:-:S02]  /*92a0*/  ISETP.GT.AND P4, PT, R4, 0x21, PT ;  /* 0x000000210400780c */ /* 0x000fc40003f84270 */
[----:B------:R-:W-:Y:S02]  /*92b0*/  FSEL R203, R154, -INF , P3 ;  /* 0xff8000009acb7808 */ /* 0x000fe40001800000 */
[----:B------:R-:W-:Y:S01]  /*92c0*/  FMNMX.FTZ R14, R201, R14, !PT ;  /* 0x0000000ec90e7209 */ /* 0x000fe20007810000 */
[----:B------:R-:W-:Y:S01]  /*92d0*/  MUFU.EX2 R167, R167 ;  /* 0x000000a700a77308 */ /* 0x000fe20000000800 */
[C---:B------:R-:W-:Y:S02]  /*92e0*/  ISETP.GT.AND P3, PT, R4.reuse, 0x28, PT ;  /* 0x000000280400780c */ /* 0x040fe40003f64270 */
[----:B------:R-:W-:Y:S02]  /*92f0*/  FSEL R155, R155, -INF , P4 ;  /* 0xff8000009b9b7808 */ /* 0x000fe40002000000 */
[----:B------:R-:W-:Y:S02]  /*9300*/  FMNMX.FTZ R14, R203, R14, !PT ;  /* 0x0000000ecb0e7209 */ /* 0x000fe40007810000 */
[----:B------:R-:W-:Y:S01]  /*9310*/  ISETP.GT.AND P4, PT, R4, 0x29, PT ;  /* 0x000000290400780c */ /* 0x000fe20003f84270 */
[----:B------:R-:W-:Y:S01]  /*9320*/  MUFU.EX2 R15, R15 ;  /* 0x0000000f000f7308 */ /* 0x000fe20000000800 */
[----:B------:R-:W-:-:S02]  /*9330*/  FSEL R217, R158, -INF , P3 ;  /* 0xff8000009ed97808 */ /* 0x000fc40001800000 */
[----:B------:R-:W-:Y:S02]  /*9340*/  FMNMX.FTZ R14, R155, R14, !PT ;  /* 0x0000000e9b0e7209 */ /* 0x000fe40007810000 */
[----:B------:R-:W-:Y:S01]  /*9350*/  FSEL R219, R159, -INF , P4 ;  /* 0xff8000009fdb7808 */ /* 0x000fe20002000000 */
[----:B------:R-:W-:Y:S01]  /*9360*/  FFMA.FTZ R159, R173, R0, -R2 ;  /* 0x00000000ad9f7223 */ /* 0x000fe20000010802 */
[C---:B------:R-:W-:Y:S01]  /*9370*/  ISETP.GT.AND P3, PT, R4.reuse, 0x30, PT ;  /* 0x000000300400780c */ /* 0x040fe20003f64270 */
[----:B------:R-:W-:Y:S01]  /*9380*/  MUFU.EX2 R186, R186 ;  /* 0x000000ba00ba7308 */ /* 0x000fe20000000800 */
[----:B------:R-:W-:Y:S02]  /*9390*/  FMNMX.FTZ R14, R217, R14, !PT ;  /* 0x0000000ed90e7209 */ /* 0x000fe40007810000 */
[----:B------:R-:W-:Y:S02]  /*93a0*/  ISETP.GT.AND P4, PT, R4, 0x31, PT ;  /* 0x000000310400780c */ /* 0x000fe40003f84270 */
[----:B------:R-:W-:-:S02]  /*93b0*/  FSEL R173, R146, -INF , P3 ;  /* 0xff80000092ad7808 */ /* 0x000fc40001800000 */
[----:B------:R-:W-:Y:S01]  /*93c0*/  FMNMX.FTZ R14, R219, R14, !PT ;  /* 0x0000000edb0e7209 */ /* 0x000fe20007810000 */
[----:B------:R-:W-:Y:S01]  /*93d0*/  MUFU.EX2 R159, R159 ;  /* 0x0000009f009f7308 */ /* 0x000fe20000000800 */
[C---:B------:R-:W-:Y:S02]  /*93e0*/  ISETP.GT.AND P3, PT, R4.reuse, 0x38, PT ;  /* 0x000000380400780c */ /* 0x040fe40003f64270 */
[----:B------:R-:W-:Y:S01]  /*93f0*/  FSEL R221, R147, -INF , P4 ;  /* 0xff80000093dd7808 */ /* 0x000fe20002000000 */
[----:B------:R-:W-:Y:S01]  /*9400*/  FFMA.FTZ R147, R153, R0, -R2 ;  /* 0x0000000099937223 */ /* 0x000fe20000010802 */
[----:B------:R-:W-:Y:S02]  /*9410*/  FMNMX.FTZ R14, R173, R14, !PT ;  /* 0x0000000ead0e7209 */ /* 0x000fe40007810000 */
[----:B------:R-:W-:Y:S01]  /*9420*/  ISETP.GT.AND P4, PT, R4, 0x39, PT ;  /* 0x000000390400780c */ /* 0x000fe20003f84270 */
[----:B------:R-:W-:Y:S01]  /*9430*/  MUFU.EX2 R137, R137 ;  /* 0x0000008900897308 */ /* 0x000fe20000000800 */
[----:B------:R-:W-:-:S02]  /*9440*/  FSEL R165, R150, -INF , P3 ;  /* 0xff80000096a57808 */ /* 0x000fc40001800000 */
[----:B------:R-:W-:Y:S02]  /*9450*/  FMNMX.FTZ R14, R221, R14, !PT ;  /* 0x0000000edd0e7209 */ /* 0x000fe40007810000 */
[----:B------:R-:W-:Y:S02]  /*9460*/  FSEL R151, R151, -INF , P4 ;  /* 0xff80000097977808 */ /* 0x000fe40002000000 */
        /* <DEDUP_REMOVED lines=25> */
[----:B------:R-:W-:-:S02]  /*9600*/  FSEL R225, R134, -INF , P3 ;  /* 0xff80000086e17808 */ /* 0x000fc40001800000 */
[----:B------:R-:W-:Y:S02]  /*9610*/  FMNMX.FTZ R14, R131, R14, !PT ;  /* 0x0000000e830e7209 */ /* 0x000fe40007810000 */
[----:B------:R-:W-:Y:S02]  /*9620*/  FSEL R135, R135, -INF , P4 ;  /* 0xff80000087877808 */ /* 0x000fe40002000000 */
[C---:B------:R-:W-:Y:S02]  /*9630*/  ISETP.GT.AND P3, PT, R4.reuse, 0x60, PT ;  /* 0x000000600400780c */ /* 0x040fe40003f64270 */
        /* <DEDUP_REMOVED lines=10> */
[----:B------:R-:W-:Y:S01]  /*96e0*/  FSEL R229, R127, -INF , P4 ;  /* 0xff8000007fe57808 */ /* 0x000fe20002000000 */
[--C-:B------:R-:W-:Y:S01]  /*96f0*/  FFMA.FTZ R127, R149, R0, -R2.reuse ;  /* 0x00000000957f7223 */ /* 0x100fe20000010802 */
[----:B------:R-:W-:Y:S02]  /*9700*/  FMNMX.FTZ R14, R227, R14, !PT ;  /* 0x0000000ee30e7209 */ /* 0x000fe40007810000 */
[----:B------:R-:W-:Y:S02]  /*9710*/  R2UR UR7, R17 ;  /* 0x00000000110772ca */ /* 0x000fe400000e0000 */
[----:B------:R-:W-:Y:S01]  /*9720*/  FMNMX.FTZ R14, R229, R14, !PT ;  /* 0x0000000ee50e7209 */ /* 0x000fe20007810000 */
[----:B------:R-:W-:Y:S04]  /*9730*/  MUFU.EX2 R127, R127 ;  /* 0x0000007f007f7308 */ /* 0x000fe80000000800 */
[----:B------:R-:W1:Y:S02]  /*9740*/  SHFL.BFLY PT, R3, R14, 0x2, 0x1f ;  /* 0x0c401f000e037f89 */ /* 0x000e6400000e0000 */
[----:B-1----:R-:W-:Y:S01]  /*9750*/  FMNMX.FTZ R3, R14, R3, !PT ;  /* 0x000000030e037209 */ /* 0x002fe20007810000 */
[----:B------:R-:W-:-:S04]  /*9760*/  FFMA.FTZ R14, R191, R0, -R2 ;  /* 0x00000000bf0e7223 */ /* 0x000fc80000010802 */
[----:B------:R-:W1:Y:S02]  /*9770*/  SHFL.BFLY PT, R4, R3, 0x1, 0x1f ;  /* 0x0c201f0003047f89 */ /* 0x000e6400000e0000 */
[----:B------:R-:W-:Y:S01]  /*9780*/  MUFU.EX2 R14, R14 ;  /* 0x0000000e000e7308 */ /* 0x000fe20000000800 */
[----:B-1----:R-:W-:Y:S01]  /*9790*/  FMNMX.FTZ R4, R3, R4, !PT ;  /* 0x0000000403047209 */ /* 0x002fe20007810000 */
[----:B------:R-:W-:Y:S02]  /*97a0*/  WARPGROUP.DEPBAR.LE gsb0, 0x0 ;  /* 0x00008000000079c5 */ /* 0x000fe40000010000 */
[----:B------:R-:W-:Y:S01]  /*97b0*/  WARPGROUP.ARRIVE ;  /* 0x00000000000079c5 */ /* 0x000fe20000000000 */
[----:B------:R-:W-:Y:S01]  /*97c0*/  FSEL R3, R5, RZ, P2 ;  /* 0x000000ff05037208 */ /* 0x000fe20001000000 */
[-C--:B------:R-:W-:Y:S01]  /*97d0*/  FFMA.FTZ R182, R189, R0.reuse, -R2 ;  /* 0x00000000bdb67223 */ /* 0x080fe20000010802 */
[C---:B------:R-:W-:Y:S01]  /*97e0*/  FSETP.NEU.FTZ.AND P2, PT, R4.reuse, -INF , PT ;  /* 0xff8000000400780b */ /* 0x040fe20003f5d000 */
[C---:B------:R-:W-:Y:S01]  /*97f0*/  FMUL.FTZ R124, R4.reuse, R0 ;  /* 0x00000000047c7220 */ /* 0x040fe20000410000 */
[----:B------:R-:W-:Y:S01]  /*9800*/  MUFU.EX2 R180, R169 ;  /* 0x000000a900b47308 */ /* 0x000fe20000000800 */
[----:B------:R-:W-:Y:S01]  /*9810*/  HGMMA.64x192x16.F32.BF16 R24, R176, gdesc[UR8].tnspB, R24, gsb0 ;  /* 0x42e00008b0187df0 */ /* 0x000fe20008001818 */
[----:B------:R-:W-:Y:S01]  /*9820*/  FADD.FTZ R3, -R3, R12 ;  /* 0x0000000c03037221 */ /* 0x000fe20000010100 */
[----:B------:R-:W-:-:S02]  /*9830*/  FSEL R132, R4, RZ, P2 ;  /* 0x000000ff04847208 */ /* 0x000fc40001000000 */
[----:B------:R-:W-:Y:S01]  /*9840*/  FSEL R124, R124, RZ, P2 ;  /* 0x000000ff7c7c7208 */ /* 0x000fe20001000000 */
[-C--:B------:R-:W-:Y:S01]  /*9850*/  FMUL.FTZ R3, R3, R0.reuse ;  /* 0x0000000003037220 */ /* 0x080fe20000410000 */
[----:B------:R-:W-:Y:S01]  /*9860*/  ISETP.LT.AND P2, PT, R10, UR45, PT ;  /* 0x0000002d0a007c0c */ /* 0x000fe2000bf41270 */
[----:B------:R-:W-:Y:S01]  /*9870*/  MUFU.EX2 R182, R182 ;  /* 0x000000b600b67308 */ /* 0x000fe20000000800 */
[----:B------:R-:W-:Y:S01]  /*9880*/  UMOV UR45, UR6 ;  /* 0x00000006002d7c82 */ /* 0x000fe20008000000 */
[-CC-:B------:R-:W-:Y:S01]  /*9890*/  FFMA.FTZ R12, R170, R0.reuse, -R124.reuse ;  /* 0x00000000aa0c7223 */ /* 0x180fe2000001087c */
[-CC-:B------:R-:W-:Y:S01]  /*98a0*/  FFMA.FTZ R149, R171, R0.reuse, -R124.reuse ;  /* 0x00000000ab957223 */ /* 0x180fe2000001087c */
[-CC-:B------:R-:W-:Y:S01]  /*98b0*/  FFMA.FTZ R120, R185, R0.reuse, -R124.reuse ;  /* 0x00000000b9787223 */ /* 0x180fe2000001087c */
[-CC-:B------:R-:W-:Y:S01]  /*98c0*/  FFMA.FTZ R161, R187, R0.reuse, -R124.reuse ;  /* 0x00000000bba17223 */ /* 0x180fe2000001087c */
[-CC-:B------:R-:W-:Y:S01]  /*98d0*/  FFMA.FTZ R197, R197, R0.reuse, -R124.reuse ;  /* 0x00000000c5c57223 */ /* 0x180fe2000001087c */
[-CC-:B------:R-:W-:Y:S01]  /*98e0*/  FFMA.FTZ R122, R163, R0.reuse, -R124.reuse ;  /* 0x00000000a37a7223 */ /* 0x180fe2000001087c */
[----:B------:R1:W2:Y:S01]  /*98f0*/  MUFU.EX2 R2, R3 ;  /* 0x0000000300027308 */ /* 0x0002a20000000800 */
        /* <DEDUP_REMOVED lines=8> */
[----:B-1----:R-:W-:Y:S01]  /*9980*/  FADD.FTZ R3, -R132, R11 ;  /* 0x0000000b84037221 */ /* 0x002fe20000010100 */
[----:B------:R-:W-:-:S02]  /*9990*/  IMAD.U32 R11, RZ, RZ, UR47 ;  /* 0x0000002fff0b7e24 */ /* 0x000fc4000f8e00ff */
[-CC-:B------:R-:W-:Y:S01]  /*99a0*/  FFMA.FTZ R221, R221, R0.reuse, -R124.reuse ;  /* 0x00000000dddd7223 */ /* 0x180fe2000001087c */
[-CC-:B------:R-:W-:Y:S01]  /*99b0*/  FFMA.FTZ R191, R165, R0.reuse, -R124.reuse ;  /* 0x00000000a5bf7223 */ /* 0x180fe2000001087c */
[-C--:B------:R-:W-:Y:S01]  /*99c0*/  FMUL.FTZ R3, R3, R0.reuse ;  /* 0x0000000003037220 */ /* 0x080fe20000410000 */
[-CC-:B------:R-:W-:Y:S01]  /*99d0*/  FFMA.FTZ R185, R153, R0.reuse, -R124.reuse ;  /* 0x0000000099b97223 */ /* 0x180fe2000001087c */
[-CC-:B------:R-:W-:Y:S01]  /*99e0*/  FFMA.FTZ R139, R139, R0.reuse, -R124.reuse ;  /* 0x000000008b8b7223 */ /* 0x180fe2000001087c */
[----:B------:R-:W1:Y:S01]  /*99f0*/  MUFU.EX2 R149, R149 ;  /* 0x0000009500957308 */ /* 0x000e620000000800 */
[----:B--2---:R-:W-:Y:S01]  /*9a00*/  FFMA.FTZ R9, R2, R9, R121 ;  /* 0x0000000902097223 */ /* 0x004fe20000010079 */
[-CC-:B------:R-:W-:Y:S01]  /*9a10*/  FFMA.FTZ R187, R223, R0.reuse, -R124.reuse ;  /* 0x00000000dfbb7223 */ /* 0x180fe2000001087c */
[-CC-:B------:R-:W-:Y:S01]  /*9a20*/  FFMA.FTZ R181, R157, R0.reuse, -R124.reuse ;  /* 0x000000009db57223 */ /* 0x180fe2000001087c */
[-CC-:B------:R-:W-:Y:S01]  /*9a30*/  FFMA.FTZ R225, R225, R0.reuse, -R124.reuse ;  /* 0x00000000e1e17223 */ /* 0x180fe2000001087c */
[----:B------:R-:W-:Y:S01]  /*9a40*/  FADD.FTZ R9, R200, R9 ;  /* 0x00000009c8097221 */ /* 0x000fe20000010000 */
[-CC-:B------:R-:W-:Y:S01]  /*9a50*/  FFMA.FTZ R135, R135, R0.reuse, -R124.reuse ;  /* 0x0000000087877223 */ /* 0x180fe2000001087c */
[-CC-:B------:R-:W-:Y:S01]  /*9a60*/  FFMA.FTZ R145, R145, R0.reuse, -R124.reuse ;  /* 0x0000000091917223 */ /* 0x180fe2000001087c */
[----:B------:R-:W2:Y:S01]  /*9a70*/  MUFU.EX2 R3, R3 ;  /* 0x0000000300037308 */ /* 0x000ea20000000800 */
[----:B------:R-:W-:Y:S01]  /*9a80*/  FADD.FTZ R134, R202, R9 ;  /* 0x00000009ca867221 */ /* 0x000fe20000010000 */
[-CC-:B------:R-:W-:Y:S01]  /*9a90*/  FFMA.FTZ R123, R123, R0.reuse, -R124.reuse ;  /* 0x000000007b7b7223 */ /* 0x180fe2000001087c */
[-C--:B------:R-:W-:Y:S01]  /*9aa0*/  FFMA.FTZ R227, R227, R0.reuse, -R124 ;  /* 0x00000000e3e37223 */ /* 0x080fe2000001087c */
[----:B------:R-:W-:Y:S01]  /*9ab0*/  F2FP.BF16.F32.PACK_AB R200, R200, R121 ;  /* 0x00000079c8c8723e */ /* 0x000fe200000010ff */
[----:B------:R-:W-:Y:S01]  /*9ac0*/  FADD.FTZ R9, R175, R134 ;  /* 0x00000086af097221 */ /* 0x000fe20000010000 */
[----:B------:R-:W-:Y:S01]  /*9ad0*/  FFMA.FTZ R134, R151, R0, -R124 ;  /* 0x0000000097867223 */ /* 0x000fe2000001087c */
[----:B------:R-:W-:Y:S01]  /*9ae0*/  F2FP.BF16.F32.PACK_AB R202, R175, R202 ;  /* 0x000000caafca723e */ /* 0x000fe200000010ff */
[----:B------:R-:W3:Y:S01]  /*9af0*/  MUFU.EX2 R120, R120 ;  /* 0x0000007800787308 */ /* 0x000ee20000000800 */
[----:B------:R-:W-:Y:S01]  /*9b00*/  FADD.FTZ R136, R196, R9 ;  /* 0x00000009c4887221 */ /* 0x000fe20000010000 */
[----:B-1----:R-:W-:-:S02]  /*9b10*/  F2FP.BF16.F32.PACK_AB R201, R149, R12 ;  /* 0x0000000c95c9723e */ /* 0x002fc400000010ff */
[C---:B------:R-:W-:Y:S01]  /*9b20*/  F2FP.BF16.F32.PACK_AB R196, R167.reuse, R196 ;  /* 0x000000c4a7c4723e */ /* 0x040fe200000010ff */
[----:B------:R-:W-:-:S03]  /*9b30*/  FADD.FTZ R9, R167, R136 ;  /* 0x00000088a7097221 */ /* 0x000fc60000010000 */
[----:B------:R-:W1:Y:S01]  /*9b40*/  MUFU.EX2 R161, R161 ;  /* 0x000000a100a17308 */ /* 0x000e620000000800 */
[----:B--2---:R-:W-:Y:S01]  /*9b50*/  FFMA.FTZ R136, R3, R8, R12 ;  /* 0x0000000803887223 */ /* 0x004fe2000001000c */
[----:B------:R-:W-:Y:S01]  /*9b60*/  FADD.FTZ R138, R198, R9 ;  /* 0x00000009c68a7221 */ /* 0x000fe20000010000 */
[----:B------:R-:W-:Y:S01]  /*9b70*/  @!P1 IADD3 R8, R11, 0x36840, RZ ;  /* 0x000368400b089810 */ /* 0x000fe20007ffe0ff */
[----:B------:R-:W-:Y:S02]  /*9b80*/  IMAD.MOV.U32 R12, RZ, RZ, R5 ;  /* 0x000000ffff0c7224 */ /* 0x000fe400078e0005 */
[----:B------:R-:W-:Y:S01]  /*9b90*/  FADD.FTZ R9, R149, R136 ;  /* 0x0000008895097221 */ /* 0x000fe20000010000 */
[C---:B------:R-:W-:Y:S01]  /*9ba0*/  FADD.FTZ R11, R159.reuse, R138 ;  /* 0x0000008a9f0b7221 */ /* 0x040fe20000010000 */
[----:B------:R-:W-:Y:S01]  /*9bb0*/  @!P1 PRMT R8, RZ, 0x654, R8 ;  /* 0x00000654ff089816 */ /* 0x000fe20000000008 */
[----:B------:R-:W2:Y:S01]  /*9bc0*/  MUFU.EX2 R197, R197 ;  /* 0x000000c500c57308 */ /* 0x000ea20000000800 */
[----:B---3--:R-:W-:Y:S01]  /*9bd0*/  FADD.FTZ R136, R120, R9 ;  /* 0x0000000978887221 */ /* 0x008fe20000010000 */
[----:B------:R-:W-:Y:S01]  /*9be0*/  FADD.FTZ R138, R192, R11 ;  /* 0x0000000bc08a7221 */ /* 0x000fe20000010000 */
[----:B------:R-:W-:-:S02]  /*9bf0*/  F2FP.BF16.F32.PACK_AB R198, R159, R198 ;  /* 0x000000c69fc6723e */ /* 0x000fc400000010ff */
[C---:B------:R-:W-:Y:S01]  /*9c00*/  F2FP.BF16.F32.PACK_AB R192, R147.reuse, R192 ;  /* 0x000000c093c0723e */ /* 0x040fe200000010ff */
[----:B------:R-:W-:Y:S02]  /*9c10*/  FADD.FTZ R11, R147, R138 ;  /* 0x0000008a930b7221 */ /* 0x000fe40000010000 */
[----:B------:R-:W3:Y:S01]  /*9c20*/  MUFU.EX2 R122, R122 ;  /* 0x0000007a007a7308 */ /* 0x000ee20000000800 */
[C---:B-1----:R-:W-:Y:S01]  /*9c30*/  FADD.FTZ R136, R161.reuse, R136 ;  /* 0x00000088a1887221 */ /* 0x042fe20000010000 */
[----:B------:R-:W-:-:S06]  /*9c40*/  F2FP.BF16.F32.PACK_AB R203, R161, R120 ;  /* 0x00000078a1cb723e */ /* 0x000fcc00000010ff */
[----:B------:R-:W1:Y:S01]  /*9c50*/  MUFU.EX2 R199, R199 ;  /* 0x000000c700c77308 */ /* 0x000e620000000800 */
[----:B--2---:R-:W-:Y:S01]  /*9c60*/  FADD.FTZ R9, R197, R136 ;  /* 0x00000088c5097221 */ /* 0x004fe20000010000 */
[----:B------:R-:W-:Y:S01]  /*9c70*/  FADD.FTZ R136, R194, R11 ;  /* 0x0000000bc2887221 */ /* 0x000fe20000010000 */
[----:B------:R-:W-:-:S03]  /*9c80*/  F2FP.BF16.F32.PACK_AB R194, R21, R194 ;  /* 0x000000c215c2723e */ /* 0x000fc600000010ff */
[----:B------:R-:W-:Y:S01]  /*9c90*/  FADD.FTZ R11, R21, R136 ;  /* 0x00000088150b7221 */ /* 0x000fe20000010000 */
[----:B------:R-:W-:Y:S01]  /*9ca0*/  FFMA.FTZ R136, R143, R0, -R124 ;  /* 0x000000008f887223 */ /* 0x000fe2000001087c */
[----:B------:R-:W2:Y:S01]  /*9cb0*/  MUFU.EX2 R126, R126 ;  /* 0x0000007e007e7308 */ /* 0x000ea20000000800 */
[C---:B---3--:R-:W-:Y:S01]  /*9cc0*/  FADD.FTZ R138, R122.reuse, R9 ;  /* 0x000000097a8a7221 */ /* 0x048fe20000010000 */
[----:B------:R-:W-:-:S06]  /*9cd0*/  F2FP.BF16.F32.PACK_AB R197, R122, R197 ;  /* 0x000000c57ac5723e */ /* 0x000fcc00000010ff */
[----:B------:R-:W-:Y:S01]  /*9ce0*/  MUFU.EX2 R193, R193 ;  /* 0x000000c100c17308 */ /* 0x000fe20000000800 */
[----:B-1----:R-:W-:Y:S01]  /*9cf0*/  FADD.FTZ R9, R199, R138 ;  /* 0x0000008ac7097221 */ /* 0x002fe20000010000 */
[----:B------:R-:W-:Y:S01]  /*9d00*/  FADD.FTZ R138, R188, R11 ;  /* 0x0000000bbc8a7221 */ /* 0x000fe20000010000 */
[----:B------:R-:W-:-:S03]  /*9d10*/  F2FP.BF16.F32.PACK_AB R188, R13, R188 ;  /* 0x000000bc0dbc723e */ /* 0x000fc600000010ff */
[----:B------:R-:W-:Y:S01]  /*9d20*/  FADD.FTZ R11, R13, R138 ;  /* 0x0000008a0d0b7221 */ /* 0x000fe20000010000 */
[-CC-:B------:R-:W-:Y:S01]  /*9d30*/  FFMA.FTZ R138, R131, R0.reuse, -R124.reuse ;  /* 0x00000000838a7223 */ /* 0x180fe2000001087c */
[----:B------:R-:W-:Y:S01]  /*9d40*/  MUFU.EX2 R128, R128 ;  /* 0x0000008000807308 */ /* 0x000fe20000000800 */
[----:B------:R-:W-:Y:S01]  /*9d50*/  FFMA.FTZ R124, R229, R0, -R124 ;  /* 0x00000000e57c7223 */ /* 0x000fe2000001087c */
[----:B------:R-:W-:Y:S01]  /*9d60*/  FADD.FTZ R142, R190, R11 ;  /* 0x0000000bbe8e7221 */ /* 0x000fe20000010000 */
[----:B------:R-:W-:Y:S01]  /*9d70*/  IMAD.U32 R13, RZ, RZ, UR7 ;  /* 0x00000007ff0d7e24 */ /* 0x000fe2000f8e00ff */
[C---:B------:R-:W-:Y:S02]  /*9d80*/  F2FP.BF16.F32.PACK_AB R190, R127.reuse, R190 ;  /* 0x000000be7fbe723e */ /* 0x040fe400000010ff */
[----:B------:R-:W-:Y:S01]  /*9d90*/  FADD.FTZ R11, R127, R142 ;  /* 0x0000008e7f0b7221 */ /* 0x000fe20000010000 */
[----:B--2---:R-:W-:Y:S01]  /*9da0*/  F2FP.BF16.F32.PACK_AB R199, R126, R199 ;  /* 0x000000c77ec7723e */ /* 0x004fe200000010ff */
[----:B------:R-:W-:Y:S02]  /*9db0*/  MUFU.EX2 R195, R195 ;  /* 0x000000c300c37308 */ /* 0x000fe40000000800 */
[----:B------:R-:W-:Y:S01]  /*9dc0*/  FADD.FTZ R142, R184, R11 ;  /* 0x0000000bb88e7221 */ /* 0x000fe20000010000 */
[----:B------:R-:W-:-:S03]  /*9dd0*/  F2FP.BF16.F32.PACK_AB R184, R15, R184 ;  /* 0x000000b80fb8723e */ /* 0x000fc600000010ff */
[----:B------:R-:W-:Y:S02]  /*9de0*/  FADD.FTZ R11, R15, R142 ;  /* 0x0000008e0f0b7221 */ /* 0x000fe40000010000 */
        /* <DEDUP_REMOVED lines=13> */
[----:B------:R-:W-:-:S04]  /*9ec0*/  FADD.FTZ R142, R14, R11 ;  /* 0x0000000b0e8e7221 */ /* 0x000fc80000010000 */
[----:B------:R-:W-:Y:S02]  /*9ed0*/  FADD.FTZ R11, R141, R142 ;  /* 0x0000008e8d0b7221 */ /* 0x000fe40000010000 */
        /* <DEDUP_REMOVED lines=8> */
[----:B------:R1:W-:Y:S05]  /*9f60*/  @!P1 SYNCS.ARRIVE.TRANS64.RED.A1T0 RZ, [R8+URZ], RZ ;  /* 0x000000ff08ff99a7 */ /* 0x0003ea000810043f */
[----:B------:R-:W2:Y:S01]  /*9f70*/  MUFU.EX2 R135, R135 ;  /* 0x0000008700877308 */ /* 0x000ea20000000800 */
[----:B------:R-:W-:Y:S02]  /*9f80*/  F2FP.BF16.F32.PACK_AB R176, R141, R14 ;  /* 0x0000000e8db0723e */ /* 0x000fe400000010ff */
[----:B------:R-:W-:Y:S01]  /*9f90*/  F2FP.BF16.F32.PACK_AB R178, R125, R20 ;  /* 0x000000147db2723e */ /* 0x000fe200000010ff */
[----:B------:R3:W-:Y:S04]  /*9fa0*/  @!P1 SYNCS.ARRIVE.TRANS64.RED.A1T0 RZ, [R140+URZ], RZ ;  /* 0x000000ff8cff99a7 */ /* 0x0007e8000810043f */
[----:B-1----:R-:W-:Y:S01]  /*9fb0*/  MUFU.EX2 R8, R139 ;  /* 0x0000008b00087308 */ /* 0x002fe20000000800 */
[----:B---3--:R-:W-:-:S07]  /*9fc0*/  FADD.FTZ R140, R126, R9 ;  /* 0x000000097e8c7221 */ /* 0x008fce0000010000 */
[----:B------:R-:W-:Y:S01]  /*9fd0*/  MUFU.EX2 R146, R145 ;  /* 0x0000009100927308 */ /* 0x000fe20000000800 */
[----:B--2---:R-:W-:Y:S01]  /*9fe0*/  F2FP.BF16.F32.PACK_AB R183, R135, R144 ;  /* 0x0000009087b7723e */ /* 0x004fe200000010ff */
[----:B------:R-:W-:Y:S01]  /*9ff0*/  FADD.FTZ R9, R193, R140 ;  /* 0x0000008cc1097221 */ /* 0x000fe20000010000 */
[----:B------:R-:W-:-:S03]  /*a000*/  F2FP.BF16.F32.PACK_AB R193, R128, R193 ;  /* 0x000000c180c1723e */ /* 0x000fc600000010ff */
[----:B------:R-:W-:Y:S02]  /*a010*/  FADD.FTZ R140, R128, R9 ;  /* 0x00000009808c7221 */ /* 0x000fe40000010000 */
[----:B------:R-:W1:Y:S02]  /*a020*/  MUFU.EX2 R123, R123 ;  /* 0x0000007b007b7308 */ /* 0x000e640000000800 */
[----:B------:R-:W-:Y:S01]  /*a030*/  FADD.FTZ R9, R195, R140 ;  /* 0x0000008cc3097221 */ /* 0x000fe20000010000 */
[----:B------:R-:W-:-:S03]  /*a040*/  F2FP.BF16.F32.PACK_AB R195, R130, R195 ;  /* 0x000000c382c3723e */ /* 0x000fc600000010ff */
[----:B------:R-:W-:Y:S02]  /*a050*/  FADD.FTZ R140, R130, R9 ;  /* 0x00000009828c7221 */ /* 0x000fe40000010000 */
[----:B------:R-:W-:Y:S02]  /*a060*/  MUFU.EX2 R14, R227 ;  /* 0x000000e3000e7308 */ /* 0x000fe40000000800 */
[----:B------:R-:W-:Y:S01]  /*a070*/  FADD.FTZ R9, R189, R140 ;  /* 0x0000008cbd097221 */ /* 0x000fe20000010000 */
[----:B------:R-:W-:-:S03]  /*a080*/  F2FP.BF16.F32.PACK_AB R189, R132, R189 ;  /* 0x000000bd84bd723e */ /* 0x000fc600000010ff */
[----:B------:R-:W-:Y:S02]  /*a090*/  FADD.FTZ R140, R132, R9 ;  /* 0x00000009848c7221 */ /* 0x000fe40000010000 */
[----:B------:R-:W2:Y:S01]  /*a0a0*/  MUFU.EX2 R124, R124 ;  /* 0x0000007c007c7308 */ /* 0x000ea20000000800 */
[----:B-1----:R-:W-:Y:S01]  /*a0b0*/  F2FP.BF16.F32.PACK_AB R177, R123, R146 ;  /* 0x000000927bb1723e */ /* 0x002fe200000010ff */
[----:B------:R-:W-:Y:S01]  /*a0c0*/  FADD.FTZ R9, R191, R140 ;  /* 0x0000008cbf097221 */ /* 0x000fe20000010000 */
[----:B------:R-:W-:-:S03]  /*a0d0*/  F2FP.BF16.F32.PACK_AB R191, R134, R191 ;  /* 0x000000bf86bf723e */ /* 0x000fc600000010ff */
[----:B------:R-:W-:-:S04]  /*a0e0*/  FADD.FTZ R140, R134, R9 ;  /* 0x00000009868c7221 */ /* 0x000fc80000010000 */
        /* <DEDUP_REMOVED lines=8> */
[----:B------:R-:W-:Y:S01]  /*a170*/  FADD.FTZ R140, R20, R11 ;  /* 0x0000000b148c7221 */ /* 0x000fe20000010000 */
[C---:B------:R-:W-:Y:S02]  /*a180*/  F2FP.BF16.F32.PACK_AB R181, R138.reuse, R181 ;  /* 0x000000b58ab5723e */ /* 0x040fe400000010ff */
[----:B------:R-:W-:Y:S01]  /*a190*/  FADD.FTZ R11, R138, R9 ;  /* 0x000000098a0b7221 */ /* 0x000fe20000010000 */
[----:B------:R-:W-:-:S03]  /*a1a0*/  FADD.FTZ R9, R125, R140 ;  /* 0x0000008c7d097221 */ /* 0x000fc60000010000 */
[----:B------:R-:W-:-:S04]  /*a1b0*/  FADD.FTZ R11, R144, R11 ;  /* 0x0000000b900b7221 */ /* 0x000fc80000010000 */
[----:B------:R-:W-:-:S04]  /*a1c0*/  FADD.FTZ R11, R135, R11 ;  /* 0x0000000b870b7221 */ /* 0x000fc80000010000 */
[----:B------:R-:W-:-:S04]  /*a1d0*/  FADD.FTZ R11, R146, R11 ;  /* 0x0000000b920b7221 */ /* 0x000fc80000010000 */
[----:B------:R-:W-:-:S04]  /*a1e0*/  FADD.FTZ R11, R123, R11 ;  /* 0x0000000b7b0b7221 */ /* 0x000fc80000010000 */
[----:B------:R-:W-:-:S04]  /*a1f0*/  FADD.FTZ R11, R14, R11 ;  /* 0x0000000b0e0b7221 */ /* 0x000fc80000010000 */
[----:B------:R-:W-:Y:S01]  /*a200*/  FADD.FTZ R8, R124, R11 ;  /* 0x0000000b7c087221 */ /* 0x000fe20000010000 */
[----:B------:R-:W-:Y:S01]  /*a210*/  IMAD.MOV.U32 R11, RZ, RZ, R4 ;  /* 0x000000ffff0b7224 */ /* 0x000fe200078e0004 */
[----:B------:R-:W-:Y:S06]  /*a220*/  @P2 BRA `(.L_x_1874) ;  /* 0xffffffb800b82947 */ /* 0x000fec000383ffff */
[----:B------:R-:W-:-:S05]  /*a230*/  UMOV UR45, UR6 ;  /* 0x00000006002d7c82 */ /* 0x000fca0008000000 */
.L_x_1865:
[----:B------:R-:W-:-:S13]  /*a240*/  ISETP.LE.AND P2, PT, RZ, UR45, PT ;  /* 0x0000002dff007c0c */ /* 0x000fda000bf43270 */
[----:B------:R-:W-:Y:S05]  /*a250*/  @!P2 BRA `(.L_x_1875) ;  /* 0x0000003c0048a947 */ /* 0x000fea0003800000 */
[----:B------:R-:W-:Y:S01]  /*a260*/  R2UR UR47, R17 ;  /* 0x00000000112f72ca */ /* 0x000fe200000e0000 */
[----:B------:R-:W-:Y:S01]  /*a270*/  IMAD.MOV.U32 R10, RZ, RZ, R5 ;  /* 0x000000ffff0a7224 */ /* 0x000fe200078e0005 */
[----:B------:R-:W-:Y:S01]  /*a280*/  MOV R11, R4 ;  /* 0x00000004000b7202 */ /* 0x000fe20000000f00 */
[----:B------:R-:W-:-:S12]  /*a290*/  UMOV UR41, UR46 ;  /* 0x0000002e00297c82 */ /* 0x000fd80008000000 */
.L_x_1884:
        /* <DEDUP_REMOVED lines=8> */
.L_x_1876:
        /* <DEDUP_REMOVED lines=8> */
.L_x_1877:
[----:B--2---:R-:W-:Y:S05]  /*a3a0*/  @P2 BRA `(.L_x_1878) ;  /* 0x0000000000082947 */ /* 0x004fea0003800000 */
[----:B------:R-:W2:Y:S02]  /*a3b0*/  SYNCS.PHASECHK.TRANS64.TRYWAIT P2, [UR6+0x36830], R0 ;  /* 0x03683000ff0075a7 */ /* 0x000ea40008040146 */
[----:B--2---:R-:W-:Y:S05]  /*a3c0*/  @!P2 BRA `(.L_x_1879) ;  /* 0x00000098000ca947 */ /* 0x004fea0003800000 */
.L_x_1878:
[----:B------:R-:W-:Y:S01]  /*a3d0*/  UIMAD UR6, UR46, 0xa80, UR40 ;  /* 0x00000a802e0678a4 */ /* 0x000fe2000f8e0228 */
[----:B------:R-:W-:Y:S01]  /*a3e0*/  WARPGROUP.ARRIVE ;  /* 0x00000000000079c5 */ /* 0x000fe20000000000 */
[----:B------:R-:W-:Y:S01]  /*a3f0*/  UMOV UR7, 0x40000040 ;  /* 0x4000004000077882 */ /* 0x000fe20000000000 */
[----:B------:R-:W-:Y:S01]  /*a400*/  UMOV UR56, UR4 ;  /* 0x0000000400387c82 */ /* 0x000fe20008000000 */
[----:B------:R-:W-:Y:S01]  /*a410*/  UIADD3 UR58, UR6, 0x80, URZ ;  /* 0x00000080063a7890 */ /* 0x000fe2000fffe03f */
[----:B------:R-:W-:Y:S01]  /*a420*/  R2UR UR60, R6 ;  /* 0x00000000063c72ca */ /* 0x000fe200000e0000 */
[----:B------:R-:W-:Y:S01]  /*a430*/  UMOV UR57, UR5 ;  /* 0x0000000500397c82 */ /* 0x000fe20008000000 */
[----:B------:R-:W-:Y:S01]  /*a440*/  UMOV UR59, 0x40000040 ;  /* 0x40000040003b7882 */ /* 0x000fe20000000000 */
[----:B------:R-:W-:Y:S02]  /*a450*/  UIADD3 UR10, UR6, 0x180, URZ ;  /* 0x00000180060a7890 */ /* 0x000fe4000fffe03f */
[----:B------:R-:W-:Y:S01]  /*a460*/  HGMMA.64x16x16.F32.BF16 R168, gdesc[UR4], RZ, !UPT, gsb0 ;  /* 0x0020000004a879f0 */ /* 0x000fe2000c0018ff */
[----:B------:R-:W-:Y:S01]  /*a470*/  UIADD3 UR7, UR6, 0x100, URZ ;  /* 0x0000010006077890 */ /* 0x000fe2000fffe03f */
[----:B------:R-:W-:Y:S01]  /*a480*/  R2UR UR61, R7 ;  /* 0x00000000073d72ca */ /* 0x000fe200000e0000 */
        /* <DEDUP_REMOVED lines=605> */
.L_x_1880:
[----:B------:R-:W-:Y:S01]  /*ca60*/  R2UR UR6, R16 ;  /* 0x00000000100672ca */ /* 0x000fe200000e0000 */
[----:B-12---:R-:W-:-:S05]  /*ca70*/  IMAD.U32 R0, RZ, RZ, UR47 ;  /* 0x0000002fff007e24 */ /* 0x006fca000f8e00ff */
[----:B------:R-:W-:-:S07]  /*ca80*/  SHF.L.U32 R0, R0, 0x1f, RZ ;  /* 0x0000001f00007819 */ /* 0x000fce00000006ff */
[----:B------:R-:W-:-:S09]  /*ca90*/  ULEA UR7, UR41, UR6, 0x3 ;  /* 0x0000000629077291 */ /* 0x000fd2000f8e183f */
[----:B------:R1:W2:Y:S01]  /*caa0*/  SYNCS.PHASECHK.TRANS64.TRYWAIT P2, [UR7+0x36850], R0 ;  /* 0x03685000ff0075a7 */ /* 0x0002a20008040147 */
[----:B------:R-:W-:Y:S05]  /*cab0*/  @!P0 BRA `(.L_x_1881) ;  /* 0x0000000000048947 */ /* 0x000fea0003800000 */
[----:B------:R-:W-:Y:S01]  /*cac0*/  BPT.TRAP 0x1 ;  /* 0x000000040000795c */ /* 0x000fe20000300000 */
.L_x_1881:
[----:B--2---:R-:W-:Y:S05]  /*cad0*/  @P2 BRA `(.L_x_1882) ;  /* 0x0000000000082947 */ /* 0x004fea0003800000 */
[----:B------:R-:W2:Y:S02]  /*cae0*/  SYNCS.PHASECHK.TRANS64.TRYWAIT P2, [UR7+0x36850], R0 ;  /* 0x03685000ff0075a7 */ /* 0x000ea40008040147 */
[----:B--2---:R-:W-:Y:S05]  /*caf0*/  @!P2 BRA `(.L_x_1883) ;  /* 0x000000700058a947 */ /* 0x004fea0003800000 */
.L_x_1882:
        /* <DEDUP_REMOVED lines=55> */
[----:B------:R-:W-:-:S03]  /*ce70*/  FMNMX.FTZ R15, R167, R4, !PT ;  /* 0x00000004a70f7209 */ /* 0x000fc60007810000 */
[----:B------:R-:W-:Y:S01]  /*ce80*/  FADD.FTZ R3, -R5, R10 ;  /* 0x0000000a05037221 */ /* 0x000fe20000010100 */
[----:B------:R-:W-:-:S03]  /*ce90*/  FMNMX.FTZ R4, R154, R15, !PT ;  /* 0x0000000f9a047209 */ /* 0x000fc60007810000 */
[----:B-1----:R-:W-:Y:S01]  /*cea0*/  FMUL.FTZ R2, R3, R0 ;  /* 0x0000000003027220 */ /* 0x002fe20000410000 */
[----:B------:R-:W-:Y:S01]  /*ceb0*/  FMNMX.FTZ R21, R155, R4, !PT ;  /* 0x000000049b157209 */ /* 0x000fe20007810000 */
[----:B------:R-:W-:-:S03]  /*cec0*/  FMUL.FTZ R3, R5, R0 ;  /* 0x0000000005037220 */ /* 0x000fc60000410000 */
        /* <DEDUP_REMOVED lines=22> */
[----:B------:R1:W-:Y:S01]  /*d030*/  MUFU.EX2 R21, R10 ;  /* 0x0000000a00157308 */ /* 0x0003e20000000800 */
[----:B------:R-:W-:-:S04]  /*d040*/  FMNMX.FTZ R157, R139, R4, !PT ;  /* 0x000000048b9d7209 */ /* 0x000fc80007810000 */
[----:B------:R-:W-:-:S03]  /*d050*/  FMNMX.FTZ R4, R142, R157, !PT ;  /* 0x0000009d8e047209 */ /* 0x000fc60007810000 */
[----:B------:R-:W2:Y:S01]  /*d060*/  MUFU.EX2 R13, R13 ;  /* 0x0000000d000d7308 */ /* 0x000ea20000000800 */
[----:B------:R-:W-:Y:S01]  /*d070*/  FMNMX.FTZ R157, R143, R4, !PT ;  /* 0x000000048f9d7209 */ /* 0x000fe20007810000 */
[----:B-1----:R-:W-:-:S03]  /*d080*/  FFMA.FTZ R10, R120, R0, -R3 ;  /* 0x00000000780a7223 */ /* 0x002fc60000010803 */
[----:B------:R-:W-:-:S03]  /*d090*/  FMNMX.FTZ R4, R130, R157, !PT ;  /* 0x0000009d82047209 */ /* 0x000fc60007810000 */
[----:B------:R-:W-:Y:S01]  /*d0a0*/  MUFU.EX2 R161, R161 ;  /* 0x000000a100a17308 */ /* 0x000fe20000000800 */
[----:B------:R-:W-:-:S04]  /*d0b0*/  FMNMX.FTZ R157, R131, R4, !PT ;  /* 0x00000004839d7209 */ /* 0x000fc80007810000 */
[----:B------:R-:W-:-:S03]  /*d0c0*/  FMNMX.FTZ R4, R134, R157, !PT ;  /* 0x0000009d86047209 */ /* 0x000fc60007810000 */
[----:B------:R-:W-:Y:S01]  /*d0d0*/  MUFU.EX2 R15, R165 ;  /* 0x000000a5000f7308 */ /* 0x000fe20000000800 */
[----:B------:R-:W-:Y:S01]  /*d0e0*/  FMNMX.FTZ R157, R135, R4, !PT ;  /* 0x00000004879d7209 */ /* 0x000fe20007810000 */
[----:B--2---:R-:W-:-:S03]  /*d0f0*/  FFMA.FTZ R9, R2, R9, R13 ;  /* 0x0000000902097223 */ /* 0x004fc6000001000d */
[----:B------:R-:W-:-:S03]  /*d100*/  FMNMX.FTZ R4, R122, R157, !PT ;  /* 0x0000009d7a047209 */ /* 0x000fc60007810000 */
[----:B------:R-:W-:Y:S01]  /*d110*/  MUFU.EX2 R153, R153 ;  /* 0x0000009900997308 */ /* 0x000fe20000000800 */
[----:B------:R-:W-:Y:S02]  /*d120*/  WARPGROUP.DEPBAR.LE gsb0, 0x0 ;  /* 0x00008000000079c5 */ /* 0x000fe40000010000 */
[----:B------:R-:W-:Y:S01]  /*d130*/  WARPGROUP.ARRIVE ;  /* 0x00000000000079c5 */ /* 0x000fe20000000000 */
[----:B------:R-:W-:Y:S01]  /*d140*/  FMNMX.FTZ R157, R123, R4, !PT ;  /* 0x000000047b9d7209 */ /* 0x000fe20007810000 */
[-CC-:B------:R-:W-:Y:S01]  /*d150*/  FFMA.FTZ R200, R169, R0.reuse, -R3.reuse ;  /* 0x00000000a9c87223 */ /* 0x180fe20000010803 */
[-CC-:B------:R-:W-:Y:S01]  /*d160*/  FFMA.FTZ R202, R172, R0.reuse, -R3.reuse ;  /* 0x00000000acca7223 */ /* 0x180fe20000010803 */
[----:B------:R-:W-:Y:S01]  /*d170*/  FFMA.FTZ R169, R173, R0, -R3 ;  /* 0x00000000ada97223 */ /* 0x000fe20000010803 */
[----:B------:R-:W-:Y:S01]  /*d180*/  FMNMX.FTZ R4, R126, R157, !PT ;  /* 0x0000009d7e047209 */ /* 0x000fe20007810000 */
[----:B------:R-:W-:Y:S01]  /*d190*/  HGMMA.64x192x16.F32.BF16 R24, R196, gdesc[UR8].tnspB, R24, gsb0 ;  /* 0x42e00008c4187df0 */ /* 0x000fe20008001818 */
[----:B------:R-:W-:Y:S01]  /*d1a0*/  UIADD3 UR10, UR6, 0x100, URZ ;  /* 0x00000100060a7890 */ /* 0x000fe2000fffe03f */
[----:B------:R-:W1:Y:S01]  /*d1b0*/  MUFU.EX2 R200, R200 ;  /* 0x000000c800c87308 */ /* 0x000e620000000800 */
[----:B------:R-:W-:Y:S01]  /*d1c0*/  UMOV UR11, 0x40000040 ;  /* 0x40000040000b7882 */ /* 0x000fe20000000000 */
[----:B------:R-:W-:-:S05]  /*d1d0*/  FMNMX.FTZ R4, R127, R4, !PT ;  /* 0x000000047f047209 */ /* 0x000fca0007810000 */
[----:B------:R-:W2:Y:S01]  /*d1e0*/  SHFL.BFLY PT, R157, R4, 0x2, 0x1f ;  /* 0x0c401f00049d7f89 */ /* 0x000ea200000e0000 */
[----:B------:R-:W-:Y:S08]  /*d1f0*/  MUFU.EX2 R202, R202 ;  /* 0x000000ca00ca7308 */ /* 0x000ff00000000800 */
[----:B------:R-:W-:Y:S01]  /*d200*/  MUFU.EX2 R169, R169 ;  /* 0x000000a900a97308 */ /* 0x000fe20000000800 */
[C---:B-1----:R-:W-:Y:S01]  /*d210*/  FADD.FTZ R9, R200.reuse, R9 ;  /* 0x00000009c8097221 */ /* 0x042fe20000010000 */
[----:B------:R-:W-:-:S06]  /*d220*/  F2FP.BF16.F32.PACK_AB R200, R200, R13 ;  /* 0x0000000dc8c8723e */ /* 0x000fcc00000010ff */
[----:B------:R-:W-:Y:S01]  /*d230*/  MUFU.EX2 R145, R145 ;  /* 0x0000009100917308 */ /* 0x000fe20000000800 */
[----:B--2---:R-:W-:-:S07]  /*d240*/  FMNMX.FTZ R157, R4, R157, !PT ;  /* 0x0000009d049d7209 */ /* 0x004fce0007810000 */
[----:B------:R-:W-:Y:S01]  /*d250*/  MUFU.EX2 R149, R149 ;  /* 0x0000009500957308 */ /* 0x000fe20000000800 */
[----:B------:R-:W1:Y:S07]  /*d260*/  SHFL.BFLY PT, R4, R157, 0x1, 0x1f ;  /* 0x0c201f009d047f89 */ /* 0x000e6e00000e0000 */
[----:B------:R-:W-:Y:S08]  /*d270*/  MUFU.EX2 R137, R137 ;  /* 0x0000008900897308 */ /* 0x000ff00000000800 */
[----:B------:R-:W-:Y:S08]  /*d280*/  MUFU.EX2 R141, R141 ;  /* 0x0000008d008d7308 */ /* 0x000ff00000000800 */
[----:B------:R-:W-:Y:S01]  /*d290*/  MUFU.EX2 R129, R129 ;  /* 0x0000008100817308 */ /* 0x000fe20000000800 */
[----:B-1----:R-:W-:-:S07]  /*d2a0*/  FMNMX.FTZ R4, R157, R4, !PT ;  /* 0x000000049d047209 */ /* 0x002fce0007810000 */
[----:B------:R-:W-:Y:S01]  /*d2b0*/  MUFU.EX2 R133, R133 ;  /* 0x0000008500857308 */ /* 0x000fe20000000800 */
[----:B------:R-:W-:-:S04]  /*d2c0*/  FMUL.FTZ R125, R4, R0 ;  /* 0x00000000047d7220 */ /* 0x000fc80000410000 */
        /* <DEDUP_REMOVED lines=19> */
[----:B------:R-:W-:Y:S08]  /*d400*/  MUFU.EX2 R130, R130 ;  /* 0x0000008200827308 */ /* 0x000ff00000000800 */
[----:B------:R-:W1:Y:S08]  /*d410*/  MUFU.EX2 R131, R131 ;  /* 0x0000008300837308 */ /* 0x000e700000000800 */
[----:B------:R-:W-:Y:S08]  /*d420*/  MUFU.EX2 R134, R134 ;  /* 0x0000008600867308 */ /* 0x000ff00000000800 */
[----:B------:R-:W2:Y:S08]  /*d430*/  MUFU.EX2 R135, R135 ;  /* 0x0000008700877308 */ /* 0x000eb00000000800 */
        /* <DEDUP_REMOVED lines=9> */
[-CC-:B------:R-:W-:Y:S01]  /*d4d0*/  FFMA.FTZ R197, R162, R0.reuse, -R125.reuse ;  /* 0x00000000a2c57223 */ /* 0x180fe2000001087d */
[----:B------:R-:W-:Y:S02]  /*d4e0*/  FFMA.FTZ R199, R166, R0, -R125 ;  /* 0x00000000a6c77223 */ /* 0x000fe4000001087d */
[----:B------:R-:W-:Y:S01]  /*d4f0*/  HGMMA.64x192x16.F32.BF16 R24, R192, gdesc[UR8].tnspB, R24, gsb0 ;  /* 0x42e00008c0187df0 */ /* 0x000fe20008001818 */
[----:B------:R-:W-:Y:S01]  /*d500*/  UIADD3 UR10, UR6, 0x180, URZ ;  /* 0x00000180060a7890 */ /* 0x000fe2000fffe03f */
[----:B------:R-:W-:Y:S01]  /*d510*/  MUFU.EX2 R196, R196 ;  /* 0x000000c400c47308 */ /* 0x000fe20000000800 */
[----:B------:R-:W-:-:S07]  /*d520*/  UMOV UR11, 0x40000040 ;  /* 0x40000040000b7882 */ /* 0x000fce0000000000 */
        /* <DEDUP_REMOVED lines=21> */
[----:B------:R-:W-:Y:S02]  /*d680*/  IMAD.U32 R146, RZ, RZ, UR7 ;  /* 0x00000007ff927e24 */ /* 0x000fe4000f8e00ff */
[----:B------:R-:W-:Y:S01]  /*d690*/  FFMA.FTZ R191, R150, R0, -R125 ;  /* 0x0000000096bf7223 */ /* 0x000fe2000001087d */
[----:B------:R-:W-:Y:S01]  /*d6a0*/  HGMMA.64x192x16.F32.BF16 R24, R184, gdesc[UR8].tnspB, R24, gsb0 ;  /* 0x42e00008b8187df0 */ /* 0x000fe20008001818 */
[----:B------:R-:W-:Y:S01]  /*d6b0*/  UIADD3 UR10, UR6, 0x280, URZ ;  /* 0x00000280060a7890 */ /* 0x000fe2000fffe03f */
[----:B------:R-:W-:Y:S01]  /*d6c0*/  MUFU.EX2 R188, R188 ;  /* 0x000000bc00bc7308 */ /* 0x000fe20000000800 */
[----:B------:R-:W-:Y:S01]  /*d6d0*/  UMOV UR11, 0x40000040 ;  /* 0x40000040000b7882 */ /* 0x000fe20000000000 */
[----:B------:R-:W-:-:S06]  /*d6e0*/  UIADD3 UR6, UR6, 0x300, URZ ;  /* 0x0000030006067890 */ /* 0x000fcc000fffe03f */
[----:B------:R-:W-:Y:S08]  /*d6f0*/  MUFU.EX2 R189, R189 ;  /* 0x000000bd00bd7308 */ /* 0x000ff00000000800 */
[----:B------:R-:W-:Y:S08]  /*d700*/  MUFU.EX2 R190, R190 ;  /* 0x000000be00be7308 */ /* 0x000ff00000000800 */
[----:B------:R-:W-:Y:S01]  /*d710*/  MUFU.EX2 R191, R191 ;  /* 0x000000bf00bf7308 */ /* 0x000fe20000000800 */
[----:B------:R-:W-:-:S02]  /*d720*/  WARPGROUP.DEPBAR.LE gsb0, 0x0 ;  /* 0x00008000000079c5 */ /* 0x000fc40000010000 */
[----:B------:R-:W-:Y:S01]  /*d730*/  WARPGROUP.ARRIVE ;  /* 0x00000000000079c5 */ /* 0x000fe20000000000 */
[-CC-:B------:R-:W-:Y:S01]  /*d740*/  FFMA.FTZ R184, R136, R0.reuse, -R3.reuse ;  /* 0x0000000088b87223 */ /* 0x180fe20000010803 */
[-C--:B------:R-:W-:Y:S01]  /*d750*/  FFMA.FTZ R186, R140, R0.reuse, -R3 ;  /* 0x000000008cba7223 */ /* 0x080fe20000010803 */
[----:B------:R-:W-:Y:S02]  /*d760*/  IMAD.U32 R140, RZ, RZ, UR46 ;  /* 0x0000002eff8c7e24 */ /* 0x000fe4000f8e00ff */
[-CC-:B------:R-:W-:Y:S01]  /*d770*/  FFMA.FTZ R185, R138, R0.reuse, -R125.reuse ;  /* 0x000000008ab97223 */ /* 0x180fe2000001087d */
[-CC-:B------:R-:W-:Y:S01]  /*d780*/  FFMA.FTZ R187, R142, R0.reuse, -R125.reuse ;  /* 0x000000008ebb7223 */ /* 0x180fe2000001087d */
[----:B------:R-:W-:Y:S01]  /*d790*/  HGMMA.64x192x16.F32.BF16 R24, R180, gdesc[UR8].tnspB, R24, gsb0 ;  /* 0x42e00008b4187df0 */ /* 0x000fe20008001818 */
[----:B------:R-:W-:Y:S01]  /*d7a0*/  UMOV UR10, UR6 ;  /* 0x00000006000a7c82 */ /* 0x000fe20008000000 */
[----:B------:R-:W-:Y:S01]  /*d7b0*/  UMOV UR11, 0x40000040 ;  /* 0x40000040000b7882 */ /* 0x000fe20000000000 */
[----:B------:R-:W-:Y:S01]  /*d7c0*/  @!P1 LEA R140, R140, UR14, 0x3 ;  /* 0x0000000e8c8c9c11 */ /* 0x000fe2000f8e18ff */
[----:B------:R-:W-:Y:S01]  /*d7d0*/  FFMA.FTZ R136, R147, R0, -R125 ;  /* 0x0000000093887223 */ /* 0x000fe2000001087d */
[----:B------:R-:W-:Y:S01]  /*d7e0*/  MUFU.EX2 R184, R184 ;  /* 0x000000b800b87308 */ /* 0x000fe20000000800 */
[----:B------:R-:W-:Y:S01]  /*d7f0*/  UIADD3 UR6, UR45, -0x1, URZ ;  /* 0xffffffff2d067890 */ /* 0x000fe2000fffe03f */
[----:B------:R-:W-:-:S04]  /*d800*/  @!P1 IADD3 R140, R140, 0x36840, RZ ;  /* 0x000368408c8c9810 */ /* 0x000fc80007ffe0ff */
[----:B------:R-:W-:Y:S02]  /*d810*/  @!P1 PRMT R144, RZ, 0x654, R140 ;  /* 0x00000654ff909816 */ /* 0x000fe4000000008c */
[----:B------:R-:W-:Y:S01]  /*d820*/  MUFU.EX2 R136, R136 ;  /* 0x0000008800887308 */ /* 0x000fe20000000800 */
[----:B------:R-:W-:-:S07]  /*d830*/  UMOV UR45, UR6 ;  /* 0x00000006002d7c82 */ /* 0x000fce0008000000 */
        /* <DEDUP_REMOVED lines=10> */
[----:B------:R-:W-:Y:S01]  /*d8e0*/  MUFU.EX2 R11, R20 ;  /* 0x00000014000b7308 */ /* 0x000fe20000000800 */
[----:B------:R-:W-:Y:S01]  /*d8f0*/  HGMMA.64x192x16.F32.BF16 R24, R176, gdesc[UR8].tnspB, R24, gsb0 ;  /* 0x42e00008b0187df0 */ /* 0x000fe20008001818 */
[-C--:B------:R-:W-:Y:S01]  /*d900*/  FMUL.FTZ R3, R3, R0.reuse ;  /* 0x0000000003037220 */ /* 0x080fe20000410000 */
[----:B------:R-:W-:Y:S01]  /*d910*/  FFMA.FTZ R132, R159, R0, -R125 ;  /* 0x000000009f847223 */ /* 0x000fe2000001087d */
[----:B-1----:R-:W-:Y:S02]  /*d920*/  F2FP.BF16.F32.PACK_AB R181, R131, R130 ;  /* 0x0000008283b5723e */ /* 0x002fe400000010ff */
[----:B--2---:R-:W-:-:S02]  /*d930*/  F2FP.BF16.F32.PACK_AB R183, R135, R134 ;  /* 0x0000008687b7723e */ /* 0x004fc400000010ff */
[----:B------:R-:W1:Y:S08]  /*d940*/  MUFU.EX2 R3, R3 ;  /* 0x0000000300037308 */ /* 0x000e700000000800 */
[----:B------:R-:W2:Y:S08]  /*d950*/  MUFU.EX2 R20, R175 ;  /* 0x000000af00147308 */ /* 0x000eb00000000800 */
[----:B------:R-:W3:Y:S01]  /*d960*/  MUFU.EX2 R128, R128 ;  /* 0x0000008000807308 */ /* 0x000ee20000000800 */
[----:B-1----:R-:W-:-:S04]  /*d970*/  FFMA.FTZ R8, R3, R8, R14 ;  /* 0x0000000803087223 */ /* 0x002fc8000001000e */
[----:B------:R-:W-:Y:S01]  /*d980*/  FADD.FTZ R138, R201, R8 ;  /* 0x00000008c98a7221 */ /* 0x000fe20000010000 */
[----:B------:R-:W-:Y:S01]  /*d990*/  FFMA.FTZ R8, R139, R0, -R125 ;  /* 0x000000008b087223 */ /* 0x000fe2000001087d */
[----:B------:R-:W-:Y:S01]  /*d9a0*/  F2FP.BF16.F32.PACK_AB R201, R201, R14 ;  /* 0x0000000ec9c9723e */ /* 0x000fe200000010ff */
[----:B------:R-:W1:Y:S08]  /*d9b0*/  MUFU.EX2 R132, R132 ;  /* 0x0000008400847308 */ /* 0x000e700000000800 */
[----:B------:R-:W4:Y:S08]  /*d9c0*/  MUFU.EX2 R8, R8 ;  /* 0x0000000800087308 */ /* 0x000f300000000800 */
[----:B------:R-:W-:Y:S08]  /*d9d0*/  MUFU.EX2 R180, R180 ;  /* 0x000000b400b47308 */ /* 0x000ff00000000800 */
[----:B------:R-:W-:Y:S01]  /*d9e0*/  MUFU.EX2 R182, R182 ;  /* 0x000000b600b67308 */ /* 0x000fe20000000800 */
[----:B------:R-:W-:-:S02]  /*d9f0*/  WARPGROUP.DEPBAR.LE gsb0, 0x0 ;  /* 0x00008000000079c5 */ /* 0x000fc40000010000 */
[----:B------:R5:W-:Y:S01]  /*da00*/  @!P1 SYNCS.ARRIVE.TRANS64.RED.A1T0 RZ, [R144+URZ], RZ ;  /* 0x000000ff90ff99a7 */ /* 0x000be2000810043f */
[----:B------:R-:W-:Y:S02]  /*da10*/  F2FP.BF16.F32.PACK_AB R176, R121, R10 ;  /* 0x0000000a79b0723e */ /* 0x000fe400000010ff */
[----:B------:R-:W-:Y:S01]  /*da20*/  F2FP.BF16.F32.PACK_AB R178, R11, R12 ;  /* 0x0000000c0bb2723e */ /* 0x000fe200000010ff */
[----:B-----5:R-:W-:-:S05]  /*da30*/  @!P1 VIADD R144, R146, 0x36860 ;  /* 0x0003686092909836 */ /* 0x020fca0000000000 */
[----:B------:R-:W-:-:S04]  /*da40*/  @!P1 PRMT R144, RZ, 0x654, R144 ;  /* 0x00000654ff909816 */ /* 0x000fc80000000090 */
[----:B------:R5:W-:Y:S02]  /*da50*/  @!P1 SYNCS.ARRIVE.TRANS64.RED.A1T0 RZ, [R144+URZ], RZ ;  /* 0x000000ff90ff99a7 */ /* 0x000be4000810043f */
[----:B-----5:R-:W-:Y:S01]  /*da60*/  FADD.FTZ R144, R202, R9 ;  /* 0x00000009ca907221 */ /* 0x020fe20000010000 */
[----:B------:R-:W-:Y:S01]  /*da70*/  FADD.FTZ R9, R203, R138 ;  /* 0x0000008acb097221 */ /* 0x000fe20000010000 */
[C---:B--2---:R-:W-:Y:S02]  /*da80*/  F2FP.BF16.F32.PACK_AB R203, R20.reuse, R203 ;  /* 0x000000cb14cb723e */ /* 0x044fe400000010ff */
[C---:B------:R-:W-:Y:S01]  /*da90*/  FADD.FTZ R139, R169.reuse, R144 ;  /* 0x00000090a98b7221 */ /* 0x040fe20000010000 */
[----:B------:R-:W-:Y:S01]  /*daa0*/  FADD.FTZ R138, R20, R9 ;  /* 0x00000009148a7221 */ /* 0x000fe20000010000 */
[----:B------:R-:W-:Y:S02]  /*dab0*/  F2FP.BF16.F32.PACK_AB R202, R169, R202 ;  /* 0x000000caa9ca723e */ /* 0x000fe400000010ff */
[----:B------:R-:W-:Y:S01]  /*dac0*/  FADD.FTZ R142, R196, R139 ;  /* 0x0000008bc48e7221 */ /* 0x000fe20000010000 */
[----:B------:R-:W-:Y:S01]  /*dad0*/  FADD.FTZ R9, R197, R138 ;  /* 0x0000008ac5097221 */ /* 0x000fe20000010000 */
[----:B------:R-:W-:-:S02]  /*dae0*/  F2FP.BF16.F32.PACK_AB R197, R120, R197 ;  /* 0x000000c578c5723e */ /* 0x000fc400000010ff */
[----:B------:R-:W-:Y:S01]  /*daf0*/  FADD.FTZ R139, R161, R142 ;  /* 0x0000008ea18b7221 */ /* 0x000fe20000010000 */
[----:B------:R-:W-:Y:S01]  /*db00*/  FADD.FTZ R138, R120, R9 ;  /* 0x00000009788a7221 */ /* 0x000fe20000010000 */
[-CC-:B------:R-:W-:Y:S01]  /*db10*/  FFMA.FTZ R9, R122, R0.reuse, -R125.reuse ;  /* 0x000000007a097223 */ /* 0x180fe2000001087d */
[----:B------:R-:W-:Y:S01]  /*db20*/  FFMA.FTZ R125, R127, R0, -R125 ;  /* 0x000000007f7d7223 */ /* 0x000fe2000001087d */
[----:B------:R-:W-:Y:S01]  /*db30*/  FADD.FTZ R142, R198, R139 ;  /* 0x0000008bc68e7221 */ /* 0x000fe20000010000 */
[----:B------:R-:W-:Y:S01]  /*db40*/  FADD.FTZ R139, R199, R138 ;  /* 0x0000008ac78b7221 */ /* 0x000fe20000010000 */
[C---:B------:R-:W-:Y:S01]  /*db50*/  F2FP.BF16.F32.PACK_AB R198, R15.reuse, R198 ;  /* 0x000000c60fc6723e */ /* 0x040fe200000010ff */
[----:B------:R-:W2:Y:S01]  /*db60*/  MUFU.EX2 R122, R143 ;  /* 0x0000008f007a7308 */ /* 0x000ea20000000800 */
[----:B------:R-:W-:Y:S01]  /*db70*/  FADD.FTZ R147, R15, R142 ;  /* 0x0000008e0f937221 */ /* 0x000fe20000010000 */
[----:B------:R-:W-:Y:S01]  /*db80*/  FADD.FTZ R138, R124, R139 ;  /* 0x0000008b7c8a7221 */ /* 0x000fe20000010000 */
[----:B------:R-:W-:-:S02]  /*db90*/  F2FP.BF16.F32.PACK_AB R196, R161, R196 ;  /* 0x000000c4a1c4723e */ /* 0x000fc400000010ff */
[----:B------:R-:W-:Y:S01]  /*dba0*/  FADD.FTZ R142, R192, R147 ;  /* 0x00000093c08e7221 */ /* 0x000fe20000010000 */
[----:B------:R-:W-:Y:S01]  /*dbb0*/  FADD.FTZ R139, R193, R138 ;  /* 0x0000008ac18b7221 */ /* 0x000fe20000010000 */
[----:B------:R-:W-:Y:S01]  /*dbc0*/  F2FP.BF16.F32.PACK_AB R199, R124, R199 ;  /* 0x000000c77cc7723e */ /* 0x000fe200000010ff */
[----:B------:R5:W5:Y:S01]  /*dbd0*/  MUFU.EX2 R120, R9 ;  /* 0x0000000900787308 */ /* 0x000b620000000800 */
[C---:B------:R-:W-:Y:S01]  /*dbe0*/  FADD.FTZ R127, R153.reuse, R142 ;  /* 0x0000008e997f7221 */ /* 0x040fe20000010000 */
[----:B---3--:R-:W-:Y:S01]  /*dbf0*/  FADD.FTZ R138, R128, R139 ;  /* 0x0000008b808a7221 */ /* 0x008fe20000010000 */
[----:B------:R-:W-:Y:S02]  /*dc00*/  F2FP.BF16.F32.PACK_AB R192, R153, R192 ;  /* 0x000000c099c0723e */ /* 0x000fe400000010ff */
[----:B------:R-:W-:Y:S01]  /*dc10*/  FADD.FTZ R142, R194, R127 ;  /* 0x0000007fc28e7221 */ /* 0x000fe20000010000 */
[----:B------:R-:W-:Y:S01]  /*dc20*/  FADD.FTZ R13, R195, R138 ;  /* 0x0000008ac30d7221 */ /* 0x000fe20000010000 */
[----:B------:R-:W-:Y:S01]  /*dc30*/  F2FP.BF16.F32.PACK_AB R193, R128, R193 ;  /* 0x000000c180c1723e */ /* 0x000fe200000010ff */
[----:B------:R-:W3:Y:S01]  /*dc40*/  MUFU.EX2 R125, R125 ;  /* 0x0000007d007d7308 */ /* 0x000ee20000000800 */
[C---:B------:R-:W-:Y:S01]  /*dc50*/  FADD.FTZ R127, R21.reuse, R142 ;  /* 0x0000008e157f7221 */ /* 0x040fe20000010000 */
[----:B-1----:R-:W-:Y:S01]  /*dc60*/  FADD.FTZ R138, R132, R13 ;  /* 0x0000000d848a7221 */ /* 0x002fe20000010000 */
[----:B------:R-:W-:-:S02]  /*dc70*/  F2FP.BF16.F32.PACK_AB R194, R21, R194 ;  /* 0x000000c215c2723e */ /* 0x000fc400000010ff */
[----:B------:R-:W-:Y:S01]  /*dc80*/  FADD.FTZ R14, R188, R127 ;  /* 0x0000007fbc0e7221 */ /* 0x000fe20000010000 */
[----:B------:R-:W-:Y:S01]  /*dc90*/  FADD.FTZ R13, R189, R138 ;  /* 0x0000008abd0d7221 */ /* 0x000fe20000010000 */
[----:B------:R-:W-:Y:S02]  /*dca0*/  F2FP.BF16.F32.PACK_AB R195, R132, R195 ;  /* 0x000000c384c3723e */ /* 0x000fe400000010ff */
[C---:B------:R-:W-:Y:S01]  /*dcb0*/  FADD.FTZ R127, R145.reuse, R14 ;  /* 0x0000000e917f7221 */ /* 0x040fe20000010000 */
[----:B------:R-:W-:Y:S01]  /*dcc0*/  FADD.FTZ R14, R136, R13 ;  /* 0x0000000d880e7221 */ /* 0x000fe20000010000 */
[----:B------:R-:W-:Y:S02]  /*dcd0*/  F2FP.BF16.F32.PACK_AB R188, R145, R188 ;  /* 0x000000bc91bc723e */ /* 0x000fe400000010ff */
[----:B------:R-:W-:Y:S01]  /*dce0*/  FADD.FTZ R20, R190, R127 ;  /* 0x0000007fbe147221 */ /* 0x000fe20000010000 */
[----:B------:R-:W-:Y:S01]  /*dcf0*/  FADD.FTZ R13, R191, R14 ;  /* 0x0000000ebf0d7221 */ /* 0x000fe20000010000 */
[----:B------:R-:W-:-:S02]  /*dd00*/  F2FP.BF16.F32.PACK_AB R189, R136, R189 ;  /* 0x000000bd88bd723e */ /* 0x000fc400000010ff */
[C---:B------:R-:W-:Y:S01]  /*dd10*/  FADD.FTZ R15, R149.reuse, R20 ;  /* 0x00000014950f7221 */ /* 0x040fe20000010000 */
[----:B------:R-:W-:Y:S01]  /*dd20*/  FADD.FTZ R14, R140, R13 ;  /* 0x0000000d8c0e7221 */ /* 0x000fe20000010000 */
[----:B------:R-:W-:Y:S02]  /*dd30*/  F2FP.BF16.F32.PACK_AB R190, R149, R190 ;  /* 0x000000be95be723e */ /* 0x000fe400000010ff */
[----:B------:R-:W-:Y:S01]  /*dd40*/  FADD.FTZ R20, R184, R15 ;  /* 0x0000000fb8147221 */ /* 0x000fe20000010000 */
[----:B------:R-:W-:Y:S01]  /*dd50*/  FADD.FTZ R13, R185, R14 ;  /* 0x0000000eb90d7221 */ /* 0x000fe20000010000 */
[C---:B----4-:R-:W-:Y:S02]  /*dd60*/  F2FP.BF16.F32.PACK_AB R185, R8.reuse, R185 ;  /* 0x000000b908b9723e */ /* 0x050fe400000010ff */
[----:B------:R-:W-:Y:S01]  /*dd70*/  FADD.FTZ R15, R137, R20 ;  /* 0x00000014890f7221 */ /* 0x000fe20000010000 */
[----:B------:R-:W-:Y:S01]  /*dd80*/  FADD.FTZ R14, R8, R13 ;  /* 0x0000000d080e7221 */ /* 0x000fe20000010000 */
[----:B------:R-:W-:-:S02]  /*dd90*/  F2FP.BF16.F32.PACK_AB R191, R140, R191 ;  /* 0x000000bf8cbf723e */ /* 0x000fc400000010ff */
[----:B------:R-:W-:Y:S01]  /*dda0*/  FADD.FTZ R20, R186, R15 ;  /* 0x0000000fba147221 */ /* 0x000fe20000010000 */
[----:B------:R-:W-:Y:S01]  /*ddb0*/  FADD.FTZ R13, R187, R14 ;  /* 0x0000000ebb0d7221 */ /* 0x000fe20000010000 */
[----:B------:R-:W-:Y:S02]  /*ddc0*/  F2FP.BF16.F32.PACK_AB R184, R137, R184 ;  /* 0x000000b889b8723e */ /* 0x000fe400000010ff */
[C---:B------:R-:W-:Y:S01]  /*ddd0*/  FADD.FTZ R15, R141.reuse, R20 ;  /* 0x000000148d0f7221 */ /* 0x040fe20000010000 */
[----:B--2---:R-:W-:Y:S01]  /*dde0*/  FADD.FTZ R13, R122, R13 ;  /* 0x0000000d7a0d7221 */ /* 0x004fe20000010000 */
[----:B------:R-:W-:Y:S02]  /*ddf0*/  F2FP.BF16.F32.PACK_AB R186, R141, R186 ;  /* 0x000000ba8dba723e */ /* 0x000fe400000010ff */
[----:B------:R-:W-:Y:S01]  /*de00*/  FADD.FTZ R14, R180, R15 ;  /* 0x0000000fb40e7221 */ /* 0x000fe20000010000 */
[----:B------:R-:W-:Y:S01]  /*de10*/  FADD.FTZ R13, R130, R13 ;  /* 0x0000000d820d7221 */ /* 0x000fe20000010000 */
[----:B------:R-:W-:-:S02]  /*de20*/  F2FP.BF16.F32.PACK_AB R187, R122, R187 ;  /* 0x000000bb7abb723e */ /* 0x000fc400000010ff */
[----:B-----5:R-:W-:Y:S01]  /*de30*/  FADD.FTZ R9, R129, R14 ;  /* 0x0000000e81097221 */ /* 0x020fe20000010000 */
        /* <DEDUP_REMOVED lines=9> */
[----:B------:R-:W-:Y:S01]  /*ded0*/  FADD.FTZ R13, R120, R13 ;  /* 0x0000000d780d7221 */ /* 0x000fe20000010000 */
[----:B---3--:R-:W-:Y:S01]  /*dee0*/  F2FP.BF16.F32.PACK_AB R179, R125, R126 ;  /* 0x0000007e7db3723e */ /* 0x008fe200000010ff */
[----:B------:R-:W-:Y:S02]  /*def0*/  IMAD.MOV.U32 R10, RZ, RZ, R5 ;  /* 0x000000ffff0a7224 */ /* 0x000fe400078e0005 */
[----:B------:R-:W-:Y:S01]  /*df00*/  FADD.FTZ R9, R121, R8 ;  /* 0x0000000879097221 */ /* 0x000fe20000010000 */
[----:B------:R-:W-:-:S03]  /*df10*/  FADD.FTZ R13, R123, R13 ;  /* 0x0000000d7b0d7221 */ /* 0x000fc60000010000 */
[----:B------:R-:W-:Y:S01]  /*df20*/  FADD.FTZ R8, R12, R9 ;  /* 0x000000090c087221 */ /* 0x000fe20000010000 */
[----:B------:R-:W-:-:S03]  /*df30*/  FADD.FTZ R13, R126, R13 ;  /* 0x0000000d7e0d7221 */ /* 0x000fc60000010000 */
[----:B------:R-:W-:Y:S01]  /*df40*/  FADD.FTZ R9, R11, R8 ;  /* 0x000000080b097221 */ /* 0x000fe20000010000 */
[----:B------:R-:W-:Y:S01]  /*df50*/  FADD.FTZ R8, R125, R13 ;  /* 0x0000000d7d087221 */ /* 0x000fe20000010000 */
[----:B------:R-:W-:Y:S01]  /*df60*/  IMAD.MOV.U32 R11, RZ, RZ, R4 ;  /* 0x000000ffff0b7224 */ /* 0x000fe200078e0004 */
[----:B------:R-:W-:Y:S06]  /*df70*/  @P2 BRA `(.L_x_1884) ;  /* 0xffffffc000c82947 */ /* 0x000fec000383ffff */
.L_x_1875:
        /* <DEDUP_REMOVED lines=99> */
.L_x_1885:
        /* <DEDUP_REMOVED lines=8> */
.L_x_1886:
[----:B--2---:R-:W-:Y:S05]  /*e630*/  @P2 BRA `(.L_x_1887) ;  /* 0x0000000000082947 */ /* 0x004fea0003800000 */
[----:B------:R-:W2:Y:S02]  /*e640*/  SYNCS.PHASECHK.TRANS64.TRYWAIT P0, [UR5+0x36850], R2 ;  /* 0x03685002ff0075a7 */ /* 0x000ea40008000145 */
[----:B--2---:R-:W-:Y:S05]  /*e650*/  @!P0 BRA `(.L_x_1888) ;  /* 0x0000005400988947 */ /* 0x004fea0003800000 */
.L_x_1887:
[----:B------:R-:W-:Y:S01]  /*e660*/  R2UR UR4, R16 ;  /* 0x00000000100472ca */ /* 0x000fe200000e0000 */
[----:B------:R-:W-:Y:S01]  /*e670*/  WARPGROUP.ARRIVE ;  /* 0x00000000000079c5 */ /* 0x000fe20000000000 */
[----:B------:R-:W-:Y:S01]  /*e680*/  UMOV UR7, 0x40000040 ;  /* 0x4000004000077882 */ /* 0x000fe20000000000 */
[----:B--2---:R-:W2:Y:S01]  /*e690*/  SHFL.BFLY PT, R3, R8, 0x2, 0x1f ;  /* 0x0c401f0008037f89 */ /* 0x004ea200000e0000 */
[----:B------:R-:W-:Y:S01]  /*e6a0*/  IMAD.U32 R15, RZ, RZ, UR5 ;  /* 0x00000005ff0f7e24 */ /* 0x000fe2000f8e00ff */
[----:B------:R-:W-:Y:S01]  /*e6b0*/  R2UR UR8, R17 ;  /* 0x00000000110872ca */ /* 0x000fe200000e0000 */
[----:B------:R-:W-:Y:S01]  /*e6c0*/  VIADD R210, R210, 0x1 ;  /* 0x00000001d2d27836 */ /* 0x000fe20000000000 */
        /* <DEDUP_REMOVED lines=8> */
[----:B------:R-:W1:Y:S01]  /*e750*/  SHFL.BFLY PT, R7, R6, 0x1, 0x1f ;  /* 0x0c201f0006077f89 */ /* 0x000e6200000e0000 */
[----:B------:R-:W-:Y:S01]  /*e760*/  CS2R R8, SRZ ;  /* 0x0000000000087805 */ /* 0x000fe2000001ff00 */
[----:B------:R-:W-:-:S03]  /*e770*/  UIADD3 UR46, UR46, 0x1, URZ ;  /* 0x000000012e2e7890 */ /* 0x000fc6000fffe03f */
[----:B------:R-:W-:Y:S01]  /*e780*/  UMOV UR6, UR4 ;  /* 0x0000000400067c82 */ /* 0x000fe20008000000 */
[----:B------:R-:W2:Y:S01]  /*e790*/  SHFL.BFLY PT, R3, R2, 0x1, 0x1f ;  /* 0x0c201f0002037f89 */ /* 0x000ea200000e0000 */
[----:B------:R-:W-:Y:S01]  /*e7a0*/  HGMMA.64x192x16.F32.BF16 R24, R200, gdesc[UR4].tnspB, R24, gsb0 ;  /* 0x42e00004c8187df0 */ /* 0x000fe20008001818 */
[----:B------:R-:W-:Y:S01]  /*e7b0*/  UIADD3 UR6, UR4, 0x80, URZ ;  /* 0x0000008004067890 */ /* 0x000fe2000fffe03f */
[----:B------:R-:W-:Y:S01]  /*e7c0*/  UMOV UR7, 0x40000040 ;  /* 0x4000004000077882 */ /* 0x000fe20000000000 */
[----:B------:R-:W-:-:S04]  /*e7d0*/  UISETP.NE.AND UP0, UPT, UR46, 0x2, UPT ;  /* 0x000000022e00788c */ /* 0x000fc8000bf05270 */
[----:B------:R-:W-:Y:S01]  /*e7e0*/  USEL UR46, UR46, URZ, UP0 ;  /* 0x0000003f2e2e7287 */ /* 0x000fe20008000000 */
[----:B-1----:R-:W-:-:S05]  /*e7f0*/  FADD.FTZ R13, R6, R7 ;  /* 0x00000007060d7221 */ /* 0x002fca0000010000 */
[----:B------:R-:W-:Y:S01]  /*e800*/  FSETP.NE.FTZ.AND P2, PT, R13, RZ, PT ;  /* 0x000000ff0d00720b */ /* 0x000fe20003f55000 */
[----:B--2---:R-:W-:Y:S01]  /*e810*/  FADD.FTZ R12, R2, R3 ;  /* 0x00000003020c7221 */ /* 0x004fe20000010000 */
[----:B------:R-:W-:Y:S01]  /*e820*/  IMAD.MOV.U32 R3, RZ, RZ, -0x800000 ;  /* 0xff800000ff037424 */ /* 0x000fe200078e00ff */
[----:B------:R-:W-:-:S03]  /*e830*/  MOV R2, 0xff800000 ;  /* 0xff80000000027802 */ /* 0x000fc60000000f00 */
[----:B------:R-:W-:-:S07]  /*e840*/  FSETP.NE.FTZ.AND P0, PT, R12, RZ, PT ;  /* 0x000000ff0c00720b */ /* 0x000fce0003f15000 */
[----:B------:R-:W1:Y:S01]  /*e850*/  @P2 MUFU.LG2 R10, R13 ;  /* 0x0000000d000a2308 */ /* 0x000e620000000c00 */
[----:B------:R-:W-:-:S05]  /*e860*/  @P2 FMUL.FTZ R14, R0, 0.69314718246459960938 ;  /* 0x3f317218000e2820 */ /* 0x000fca0000410000 */
[----:B------:R-:W-:Y:S01]  /*e870*/  @P0 FMUL.FTZ R6, R0, 0.69314718246459960938 ;  /* 0x3f31721800060820 */ /* 0x000fe20000410000 */
[----:B------:R-:W-:Y:S01]  /*e880*/  @!P1 VIADD R0, R15, 0x36860 ;  /* 0x000368600f009836 */ /* 0x000fe20000000000 */
        /* <DEDUP_REMOVED lines=36> */
[----:B------:R-:W-:-:S06]  /*ead0*/  ULOP3.LUT UR8, UR8, UR4, URZ, 0x3c, !UPT ;  /* 0x0000000408087292 */ /* 0x000fcc000f8e3c3f */
[----:B------:R-:W-:Y:S01]  /*eae0*/  IMAD.U32 R17, RZ, RZ, UR8 ;  /* 0x00000008ff117e24 */ /* 0x000fe2000f8e00ff */
[----:B------:R-:W-:Y:S02]  /*eaf0*/  WARPGROUP.DEPBAR.LE gsb0, 0x0 ;  /* 0x00008000000079c5 */ /* 0x000fe40000010000 */
[----:B------:R-:W-:-:S06]  /*eb00*/  WARPGROUP.ARRIVE ;  /* 0x00000000000079c5 */ /* 0x000fcc0000000000 */
        /* <DEDUP_REMOVED lines=99> */
.L_x_1858:
[----:B------:R-:W1:Y:S08]  /*f140*/  S2UR UR5, SR_CgaCtaId ;  /* 0x00000000000579c3 */ /* 0x000e700000008800 */
[----:B------:R-:W-:Y:S06]  /*f150*/  BAR.SYNC.DEFER_BLOCKING 0x5, 0x120 ;  /* 0x0144800000007b1d */ /* 0x000fec0000010000 */
[----:B------:R-:W-:-:S02]  /*f160*/  UMOV UR4, 0x400 ;  /* 0x0000040000047882 */ /* 0x000fc40000000000 */
[----:B-1----:R-:W-:-:S06]  /*f170*/  ULEA UR6, UR5, UR4, 0x18 ;  /* 0x0000000405067291 */ /* 0x002fcc000f8ec03f */
[----:B------:R-:W-:-:S03]  /*f180*/  MOV R16, UR6 ;  /* 0x0000000600107c02 */ /* 0x000fc60008000f00 */
        /* <DEDUP_REMOVED lines=14> */
[C---:B------:R-:W-:Y:S01]  /*f270*/  IADD3 R13, P4, R18.reuse, 0x60, RZ ;  /* 0x00000060120d7810 */ /* 0x040fe20007f9e0ff */
[----:B------:R-:W-:Y:S01]  /*f280*/  UIMAD UR5, UR5, UR8, URZ ;  /* 0x00000008050572a4 */ /* 0x000fe2000f8e023f */
[----:B------:R-:W-:Y:S01]  /*f290*/  IADD3 R15, P6, R18, 0x4000, RZ ;  /* 0x00004000120f7810 */ /* 0x000fe20007fde0ff */
[----:B------:R-:W-:Y:S01]  /*f2a0*/  UIMAD.WIDE.U32 UR6, UR43, UR8, URZ ;  /* 0x000000082b0672a5 */ /* 0x000fe2000f8e003f */
[----:B------:R-:W-:Y:S01]  /*f2b0*/  LOP3.LUT R10, R10, R11, RZ, 0x3c, !PT ;  /* 0x0000000b0a0a7212 */ /* 0x000fe200078e3cff */
[----:B------:R-:W-:Y:S01]  /*f2c0*/  IMAD.X R11, RZ, RZ, R19, P2 ;  /* 0x000000ffff0b7224 */ /* 0x000fe200010e0613 */
[----:B------:R-:W-:Y:S01]  /*f2d0*/  LOP3.LUT R20, R21, 0x380, RZ, 0xc0, !PT ;  /* 0x0000038015147812 */ /* 0x000fe200078ec0ff */
[----:B------:R-:W-:Y:S01]  /*f2e0*/  UIMAD UR5, UR43, UR9, UR5 ;  /* 0x000000092b0572a4 */ /* 0x000fe2000f8e0205 */
[C---:B------:R-:W-:Y:S01]  /*f2f0*/  LOP3.LUT R5, R18.reuse, 0x380, RZ, 0xc0, !PT ;  /* 0x0000038012057812 */ /* 0x040fe200078ec0ff */
[----:B------:R-:W-:Y:S01]  /*f300*/  ULDC.64 UR12, c[0x0][0x208] ;  /* 0x00008200000c7ab9 */ /* 0x000fe20000000a00 */
[----:B------:R-:W-:Y:S01]  /*f310*/  IADD3 R35, P2, R18, 0x4060, RZ ;  /* 0x0000406012237810 */ /* 0x000fe20007f5e0ff */
[----:B------:R-:W-:Y:S01]  /*f320*/  UIADD3 UR5, UR7, UR5, URZ ;  /* 0x0000000507057290 */ /* 0x000fe2000fffe03f */
[----:B------:R-:W-:-:S02]  /*f330*/  LOP3.LUT R8, R9, 0x380, RZ, 0xc0, !PT ;  /* 0x0000038009087812 */ /* 0x000fc400078ec0ff */
[----:B------:R-:W-:Y:S02]  /*f340*/  LOP3.LUT R12, R13, 0x380, RZ, 0xc0, !PT ;  /* 0x000003800d0c7812 */ /* 0x000fe400078ec0ff */
[----:B------:R-:W-:Y:S02]  /*f350*/  LOP3.LUT R14, R15, 0x380, RZ, 0xc0, !PT ;  /* 0x000003800f0e7812 */ /* 0x000fe400078ec0ff */
[----:B------:R-:W-:Y:S02]  /*f360*/  LOP3.LUT P0, RZ, R212, 0x3, RZ, 0xc0, !PT ;  /* 0x00000003d4ff7812 */ /* 0x000fe4000780c0ff */
[----:B------:R-:W-:Y:S02]  /*f370*/  SHF.R.U64 R20, R20, 0x3, RZ ;  /* 0x0000000314147819 */ /* 0x000fe400000012ff */
[----:B------:R-:W-:Y:S02]  /*f380*/  SHF.R.U64 R5, R5, 0x3, RZ ;  /* 0x0000000305057819 */ /* 0x000fe400000012ff */
[----:B------:R-:W-:-:S02]  /*f390*/  LOP3.LUT R26, R35, 0x380, RZ, 0xc0, !PT ;  /* 0x00000380231a7812 */ /* 0x000fc400078ec0ff */
[----:B------:R-:W-:Y:S02]  /*f3a0*/  SHF.R.U64 R8, R8, 0x3, RZ ;  /* 0x0000000308087819 */ /* 0x000fe400000012ff */
[----:B------:R-:W-:Y:S02]  /*f3b0*/  SHF.R.U64 R12, R12, 0x3, RZ ;  /* 0x000000030c0c7819 */ /* 0x000fe400000012ff */
[----:B------:R-:W-:Y:S02]  /*f3c0*/  SHF.R.U64 R14, R14, 0x3, RZ ;  /* 0x000000030e0e7819 */ /* 0x000fe400000012ff */
[----:B------:R-:W-:Y:S02]  /*f3d0*/  ISETP.GE.OR P1, PT, R4, UR10, P0 ;  /* 0x0000000a04007c0c */ /* 0x000fe40008726670 */
[----:B------:R-:W-:Y:S01]  /*f3e0*/  LOP3.LUT R20, R20, R21, RZ, 0x3c, !PT ;  /* 0x0000001514147212 */ /* 0x000fe200078e3cff */
[----:B------:R-:W-:Y:S01]  /*f3f0*/  IMAD.X R21, RZ, RZ, R19, P5 ;  /* 0x000000ffff157224 */ /* 0x000fe200028e0613 */
[----:B------:R-:W-:-:S02]  /*f400*/  LOP3.LUT R4, R5, R18, RZ, 0x3c, !PT ;  /* 0x0000001205047212 */ /* 0x000fc400078e3cff */
[----:B------:R-:W-:Y:S02]  /*f410*/  SHF.R.U64 R26, R26, 0x3, RZ ;  /* 0x000000031a1a7819 */ /* 0x000fe400000012ff */
[----:B------:R-:W-:Y:S01]  /*f420*/  LOP3.LUT R8, R8, R9, RZ, 0x3c, !PT ;  /* 0x0000000908087212 */ /* 0x000fe200078e3cff */
[--C-:B------:R-:W-:Y:S01]  /*f430*/  IMAD.X R9, RZ, RZ, R19.reuse, P3 ;  /* 0x000000ffff097224 */ /* 0x100fe200018e0613 */
[----:B------:R-:W-:Y:S02]  /*f440*/  MOV R5, R19 ;  /* 0x0000001300057202 */ /* 0x000fe40000000f00 */
[----:B------:R-:W-:Y:S01]  /*f450*/  LOP3.LUT R12, R12, R13, RZ, 0x3c, !PT ;  /* 0x0000000d0c0c7212 */ /* 0x000fe200078e3cff */
[----:B------:R-:W-:Y:S01]  /*f460*/  IMAD.X R13, RZ, RZ, R19, P4 ;  /* 0x000000ffff0d7224 */ /* 0x000fe200020e0613 */
[----:B------:R-:W-:Y:S02]  /*f470*/  LOP3.LUT R14, R14, R15, RZ, 0x3c, !PT ;  /* 0x0000000f0e0e7212 */ /* 0x000fe400078e3cff */
[----:B------:R-:W-:-:S02]  /*f480*/  IADD3 R15, P3, R18, 0x4040, RZ ;  /* 0x00004040120f7810 */ /* 0x000fc40007f7e0ff */
[C---:B------:R-:W-:Y:S02]  /*f490*/  IADD3 R82, P5, R18.reuse, 0x8040, RZ ;  /* 0x0000804012527810 */ /* 0x040fe40007fbe0ff */
[----:B------:R-:W-:Y:S02]  /*f4a0*/  IADD3 R83, P4, R18, 0x8000, RZ ;  /* 0x0000800012537810 */ /* 0x000fe40007f9e0ff */
[----:B------:R-:W-:Y:S02]  /*f4b0*/  LOP3.LUT R26, R26, R35, RZ, 0x3c, !PT ;  /* 0x000000231a1a7212 */ /* 0x000fe400078e3cff */
[----:B------:R-:W-:Y:S02]  /*f4c0*/  MOV R35, R4 ;  /* 0x0000000400237202 */ /* 0x000fe40000000f00 */
[----:B------:R-:W-:Y:S02]  /*f4d0*/  MOV R126, R20 ;  /* 0x00000014007e7202 */ /* 0x000fe40000000f00 */
[----:B------:R-:W-:Y:S01]  /*f4e0*/  F2FP.BF16.F32.PACK_AB R5, R29, R32 ;  /* 0x000000201d05723e */ /* 0x000fe200000010ff */
[----:B------:R-:W1:Y:S01]  /*f4f0*/  LDC.64 R20, c[0x0][0xb78] ;  /* 0x0002de00ff147b82 */ /* 0x000e620000000a00 */
[----:B------:R-:W-:-:S02]  /*f500*/  LOP3.LUT R24, R15, 0x380, RZ, 0xc0, !PT ;  /* 0x000003800f187812 */ /* 0x000fc400078ec0ff */
[----:B------:R-:W-:Y:S02]  /*f510*/  LOP3.LUT R29, R82, 0x380, RZ, 0xc0, !PT ;  /* 0x00000380521d7812 */ /* 0x000fe400078ec0ff */
[----:B------:R-:W-:Y:S02]  /*f520*/  LOP3.LUT R28, R83, 0x380, RZ, 0xc0, !PT ;  /* 0x00000380531c7812 */ /* 0x000fe400078ec0ff */
[----:B------:R-:W-:Y:S02]  /*f530*/  SHF.R.U64 R24, R24, 0x3, RZ ;  /* 0x0000000318187819 */ /* 0x000fe400000012ff */
[----:B------:R-:W-:Y:S02]  /*f540*/  SHF.R.U64 R29, R29, 0x3, RZ ;  /* 0x000000031d1d7819 */ /* 0x000fe400000012ff */
[----:B------:R-:W-:Y:S02]  /*f550*/  SHF.R.U64 R28, R28, 0x3, RZ ;  /* 0x000000031c1c7819 */ /* 0x000fe400000012ff */
[----:B------:R-:W-:Y:S01]  /*f560*/  F2FP.BF16.F32.PACK_AB R4, R25, R6 ;  /* 0x000000061904723e */ /* 0x000fe200000010ff */
[----:B------:R-:W-:Y:S01]  /*f570*/  IMAD.X R25, RZ, RZ, R19, P3 ;  /* 0x000000ffff197224 */ /* 0x000fe200018e0613 */
[----:B------:R-:W-:-:S02]  /*f580*/  F2FP.BF16.F32.PACK_AB R6, R120, R7 ;  /* 0x000000077806723e */ /* 0x000fc400000010ff */
[----:B------:R-:W-:Y:S01]  /*f590*/  F2FP.BF16.F32.PACK_AB R7, R27, R30 ;  /* 0x0000001e1b07723e */ /* 0x000fe200000010ff */
[----:B------:R-:W-:Y:S01]  /*f5a0*/  BAR.SYNC.DEFER_BLOCKING 0x1, 0x100 ;  /* 0x0044000000007b1d */ /* 0x000fe20000010000 */
[----:B------:R-:W-:Y:S01]  /*f5b0*/  LOP3.LUT R24, R24, R15, RZ, 0x3c, !PT ;  /* 0x0000000f18187212 */ /* 0x000fe200078e3cff */
[--C-:B------:R-:W-:Y:S01]  /*f5c0*/  IMAD.X R15, RZ, RZ, R19.reuse, P6 ;  /* 0x000000ffff0f7224 */ /* 0x100fe200030e0613 */
[----:B------:R-:W-:Y:S01]  /*f5d0*/  LOP3.LUT R30, R29, R82, RZ, 0x3c, !PT ;  /* 0x000000521d1e7212 */ /* 0x000fe200078e3cff */
[--C-:B------:R-:W-:Y:S01]  /*f5e0*/  IMAD.X R29, RZ, RZ, R19.reuse, P4 ;  /* 0x000000ffff1d7224 */ /* 0x100fe200020e0613 */
[----:B------:R-:W-:Y:S01]  /*f5f0*/  LOP3.LUT R28, R28, R83, RZ, 0x3c, !PT ;  /* 0x000000531c1c7212 */ /* 0x000fe200078e3cff */
[----:B------:R-:W-:Y:S01]  /*f600*/  IMAD.X R27, RZ, RZ, R19, P2 ;  /* 0x000000ffff1b7224 */ /* 0x000fe200010e0613 */
[C---:B------:R-:W-:Y:S02]  /*f610*/  IADD3 R83, P6, R18.reuse, 0x8020, RZ ;  /* 0x0000802012537810 */ /* 0x040fe40007fde0ff */
[----:B------:R-:W-:-:S02]  /*f620*/  IADD3 R123, P3, R18, 0x8060, RZ ;  /* 0x00008060127b7810 */ /* 0x000fc40007f7e0ff */
[----:B------:R-:W-:Y:S02]  /*f630*/  LOP3.LUT R34, R83, 0x380, RZ, 0xc0, !PT ;  /* 0x0000038053227812 */ /* 0x000fe400078ec0ff */
[----:B------:R-:W-:Y:S02]  /*f640*/  LOP3.LUT R32, R123, 0x380, RZ, 0xc0, !PT ;  /* 0x000003807b207812 */ /* 0x000fe400078ec0ff */
[----:B------:R-:W-:Y:S01]  /*f650*/  MOV R120, R28 ;  /* 0x0000001c00787202 */ /* 0x000fe20000000f00 */
[----:B------:R-:W-:Y:S01]  /*f660*/  IMAD.U32 R29, RZ, RZ, UR7 ;  /* 0x00000007ff1d7e24 */ /* 0x000fe2000f8e00ff */
[----:B------:R-:W-:Y:S01]  /*f670*/  SHF.R.U64 R34, R34, 0x3, RZ ;  /* 0x0000000322227819 */ /* 0x000fe200000012ff */
[----:B------:R-:W-:Y:S01]  /*f680*/  IMAD.U32 R29, RZ, RZ, UR5 ;  /* 0x00000005ff1d7e24 */ /* 0x000fe2000f8e00ff */
[----:B------:R-:W-:Y:S01]  /*f690*/  USHF.R.S32.HI UR5, URZ, 0x1f, UR44 ;  /* 0x0000001f3f057899 */ /* 0x000fe2000801142c */
[----:B------:R-:W-:Y:S01]  /*f6a0*/  SHF.R.U64 R32, R32, 0x3, RZ ;  /* 0x0000000320207819 */ /* 0x000fe200000012ff */
[----:B------:R-:W-:Y:S01]  /*f6b0*/  IMAD.U32 R28, RZ, RZ, UR6 ;  /* 0x00000006ff1c7e24 */ /* 0x000fe2000f8e00ff */
[----:B------:R-:W-:Y:S01]  /*f6c0*/  MOV R128, R8 ;  /* 0x0000000800807202 */ /* 0x000fe20000000f00 */
[----:B------:R-:W-:Y:S01]  /*f6d0*/  ULDC.64 UR6, c[0x0][0xb40] ;  /* 0x0002d00000067ab9 */ /* 0x000fe20000000a00 */
[----:B------:R2:W-:Y:S01]  /*f6e0*/  STSM.16.M88.4 [R35], R4 ;  /* 0x0000000423007844 */ /* 0x0005e20000000200 */
[----:B------:R-:W-:-:S02]  /*f6f0*/  LOP3.LUT R34, R34, R83, RZ, 0x3c, !PT ;  /* 0x0000005322227212 */ /* 0x000fc400078e3cff */
[----:B------:R-:W-:Y:S02]  /*f700*/  LOP3.LUT R32, R32, R123, RZ, 0x3c, !PT ;  /* 0x0000007b20207212 */ /* 0x000fe400078e3cff */
[----:B------:R-:W-:Y:S02]  /*f710*/  MOV R127, R10 ;  /* 0x0000000a007f7202 */ /* 0x000fe40000000f00 */
[----:B------:R-:W-:Y:S02]  /*f720*/  MOV R82, R12 ;  /* 0x0000000c00527202 */ /* 0x000fe40000000f00 */
[----:B------:R-:W-:Y:S02]  /*f730*/  MOV R83, R14 ;  /* 0x0000000e00537202 */ /* 0x000fe40000000f00 */
[----:B------:R-:W-:Y:S02]  /*f740*/  F2FP.BF16.F32.PACK_AB R8, R41, R40 ;  /* 0x000000282908723e */ /* 0x000fe400000010ff */
[----:B------:R-:W-:-:S02]  /*f750*/  F2FP.BF16.F32.PACK_AB R9, R43, R42 ;  /* 0x0000002a2b09723e */ /* 0x000fc400000010ff */
[----:B------:R-:W-:Y:S02]  /*f760*/  F2FP.BF16.F32.PACK_AB R10, R45, R44 ;  /* 0x0000002c2d0a723e */ /* 0x000fe400000010ff */
[----:B--2---:R-:W-:Y:S01]  /*f770*/  F2FP.BF16.F32.PACK_AB R5, R124, R31 ;  /* 0x0000001f7c05723e */ /* 0x004fe200000010ff */
[--C-:B------:R-:W-:Y:S01]  /*f780*/  IMAD.X R31, RZ, RZ, R19.reuse, P5 ;  /* 0x000000ffff1f7224 */ /* 0x100fe200028e0613 */
[----:B------:R-:W-:Y:S01]  /*f790*/  F2FP.BF16.F32.PACK_AB R4, R33, R0 ;  /* 0x000000002104723e */ /* 0x000fe200000010ff */
[----:B------:R-:W-:Y:S01]  /*f7a0*/  IMAD.X R33, RZ, RZ, R19, P3 ;  /* 0x000000ffff217224 */ /* 0x000fe200018e0613 */
[----:B------:R-:W-:Y:S02]  /*f7b0*/  F2FP.BF16.F32.PACK_AB R6, R37, R36 ;  /* 0x000000242506723e */ /* 0x000fe400000010ff */
[----:B------:R-:W-:Y:S02]  /*f7c0*/  F2FP.BF16.F32.PACK_AB R7, R122, R121 ;  /* 0x000000797a07723e */ /* 0x000fe400000010ff */
[----:B------:R-:W-:Y:S01]  /*f7d0*/  MOV R0, R30 ;  /* 0x0000001e00007202 */ /* 0x000fe20000000f00 */
[----:B-1----:R-:W-:Y:S01]  /*f7e0*/  IMAD R30, R20, UR5, RZ ;  /* 0x00000005141e7c24 */ /* 0x002fe2000f8e02ff */
[----:B------:R-:W-:Y:S01]  /*f7f0*/  F2FP.BF16.F32.PACK_AB R11, R47, R46 ;  /* 0x0000002e2f0b723e */ /* 0x000fe200000010ff */
[----:B------:R1:W-:Y:S01]  /*f800*/  STSM.16.M88.4 [R128], R4 ;  /* 0x0000000480007844 */ /* 0x0003e20000000200 */
[----:B------:R-:W-:-:S02]  /*f810*/  MOV R125, R24 ;  /* 0x00000018007d7202 */ /* 0x000fc40000000f00 */
[----:B------:R-:W-:Y:S01]  /*f820*/  MOV R123, R26 ;  /* 0x0000001a007b7202 */ /* 0x000fe20000000f00 */
[----:B------:R-:W-:Y:S01]  /*f830*/  STSM.16.M88.4 [R127], R8 ;  /* 0x000000087f007844 */ /* 0x000fe20000000200 */
[----:B------:R-:W-:Y:S02]  /*f840*/  F2FP.BF16.F32.PACK_AB R12, R49, R48 ;  /* 0x00000030310c723e */ /* 0x000fe400000010ff */
[----:B------:R-:W-:Y:S02]  /*f850*/  F2FP.BF16.F32.PACK_AB R13, R51, R50 ;  /* 0x00000032330d723e */ /* 0x000fe400000010ff */
[----:B------:R-:W-:Y:S02]  /*f860*/  F2FP.BF16.F32.PACK_AB R14, R53, R52 ;  /* 0x00000034350e723e */ /* 0x000fe400000010ff */
[----:B------:R-:W-:Y:S02]  /*f870*/  F2FP.BF16.F32.PACK_AB R15, R55, R54 ;  /* 0x00000036370f723e */ /* 0x000fe400000010ff */
[----:B------:R-:W-:-:S02]  /*f880*/  F2FP.BF16.F32.PACK_AB R24, R57, R56 ;  /* 0x000000383918723e */ /* 0x000fc400000010ff */
[----:B------:R-:W-:Y:S01]  /*f890*/  F2FP.BF16.F32.PACK_AB R25, R59, R58 ;  /* 0x0000003a3b19723e */ /* 0x000fe200000010ff */
[----:B------:R2:W-:Y:S01]  /*f8a0*/  STSM.16.M88.4 [R82], R12 ;  /* 0x0000000c52007844 */ /* 0x0005e20000000200 */
[----:B------:R-:W-:Y:S02]  /*f8b0*/  F2FP.BF16.F32.PACK_AB R26, R61, R60 ;  /* 0x0000003c3d1a723e */ /* 0x000fe400000010ff */
[----:B------:R-:W-:Y:S02]  /*f8c0*/  F2FP.BF16.F32.PACK_AB R27, R63, R62 ;  /* 0x0000003e3f1b723e */ /* 0x000fe400000010ff */
[----:B------:R-:W-:Y:S01]  /*f8d0*/  MOV R32, R32 ;  /* 0x0000002000207202 */ /* 0x000fe20000000f00 */
[----:B------:R-:W-:Y:S01]  /*f8e0*/  IMAD R33, R21, UR44, R30 ;  /* 0x0000002c15217c24 */ /* 0x000fe2000f8e021e */
[----:B-1----:R-:W-:Y:S01]  /*f8f0*/  F2FP.BF16.F32.PACK_AB R4, R65, R64 ;  /* 0x000000404104723e */ /* 0x002fe200000010ff */
[----:B------:R-:W-:Y:S01]  /*f900*/  IMAD.WIDE.U32 R20, R20, UR44, R28 ;  /* 0x0000002c14147c25 */ /* 0x000fe2000f8e001c */
[----:B------:R-:W-:Y:S01]  /*f910*/  F2FP.BF16.F32.PACK_AB R5, R67, R66 ;  /* 0x000000424305723e */ /* 0x000fe200000010ff */
[----:B------:R1:W-:Y:S01]  /*f920*/  STSM.16.M88.4 [R83], R24 ;  /* 0x0000001853007844 */ /* 0x0003e20000000200 */
[----:B------:R-:W-:-:S02]  /*f930*/  F2FP.BF16.F32.PACK_AB R6, R69, R68 ;  /* 0x000000444506723e */ /* 0x000fc400000010ff */
[----:B------:R-:W-:Y:S02]  /*f940*/  F2FP.BF16.F32.PACK_AB R7, R71, R70 ;  /* 0x000000464707723e */ /* 0x000fe400000010ff */
[----:B------:R-:W-:Y:S02]  /*f950*/  IADD3.X R35, RZ, R19, RZ, P6, !PT ;  /* 0x00000013ff237210 */ /* 0x000fe400037fe4ff */
        /* <DEDUP_REMOVED lines=9> */
[----:B--2---:R-:W-:Y:S02]  /*f9f0*/  F2FP.BF16.F32.PACK_AB R82, R85, R84 ;  /* 0x000000545552723e */ /* 0x004fe400000010ff */
[----:B-1----:R-:W-:Y:S02]  /*fa00*/  F2FP.BF16.F32.PACK_AB R83, R87, R86 ;  /* 0x000000565753723e */ /* 0x002fe400000010ff */
        /* <DEDUP_REMOVED lines=8> */
[----:B------:R-:W-:-:S02]  /*fa90*/  MOV R34, R34 ;  /* 0x0000002200227202 */ /* 0x000fc40000000f00 */
[----:B---3--:R-:W-:Y:S02]  /*faa0*/  SHF.R.S32.HI R5, RZ, 0x1f, R129 ;  /* 0x0000001fff057819 */ /* 0x008fe40000011481 */
[----:B------:R-:W-:Y:S02]  /*fab0*/  IADD3 R6, P2, R129, R20, RZ ;  /* 0x0000001481067210 */ /* 0x000fe40007f5e0ff */
        /* <DEDUP_REMOVED lines=11> */
[----:B------:R-:W-:Y:S02]  /*fb70*/  IADD3.X R5, R5, R21, R33, P2, !PT ;  /* 0x0000001505057210 */ /* 0x000fe400017fe421 */
[----:B------:R-:W-:Y:S01]  /*fb80*/  LEA R4, P2, R6, UR6, 0x2 ;  /* 0x0000000606047c11 */ /* 0x000fe2000f8410ff */
[----:B------:R-:W-:Y:S01]  /*fb90*/  STSM.16.M88.4 [R32], R112 ;  /* 0x0000007020007844 */ /* 0x000fe20000000200 */
[----:B------:R-:W-:-:S02]  /*fba0*/  ISETP.GE.OR P0, PT, R129, UR10, P0 ;  /* 0x0000000a81007c0c */ /* 0x000fc40008706670 */
[----:B------:R-:W-:Y:S01]  /*fbb0*/  LEA.HI.X R5, R6, UR7, R5, 0x2, P2 ;  /* 0x0000000706057c11 */ /* 0x000fe200090f1405 */
[----:B------:R-:W-:Y:S01]  /*fbc0*/  @!PT LDS RZ, [RZ] ;  /* 0x00000000fffff984 */ /* 0x000fe20000000800 */
[----:B------:R-:W-:Y:S01]  /*fbd0*/  @!PT LDS RZ, [RZ] ;  /* 0x00000000fffff984 */ /* 0x000fe20000000800 */
[----:B------:R-:W-:Y:S01]  /*fbe0*/  @!PT LDS RZ, [RZ] ;  /* 0x00000000fffff984 */ /* 0x000fe20000000800 */
[----:B------:R-:W-:Y:S01]  /*fbf0*/  @!PT LDS RZ, [RZ] ;  /* 0x00000000fffff984 */ /* 0x000fe20000000800 */
[----:B------:R1:W-:Y:S06]  /*fc00*/  MEMBAR.ALL.CTA ;  /* 0x0000000000007992 */ /* 0x0003ec0000008000 */
[----:B-1----:R-:W1:Y:S04]  /*fc10*/  FENCE.VIEW.ASYNC.S ;  /* 0x00000000000073c6 */ /* 0x002e680000000000 */
[----:B-1----:R-:W1:Y:S01]  /*fc20*/  SHFL.IDX PT, R6, R214, RZ, 0x1f ;  /* 0x00001fffd6067589 */ /* 0x002e6200000e0000 */
        /* <DEDUP_REMOVED lines=32> */
.L_x_1892:
[----:B------:R-:W-:Y:S05]  /*fe30*/  BSYNC B0 ;  /* 0x0000000000007941 */ /* 0x000fea0003800000 */
.L_x_1891:
[----:B------:R-:W-:Y:S05]  /*fe40*/  BRA `(.L_x_1890) ;  /* 0x0000000800607947 */ /* 0x000fea0003800000 */
.L_x_1889:
        /* <DEDUP_REMOVED lines=16> */
[----:B------:R-:W-:Y:S01]  /*ff50*/  ULDC.64 UR8, c[0x0][0xb40] ;  /* 0x0002d00000087ab9 */ /* 0x000fe20000000a00 */
[----:B------:R-:W-:-:S05]  /*ff60*/  ULDC.64 UR10, c[0x0][0x208] ;  /* 0x00008200000a7ab9 */ /* 0x000fca0000000a00 */
[----:B------:R-:W5:Y:S01]  /*ff70*/  LDC.64 R10, c[0x0][0xb78] ;  /* 0x0002de00ff0a7b82 */ /* 0x000f620000000a00 */
[C---:B----4-:R-:W-:Y:S02]  /*ff80*/  IMAD R0, R4.reuse, UR6, RZ ;  /* 0x0000000604007c24 */ /* 0x050fe4000f8e02ff */
[----:B------:R-:W-:-:S04]  /*ff90*/  IMAD.WIDE.U32 R2, R4, UR43, R2 ;  /* 0x0000002b04027c25 */ /* 0x000fc8000f8e0002 */
[----:B------:R-:W-:Y:S02]  /*ffa0*/  IMAD R5, R5, UR43, R0 ;  /* 0x0000002b05057c24 */ /* 0x000fe4000f8e0200 */
[----:B-----5:R-:W-:-:S03]  /*ffb0*/  IMAD R0, R10, UR7, RZ ;  /* 0x000000070a007c24 */ /* 0x020fc6000f8e02ff */
[----:B------:R-:W-:Y:S01]  /*ffc0*/  IADD3 R3, R3, R5, RZ ;  /* 0x0000000503037210 */ /* 0x000fe20007ffe0ff */
[----:B------:R-:W-:Y:S02]  /*ffd0*/  IMAD R5, R11, UR44, R0 ;  /* 0x0000002c0b057c24 */ /* 0x000fe4000f8e0200 */
[----:B------:R-:W-:-:S04]  /*ffe0*/  IMAD.WIDE.U32 R2, R10, UR44, R2 ;  /* 0x0000002c0a027c25 */ /* 0x000fc8000f8e0002 */
[----:B------:R-:W-:Y:S01]  /*fff0*/  IMAD.IADD R3, R3, 0x1, R5 ;  /* 0x0000000103037824 */ /* 0x000fe200078e0205 */
[----:B------:R-:W-:-:S04]  /*10000*/  LEA R4, P0, R2, UR8, 0x2 ;  /* 0x0000000802047c11 */ /* 0x000fc8000f8010ff */
[----:B------:R-:W-:Y:S01]  /*10010*/  LEA.HI.X R5, R2, UR9, R3, 0x2, P0 ;  /* 0x0000000902057c11 */ /* 0x000fe200080f1403 */
[----:B------:R-:W-:-:S05]  /*10020*/  IMAD.MOV.U32 R3, RZ, RZ, -0x800000 ;  /* 0xff800000ff037424 */ /* 0x000fca00078e00ff */
[----:B------:R4:W-:Y:S03]  /*10030*/  STG.E desc[UR10][R4.64], R3 ;  /* 0x0000000304007986 */ /* 0x0009e6000c10190a */
.L_x_1894:
[----:B------:R-:W-:Y:S05]  /*10040*/  BSYNC B0 ;  /* 0x0000000000007941 */ /* 0x000fea0003800000 */
.L_x_1893:
        /* <DEDUP_REMOVED lines=12> */
[----:B------:R-:W-:Y:S02]  /*10110*/  IADD3 R3, R3, R5, RZ ;  /* 0x0000000503037210 */ /* 0x000fe40007ffe0ff */
        /* <DEDUP_REMOVED lines=21> */
[C---:B------:R-:W-:Y:S01]  /*10270*/  IMAD R9, R4.reuse, UR7, R9 ;  /* 0x0000000704097c24 */ /* 0x040fe2000f8e0209 */
[----:B------:R-:W-:Y:S01]  /*10280*/  ULDC.64 UR8, c[0x0][0x208] ;  /* 0x0000820000087ab9 */ /* 0x000fe20000000a00 */
        /* <DEDUP_REMOVED lines=8> */
.L_x_1896:
[----:B------:R-:W-:Y:S05]  /*10310*/  BSYNC B0 ;  /* 0x0000000000007941 */ /* 0x000fea0003800000 */
.L_x_1895:
[----:B------:R-:W-:Y:S04]  /*10320*/  BSSY B0, `(.L_x_1897) ;  /* 0x0000018000007945 */ /* 0x000fe80003800000 */
[----:B------:R-:W-:Y:S05]  /*10330*/  @P0 BRA `(.L_x_1898) ;  /* 0x0000000000580947 */ /* 0x000fea0003800000 */
[----:B-1----:R-:W-:Y:S01]  /*10340*/  IADD3 R9, P0, R4, 0x20, RZ ;  /* 0x0000002004097810 */ /* 0x002fe20007f1e0ff */
[----:B------:R-:W-:Y:S01]  /*10350*/  VIADD R2, R22, 0x40 ;  /* 0x0000004016027836 */ /* 0x000fe20000000000 */
[----:B------:R-:W-:Y:S01]  /*10360*/  ULDC UR5, c[0x0][0xa8c] ;  /* 0x0002a30000057ab9 */ /* 0x000fe20000000800 */
[----:B------:R-:W-:Y:S01]  /*10370*/  ULDC.64 UR6, c[0x0][0xad8] ;  /* 0x0002b60000067ab9 */ /* 0x000fe20000000a00 */
[----:B------:R-:W-:Y:S01]  /*10380*/  MOV R3, R11 ;  /* 0x0000000b00037202 */ /* 0x000fe20000000f00 */
[----:B------:R-:W-:Y:S01]  /*10390*/  IMAD.X R0, RZ, RZ, R5, P0 ;  /* 0x000000ffff007224 */ /* 0x000fe200000e0605 */
[----:B------:R-:W-:Y:S01]  /*103a0*/  ISETP.GE.AND P4, PT, R2, UR5, PT ;  /* 0x0000000502007c0c */ /* 0x000fe2000bf86270 */
[----:B------:R-:W-:Y:S01]  /*103b0*/  IMAD.MOV.U32 R2, RZ, RZ, R6 ;  /* 0x000000ffff027224 */ /* 0x000fe200078e0006 */
[C---:B------:R-:W-:Y:S01]  /*103c0*/  ISETP.GE.AND P3, PT, R22.reuse, UR5, PT ;  /* 0x0000000516007c0c */ /* 0x040fe2000bf66270 */
[----:B------:R-:W-:Y:S01]  /*103d0*/  VIADD R8, R22, 0x80 ;  /* 0x0000008016087836 */ /* 0x000fe20000000000 */
[----:B------:R-:W-:Y:S01]  /*103e0*/  ULDC.64 UR8, c[0x0][0x208] ;  /* 0x0000820000087ab9 */ /* 0x000fe20000000a00 */
[----:B------:R-:W-:-:S02]  /*103f0*/  IMAD R0, R0, UR6, RZ ;  /* 0x0000000600007c24 */ /* 0x000fc4000f8e02ff */
        /* <DEDUP_REMOVED lines=10> */
.L_x_1898:
[----:B------:R-:W-:Y:S05]  /*104a0*/  BSYNC B0 ;  /* 0x0000000000007941 */ /* 0x000fea0003800000 */
.L_x_1897:
[----:B------:R-:W-:Y:S04]  /*104b0*/  BSSY B0, `(.L_x_1899) ;  /* 0x0000018000007945 */ /* 0x000fe80003800000 */
[----:B------:R-:W-:Y:S05]  /*104c0*/  @P1 BRA `(.L_x_1900) ;  /* 0x0000000000581947 */ /* 0x000fea0003800000 */
[----:B-12---:R-:W-:Y:S01]  /*104d0*/  IADD3 R9, P0, R4, 0x40, RZ ;  /* 0x0000004004097810 */ /* 0x006fe20007f1e0ff */
        /* <DEDUP_REMOVED lines=21> */
.L_x_1900:
[----:B------:R-:W-:Y:S05]  /*10630*/  BSYNC B0 ;  /* 0x0000000000007941 */ /* 0x000fea0003800000 */
.L_x_1899:
[----:B------:R-:W-:Y:S04]  /*10640*/  BSSY B0, `(.L_x_1890) ;  /* 0x0000018000007945 */ /* 0x000fe80003800000 */
[----:B------:R-:W-:Y:S05]  /*10650*/  @P2 BRA `(.L_x_1901) ;  /* 0x0000000000582947 */ /* 0x000fea0003800000 */
[----:B------:R-:W-:Y:S01]  /*10660*/  IADD3 R7, P0, R4, 0x60, RZ ;  /* 0x0000006004077810 */ /* 0x000fe20007f1e0ff */
[C---:B------:R-:W-:Y:S01]  /*10670*/  VIADD R0, R22.reuse, 0x40 ;  /* 0x0000004016007836 */ /* 0x040fe20000000000 */
[----:B------:R-:W-:Y:S01]  /*10680*/  ULDC.64 UR6, c[0x0][0xad8] ;  /* 0x0002b60000067ab9 */ /* 0x000fe20000000a00 */
[----:B------:R-:W-:Y:S01]  /*10690*/  ULDC UR5, c[0x0][0xa8c] ;  /* 0x0002a30000057ab9 */ /* 0x000fe20000000800 */
[----:B------:R-:W-:Y:S01]  /*106a0*/  IMAD.MOV.U32 R2, RZ, RZ, R6 ;  /* 0x000000ffff027224 */ /* 0x000fe200078e0006 */
[----:B------:R-:W-:Y:S01]  /*106b0*/  ISETP.GE.AND P1, PT, R22, UR5, PT ;  /* 0x0000000516007c0c */ /* 0x000fe2000bf26270 */
[----:B------:R-:W-:Y:S01]  /*106c0*/  IMAD.X R4, RZ, RZ, R5, P0 ;  /* 0x000000ffff047224 */ /* 0x000fe200000e0605 */
[----:B------:R-:W-:Y:S01]  /*106d0*/  ISETP.GE.AND P2, PT, R0, UR5, PT ;  /* 0x0000000500007c0c */ /* 0x000fe2000bf46270 */
[----:B------:R-:W-:Y:S01]  /*106e0*/  IMAD.MOV.U32 R3, RZ, RZ, R11 ;  /* 0x000000ffff037224 */ /* 0x000fe200078e000b */
[----:B------:R-:W-:Y:S01]  /*106f0*/  IADD3 R0, R22, 0x80, RZ ;  /* 0x0000008016007810 */ /* 0x000fe20007ffe0ff */
[----:B------:R-:W-:Y:S01]  /*10700*/  IMAD R4, R4, UR6, RZ ;  /* 0x0000000604047c24 */ /* 0x000fe2000f8e02ff */
[----:B------:R-:W-:Y:S01]  /*10710*/  ULDC.64 UR8, c[0x0][0x208] ;  /* 0x0000820000087ab9 */ /* 0x000fe20000000a00 */
        /* <DEDUP_REMOVED lines=10> */
.L_x_1901:
[----:B------:R-:W-:Y:S05]  /*107c0*/  BSYNC B0 ;  /* 0x0000000000007941 */ /* 0x000fea0003800000 */
.L_x_1890:
[----:B------:R-:W5:Y:S02]  /*107d0*/  LDC R0, c[0x0][0xda8] ;  /* 0x00036a00ff007b82 */ /* 0x000f640000000800 */
[----:B-----5:R-:W-:-:S13]  /*107e0*/  ISETP.LE.AND P0, PT, R0, UR4, PT ;  /* 0x0000000400007c0c */ /* 0x020fda000bf03270 */
[----:B------:R-:W-:Y:S05]  /*107f0*/  @!P0 BRA `(.L_x_1902) ;  /* 0xffffff0400688947 */ /* 0x000fea000383ffff */
[----:B------:R-:W-:Y:S05]  /*10800*/  EXIT ;  /* 0x000000000000794d */ /* 0x000fea0003800000 */
.L_x_1854:
[----:B------:R-:W-:-:S08]  /*10810*/  NOP ;  /* 0x0000000000007918 */ /* 0x000fd00000000000 */
[----:B-1----:R-:W1:-:S00]  /*10820*/  USETMAXREG.DEALLOC.CTAPOOL 0x18 ;  /* 0x00000018000079c8 */ /* 0x002e4000080e0500 */
[----:B-1----:R-:W-:-:S06]  /*10830*/  LOP3.LUT R0, R0, 0x3, RZ, 0xc0, !PT ;  /* 0x0000000300007812 */ /* 0x002fcc00078ec0ff */
[----:B------:R-:W1:Y:S02]  /*10840*/  SHFL.IDX PT, R0, R0, RZ, 0x1f ;  /* 0x00001fff00007589 */ /* 0x000e6400000e0000 */
[----:B-1----:R-:W-:-:S13]  /*10850*/  ISETP.NE.AND P0, PT, R0, RZ, PT ;  /* 0x000000ff0000720c */ /* 0x002fda0003f05270 */
[----:B--2---:R-:W-:Y:S05]  /*10860*/  @P0 EXIT ;  /* 0x000000000000094d */ /* 0x004fea0003800000 */
[----:B------:R-:W1:Y:S01]  /*10870*/  S2UR UR4, SR_CTAID.X ;  /* 0x00000000000479c3 */ /* 0x000e620000002500 */
[----:B------:R2:W-:Y:S01]  /*10880*/  STL [R1+0x4], RZ ;  /* 0x000004ff01007387 */ /* 0x0005e20000100800 */
[----:B------:R-:W-:Y:S02]  /*10890*/  IMAD.MOV.U32 R17, RZ, RZ, 0x1 ;  /* 0x00000001ff117424 */ /* 0x000fe400078e00ff */
[----:B------:R-:W-:-:S04]  /*108a0*/  IMAD.MOV.U32 R16, RZ, RZ, RZ ;  /* 0x000000ffff107224 */ /* 0x000fc800078e00ff */
[----:B------:R-:W1:Y:S02]  /*108b0*/  LDC R0, c[0x0][0xda8] ;  /* 0x00036a00ff007b82 */ /* 0x000e640000000800 */
[----:B-1----:R-:W-:-:S13]  /*108c0*/  ISETP.LE.AND P0, PT, R0, UR4, PT ;  /* 0x0000000400007c0c */ /* 0x002fda000bf03270 */
[----:B--2---:R-:W-:Y:S05]  /*108d0*/  @P0 BRA `(.L_x_1903) ;  /* 0x0000002c00980947 */ /* 0x004fea0003800000 */
[----:B------:R-:W-:Y:S01]  /*108e0*/  IMAD.U32 R0, RZ, RZ, UR4 ;  /* 0x00000004ff007e24 */ /* 0x000fe2000f8e00ff */
[----:B------:R-:W-:Y:S01]  /*108f0*/  MOV R17, 0x1 ;  /* 0x0000000100117802 */ /* 0x000fe20000000f00 */
[----:B------:R-:W-:Y:S01]  /*10900*/  IMAD.MOV.U32 R16, RZ, RZ, RZ ;  /* 0x000000ffff107224 */ /* 0x000fe200078e00ff */
[----:B------:R-:W-:Y:S01]  /*10910*/  ULDC UR44, c[0x0][0xc] ;  /* 0x00000300002c7ab9 */ /* 0x000fe20000000800 */
[----:B------:R-:W-:Y:S01]  /*10920*/  ULDC.64 UR38, c[0x0][0x198] ;  /* 0x0000660000267ab9 */ /* 0x000fe20000000a00 */
[----:B------:R1:W-:Y:S04]  /*10930*/  STL [R1], R0 ;  /* 0x0000000001007387 */ /* 0x0003e80000100800 */
[----:B------:R1:W-:Y:S02]  /*10940*/  STL [R1+0x4], RZ ;  /* 0x000004ff01007387 */ /* 0x0003e40000100800 */
.L_x_1951:
[----:B------:R-:W2:Y:S01]  /*10950*/  LDL R6, [R1] ;  /* 0x0000000001067983 */ /* 0x000ea20000100800 */
[----:B------:R-:W-:Y:S01]  /*10960*/  ULDC UR8, c[0x0][0xdd0] ;  /* 0x0003740000087ab9 */ /* 0x000fe20000000800 */
[----:B-1----:R-:W1:Y:S01]  /*10970*/  LDC R0, c[0x0][0xde8] ;  /* 0x00037a00ff007b82 */ /* 0x002e620000000800 */
[----:B------:R-:W-:-:S11]  /*10980*/  UISETP.NE.AND UP0, UPT, UR8, 0x1, UPT ;  /* 0x000000010800788c */ /* 0x000fd6000bf05270 */
[----:B------:R-:W-:Y:S01]  /*10990*/  @UP0 ULDC UR4, c[0x0][0xdd4] ;  /* 0x0003750000040ab9 */ /* 0x000fe20000000800 */
[----:B------:R-:W-:Y:S01]  /*109a0*/  @UP0 ULDC UR9, c[0x0][0xdd8] ;  /* 0x0003760000090ab9 */ /* 0x000fe20000000800 */
[C---:B--2---:R-:W-:Y:S02]  /*109b0*/  R2UR UR6, R6.reuse ;  /* 0x00000000060672ca */ /* 0x044fe400000e0000 */
[----:B------:R-:W-:-:S11]  /*109c0*/  R2UR UR7, R6 ;  /* 0x00000000060772ca */ /* 0x000fd600000e0000 */
        /* <DEDUP_REMOVED lines=14> */
.L_x_1904:
[----:B------:R-:W-:Y:S01]  /*10ab0*/  ULDC UR9, c[0x0][0xdc4] ;  /* 0x0003710000097ab9 */ /* 0x000fe20000000800 */
[----:B------:R-:W-:Y:S01]  /*10ac0*/  UMOV UR7, UR8 ;  /* 0x0000000800077c82 */ /* 0x000fe20008000000 */
[----:B------:R-:W-:-:S11]  /*10ad0*/  UISETP.NE.AND UP0, UPT, UR9, 0x1, UPT ;  /* 0x000000010900788c */ /* 0x000fd6000bf05270 */
[----:B------:R-:W-:Y:S02]  /*10ae0*/  @UP0 ULDC.64 UR10, c[0x0][0xdc8] ;  /* 0x00037200000a0ab9 */ /* 0x000fe40000000a00 */
[----:B------:R-:W-:-:S04]  /*10af0*/  UIMAD.WIDE.U32 UR4, UR8, UR10, URZ ;  /* 0x0000000a080472a5 */ /* 0x000fc8000f8e003f */
[----:B------:R-:W-:-:S04]  /*10b00*/  @UP0 USHF.R.U32.HI UR7, URZ, UR11, UR5 ;  /* 0x0000000b3f070299 */ /* 0x000fc80008011605 */
[----:B------:R-:W-:-:S12]  /*10b10*/  UIMAD UR4, UR7, UR9, URZ ;  /* 0x00000009070472a4 */ /* 0x000fd8000f8e023f */
.L_x_1905:
[----:B------:R-:W1:Y:S01]  /*10b20*/  LDC R0, c[0x0][0x404] ;  /* 0x00010100ff007b82 */ /* 0x000e620000000800 */
[----:B------:R-:W-:Y:S01]  /*10b30*/  ULOP3.LUT UR5, URZ, UR7, URZ, 0x33, !UPT ;  /* 0x000000073f057292 */ /* 0x000fe2000f8e333f */
[----:B------:R-:W-:Y:S01]  /*10b40*/  BSSY B6, `(.L_x_1906) ;  /* 0x00002ad000067945 */ /* 0x000fe20003800000 */
[----:B------:R-:W-:Y:S01]  /*10b50*/  ULDC.64 UR10, c[0x0][0x3f8] ;  /* 0x0000fe00000a7ab9 */ /* 0x000fe20000000a00 */
[----:B------:R-:W-:Y:S01]  /*10b60*/  ULDC UR7, c[0x0][0xdac] ;  /* 0x00036b0000077ab9 */ /* 0x000fe20000000800 */
[----:B------:R-:W-:Y:S01]  /*10b70*/  ISETP.NE.U32.AND P0, PT, RZ, UR10, PT ;  /* 0x0000000aff007c0c */ /* 0x000fe2000bf05070 */
[----:B------:R-:W-:Y:S02]  /*10b80*/  UIADD3 UR5, UR5, UR7, URZ ;  /* 0x0000000705057290 */ /* 0x000fe4000fffe03f */
[----:B------:R-:W2:Y:S01]  /*10b90*/  LDC R2, c[0x0][0x288] ;  /* 0x0000a200ff027b82 */ /* 0x000ea20000000800 */
[----:B------:R-:W-:Y:S01]  /*10ba0*/  ISETP.NE.AND.EX P0, PT, RZ, UR11, PT, P0 ;  /* 0x0000000bff007c0c */ /* 0x000fe2000bf05300 */
[----:B------:R-:W-:Y:S01]  /*10bb0*/  USHF.L.U32 UR41, UR5, 0x7, URZ ;  /* 0x0000000705297899 */ /* 0x000fe2000800063f */
[----:B------:R-:W-:Y:S01]  /*10bc0*/  ULDC UR7, c[0x0][0xdb8] ;  /* 0x00036e0000077ab9 */ /* 0x000fe20000000800 */
[----:B------:R-:W-:-:S02]  /*10bd0*/  UIADD3 UR4, UR8, -UR4, URZ ;  /* 0x8000000408047290 */ /* 0x000fc4000fffe03f */
[----:B------:R-:W-:Y:S02]  /*10be0*/  UISETP.NE.AND UP0, UPT, UR7, 0x1, UPT ;  /* 0x000000010700788c */ /* 0x000fe4000bf05270 */
[----:B------:R-:W3:Y:S01]  /*10bf0*/  LDC R4, c[0x0][0x2e0] ;  /* 0x0000b800ff047b82 */ /* 0x000ee20000000800 */
[----:B------:R-:W-:Y:S01]  /*10c00*/  IMAD.U32 R5, RZ, RZ, UR41 ;  /* 0x00000029ff057e24 */ /* 0x000fe2000f8e00ff */
[----:B------:R-:W-:Y:S02]  /*10c10*/  ULDC UR5, c[0x0][0xdc4] ;  /* 0x0003710000057ab9 */ /* 0x000fe40000000800 */
[----:B------:R-:W-:Y:S01]  /*10c20*/  UIMAD UR6, UR6, UR5, UR4 ;  /* 0x00000005060672a4 */ /* 0x000fe2000f8e0204 */
[----:B-1----:R-:W-:-:S04]  /*10c30*/  SEL R3, R0, 0x1, P0 ;  /* 0x0000000100037807 */ /* 0x002fc80000000000 */
[----:B------:R-:W-:Y:S01]  /*10c40*/  @UP0 ULDC UR4, c[0x0][0xdbc] ;  /* 0x00036f0000040ab9 */ /* 0x000fe20000000800 */
[----:B------:R-:W-:Y:S01]  /*10c50*/  @UP0 ULDC UR8, c[0x0][0xdc0] ;  /* 0x0003700000080ab9 */ /* 0x000fe20000000800 */
[----:B------:R-:W-:Y:S02]  /*10c60*/  UIMAD.WIDE.U32 UR4, UR6, UR4, URZ ;  /* 0x00000004060472a5 */ /* 0x000fe4000f8e003f */
[----:B------:R-:W-:Y:S01]  /*10c70*/  UMOV UR43, UR6 ;  /* 0x00000006002b7c82 */ /* 0x000fe20008000000 */
[----:B--2---:R-:W-:Y:S01]  /*10c80*/  IADD3 R2, R5, 0xef, -R2 ;  /* 0x000000ef05027810 */ /* 0x004fe20007ffe802 */
[----:B------:R-:W-:-:S04]  /*10c90*/  @UP0 USHF.R.U32.HI UR43, URZ, UR8, UR5 ;  /* 0x000000083f2b0299 */ /* 0x000fc80008011605 */
[----:B------:R-:W-:Y:S01]  /*10ca0*/  UIADD3 UR42, -UR43, URZ, URZ ;  /* 0x0000003f2b2a7290 */ /* 0x000fe2000fffe13f */
[----:B---3--:R-:W-:-:S03]  /*10cb0*/  IMAD R5, R3, R4, 0x6f ;  /* 0x0000006f03057424 */ /* 0x008fc600078e0204 */
[----:B------:R-:W-:Y:S01]  /*10cc0*/  UIMAD UR42, UR7, UR42, UR6 ;  /* 0x0000002a072a72a4 */ /* 0x000fe2000f8e0206 */
[----:B------:R-:W-:Y:S02]  /*10cd0*/  IMAD R3, R3, R4, R2 ;  /* 0x0000000403037224 */ /* 0x000fe400078e0202 */
[----:B------:R-:W-:Y:S02]  /*10ce0*/  IMAD.MOV.U32 R4, RZ, RZ, RZ ;  /* 0x000000ffff047224 */ /* 0x000fe400078e00ff */
[----:B------:R-:W-:Y:S02]  /*10cf0*/  IMAD.MOV.U32 R2, RZ, RZ, RZ ;  /* 0x000000ffff027224 */ /* 0x000fe400078e00ff */
[----:B------:R-:W-:-:S04]  /*10d00*/  IMAD.HI R4, R5, -0x6db6db6d, R4 ;  /* 0x9249249305047827 */ /* 0x000fc800078e0204 */
[----:B------:R-:W-:Y:S01]  /*10d10*/  IMAD.HI R2, R3, -0x6db6db6d, R2 ;  /* 0x9249249303027827 */ /* 0x000fe200078e0202 */
[----:B------:R-:W-:-:S04]  /*10d20*/  SHF.R.U32.HI R3, RZ, 0x1f, R4 ;  /* 0x0000001fff037819 */ /* 0x000fc80000011604 */
[----:B------:R-:W-:Y:S02]  /*10d30*/  SHF.R.U32.HI R5, RZ, 0x1f, R2 ;  /* 0x0000001fff057819 */ /* 0x000fe40000011602 */
[----:B------:R-:W-:Y:S02]  /*10d40*/  LEA.HI.SX32 R3, R4, R3, 0x1a ;  /* 0x0000000304037211 */ /* 0x000fe400078fd2ff */
[----:B------:R-:W-:-:S04]  /*10d50*/  LEA.HI.SX32 R2, R2, R5, 0x1a ;  /* 0x0000000502027211 */ /* 0x000fc800078fd2ff */
[----:B------:R-:W-:-:S04]  /*10d60*/  VIMNMX R19, R3, R2, PT ;  /* 0x0000000203137248 */ /* 0x000fc80003fe0100 */
[----:B------:R-:W-:-:S13]  /*10d70*/  ISETP.GT.AND P0, PT, R19, RZ, PT ;  /* 0x000000ff1300720c */ /* 0x000fda0003f04270 */
        /* <DEDUP_REMOVED lines=9> */
[----:B------:R-:W1:Y:S01]  /*10e10*/  FLO.U32 R0, UR4 ;  /* 0x0000000400007d00 */ /* 0x000e6200080e0000 */
[----:B------:R-:W-:Y:S01]  /*10e20*/  ULDC.64 UR6, c[0x0][0x208] ;  /* 0x0000820000067ab9 */ /* 0x000fe20000000a00 */
        /* <DEDUP_REMOVED lines=9> */
.L_x_1907:
[----:B------:R-:W1:Y:S01]  /*10ec0*/  S2R R3, SR_CgaCtaId ;  /* 0x0000000000037919 */ /* 0x000e620000008800 */
[----:B------:R-:W-:-:S04]  /*10ed0*/  MOV R18, 0x400 ;  /* 0x0000040000127802 */ /* 0x000fc80000000f00 */
[----:B-1----:R-:W-:-:S05]  /*10ee0*/  LEA R18, R3, R18, 0x18 ;  /* 0x0000001203127211 */ /* 0x002fca00078ec0ff */
[----:B------:R-:W-:-:S05]  /*10ef0*/  VIADD R0, R18, 0x21400 ;  /* 0x0002140012007836 */ /* 0x000fca0000000000 */
[----:B------:R-:W-:-:S13]  /*10f00*/  LOP3.LUT P0, RZ, R0, 0x3ff, RZ, 0xc0, !PT ;  /* 0x000003ff00ff7812 */ /* 0x000fda000780c0ff */
[----:B------:R-:W-:Y:S05]  /*10f10*/  @!P0 BRA `(.L_x_1909) ;  /* 0x0000000000408947 */ /* 0x000fea0003800000 */
        /* <DEDUP_REMOVED lines=8> */
[----:B------:R-:W-:Y:S01]  /*10fa0*/  MOV R8, 0x70 ;  /* 0x0000007000087802 */ /* 0x000fe20000000f00 */
[----:B------:R-:W-:Y:S02]  /*10fb0*/  IMAD.U32 R7, RZ, RZ, UR9 ;  /* 0x00000009ff077e24 */ /* 0x000fe4000f8e00ff */
[----:B------:R-:W-:-:S02]  /*10fc0*/  IMAD.U32 R10, RZ, RZ, UR4 ;  /* 0x00000004ff0a7e24 */ /* 0x000fc4000f8e00ff */
[----:B------:R-:W-:Y:S02]  /*10fd0*/  IMAD.U32 R11, RZ, RZ, UR5 ;  /* 0x00000005ff0b7e24 */ /* 0x000fe4000f8e00ff */
[----:B------:R-:W-:Y:S02]  /*10fe0*/  IMAD.MOV.U32 R12, RZ, RZ, 0x1 ;  /* 0x00000001ff0c7424 */ /* 0x000fe400078e00ff */
[----:B------:R-:W-:-:S07]  /*10ff0*/  IMAD.MOV.U32 R13, RZ, RZ, RZ ;  /* 0x000000ffff0d7224 */ /* 0x000fce00078e00ff */
[----:B------:R-:W-:-:S07]  /*11000*/  LEPC R20, `(.L_x_1909) ;  /* 0x000000001014794e */ /* 0x000fce0000000000 */
[----:B-1----:R-:W-:Y:S05]  /*11010*/  CALL.ABS.NOINC R2 ;  /* 0x0000000002007343 */ /* 0x002fea0003c00000 */
.L_x_1909:
[----:B------:R-:W-:-:S05]  /*11020*/  VIADD R0, R18, 0x400 ;  /* 0x0000040012007836 */ /* 0x000fca0000000000 */
        /* <DEDUP_REMOVED lines=9> */
[----:B------:R-:W-:Y:S01]  /*110c0*/  IMAD.U32 R5, RZ, RZ, UR7 ;  /* 0x00000007ff057e24 */ /* 0x000fe2000f8e00ff */
[----:B------:R-:W-:Y:S01]  /*110d0*/  MOV R13, RZ ;  /* 0x000000ff000d7202 */ /* 0x000fe20000000f00 */
[----:B------:R-:W-:Y:S02]  /*110e0*/  IMAD.U32 R7, RZ, RZ, UR9 ;  /* 0x00000009ff077e24 */ /* 0x000fe4000f8e00ff */
[----:B------:R-:W-:-:S02]  /*110f0*/  IMAD.U32 R10, RZ, RZ, UR4 ;  /* 0x00000004ff0a7e24 */ /* 0x000fc4000f8e00ff */
[----:B------:R-:W-:Y:S02]  /*11100*/  IMAD.U32 R11, RZ, RZ, UR5 ;  /* 0x00000005ff0b7e24 */ /* 0x000fe4000f8e00ff */
[----:B------:R-:W-:Y:S02]  /*11110*/  IMAD.MOV.U32 R8, RZ, RZ, 0x70 ;  /* 0x00000070ff087424 */ /* 0x000fe400078e00ff */
[----:B-1----:R-:W-:-:S07]  /*11120*/  IMAD.MOV.U32 R12, RZ, RZ, 0x1 ;  /* 0x00000001ff0c7424 */ /* 0x002fce00078e00ff */
[----:B------:R-:W-:-:S07]  /*11130*/  LEPC R20, `(.L_x_1911) ;  /* 0x000000001014794e */ /* 0x000fce0000000000 */
[----:B--2---:R-:W-:Y:S05]  /*11140*/  CALL.ABS.NOINC R2 ;  /* 0x0000000002007343 */ /* 0x004fea0003c00000 */
.L_x_1911:
[----:B------:R-:W-:Y:S01]  /*11150*/  MOV R2, 0x0 ;  /* 0x0000000000027802 */ /* 0x000fe20000000f00 */
[----:B------:R-:W-:Y:S01]  /*11160*/  ULDC.64 UR6, c[0x4][0xa8] ;  /* 0x01002a0000067ab9 */ /* 0x000fe20000000a00 */
[----:B------:R-:W-:Y:S01]  /*11170*/  ULDC.64 UR8, c[0x4][0xb0] ;  /* 0x01002c0000087ab9 */ /* 0x000fe20000000a00 */
[----:B------:R-:W-:Y:S01]  /*11180*/  ULDC.64 UR4, c[0x4][0x18] ;  /* 0x0100060000047ab9 */ /* 0x000fe20000000a00 */
[----:B------:R-:W-:Y:S01]  /*11190*/  IMAD.U32 R4, RZ, RZ, UR6 ;  /* 0x00000006ff047e24 */ /* 0x000fe2000f8e00ff */
        /* <DEDUP_REMOVED lines=11> */
.L_x_1910:
[----:B------:R-:W-:Y:S01]  /*11250*/  ULDC.64 UR4, c[0x0][0x9f8] ;  /* 0x00027e0000047ab9 */ /* 0x000fe20000000a00 */
[----:B------:R-:W-:Y:S01]  /*11260*/  IMAD.U32 R5, RZ, RZ, UR43 ;  /* 0x0000002bff057e24 */ /* 0x000fe2000f8e00ff */
[----:B------:R-:W-:Y:S01]  /*11270*/  ISETP.NE.U32.AND P0, PT, RZ, UR4, PT ;  /* 0x00000004ff007c0c */ /* 0x000fe2000bf05070 */
[----:B------:R-:W-:Y:S01]  /*11280*/  IMAD.U32 R0, RZ, RZ, UR43 ;  /* 0x0000002bff007e24 */ /* 0x000fe2000f8e00ff */
[----:B------:R-:W-:Y:S01]  /*11290*/  ULDC.64 UR6, c[0x0][0x208] ;  /* 0x0000820000067ab9 */ /* 0x000fe20000000a00 */
[----:B------:R-:W1:Y:S01]  /*112a0*/  LDC R4, c[0x0][0x428] ;  /* 0x00010a00ff047b82 */ /* 0x000e620000000800 */
[----:B------:R-:W-:Y:S01]  /*112b0*/  ISETP.NE.AND.EX P0, PT, RZ, UR5, PT, P0 ;  /* 0x00000005ff007c0c */ /* 0x000fe2000bf05300 */
[----:B------:R-:W2:-:S12]  /*112c0*/  S2R R6, SR_TID.X ;  /* 0x0000000000067919 */ /* 0x000e980000002100 */
[----:B------:R-:W3:Y:S02]  /*112d0*/  @P0 LDC.64 R2, c[0x0][0x9f8] ;  /* 0x00027e00ff020b82 */ /* 0x000ee40000000a00 */
[----:B---3--:R-:W-:-:S05]  /*112e0*/  @P0 IMAD.WIDE R2, R5, 0x4, R2 ;  /* 0x0000000405020825 */ /* 0x008fca00078e0202 */
[----:B------:R3:W4:Y:S01]  /*112f0*/  @P0 LDG.E R0, desc[UR6][R2.64] ;  /* 0x0000000602000981 */ /* 0x000722000c1e1900 */
[----:B-1----:R-:W-:Y:S01]  /*11300*/  ISETP.NE.AND P0, PT, R4, 0x1, PT ;  /* 0x000000010400780c */ /* 0x002fe20003f05270 */
[----:B------:R-:W-:Y:S01]  /*11310*/  UMOV UR40, URZ ;  /* 0x0000003f00287c82 */ /* 0x000fe20008000000 */
[----:B--2---:R-:W-:Y:S01]  /*11320*/  LOP3.LUT R7, R6, 0x1f, RZ, 0xc0, !PT ;  /* 0x0000001f06077812 */ /* 0x004fe200078ec0ff */
[----:B------:R-:W-:Y:S01]  /*11330*/  UMOV UR8, 0x40 ;  /* 0x0000004000087882 */ /* 0x000fe20000000000 */
[----:B------:R-:W-:Y:S01]  /*11340*/  MOV R4, UR42 ;  /* 0x0000002a00047c02 */ /* 0x000fe20008000f00 */
        /* <DEDUP_REMOVED lines=19> */
[----:B------:R-:W-:Y:S01]  /*11480*/  VIADD R5, R19, 0xffffffff ;  /* 0xffffffff13057836 */ /* 0x000fe20000000000 */
[----:B-1----:R-:W-:Y:S01]  /*11490*/  ISETP.NE.U32.AND P0, PT, R2, RZ, PT ;  /* 0x000000ff0200720c */ /* 0x002fe20003f05070 */
[----:B------:R2:W-:Y:S03]  /*114a0*/  @!UP1 UTMAPF.L2.4D [UR12], [UR4] ;  /* 0x0000000c040095b8 */ /* 0x0005e60008018000 */
[----:B------:R-:W-:-:S04]  /*114b0*/  ISETP.NE.AND.EX P0, PT, R3, RZ, PT, P0 ;  /* 0x000000ff0300720c */ /* 0x000fc80003f05300 */
[----:B----4-:R-:W-:Y:S01]  /*114c0*/  SEL R6, R0, RZ, !P0 ;  /* 0x000000ff00067207 */ /* 0x010fe20004000000 */
[----:B--2---:R-:W-:Y:S08]  /*114d0*/  BRA.DIV UR6, `(.L_x_1912) ;  /* 0x0000002a06107947 */ /* 0x004ff0000b800000 */
.L_x_1963:
[----:B------:R-:W-:Y:S01]  /*114e0*/  UMOV UR4, 0xffffffff ;  /* 0xffffffff00047882 */ /* 0x000fe20000000000 */
[----:B------:R-:W-:Y:S02]  /*114f0*/  SHF.R.S32.HI R12, RZ, 0x1f, R0 ;  /* 0x0000001fff0c7819 */ /* 0x000fe40000011400 */
[----:B------:R-:W-:Y:S05]  /*11500*/  BRA.DIV UR4, `(.L_x_1913) ;  /* 0x0000002a04307947 */ /* 0x000fea000b800000 */
[----:B------:R-:W-:-:S13]  /*11510*/  ELECT P6, URZ, PT ;  /* 0x00000000003f782f */ /* 0x000fda00038c0000 */
.L_x_1966:
[----:B------:R-:W-:Y:S05]  /*11520*/  @!P6 BRA `(.L_x_1914) ;  /* 0x0000000000f8e947 */ /* 0x000fea0003800000 */
        /* <DEDUP_REMOVED lines=14> */
[----:B------:R-:W-:-:S03]  /*11610*/  SHF.R.S32.HI R7, RZ, 0x1f, R6 ;  /* 0x0000001fff077819 */ /* 0x000fc60000011406 */
[----:B------:R-:W-:-:S04]  /*11620*/  IMAD.WIDE.U32 R6, R0, UR4, R6 ;  /* 0x0000000400067c25 */ /* 0x000fc8000f8e0006 */
[----:B------:R-:W-:Y:S01]  /*11630*/  IMAD.IADD R9, R7, 0x1, R9 ;  /* 0x0000000107097824 */ /* 0x000fe200078e0209 */
[----:B------:R-:W-:-:S04]  /*11640*/  LEA R8, P2, R6, R2, 0x2 ;  /* 0x0000000206087211 */ /* 0x000fc800078410ff */
[----:B------:R-:W-:-:S05]  /*11650*/  LEA.HI.X R9, R6, R3, R9, 0x2, P2 ;  /* 0x0000000306097211 */ /* 0x000fca00010f1409 */
[----:B------:R1:W5:Y:S04]  /*11660*/  LDG.E R6, desc[UR6][R8.64] ;  /* 0x0000000608067981 */ /* 0x000368000c1e1900 */
.L_x_1915:
[----:B-1----:R-:W-:Y:S02]  /*11670*/  LEA R8, R16, R18, 0x3 ;  /* 0x0000001210087211 */ /* 0x002fe400078e18ff */
[----:B------:R-:W-:-:S04]  /*11680*/  SHF.L.U32 R7, R17, 0x1f, RZ ;  /* 0x0000001f11077819 */ /* 0x000fc800000006ff */
[----:B------:R-:W1:Y:S02]  /*11690*/  SYNCS.PHASECHK.TRANS64.TRYWAIT P2, [R8+URZ+0x36840], R7 ;  /* 0x03684007080075a7 */ /* 0x000e64000804017f */
[----:B-1----:R-:W-:Y:S05]  /*116a0*/  @!P2 BRA `(.L_x_1916) ;  /* 0x0000002400e8a947 */ /* 0x002fea0003800000 */
.L_x_1967:
        /* <DEDUP_REMOVED lines=11> */
.L_x_1917:
[----:B-1----:R-:W-:Y:S01]  /*11760*/  IMAD R7, R16, 0xa800, R18 ;  /* 0x0000a80010077824 */ /* 0x002fe200078e0212 */
        /* <DEDUP_REMOVED lines=26> */
.L_x_1914:
[----:B------:R-:W-:Y:S05]  /*11910*/  WARPSYNC.ALL ;  /* 0x0000000000007948 */ /* 0x000fea0003800000 */
[----:B------:R-:W2:Y:S01]  /*11920*/  LDL.LU R8, [R1+0x4] ;  /* 0x0000040001087983 */ /* 0x000ea20000300800 */
[----:B------:R-:W-:Y:S02]  /*11930*/  ELECT P2, URZ, PT ;  /* 0x00000000003f782f */ /* 0x000fe40003840000 */
[----:B------:R-:W-:Y:S01]  /*11940*/  ISETP.GE.AND P3, PT, R19, 0x2, PT ;  /* 0x000000021300780c */ /* 0x000fe20003f66270 */
[----:B------:R-:W-:Y:S01]  /*11950*/  UIADD3 UR4, UP0, UR38, 0x270, URZ ;  /* 0x0000027026047890 */ /* 0x000fe2000ff1e03f */
[----:B------:R-:W-:Y:S01]  /*11960*/  UMOV UR11, UR41 ;  /* 0x00000029000b7c82 */ /* 0x000fe20008000000 */
[----:B------:R-:W-:-:S02]  /*11970*/  UMOV UR12, UR42 ;  /* 0x0000002a000c7c82 */ /* 0x000fc40008000000 */
[----:B------:R-:W-:Y:S01]  /*11980*/  UIADD3.X UR5, URZ, UR39, URZ, UP0, !UPT ;  /* 0x000000273f057290 */ /* 0x000fe200087fe43f */
[----:B------:R-:W-:Y:S01]  /*11990*/  UMOV UR13, UR43 ;  /* 0x0000002b000d7c82 */ /* 0x000fe20008000000 */
[----:B------:R-:W-:Y:S01]  /*119a0*/  UMOV UR6, 0x0 ;  /* 0x0000000000067882 */ /* 0x000fe20000000000 */
[----:B------:R-:W-:Y:S01]  /*119b0*/  UMOV UR7, 0x12f00000 ;  /* 0x12f0000000077882 */ /* 0x000fe20000000000 */
[----:B------:R-:W-:Y:S01]  /*119c0*/  UMOV UR10, URZ ;  /* 0x0000003f000a7c82 */ /* 0x000fe20008000000 */
[----:B------:R-:W-:Y:S01]  /*119d0*/  UMOV UR27, UR41 ;  /* 0x00000029001b7c82 */ /* 0x000fe20008000000 */
[----:B------:R-:W-:Y:S01]  /*119e0*/  @P2 IMAD.MOV.U32 R7, RZ, RZ, 0xc000 ;  /* 0x0000c000ff072424 */ /* 0x000fe200078e00ff */
[----:B------:R-:W-:Y:S06]  /*119f0*/  BAR.SYNC.DEFER_BLOCKING 0x8, 0x120 ;  /* 0x0204800000007b1d */ /* 0x000fec0000010000 */
[----:B------:R-:W-:Y:S01]  /*11a00*/  UMOV UR28, UR42 ;  /* 0x0000002a001c7c82 */ /* 0x000fe20008000000 */
[----:B------:R-:W-:Y:S01]  /*11a10*/  UMOV UR29, UR43 ;  /* 0x0000002b001d7c82 */ /* 0x000fe20008000000 */
[----:B------:R-:W-:Y:S01]  /*11a20*/  UMOV UR26, 0x40 ;  /* 0x00000040001a7882 */ /* 0x000fe20000000000 */
[----:B------:R-:W-:Y:S01]  /*11a30*/  UMOV UR19, UR41 ;  /* 0x0000002900137c82 */ /* 0x000fe20008000000 */
[----:B------:R-:W-:Y:S01]  /*11a40*/  UMOV UR20, UR42 ;  /* 0x0000002a00147c82 */ /* 0x000fe20008000000 */
[----:B------:R-:W-:Y:S01]  /*11a50*/  UMOV UR21, UR43 ;  /* 0x0000002b00157c82 */ /* 0x000fe20008000000 */
[----:B------:R-:W-:Y:S01]  /*11a60*/  UMOV UR18, 0x80 ;  /* 0x0000008000127882 */ /* 0x000fe20000000000 */
[----:B------:R1:W-:Y:S02]  /*11a70*/  @P2 SYNCS.ARRIVE.TRANS64 RZ, [R18+URZ+0x36800], R7 ;  /* 0x0368000712ff29a7 */ /* 0x0003e4000800003f */
[----:B-1----:R-:W-:-:S05]  /*11a80*/  @P2 VIADD R7, R18, 0x15400 ;  /* 0x0001540012072836 */ /* 0x002fca0000000000 */
[----:B------:R-:W-:Y:S01]  /*11a90*/  @P2 R2UR UR8, R7 ;  /* 0x00000000070822ca */ /* 0x000fe200000e0000 */
[----:B------:R-:W-:-:S05]  /*11aa0*/  @P2 VIADD R7, R18, 0x36800 ;  /* 0x0003680012072836 */ /* 0x000fca0000000000 */
[----:B------:R-:W-:Y:S01]  /*11ab0*/  @P2 R2UR UR9, R7 ;  /* 0x00000000070922ca */ /* 0x000fe200000e0000 */
[----:B------:R-:W-:-:S05]  /*11ac0*/  @P2 VIADD R7, R18, 0x19400 ;  /* 0x0001940012072836 */ /* 0x000fca0000000000 */
[----:B------:R-:W-:Y:S02]  /*11ad0*/  @P2 R2UR UR24, R7 ;  /* 0x00000000071822ca */ /* 0x000fe400000e0000 */
[----:B------:R-:W-:-:S04]  /*11ae0*/  @P2 IADD3 R7, R18, 0x1d400, RZ ;  /* 0x0001d40012072810 */ /* 0x000fc80007ffe0ff */
[----:B------:R-:W-:Y:S01]  /*11af0*/  @P2 R2UR UR16, R7 ;  /* 0x00000000071022ca */ /* 0x000fe200000e0000 */
[----:B------:R-:W-:Y:S01]  /*11b00*/  UMOV UR25, UR9 ;  /* 0x0000000900197c82 */ /* 0x000fe20008000000 */
[----:B------:R1:W-:Y:S01]  /*11b10*/  UTMALDG.4D [UR8], [UR4], desc[UR6] ;  /* 0x00000608040075b4 */ /* 0x0003e20008019000 */
[----:B------:R-:W-:-:S04]  /*11b20*/  UMOV UR17, UR9 ;  /* 0x0000000900117c82 */ /* 0x000fc80008000000 */
[----:B------:R1:W-:Y:S06]  /*11b30*/  UTMALDG.4D [UR24], [UR4], desc[UR6] ;  /* 0x00000618040075b4 */ /* 0x0003ec0008019000 */
[----:B------:R1:W-:Y:S01]  /*11b40*/  UTMALDG.4D [UR16], [UR4], desc[UR6] ;  /* 0x00000610040075b4 */ /* 0x0003e20008019000 */
[----:B--2---:R-:W-:-:S05]  /*11b50*/  VIADD R8, R8, 0x1 ;  /* 0x0000000108087836 */ /* 0x004fca0000000000 */
[----:B------:R-:W-:Y:S01]  /*11b60*/  LEA.HI R7, R8, R8, RZ, 0x1 ;  /* 0x0000000808077211 */ /* 0x000fe200078f08ff */
[----:B------:R1:W-:Y:S03]  /*11b70*/  STL [R1+0x4], R8 ;  /* 0x0000040801007387 */ /* 0x0003e60000100800 */
[----:B------:R-:W-:-:S05]  /*11b80*/  LOP3.LUT R7, R7, 0xfffffffe, RZ, 0xc0, !PT ;  /* 0xfffffffe07077812 */ /* 0x000fca00078ec0ff */
[----:B------:R-:W-:-:S05]  /*11b90*/  IMAD.IADD R7, R8, 0x1, -R7 ;  /* 0x0000000108077824 */ /* 0x000fca00078e0a07 */
[----:B------:R-:W-:-:S04]  /*11ba0*/  SHF.L.U32 R7, R7, 0x1f, RZ ;  /* 0x0000001f07077819 */ /* 0x000fc800000006ff */
[----:B------:R-:W2:Y:S02]  /*11bb0*/  SYNCS.PHASECHK.TRANS64.TRYWAIT P2, [R18+URZ+0x36820], R7 ;  /* 0x03682007120075a7 */ /* 0x000ea4000804017f */
[----:B-12---:R-:W-:Y:S05]  /*11bc0*/  @!P2 BRA `(.L_x_1918) ;  /* 0x0000002000b4a947 */ /* 0x006fea0003800000 */
.L_x_1968:
[----:B------:R-:W-:Y:S05]  /*11bd0*/  @!P3 BRA `(.L_x_1919) ;  /* 0x00000014007cb947 */ /* 0x000fea0003800000 */
[C---:B-1----:R-:W-:Y:S01]  /*11be0*/  LOP3.LUT R7, R19.reuse, 0x1, RZ, 0xc0, !PT ;  /* 0x0000000113077812 */ /* 0x042fe200078ec0ff */
[----:B------:R-:W-:Y:S01]  /*11bf0*/  VIADD R10, R19, 0xfffffffe ;  /* 0xfffffffe130a7836 */ /* 0x000fe20000000000 */
[----:B------:R-:W-:Y:S02]  /*11c00*/  ULDC.64 UR36, c[0x0][0x408] ;  /* 0x0001020000247ab9 */ /* 0x000fe40000000a00 */
[----:B------:R-:W-:Y:S01]  /*11c10*/  ISETP.NE.U32.AND P2, PT, R7, 0x1, PT ;  /* 0x000000010700780c */ /* 0x000fe20003f45070 */
[----:B------:R-:W-:-:S12]  /*11c20*/  IMAD.MOV.U32 R7, RZ, RZ, R10 ;  /* 0x000000ffff077224 */ /* 0x000fd800078e000a */
[----:B------:R-:W-:Y:S05]  /*11c30*/  @!P2 BRA `(.L_x_1920) ;  /* 0x0000000400cca947 */ /* 0x000fea0003800000 */
[----:B------:R-:W-:Y:S01]  /*11c40*/  VIADD R11, R16, 0x1 ;  /* 0x00000001100b7836 */ /* 0x000fe20000000000 */
[----:B------:R-:W-:Y:S04]  /*11c50*/  BSSY B0, `(.L_x_1921) ;  /* 0x000006e000007945 */ /* 0x000fe80003800000 */
[----:B------:R-:W-:-:S04]  /*11c60*/  ISETP.NE.AND P2, PT, R11, 0x2, PT ;  /* 0x000000020b00780c */ /* 0x000fc80003f45270 */
[----:B------:R-:W-:Y:S02]  /*11c70*/  SEL R8, RZ, 0x1, P2 ;  /* 0x00000001ff087807 */ /* 0x000fe40001000000 */
[----:B------:R-:W-:Y:S02]  /*11c80*/  SEL R11, R11, RZ, P2 ;  /* 0x000000ff0b0b7207 */ /* 0x000fe40001000000 */
[----:B------:R-:W-:Y:S01]  /*11c90*/  LOP3.LUT R13, R17, R8, RZ, 0x3c, !PT ;  /* 0x00000008110d7212 */ /* 0x000fe200078e3cff */
[----:B------:R-:W-:Y:S06]  /*11ca0*/  @!P6 BRA `(.L_x_1922) ;  /* 0x0000000400a0e947 */ /* 0x000fec0003800000 */
[----:B------:R-:W-:Y:S01]  /*11cb0*/  MOV R8, R6 ;  /* 0x0000000600087202 */ /* 0x000fe20000000f00 */
        /* <DEDUP_REMOVED lines=20> */
.L_x_1923:
[----:B-1----:R-:W-:Y:S01]  /*11e00*/  IMAD R3, R11, 0x8, R18 ;  /* 0x000000080b037824 */ /* 0x002fe200078e0212 */
[----:B------:R-:W-:-:S04]  /*11e10*/  SHF.L.U32 R2, R13, 0x1f, RZ ;  /* 0x0000001f0d027819 */ /* 0x000fc800000006ff */
[----:B------:R-:W1:Y:S02]  /*11e20*/  SYNCS.PHASECHK.TRANS64.TRYWAIT P2, [R3+URZ+0x36840], R2 ;  /* 0x03684002030075a7 */ /* 0x000e64000804017f */
[----:B-1----:R-:W-:Y:S05]  /*11e30*/  @!P2 BRA `(.L_x_1924) ;  /* 0x00000020002ca947 */ /* 0x002fea0003800000 */
.L_x_1969:
[----:B------:R-:W2:Y:S02]  /*11e40*/  S2R R9, SR_TID.X ;  /* 0x0000000000097919 */ /* 0x000ea40000002100 */
[----:B--2---:R-:W-:-:S04]  /*11e50*/  LOP3.LUT R9, R9, 0x7f, RZ, 0xc0, !PT ;  /* 0x0000007f09097812 */ /* 0x004fc800078ec0ff */
[----:B------:R-:W-:-:S13]  /*11e60*/  ISETP.NE.AND P3, PT, R9, RZ, PT ;  /* 0x000000ff0900720c */ /* 0x000fda0003f65270 */
[----:B------:R-:W-:Y:S05]  /*11e70*/  @P3 BRA `(.L_x_1925) ;  /* 0x00000000001c3947 */ /* 0x000fea0003800000 */
[----:B------:R-:W2:Y:S01]  /*11e80*/  S2R R9, SR_TID.X ;  /* 0x0000000000097919 */ /* 0x000ea20000002100 */
[----:B-1----:R-:W-:-:S04]  /*11e90*/  MOV R2, 0xa800 ;  /* 0x0000a80000027802 */ /* 0x002fc80000000f00 */
[----:B------:R3:W-:Y:S01]  /*11ea0*/  SYNCS.ARRIVE.TRANS64 RZ, [R3+URZ+0x36830], R2 ;  /* 0x0368300203ff79a7 */ /* 0x0007e2000800003f */
[----:B--2---:R-:W-:-:S04]  /*11eb0*/  LOP3.LUT R9, R9, 0x1f, RZ, 0xc0, !PT ;  /* 0x0000001f09097812 */ /* 0x004fc800078ec0ff */
[----:B------:R-:W-:-:S13]  /*11ec0*/  ISETP.NE.AND P2, PT, R9, RZ, PT ;  /* 0x000000ff0900720c */ /* 0x000fda0003f45270 */
[----:B---3--:R-:W-:Y:S05]  /*11ed0*/  @!P2 BRA `(.L_x_1925) ;  /* 0x000000000004a947 */ /* 0x008fea0003800000 */
[----:B------:R-:W-:Y:S01]  /*11ee0*/  BPT.TRAP 0x1 ;  /* 0x000000040000795c */ /* 0x000fe20000300000 */
.L_x_1925:
        /* <DEDUP_REMOVED lines=12> */
[----:B------:R-:W-:Y:S01]  /*11fb0*/  VIADD R3, R18, 0x36800 ;  /* 0x0003680012037836 */ /* 0x000fe20000000000 */
[----:B------:R-:W-:Y:S01]  /*11fc0*/  UMOV UR17, 0x80 ;  /* 0x0000008000117882 */ /* 0x000fe20000000000 */
[----:B------:R-:W-:Y:S01]  /*11fd0*/  UIADD3 UR9, UR9, 0x36830, URZ ;  /* 0x0003683009097890 */ /* 0x000fe2000fffe03f */
[----:B------:R-:W-:Y:S01]  /*11fe0*/  SHF.L.U32 R2, R17, 0x1f, RZ ;  /* 0x0000001f11027819 */ /* 0x000fe200000006ff */
[----:B------:R-:W-:Y:S01]  /*11ff0*/  UIMAD UR11, UR11, 0x70, URZ ;  /* 0x000000700b0b78a4 */ /* 0x000fe2000f8e023f */
[----:B------:R-:W-:Y:S01]  /*12000*/  IMAD R3, R16, 0x8, R3 ;  /* 0x0000000810037824 */ /* 0x000fe200078e0203 */
[----:B------:R-:W-:-:S02]  /*12010*/  UIADD3 UR8, UR14, 0x21400, URZ ;  /* 0x000214000e087890 */ /* 0x000fc4000fffe03f */
        /* <DEDUP_REMOVED lines=11> */
.L_x_1970:
[----:B------:R-:W-:Y:S05]  /*120d0*/  @P3 BRA `(.L_x_1927) ;  /* 0x0000000000203947 */ /* 0x000fea0003800000 */
[----:B------:R-:W2:Y:S01]  /*120e0*/  S2R R9, SR_TID.X ;  /* 0x0000000000097919 */ /* 0x000ea20000002100 */
[----:B-1----:R-:W-:Y:S02]  /*120f0*/  IMAD R2, R16, 0x8, R18 ;  /* 0x0000000810027824 */ /* 0x002fe400078e0212 */
[----:B------:R-:W-:-:S04]  /*12100*/  IMAD.MOV.U32 R3, RZ, RZ, 0xa800 ;  /* 0x0000a800ff037424 */ /* 0x000fc800078e00ff */
[----:B------:R3:W-:Y:S01]  /*12110*/  SYNCS.ARRIVE.TRANS64 RZ, [R2+URZ+0x36850], R3 ;  /* 0x0368500302ff79a7 */ /* 0x0007e2000800003f */
[----:B--2---:R-:W-:-:S04]  /*12120*/  LOP3.LUT R9, R9, 0x1f, RZ, 0xc0, !PT ;  /* 0x0000001f09097812 */ /* 0x004fc800078ec0ff */
[----:B------:R-:W-:-:S13]  /*12130*/  ISETP.NE.AND P2, PT, R9, RZ, PT ;  /* 0x000000ff0900720c */ /* 0x000fda0003f45270 */
[----:B---3--:R-:W-:Y:S05]  /*12140*/  @!P2 BRA `(.L_x_1927) ;  /* 0x000000000004a947 */ /* 0x008fea0003800000 */
[----:B------:R-:W-:Y:S01]  /*12150*/  BPT.TRAP 0x1 ;  /* 0x000000040000795c */ /* 0x000fe20000300000 */
.L_x_1927:
[--C-:B-1----:R-:W-:Y:S01]  /*12160*/  IMAD R2, R16, 0x8, R18.reuse ;  /* 0x0000000810027824 */ /* 0x102fe200078e0212 */
[----:B------:R-:W-:Y:S01]  /*12170*/  R2UR UR11, R5 ;  /* 0x00000000050b72ca */ /* 0x000fe200000e0000 */
[----:B------:R-:W-:Y:S01]  /*12180*/  UIADD3 UR4, UP0, UR38, 0x470, URZ ;  /* 0x0000047026047890 */ /* 0x000fe2000ff1e03f */
[----:B------:R-:W-:Y:S01]  /*12190*/  R2UR UR13, R6 ;  /* 0x00000000060d72ca */ /* 0x000fe200000e0000 */
[----:B------:R-:W-:Y:S01]  /*121a0*/  UMOV UR10, URZ ;  /* 0x0000003f000a7c82 */ /* 0x000fe20008000000 */
[----:B------:R-:W-:Y:S01]  /*121b0*/  R2UR UR9, R2 ;  /* 0x00000000020972ca */ /* 0x000fe200000e0000 */
[----:B------:R-:W-:Y:S01]  /*121c0*/  IMAD R2, R16, 0xa800, R18 ;  /* 0x0000a80010027824 */ /* 0x000fe200078e0212 */
[----:B------:R-:W-:Y:S01]  /*121d0*/  R2UR UR12, R4 ;  /* 0x00000000040c72ca */ /* 0x000fe200000e0000 */
[----:B------:R-:W-:Y:S01]  /*121e0*/  UIADD3.X UR5, URZ, UR39, URZ, UP0, !UPT ;  /* 0x000000273f057290 */ /* 0x000fe200087fe43f */
[----:B------:R-:W-:Y:S01]  /*121f0*/  MOV R6, R8 ;  /* 0x0000000800067202 */ /* 0x000fe20000000f00 */
[----:B------:R-:W-:Y:S01]  /*12200*/  UMOV UR6, 0x0 ;  /* 0x0000000000067882 */ /* 0x000fe20000000000 */
[----:B------:R-:W-:Y:S01]  /*12210*/  R2UR UR15, R2 ;  /* 0x00000000020f72ca */ /* 0x000fe200000e0000 */
[----:B------:R-:W-:Y:S01]  /*12220*/  UMOV UR7, 0x14f00000 ;  /* 0x14f0000000077882 */ /* 0x000fe20000000000 */
[----:B------:R-:W-:Y:S01]  /*12230*/  UMOV UR16, 0x40 ;  /* 0x0000004000107882 */ /* 0x000fe20000000000 */
[----:B------:R-:W-:Y:S01]  /*12240*/  UIMAD UR11, UR11, 0x70, URZ ;  /* 0x000000700b0b78a4 */ /* 0x000fe2000f8e023f */
[----:B------:R-:W-:-:S03]  /*12250*/  IMAD.MOV.U32 R5, RZ, RZ, R7 ;  /* 0x000000ffff057224 */ /* 0x000fc600078e0007 */
        /* <DEDUP_REMOVED lines=13> */
.L_x_1922:
[----:B------:R-:W-:Y:S05]  /*12330*/  BSYNC B0 ;  /* 0x0000000000007941 */ /* 0x000fea0003800000 */
.L_x_1921:
[----:B------:R-:W-:Y:S02]  /*12340*/  VIADD R7, R19, 0xfffffffd ;  /* 0xfffffffd13077836 */ /* 0x000fe40000000000 */
[----:B------:R-:W-:Y:S02]  /*12350*/  IMAD.MOV.U32 R16, RZ, RZ, R11 ;  /* 0x000000ffff107224 */ /* 0x000fe400078e000b */
[----:B------:R-:W-:-:S07]  /*12360*/  IMAD.MOV.U32 R17, RZ, RZ, R13 ;  /* 0x000000ffff117224 */ /* 0x000fce00078e000d */
.L_x_1920:
[----:B------:R-:W-:Y:S01]  /*12370*/  ISETP.NE.AND P2, PT, R10, RZ, PT ;  /* 0x000000ff0a00720c */ /* 0x000fe20003f45270 */
[----:B------:R-:W-:-:S12]  /*12380*/  BSSY B0, `(.L_x_1919) ;  /* 0x00000e4000007945 */ /* 0x000fd80003800000 */
[----:B------:R-:W-:Y:S05]  /*12390*/  @!P2 BRA `(.L_x_1928) ;  /* 0x0000000c0088a947 */ /* 0x000fea0003800000 */
[----:B------:R-:W-:-:S07]  /*123a0*/  IMAD.MOV.U32 R8, RZ, RZ, R6 ;  /* 0x000000ffff087224 */ /* 0x000fce00078e0006 */
.L_x_1943:
[----:B------:R-:W-:Y:S01]  /*123b0*/  IADD3 R10, R16, 0x1, RZ ;  /* 0x00000001100a7810 */ /* 0x000fe20007ffe0ff */
        /* <DEDUP_REMOVED lines=15> */
[----:B------:R-:W-:Y:S01]  /*124b0*/  @P2 SHF.R.U32.HI R2, RZ, R3, R14 ;  /* 0x00000003ff022219 */ /* 0x000fe2000001160e */
[----:B------:R-:W-:-:S03]  /*124c0*/  IMAD R14, R12, UR36, RZ ;  /* 0x000000240c0e7c24 */ /* 0x000fc6000f8e02ff */
[--C-:B------:R-:W-:Y:S01]  /*124d0*/  SHF.R.S32.HI R3, RZ, 0x1f, R2.reuse ;  /* 0x0000001fff037819 */ /* 0x100fe20000011402 */
[----:B------:R-:W-:Y:S02]  /*124e0*/  IMAD.MOV R13, RZ, RZ, -R2 ;  /* 0x000000ffff0d7224 */ /* 0x000fe400078e0a02 */
[----:B------:R-:W-:Y:S02]  /*124f0*/  IMAD R14, R0, UR37, R14 ;  /* 0x00000025000e7c24 */ /* 0x000fe4000f8e020e */
[----:B------:R-:W-:Y:S02]  /*12500*/  IMAD R13, R8, R13, R7 ;  /* 0x0000000d080d7224 */ /* 0x000fe400078e0207 */
[----:B------:R-:W1:Y:S01]  /*12510*/  LDC.64 R8, c[0x0][0x3f8] ;  /* 0x0000fe00ff087b82 */ /* 0x000e620000000a00 */
[----:B------:R-:W-:-:S04]  /*12520*/  IMAD.WIDE.U32 R2, R0, UR36, R2 ;  /* 0x0000002400027c25 */ /* 0x000fc8000f8e0002 */
[----:B------:R-:W-:Y:S01]  /*12530*/  IMAD.IADD R14, R14, 0x1, R3 ;  /* 0x000000010e0e7824 */ /* 0x000fe200078e0203 */
[----:B-1----:R-:W-:-:S04]  /*12540*/  LEA R8, P2, R2, R8, 0x2 ;  /* 0x0000000802087211 */ /* 0x002fc800078410ff */
[----:B------:R-:W-:-:S05]  /*12550*/  LEA.HI.X R9, R2, R9, R14, 0x2, P2 ;  /* 0x0000000902097211 */ /* 0x000fca00010f140e */
[----:B------:R1:W5:Y:S04]  /*12560*/  LDG.E R8, desc[UR4][R8.64] ;  /* 0x0000000408087981 */ /* 0x000368000c1e1900 */
.L_x_1931:
[----:B------:R-:W-:Y:S01]  /*12570*/  IMAD R2, R10, 0x8, R18 ;  /* 0x000000080a027824 */ /* 0x000fe200078e0212 */
[----:B------:R-:W-:-:S04]  /*12580*/  SHF.L.U32 R3, R11, 0x1f, RZ ;  /* 0x0000001f0b037819 */ /* 0x000fc800000006ff */
[----:B------:R-:W2:Y:S02]  /*12590*/  SYNCS.PHASECHK.TRANS64.TRYWAIT P2, [R2+URZ+0x36840], R3 ;  /* 0x03684003020075a7 */ /* 0x000ea4000804017f */
[----:B--2---:R-:W-:Y:S05]  /*125a0*/  @!P2 BRA `(.L_x_1932) ;  /* 0x000000180078a947 */ /* 0x004fea0003800000 */
.L_x_1971:
[----:B-1----:R-:W1:Y:S02]  /*125b0*/  S2R R9, SR_TID.X ;  /* 0x0000000000097919 */ /* 0x002e640000002100 */
[----:B-1----:R-:W-:-:S04]  /*125c0*/  LOP3.LUT R9, R9, 0x7f, RZ, 0xc0, !PT ;  /* 0x0000007f09097812 */ /* 0x002fc800078ec0ff */
[----:B------:R-:W-:-:S13]  /*125d0*/  ISETP.NE.AND P3, PT, R9, RZ, PT ;  /* 0x000000ff0900720c */ /* 0x000fda0003f65270 */
[----:B------:R-:W-:Y:S05]  /*125e0*/  @P3 BRA `(.L_x_1933) ;  /* 0x00000000001c3947 */ /* 0x000fea0003800000 */
[----:B------:R-:W1:Y:S01]  /*125f0*/  S2R R9, SR_TID.X ;  /* 0x0000000000097919 */ /* 0x000e620000002100 */
[----:B--2---:R-:W-:-:S04]  /*12600*/  MOV R3, 0xa800 ;  /* 0x0000a80000037802 */ /* 0x004fc80000000f00 */
[----:B------:R3:W-:Y:S01]  /*12610*/  SYNCS.ARRIVE.TRANS64 RZ, [R2+URZ+0x36830], R3 ;  /* 0x0368300302ff79a7 */ /* 0x0007e2000800003f */
[----:B-1----:R-:W-:-:S04]  /*12620*/  LOP3.LUT R9, R9, 0x1f, RZ, 0xc0, !PT ;  /* 0x0000001f09097812 */ /* 0x002fc800078ec0ff */
[----:B------:R-:W-:-:S13]  /*12630*/  ISETP.NE.AND P2, PT, R9, RZ, PT ;  /* 0x000000ff0900720c */ /* 0x000fda0003f45270 */
[----:B---3--:R-:W-:Y:S05]  /*12640*/  @!P2 BRA `(.L_x_1933) ;  /* 0x000000000004a947 */ /* 0x008fea0003800000 */
[----:B------:R-:W-:Y:S01]  /*12650*/  BPT.TRAP 0x1 ;  /* 0x000000040000795c */ /* 0x000fe20000300000 */
.L_x_1933:
[----:B------:R-:W-:Y:S01]  /*12660*/  R2UR UR9, R2 ;  /* 0x00000000020972ca */ /* 0x000fe200000e0000 */
[----:B--2---:R-:W-:Y:S01]  /*12670*/  IMAD R2, R10, 0xa800, R18 ;  /* 0x0000a8000a027824 */ /* 0x004fe200078e0212 */
[----:B------:R-:W-:Y:S01]  /*12680*/  R2UR UR11, R13 ;  /* 0x000000000d0b72ca */ /* 0x000fe200000e0000 */
        /* <DEDUP_REMOVED lines=9> */
[----:B------:R-:W-:Y:S01]  /*12720*/  VIADD R3, R18, 0x36800 ;  /* 0x0003680012037836 */ /* 0x000fe20000000000 */
[----:B------:R-:W-:Y:S01]  /*12730*/  UIADD3 UR9, UR9, 0x36830, URZ ;  /* 0x0003683009097890 */ /* 0x000fe2000fffe03f */
[----:B------:R-:W-:Y:S01]  /*12740*/  SHF.L.U32 R17, R17, 0x1f, RZ ;  /* 0x0000001f11117819 */ /* 0x000fe200000006ff */
[----:B------:R-:W-:Y:S01]  /*12750*/  UIMAD UR11, UR11, 0x70, URZ ;  /* 0x000000700b0b78a4 */ /* 0x000fe2000f8e023f */
[----:B------:R-:W-:Y:S01]  /*12760*/  IMAD R2, R16, 0x8, R3 ;  /* 0x0000000810027824 */ /* 0x000fe200078e0203 */
[----:B------:R-:W-:-:S02]  /*12770*/  UMOV UR17, 0x80 ;  /* 0x0000008000117882 */ /* 0x000fc40000000000 */
        /* <DEDUP_REMOVED lines=12> */
.L_x_1972:
        /* <DEDUP_REMOVED lines=8> */
.L_x_1935:
[----:B------:R-:W-:Y:S01]  /*128c0*/  IMAD R16, R16, 0xa800, R18 ;  /* 0x0000a80010107824 */ /* 0x000fe200078e0212 */
        /* <DEDUP_REMOVED lines=12> */
[----:B------:R-:W-:Y:S01]  /*12990*/  UIMAD UR11, UR11, 0x70, URZ ;  /* 0x000000700b0b78a4 */ /* 0x000fe2000f8e023f */
[----:B------:R-:W-:Y:S01]  /*129a0*/  IMAD.MOV.U32 R6, RZ, RZ, R8 ;  /* 0x000000ffff067224 */ /* 0x000fe200078e0008 */
        /* <DEDUP_REMOVED lines=14> */
.L_x_1930:
[----:B------:R-:W-:Y:S05]  /*12a90*/  BSYNC B1 ;  /* 0x0000000000017941 */ /* 0x000fea0003800000 */
.L_x_1929:
[----:B------:R-:W-:Y:S01]  /*12aa0*/  IADD3 R16, R10, 0x1, RZ ;  /* 0x000000010a107810 */ /* 0x000fe20007ffe0ff */
[----:B------:R-:W-:Y:S03]  /*12ab0*/  BSSY B1, `(.L_x_1936) ;  /* 0x000006d000017945 */ /* 0x000fe60003800000 */
        /* <DEDUP_REMOVED lines=8> */
[----:B------:R-:W-:Y:S01]  /*12b40*/  IMAD R14, R12, UR36, RZ ;  /* 0x000000240c0e7c24 */ /* 0x000fe2000f8e02ff */
[----:B------:R-:W-:-:S03]  /*12b50*/  ULDC.64 UR4, c[0x0][0x208] ;  /* 0x0000820000047ab9 */ /* 0x000fc60000000a00 */
        /* <DEDUP_REMOVED lines=15> */
.L_x_1938:
[----:B------:R-:W-:Y:S01]  /*12c50*/  IMAD R2, R16, 0x8, R18 ;  /* 0x0000000810027824 */ /* 0x000fe200078e0212 */
[----:B------:R-:W-:-:S04]  /*12c60*/  SHF.L.U32 R3, R17, 0x1f, RZ ;  /* 0x0000001f11037819 */ /* 0x000fc800000006ff */
[----:B------:R-:W2:Y:S02]  /*12c70*/  SYNCS.PHASECHK.TRANS64.TRYWAIT P2, [R2+URZ+0x36840], R3 ;  /* 0x03684003020075a7 */ /* 0x000ea4000804017f */
[----:B--2---:R-:W-:Y:S05]  /*12c80*/  @!P2 BRA `(.L_x_1939) ;  /* 0x0000001000e8a947 */ /* 0x004fea0003800000 */
.L_x_1973:
        /* <DEDUP_REMOVED lines=11> */
.L_x_1940:
[----:B--2---:R-:W-:Y:S01]  /*12d40*/  VIADD R3, R18, 0x36800 ;  /* 0x0003680012037836 */ /* 0x004fe20000000000 */
[----:B------:R-:W-:Y:S01]  /*12d50*/  R2UR UR11, R13 ;  /* 0x000000000d0b72ca */ /* 0x000fe200000e0000 */
[----:B------:R-:W-:Y:S01]  /*12d60*/  UIADD3 UR4, UP0, UR38, 0x370, URZ ;  /* 0x0000037026047890 */ /* 0x000fe2000ff1e03f */
[----:B------:R-:W-:Y:S01]  /*12d70*/  R2UR UR12, R4 ;  /* 0x00000000040c72ca */ /* 0x000fe200000e0000 */
[--C-:B------:R-:W-:Y:S01]  /*12d80*/  IMAD R2, R16, 0x8, R3.reuse ;  /* 0x0000000810027824 */ /* 0x100fe200078e0203 */
[----:B-----5:R-:W-:Y:S01]  /*12d90*/  R2UR UR13, R8 ;  /* 0x00000000080d72ca */ /* 0x020fe200000e0000 */
[----:B------:R-:W-:Y:S01]  /*12da0*/  UIADD3.X UR5, URZ, UR39, URZ, UP0, !UPT ;  /* 0x000000273f057290 */ /* 0x000fe200087fe43f */
[----:B------:R-:W-:Y:S01]  /*12db0*/  SHF.L.U32 R11, R11, 0x1f, RZ ;  /* 0x0000001f0b0b7819 */ /* 0x000fe200000006ff */
[----:B------:R-:W-:Y:S01]  /*12dc0*/  UMOV UR10, URZ ;  /* 0x0000003f000a7c82 */ /* 0x000fe20008000000 */
[----:B------:R-:W-:Y:S01]  /*12dd0*/  R2UR UR9, R2 ;  /* 0x00000000020972ca */ /* 0x000fe200000e0000 */
[----:B------:R-:W-:Y:S01]  /*12de0*/  IMAD R2, R16, 0xa800, R18 ;  /* 0x0000a80010027824 */ /* 0x000fe200078e0212 */
[----:B------:R-:W-:Y:S01]  /*12df0*/  UMOV UR6, 0x0 ;  /* 0x0000000000067882 */ /* 0x000fe20000000000 */
[----:B------:R-:W-:Y:S01]  /*12e00*/  UMOV UR7, 0x14f00000 ;  /* 0x14f0000000077882 */ /* 0x000fe20000000000 */
[----:B------:R-:W-:Y:S01]  /*12e10*/  UMOV UR17, 0x40 ;  /* 0x0000004000117882 */ /* 0x000fe20000000000 */
[----:B------:R-:W-:Y:S01]  /*12e20*/  UIMAD UR11, UR11, 0x70, URZ ;  /* 0x000000700b0b78a4 */ /* 0x000fe2000f8e023f */
[----:B------:R-:W-:Y:S01]  /*12e30*/  R2UR UR8, R2 ;  /* 0x00000000020872ca */ /* 0x000fe200000e0000 */
[----:B------:R-:W-:Y:S01]  /*12e40*/  UMOV UR18, 0x80 ;  /* 0x0000008000127882 */ /* 0x000fe20000000000 */
[----:B------:R-:W-:-:S05]  /*12e50*/  IMAD R2, R10, 0x8, R3 ;  /* 0x000000080a027824 */ /* 0x000fca00078e0203 */
        /* <DEDUP_REMOVED lines=14> */
.L_x_1974:
        /* <DEDUP_REMOVED lines=8> */
.L_x_1942:
        /* <DEDUP_REMOVED lines=13> */
[----:B------:R-:W-:Y:S01]  /*13090*/  MOV R6, R8 ;  /* 0x0000000800067202 */ /* 0x000fe20000000f00 */
[----:B------:R-:W-:-:S02]  /*130a0*/  UIMAD UR11, UR11, 0x70, URZ ;  /* 0x000000700b0b78a4 */ /* 0x000fc4000f8e023f */
        /* <DEDUP_REMOVED lines=13> */
.L_x_1937:
[----:B------:R-:W-:Y:S05]  /*13180*/  BSYNC B1 ;  /* 0x0000000000017941 */ /* 0x000fea0003800000 */
.L_x_1936:
[C---:B------:R-:W-:Y:S01]  /*13190*/  ISETP.GT.AND P2, PT, R7.reuse, 0x1, PT ;  /* 0x000000010700780c */ /* 0x040fe20003f44270 */
[----:B------:R-:W-:-:S12]  /*131a0*/  VIADD R7, R7, 0xfffffffe ;  /* 0xfffffffe07077836 */ /* 0x000fd80000000000 */
[----:B------:R-:W-:Y:S05]  /*131b0*/  @P2 BRA `(.L_x_1943) ;  /* 0xfffffff0007c2947 */ /* 0x000fea000383ffff */
.L_x_1928:
[----:B------:R-:W-:Y:S05]  /*131c0*/  BSYNC B0 ;  /* 0x0000000000007941 */ /* 0x000fea0003800000 */
.L_x_1919:
[----:B------:R-:W-:Y:S04]  /*131d0*/  BSSY B0, `(.L_x_1944) ;  /* 0x0000010000007945 */ /* 0x000fe80003800000 */
[----:B------:R-:W-:Y:S05]  /*131e0*/  @P1 BRA `(.L_x_1945) ;  /* 0x0000000000381947 */ /* 0x000fea0003800000 */
[----:B-1----:R-:W1:Y:S01]  /*131f0*/  S2R R7, SR_LANEID ;  /* 0x0000000000077919 */ /* 0x002e620000000000 */
        /* <DEDUP_REMOVED lines=11> */
[----:B-1----:R-:W-:-:S05]  /*132b0*/  IADD3 R0, R0, UR44, R9 ;  /* 0x0000002c00007c10 */ /* 0x002fca000fffe009 */
[----:B------:R2:W-:Y:S02]  /*132c0*/  STL [R1], R0 ;  /* 0x0000000001007387 */ /* 0x0005e40000100800 */
.L_x_1945:
[----:B------:R-:W-:Y:S05]  /*132d0*/  BSYNC B0 ;  /* 0x0000000000007941 */ /* 0x000fea0003800000 */
.L_x_1944:
[----:B------:R-:W-:Y:S04]  /*132e0*/  BSSY B0, `(.L_x_1946) ;  /* 0x000002c000007945 */ /* 0x000fe80003800000 */
[----:B------:R-:W-:Y:S05]  /*132f0*/  @!P6 BRA `(.L_x_1947) ;  /* 0x0000000000a8e947 */ /* 0x000fea0003800000 */
[----:B--2---:R-:W1:Y:S01]  /*13300*/  S2R R0, SR_TID.X ;  /* 0x0000000000007919 */ /* 0x004e620000002100 */
[----:B------:R-:W-:Y:S01]  /*13310*/  IMAD R3, R16, 0x8, R18 ;  /* 0x0000000810037824 */ /* 0x000fe200078e0212 */
[----:B-1----:R-:W-:Y:S02]  /*13320*/  LOP3.LUT R2, R0, 0x7f, RZ, 0xc0, !PT ;  /* 0x0000007f00027812 */ /* 0x002fe400078ec0ff */
[----:B------:R-:W-:Y:S02]  /*13330*/  SHF.L.U32 R0, R17, 0x1f, RZ ;  /* 0x0000001f11007819 */ /* 0x000fe400000006ff */
[----:B------:R-:W-:Y:S02]  /*13340*/  ISETP.NE.AND P1, PT, R2, RZ, PT ;  /* 0x000000ff0200720c */ /* 0x000fe40003f25270 */
[----:B------:R-:W1:Y:S02]  /*13350*/  SYNCS.PHASECHK.TRANS64.TRYWAIT P0, [R3+URZ+0x36860], R0 ;  /* 0x03686000030075a7 */ /* 0x000e64000800017f */
[----:B-1----:R-:W-:Y:S09]  /*13360*/  @!P0 BRA `(.L_x_1948) ;  /* 0x0000000c00588947 */ /* 0x002ff20003800000 */
.L_x_1975:
        /* <DEDUP_REMOVED lines=8> */
.L_x_1949:
        /* <DEDUP_REMOVED lines=26> */
[----:B---3--:R-:W-:Y:S01]  /*13590*/  NOP ;  /* 0x0000000000007918 */ /* 0x008fe20000000000 */
.L_x_1947:
[----:B------:R-:W-:Y:S05]  /*135a0*/  BSYNC B0 ;  /* 0x0000000000007941 */ /* 0x000fea0003800000 */
.L_x_1946:
[----:B------:R3:W5:Y:S01]  /*135b0*/  LDL.LU R13, [R1] ;  /* 0x00000000010d7983 */ /* 0x0007620000300800 */
[----:B------:R-:W-:-:S05]  /*135c0*/  VIADD R16, R16, 0x1 ;  /* 0x0000000110107836 */ /* 0x000fca0000000000 */
[----:B------:R-:W-:-:S04]  /*135d0*/  ISETP.NE.AND P0, PT, R16, 0x2, PT ;  /* 0x000000021000780c */ /* 0x000fc80003f05270 */
[----:B-12---:R-:W-:Y:S02]  /*135e0*/  SEL R0, RZ, 0x1, P0 ;  /* 0x00000001ff007807 */ /* 0x006fe40000000000 */
[----:B------:R-:W-:Y:S02]  /*135f0*/  SEL R16, R16, RZ, P0 ;  /* 0x000000ff10107207 */ /* 0x000fe40000000000 */
[----:B---3--:R-:W-:-:S07]  /*13600*/  LOP3.LUT R17, R17, R0, RZ, 0x3c, !PT ;  /* 0x0000000011117212 */ /* 0x008fce00078e3cff */
.L_x_1908:
[----:B------:R-:W-:Y:S05]  /*13610*/  BSYNC B6 ;  /* 0x0000000000067941 */ /* 0x000fea0003800000 */
.L_x_1906:
[----:B------:R-:W-:-:S03]  /*13620*/  UMOV UR4, 0xffffffff ;  /* 0xffffffff00047882 */ /* 0x000fc60000000000 */
[----:B------:R-:W-:Y:S05]  /*13630*/  BRA.DIV UR4, `(.L_x_1950) ;  /* 0x0000000a04b87947 */ /* 0x000fea000b800000 */
[----:B-----5:R1:W2:Y:S02]  /*13640*/  SHFL.IDX PT, R14, R13, RZ, 0x1f ;  /* 0x00001fff0d0e7589 */ /* 0x0202a400000e0000 */
.L_x_1978:
[----:B------:R-:W3:Y:S01]  /*13650*/  S2R R0, SR_TID.X ;  /* 0x0000000000007919 */ /* 0x000ee20000002100 */
[----:B------:R-:W-:Y:S05]  /*13660*/  WARPSYNC.ALL ;  /* 0x0000000000007948 */ /* 0x000fea0003800000 */
[----:B------:R-:W-:Y:S01]  /*13670*/  BAR.SYNC.DEFER_BLOCKING 0x4, 0x120 ;  /* 0x0104800000007b1d */ /* 0x000fe20000010000 */
[----:B--2---:R-:W-:-:S05]  /*13680*/  IMAD.MOV.U32 R2, RZ, RZ, R14 ;  /* 0x000000ffff027224 */ /* 0x004fca00078e000e */
[----:B------:R-:W-:Y:S01]  /*13690*/  ULDC UR4, c[0x0][0xda8] ;  /* 0x00036a0000047ab9 */ /* 0x000fe20000000800 */
[----:B------:R2:W-:Y:S01]  /*136a0*/  STL [R1], R2 ;  /* 0x0000000201007387 */ /* 0x0005e20000100800 */
[----:B---3--:R-:W-:-:S04]  /*136b0*/  LOP3.LUT R0, R0, 0x1f, RZ, 0xc0, !PT ;  /* 0x0000001f00007812 */ /* 0x008fc800078ec0ff */
[----:B------:R-:W-:-:S13]  /*136c0*/  ISETP.NE.AND P0, PT, R0, RZ, PT ;  /* 0x000000ff0000720c */ /* 0x000fda0003f05270 */
[----:B------:R-:W3:Y:S01]  /*136d0*/  @!P0 S2R R3, SR_CgaCtaId ;  /* 0x0000000000038919 */ /* 0x000ee20000008800 */
[----:B------:R-:W-:-:S04]  /*136e0*/  @!P0 MOV R0, 0x400 ;  /* 0x0000040000008802 */ /* 0x000fc80000000f00 */
[----:B---3--:R-:W-:-:S05]  /*136f0*/  @!P0 LEA R0, R3, R0, 0x18 ;  /* 0x0000000003008211 */ /* 0x008fca00078ec0ff */
[----:B------:R2:W-:Y:S01]  /*13700*/  @!P0 STS [R0+0x368d0], R13 ;  /* 0x0368d00d00008388 */ /* 0x0005e20000000800 */
[----:B------:R-:W-:Y:S06]  /*13710*/  BAR.ARV 0x5, 0x120 ;  /* 0x0144800000007b1d */ /* 0x000fec0000002000 */
[----:B------:R-:W-:-:S13]  /*13720*/  ISETP.GE.AND P0, PT, R2, UR4, PT ;  /* 0x0000000402007c0c */ /* 0x000fda000bf06270 */
[----:B--2---:R-:W-:Y:S05]  /*13730*/  @!P0 BRA `(.L_x_1951) ;  /* 0xffffffd000848947 */ /* 0x004fea000383ffff */
.L_x_1903:
[----:B------:R-:W2:Y:S01]  /*13740*/  LDL.LU R0, [R1+0x4] ;  /* 0x0000040001007983 */ /* 0x000ea20000300800 */
[----:B------:R-:W3:Y:S01]  /*13750*/  S2R R5, SR_CgaCtaId ;  /* 0x0000000000057919 */ /* 0x000ee20000008800 */
[----:B--2---:R-:W-:-:S04]  /*13760*/  IADD3 R0, R0, 0x1, RZ ;  /* 0x0000000100007810 */ /* 0x004fc80007ffe0ff */
[----:B------:R-:W-:-:S04]  /*13770*/  LEA.HI R2, R0, R0, RZ, 0x1 ;  /* 0x0000000000027211 */ /* 0x000fc800078f08ff */
[----:B------:R-:W-:Y:S02]  /*13780*/  LOP3.LUT R3, R2, 0xfffffffe, RZ, 0xc0, !PT ;  /* 0xfffffffe02037812 */ /* 0x000fe400078ec0ff */
[----:B------:R-:W-:-:S03]  /*13790*/  MOV R2, 0x400 ;  /* 0x0000040000027802 */ /* 0x000fc60000000f00 */
[----:B------:R-:W-:Y:S01]  /*137a0*/  IMAD.IADD R0, R0, 0x1, -R3 ;  /* 0x0000000100007824 */ /* 0x000fe200078e0a03 */
[----:B---3--:R-:W-:-:S04]  /*137b0*/  LEA R7, R5, R2, 0x18 ;  /* 0x0000000205077211 */ /* 0x008fc800078ec0ff */
[----:B------:R-:W-:-:S04]  /*137c0*/  SHF.L.U32 R0, R0, 0x1f, RZ ;  /* 0x0000001f00007819 */ /* 0x000fc800000006ff */
[----:B------:R-:W2:Y:S02]  /*137d0*/  SYNCS.PHASECHK.TRANS64.TRYWAIT P0, [R7+URZ+0x36820], R0 ;  /* 0x03682000070075a7 */ /* 0x000ea4000800017f */
[----:B--2---:R-:W-:Y:S05]  /*137e0*/  @!P0 BRA `(.L_x_1952) ;  /* 0x0000000800708947 */ /* 0x004fea0003800000 */
.L_x_1979:
        /* <DEDUP_REMOVED lines=9> */
[----:B------:R-:W2:Y:S02]  /*13880*/  LDL.LU R2, [R1+0x8] ;  /* 0x0000080001027983 */ /* 0x000ea40000300800 */
[----:B--2---:R-:W-:-:S04]  /*13890*/  LOP3.LUT R0, R2, 0x2, RZ, 0xfc, !PT ;  /* 0x0000000202007812 */ /* 0x004fc800078efcff */
[----:B------:R-:W-:-:S13]  /*138a0*/  ISETP.NE.AND P2, PT, R0, 0x3, PT ;  /* 0x000000030000780c */ /* 0x000fda0003f45270 */
[----:B------:R-:W-:Y:S05]  /*138b0*/  @!P2 BRA `(.L_x_1955) ;  /* 0x000000000004a947 */ /* 0x000fea0003800000 */
[----:B------:R-:W-:Y:S01]  /*138c0*/  BPT.TRAP 0x1 ;  /* 0x000000040000795c */ /* 0x000fe20000300000 */
.L_x_1955:
        /* <DEDUP_REMOVED lines=12> */
.L_x_1980:
[----:B------:R-:W3:Y:S02]  /*13990*/  SYNCS.PHASECHK.TRANS64.TRYWAIT P0, [R3+URZ], R0 ;  /* 0x00000000030075a7 */ /* 0x000ee4000800017f */
[----:B---3--:R-:W-:Y:S05]  /*139a0*/  @!P0 BRA `(.L_x_1957) ;  /* 0x0000000800288947 */ /* 0x008fea0003800000 */
.L_x_1981:
[----:B------:R-:W-:Y:S05]  /*139b0*/  @!P2 BRA `(.L_x_1958) ;  /* 0x000000000004a947 */ /* 0x000fea0003800000 */
[----:B------:R-:W-:Y:S01]  /*139c0*/  BPT.TRAP 0x1 ;  /* 0x000000040000795c */ /* 0x000fe20000300000 */
.L_x_1958:
[----:B---3--:R-:W-:-:S05]  /*139d0*/  IADD3 R3, R7, 0x36860, RZ ;  /* 0x0003686007037810 */ /* 0x008fca0007ffe0ff */
[----:B--2---:R-:W-:-:S04]  /*139e0*/  IMAD R5, R16, 0x8, R3 ;  /* 0x0000000810057824 */ /* 0x004fc800078e0203 */
[----:B------:R-:W2:Y:S02]  /*139f0*/  SYNCS.PHASECHK.TRANS64.TRYWAIT P0, [R5+URZ], R4 ;  /* 0x00000004050075a7 */ /* 0x000ea4000800017f */
[----:B--2---:R-:W-:Y:S05]  /*13a00*/  @!P0 BRA `(.L_x_1959) ;  /* 0x0000000800248947 */ /* 0x004fea0003800000 */
.L_x_1982:
[----:B------:R-:W-:-:S07]  /*13a10*/  IMAD R3, R2, 0x8, R3 ;  /* 0x0000000802037824 */ /* 0x000fce00078e0203 */
.L_x_1960:
[----:B---3--:R3:W4:Y:S02]  /*13a20*/  SYNCS.PHASECHK.TRANS64.TRYWAIT P0, [R3+URZ], R0 ;  /* 0x00000000030075a7 */ /* 0x008724000800017f */
[----:B----4-:R-:W-:Y:S05]  /*13a30*/  @!P0 NANOSLEEP.SYNCS 0x989680 ;  /* 0x009896800000895d */ /* 0x010fea0003900000 */
[----:B------:R-:W4:Y:S02]  /*13a40*/  @!P0 SYNCS.PHASECHK.TRANS64 P0, [R3+URZ], R0 ;  /* 0x00000000030085a7 */ /* 0x000f24000800007f */
[----:B----4-:R-:W-:Y:S05]  /*13a50*/  @!P0 BRA `(.L_x_1960) ;  /* 0xfffffffc00f08947 */ /* 0x010fea000383ffff */
.L_x_1954:
[----:B------:R-:W-:Y:S05]  /*13a60*/  BSYNC B0 ;  /* 0x0000000000007941 */ /* 0x000fea0003800000 */
.L_x_1953:
[----:B------:R-:W-:Y:S05]  /*13a70*/  EXIT ;  /* 0x000000000000794d */ /* 0x000fea0003800000 */
.L_x_1860:
[----:B------:R-:W-:-:S13]  /*13a80*/  R2UR UR4, R16 ;  /* 0x00000000100472ca */ /* 0x000fda00000e0000 */
[----:B-1----:R-:W-:-:S04]  /*13a90*/  IMAD.U32 R3, RZ, RZ, UR4 ;  /* 0x00000004ff037e24 */ /* 0x002fc8000f8e00ff */
[----:B------:R1:W2:Y:S03]  /*13aa0*/  SYNCS.PHASECHK.TRANS64.TRYWAIT P1, [R3+URZ+0x36800], R0 ;  /* 0x03680000030075a7 */ /* 0x0002a6000802017f */
[----:B--2---:R-:W-:Y:S05]  /*13ab0*/  @!P1 NANOSLEEP.SYNCS 0x989680 ;  /* 0x009896800000995d */ /* 0x004fea0003900000 */
[----:B------:R-:W2:Y:S02]  /*13ac0*/  @!P1 SYNCS.PHASECHK.TRANS64 P1, [R3+URZ+0x36800], R0 ;  /* 0x03680000030095a7 */ /* 0x000ea4000802007f */
[----:B--2---:R-:W-:Y:S05]  /*13ad0*/  @!P1 BRA `(.L_x_1860) ;  /* 0xfffffffc00e89947 */ /* 0x004fea000383ffff */
[----:B------:R-:W-:Y:S05]  /*13ae0*/  BRA `(.L_x_1961) ;  /* 0xfffffedc002c7947 */ /* 0x000fea000383ffff */
.L_x_1864:
[----:B--2---:R2:W3:Y:S02]  /*13af0*/  SYNCS.PHASECHK.TRANS64.TRYWAIT P2, [R2+URZ+0x36830], R3 ;  /* 0x03683003020075a7 */ /* 0x0044e4000804017f */
[----:B---3--:R-:W-:Y:S05]  /*13b00*/  @!P2 NANOSLEEP.SYNCS 0x989680 ;  /* 0x009896800000a95d */ /* 0x008fea0003900000 */
[----:B------:R-:W3:Y:S02]  /*13b10*/  @!P2 SYNCS.PHASECHK.TRANS64 P2, [R2+URZ+0x36830], R3 ;  /* 0x036830030200a5a7 */ /* 0x000ee4000804007f */
[----:B---3--:R-:W-:Y:S05]  /*13b20*/  @!P2 BRA `(.L_x_1864) ;  /* 0xfffffffc00f0a947 */ /* 0x008fea000383ffff */
[----:B------:R-:W-:Y:S05]  /*13b30*/  BRA `(.L_x_1863) ;  /* 0xfffffedc005c7947 */ /* 0x000fea000383ffff */
.L_x_1869:
[----:B--2---:R-:W-:-:S04]  /*13b40*/  IMAD.U32 R5, RZ, RZ, UR47 ;  /* 0x0000002fff057e24 */ /* 0x004fc8000f8e00ff */
[----:B------:R2:W3:Y:S03]  /*13b50*/  SYNCS.PHASECHK.TRANS64.TRYWAIT P2, [R5+URZ+0x36830], R0 ;  /* 0x03683000050075a7 */ /* 0x0004e6000804017f */
[----:B---3--:R-:W-:Y:S05]  /*13b60*/  @!P2 NANOSLEEP.SYNCS 0x989680 ;  /* 0x009896800000a95d */ /* 0x008fea0003900000 */
[----:B------:R-:W3:Y:S02]  /*13b70*/  @!P2 SYNCS.PHASECHK.TRANS64 P2, [R5+URZ+0x36830], R0 ;  /* 0x036830000500a5a7 */ /* 0x000ee4000804007f */
[----:B---3--:R-:W-:Y:S05]  /*13b80*/  @!P2 BRA `(.L_x_1869) ;  /* 0xfffffffc00eca947 */ /* 0x008fea000383ffff */
[----:B------:R-:W-:Y:S05]  /*13b90*/  BRA `(.L_x_1868) ;  /* 0xffffff2000ac7947 */ /* 0x000fea000383ffff */
.L_x_1873:
[----:B--2---:R-:W-:-:S04]  /*13ba0*/  IMAD.U32 R3, RZ, RZ, UR6 ;  /* 0x00000006ff037e24 */ /* 0x004fc8000f8e00ff */
[----:B------:R2:W3:Y:S03]  /*13bb0*/  SYNCS.PHASECHK.TRANS64.TRYWAIT P2, [R3+URZ+0x36850], R0 ;  /* 0x03685000030075a7 */ /* 0x0004e6000804017f */
[----:B---3--:R-:W-:Y:S05]  /*13bc0*/  @!P2 NANOSLEEP.SYNCS 0x989680 ;  /* 0x009896800000a95d */ /* 0x008fea0003900000 */
[----:B------:R-:W3:Y:S02]  /*13bd0*/  @!P2 SYNCS.PHASECHK.TRANS64 P2, [R3+URZ+0x36850], R0 ;  /* 0x036850000300a5a7 */ /* 0x000ee4000804007f */
[----:B---3--:R-:W-:Y:S05]  /*13be0*/  @!P2 BRA `(.L_x_1873) ;  /* 0xfffffffc00eca947 */ /* 0x008fea000383ffff */
[----:B------:R-:W-:Y:S05]  /*13bf0*/  BRA `(.L_x_1872) ;  /* 0xffffff4800647947 */ /* 0x000fea000383ffff */
.L_x_1879:
[----:B--2---:R-:W-:-:S04]  /*13c00*/  MOV R5, UR6 ;  /* 0x0000000600057c02 */ /* 0x004fc80008000f00 */
[----:B------:R2:W3:Y:S03]  /*13c10*/  SYNCS.PHASECHK.TRANS64.TRYWAIT P2, [R5+URZ+0x36830], R0 ;  /* 0x03683000050075a7 */ /* 0x0004e6000804017f */
[----:B---3--:R-:W-:Y:S05]  /*13c20*/  @!P2 NANOSLEEP.SYNCS 0x989680 ;  /* 0x009896800000a95d */ /* 0x008fea0003900000 */
[----:B------:R-:W3:Y:S02]  /*13c30*/  @!P2 SYNCS.PHASECHK.TRANS64 P2, [R5+URZ+0x36830], R0 ;  /* 0x036830000500a5a7 */ /* 0x000ee4000804007f */
[----:B---3--:R-:W-:Y:S05]  /*13c40*/  @!P2 BRA `(.L_x_1879) ;  /* 0xfffffffc00eca947 */ /* 0x008fea000383ffff */
[----:B------:R-:W-:Y:S05]  /*13c50*/  BRA `(.L_x_1878) ;  /* 0xffffff6400dc7947 */ /* 0x000fea000383ffff */
.L_x_1883:
[----:B--2---:R-:W-:-:S04]  /*13c60*/  IMAD.U32 R3, RZ, RZ, UR7 ;  /* 0x00000007ff037e24 */ /* 0x004fc8000f8e00ff */
[----:B------:R2:W3:Y:S03]  /*13c70*/  SYNCS.PHASECHK.TRANS64.TRYWAIT P2, [R3+URZ+0x36850], R0 ;  /* 0x03685000030075a7 */ /* 0x0004e6000804017f */
[----:B---3--:R-:W-:Y:S05]  /*13c80*/  @!P2 NANOSLEEP.SYNCS 0x989680 ;  /* 0x009896800000a95d */ /* 0x008fea0003900000 */
[----:B------:R-:W3:Y:S02]  /*13c90*/  @!P2 SYNCS.PHASECHK.TRANS64 P2, [R3+URZ+0x36850], R0 ;  /* 0x036850000300a5a7 */ /* 0x000ee4000804007f */
[----:B---3--:R-:W-:Y:S05]  /*13ca0*/  @!P2 BRA `(.L_x_1883) ;  /* 0xfffffffc00eca947 */ /* 0x008fea000383ffff */
[----:B------:R-:W-:Y:S05]  /*13cb0*/  BRA `(.L_x_1882) ;  /* 0xffffff8c00907947 */ /* 0x000fea000383ffff */
.L_x_1888:
[----:B--2---:R-:W-:-:S04]  /*13cc0*/  IMAD.U32 R3, RZ, RZ, UR5 ;  /* 0x00000005ff037e24 */ /* 0x004fc8000f8e00ff */
[----:B------:R2:W3:Y:S03]  /*13cd0*/  SYNCS.PHASECHK.TRANS64.TRYWAIT P0, [R3+URZ+0x36850], R2 ;  /* 0x03685002030075a7 */ /* 0x0004e6000800017f */
[----:B---3--:R-:W-:Y:S05]  /*13ce0*/  @!P0 NANOSLEEP.SYNCS 0x989680 ;  /* 0x009896800000895d */ /* 0x008fea0003900000 */
[----:B------:R-:W3:Y:S02]  /*13cf0*/  @!P0 SYNCS.PHASECHK.TRANS64 P0, [R3+URZ+0x36850], R2 ;  /* 0x03685002030085a7 */ /* 0x000ee4000800007f */
[----:B---3--:R-:W-:Y:S05]  /*13d00*/  @!P0 BRA `(.L_x_1888) ;  /* 0xfffffffc00ec8947 */ /* 0x008fea000383ffff */
[----:B------:R-:W-:Y:S05]  /*13d10*/  BRA `(.L_x_1887) ;  /* 0xffffffa800507947 */ /* 0x000fea000383ffff */
.L_x_1912:
[----:B------:R-:W1:Y:S01]  /*13d20*/  S2R R7, SR_TID.X ;  /* 0x0000000000077919 */ /* 0x000e620000002100 */
[----:B------:R-:W-:Y:S01]  /*13d30*/  IMAD.MOV.U32 R12, RZ, RZ, RZ ;  /* 0x000000ffff0c7224 */ /* 0x000fe200078e00ff */
[----:B------:R-:W-:Y:S01]  /*13d40*/  MOV R15, 0xffffffff ;  /* 0xffffffff000f7802 */ /* 0x000fe20000000f00 */
[----:B------:R-:W-:Y:S01]  /*13d50*/  IMAD.MOV.U32 R11, RZ, RZ, 0x1f ;  /* 0x0000001fff0b7424 */ /* 0x000fe200078e00ff */
[----:B-1----:R-:W-:-:S04]  /*13d60*/  SHF.R.U32.HI R7, RZ, 0x5, R7 ;  /* 0x00000005ff077819 */ /* 0x002fc80000011607 */
[----:B------:R-:W-:-:S05]  /*13d70*/  LOP3.LUT R7, R7, 0x3, RZ, 0xc0, !PT ;  /* 0x0000000307077812 */ /* 0x000fca00078ec0ff */
[----:B------:R-:W-:-:S07]  /*13d80*/  IMAD.MOV.U32 R13, RZ, RZ, R7 ;  /* 0x000000ffff0d7224 */ /* 0x000fce00078e0007 */
[----:B------:R-:W-:Y:S05]  /*13d90*/  WARPSYNC.COLLECTIVE R15, `(.L_x_1962) ;  /* 0x000000000f087348 */ /* 0x000fea0003c00000 */
[----:B------:R1:W2:Y:S02]  /*13da0*/  SHFL.IDX P6, R14, R13, R12, R11 ;  /* 0x0000000c0d0e7389 */ /* 0x0002a400000c000b */
[----:B-12---:R-:W-:Y:S01]  /*13db0*/  ENDCOLLECTIVE ;  /* 0x000000000000791b */ /* 0x006fe20003800000 */
.L_x_1962:
[----:B------:R-:W-:Y:S05]  /*13dc0*/  BRA `(.L_x_1963) ;  /* 0xffffffd400c47947 */ /* 0x000fea000383ffff */
.L_x_1913:
[----:B------:R-:W-:Y:S01]  /*13dd0*/  BSSY B0, `(.L_x_1964) ;  /* 0x0000006000007945 */ /* 0x000fe20003800000 */
[----:B------:R-:W-:-:S07]  /*13de0*/  IMAD.MOV.U32 R15, RZ, RZ, -0x1 ;  /* 0xffffffffff0f7424 */ /* 0x000fce00078e00ff */
[----:B------:R-:W-:Y:S05]  /*13df0*/  WARPSYNC.COLLECTIVE R15, `(.L_x_1965) ;  /* 0x000000000f0c7348 */ /* 0x000fea0003c00000 */
[----:B------:R-:W-:Y:S02]  /*13e00*/  ELECT P6, UR62, PT ;  /* 0x00000000003e782f */ /* 0x000fe400038c0000 */
[----:B------:R-:W-:Y:S01]  /*13e10*/  MOV R14, UR62 ;  /* 0x0000003e000e7c02 */ /* 0x000fe20008000f00 */
[----:B------:R-:W-:Y:S10]  /*13e20*/  ENDCOLLECTIVE ;  /* 0x000000000000791b */ /* 0x000ff40003800000 */
.L_x_1965:
[----:B------:R-:W-:Y:S05]  /*13e30*/  BSYNC B0 ;  /* 0x0000000000007941 */ /* 0x000fea0003800000 */
.L_x_1964:
[----:B------:R-:W-:Y:S05]  /*13e40*/  BRA `(.L_x_1966) ;  /* 0xffffffd400b47947 */ /* 0x000fea000383ffff */
.L_x_1916:
[----:B-1----:R1:W2:Y:S02]  /*13e50*/  SYNCS.PHASECHK.TRANS64.TRYWAIT P2, [R8+URZ+0x36840], R7 ;  /* 0x03684007080075a7 */ /* 0x0022a4000804017f */
[----:B--2---:R-:W-:Y:S05]  /*13e60*/  @!P2 NANOSLEEP.SYNCS 0x989680 ;  /* 0x009896800000a95d */ /* 0x004fea0003900000 */
[----:B------:R-:W2:Y:S02]  /*13e70*/  @!P2 SYNCS.PHASECHK.TRANS64 P2, [R8+URZ+0x36840], R7 ;  /* 0x036840070800a5a7 */ /* 0x000ea4000804007f */
[----:B--2---:R-:W-:Y:S05]  /*13e80*/  @!P2 BRA `(.L_x_1916) ;  /* 0xfffffffc00f0a947 */ /* 0x004fea000383ffff */
[----:B------:R-:W-:Y:S05]  /*13e90*/  BRA `(.L_x_1967) ;  /* 0xffffffd800047947 */ /* 0x000fea000383ffff */
.L_x_1918:
[----:B-1----:R1:W2:Y:S02]  /*13ea0*/  SYNCS.PHASECHK.TRANS64.TRYWAIT P2, [R18+URZ+0x36820], R7 ;  /* 0x03682007120075a7 */ /* 0x0022a4000804017f */
[----:B--2---:R-:W-:Y:S05]  /*13eb0*/  @!P2 NANOSLEEP.SYNCS 0x989680 ;  /* 0x009896800000a95d */ /* 0x004fea0003900000 */
[----:B------:R-:W2:Y:S02]  /*13ec0*/  @!P2 SYNCS.PHASECHK.TRANS64 P2, [R18+URZ+0x36820], R7 ;  /* 0x036820071200a5a7 */ /* 0x000ea4000804007f */
[----:B--2---:R-:W-:Y:S05]  /*13ed0*/  @!P2 BRA `(.L_x_1918) ;  /* 0xfffffffc00f0a947 */ /* 0x004fea000383ffff */
[----:B------:R-:W-:Y:S05]  /*13ee0*/  BRA `(.L_x_1968) ;  /* 0xffffffdc00387947 */ /* 0x000fea000383ffff */
.L_x_1924:
[----:B-1----:R1:W2:Y:S02]  /*13ef0*/  SYNCS.PHASECHK.TRANS64.TRYWAIT P2, [R3+URZ+0x36840], R2 ;  /* 0x03684002030075a7 */ /* 0x0022a4000804017f */
[----:B--2---:R-:W-:Y:S05]  /*13f00*/  @!P2 NANOSLEEP.SYNCS 0x989680 ;  /* 0x009896800000a95d */ /* 0x004fea0003900000 */
[----:B------:R-:W2:Y:S02]  /*13f10*/  @!P2 SYNCS.PHASECHK.TRANS64 P2, [R3+URZ+0x36840], R2 ;  /* 0x036840020300a5a7 */ /* 0x000ea4000804007f */
[----:B--2---:R-:W-:Y:S05]  /*13f20*/  @!P2 BRA `(.L_x_1924) ;  /* 0xfffffffc00f0a947 */ /* 0x004fea000383ffff */
[----:B------:R-:W-:Y:S05]  /*13f30*/  BRA `(.L_x_1969) ;  /* 0xffffffdc00c07947 */ /* 0x000fea000383ffff */
.L_x_1926:
[----:B-1----:R1:W2:Y:S02]  /*13f40*/  SYNCS.PHASECHK.TRANS64.TRYWAIT P2, [R3+URZ+0x60], R2 ;  /* 0x00006002030075a7 */ /* 0x0022a4000804017f */
[----:B--2---:R-:W-:Y:S05]  /*13f50*/  @!P2 NANOSLEEP.SYNCS 0x989680 ;  /* 0x009896800000a95d */ /* 0x004fea0003900000 */
[----:B------:R-:W2:Y:S02]  /*13f60*/  @!P2 SYNCS.PHASECHK.TRANS64 P2, [R3+URZ+0x60], R2 ;  /* 0x000060020300a5a7 */ /* 0x000ea4000804007f */
[----:B--2---:R-:W-:Y:S05]  /*13f70*/  @!P2 BRA `(.L_x_1926) ;  /* 0xfffffffc00f0a947 */ /* 0x004fea000383ffff */
[----:B------:R-:W-:Y:S05]  /*13f80*/  BRA `(.L_x_1970) ;  /* 0xffffffe000507947 */ /* 0x000fea000383ffff */
.L_x_1932:
[----:B--2---:R2:W3:Y:S02]  /*13f90*/  SYNCS.PHASECHK.TRANS64.TRYWAIT P2, [R2+URZ+0x36840], R3 ;  /* 0x03684003020075a7 */ /* 0x0044e4000804017f */
[----:B---3--:R-:W-:Y:S05]  /*13fa0*/  @!P2 NANOSLEEP.SYNCS 0x989680 ;  /* 0x009896800000a95d */ /* 0x008fea0003900000 */
[----:B------:R-:W3:Y:S02]  /*13fb0*/  @!P2 SYNCS.PHASECHK.TRANS64 P2, [R2+URZ+0x36840], R3 ;  /* 0x036840030200a5a7 */ /* 0x000ee4000804007f */
[----:B---3--:R-:W-:Y:S05]  /*13fc0*/  @!P2 BRA `(.L_x_1932) ;  /* 0xfffffffc00f0a947 */ /* 0x008fea000383ffff */
[----:B------:R-:W-:Y:S05]  /*13fd0*/  BRA `(.L_x_1971) ;  /* 0xffffffe400747947 */ /* 0x000fea000383ffff */
.L_x_1934:
[----:B-1----:R1:W2:Y:S02]  /*13fe0*/  SYNCS.PHASECHK.TRANS64.TRYWAIT P2, [R2+URZ+0x60], R17 ;  /* 0x00006011020075a7 */ /* 0x0022a4000804017f */
[----:B--2---:R-:W-:Y:S05]  /*13ff0*/  @!P2 NANOSLEEP.SYNCS 0x989680 ;  /* 0x009896800000a95d */ /* 0x004fea0003900000 */
[----:B------:R-:W2:Y:S02]  /*14000*/  @!P2 SYNCS.PHASECHK.TRANS64 P2, [R2+URZ+0x60], R17 ;  /* 0x000060110200a5a7 */ /* 0x000ea4000804007f */
[----:B--2---:R-:W-:Y:S05]  /*14010*/  @!P2 BRA `(.L_x_1934) ;  /* 0xfffffffc00f0a947 */ /* 0x004fea000383ffff */
[----:B------:R-:W-:Y:S05]  /*14020*/  BRA `(.L_x_1972) ;  /* 0xffffffe800047947 */ /* 0x000fea000383ffff */
.L_x_1939:
[----:B--2---:R2:W3:Y:S02]  /*14030*/  SYNCS.PHASECHK.TRANS64.TRYWAIT P2, [R2+URZ+0x36840], R3 ;  /* 0x03684003020075a7 */ /* 0x0044e4000804017f */
[----:B---3--:R-:W-:Y:S05]  /*14040*/  @!P2 NANOSLEEP.SYNCS 0x989680 ;  /* 0x009896800000a95d */ /* 0x008fea0003900000 */
[----:B------:R-:W3:Y:S02]  /*14050*/  @!P2 SYNCS.PHASECHK.TRANS64 P2, [R2+URZ+0x36840], R3 ;  /* 0x036840030200a5a7 */ /* 0x000ee4000804007f */
[----:B---3--:R-:W-:Y:S05]  /*14060*/  @!P2 BRA `(.L_x_1939) ;  /* 0xfffffffc00f0a947 */ /* 0x008fea000383ffff */
[----:B------:R-:W-:Y:S05]  /*14070*/  BRA `(.L_x_1973) ;  /* 0xffffffec00047947 */ /* 0x000fea000383ffff */
.L_x_1941:
[----:B-1----:R1:W2:Y:S02]  /*14080*/  SYNCS.PHASECHK.TRANS64.TRYWAIT P2, [R2+URZ+0x60], R11 ;  /* 0x0000600b020075a7 */ /* 0x0022a4000804017f */
[----:B--2---:R-:W-:Y:S05]  /*14090*/  @!P2 NANOSLEEP.SYNCS 0x989680 ;  /* 0x009896800000a95d */ /* 0x004fea0003900000 */
[----:B------:R-:W2:Y:S02]  /*140a0*/  @!P2 SYNCS.PHASECHK.TRANS64 P2, [R2+URZ+0x60], R11 ;  /* 0x0000600b0200a5a7 */ /* 0x000ea4000804007f */
[----:B--2---:R-:W-:Y:S05]  /*140b0*/  @!P2 BRA `(.L_x_1941) ;  /* 0xfffffffc00f0a947 */ /* 0x004fea000383ffff */
[----:B------:R-:W-:Y:S05]  /*140c0*/  BRA `(.L_x_1974) ;  /* 0xffffffec009c7947 */ /* 0x000fea000383ffff */
.L_x_1948:
[----:B-1----:R1:W2:Y:S02]  /*140d0*/  SYNCS.PHASECHK.TRANS64.TRYWAIT P0, [R3+URZ+0x36860], R0 ;  /* 0x03686000030075a7 */ /* 0x0022a4000800017f */
[----:B--2---:R-:W-:Y:S05]  /*140e0*/  @!P0 NANOSLEEP.SYNCS 0x989680 ;  /* 0x009896800000895d */ /* 0x004fea0003900000 */
[----:B------:R-:W2:Y:S02]  /*140f0*/  @!P0 SYNCS.PHASECHK.TRANS64 P0, [R3+URZ+0x36860], R0 ;  /* 0x03686000030085a7 */ /* 0x000ea4000800007f */
[----:B--2---:R-:W-:Y:S05]  /*14100*/  @!P0 BRA `(.L_x_1948) ;  /* 0xfffffffc00f08947 */ /* 0x004fea000383ffff */
[----:B------:R-:W-:Y:S05]  /*14110*/  BRA `(.L_x_1975) ;  /* 0xfffffff000947947 */ /* 0x000fea000383ffff */
.L_x_1950:
[----:B------:R-:W-:Y:S01]  /*14120*/  BSSY B0, `(.L_x_1976) ;  /* 0x0000007000007945 */ /* 0x000fe20003800000 */
[----:B------:R-:W-:Y:S02]  /*14130*/  IMAD.MOV.U32 R12, RZ, RZ, RZ ;  /* 0x000000ffff0c7224 */ /* 0x000fe400078e00ff */
[----:B------:R-:W-:Y:S02]  /*14140*/  IMAD.MOV.U32 R11, RZ, RZ, 0x1f ;  /* 0x0000001fff0b7424 */ /* 0x000fe400078e00ff */
[----:B------:R-:W-:-:S07]  /*14150*/  IMAD.MOV.U32 R15, RZ, RZ, -0x1 ;  /* 0xffffffffff0f7424 */ /* 0x000fce00078e00ff */
[----:B-----5:R-:W-:Y:S05]  /*14160*/  WARPSYNC.COLLECTIVE R15, `(.L_x_1977) ;  /* 0x000000000f087348 */ /* 0x020fea0003c00000 */
[----:B-----5:R1:W2:Y:S02]  /*14170*/  SHFL.IDX P6, R14, R13, R12, R11 ;  /* 0x0000000c0d0e7389 */ /* 0x0202a400000c000b */
[----:B-12---:R-:W-:Y:S01]  /*14180*/  ENDCOLLECTIVE ;  /* 0x000000000000791b */ /* 0x006fe20003800000 */
.L_x_1977:
[----:B------:R-:W-:Y:S05]  /*14190*/  BSYNC B0 ;  /* 0x0000000000007941 */ /* 0x000fea0003800000 */
.L_x_1976:
[----:B------:R-:W-:Y:S05]  /*141a0*/  BRA `(.L_x_1978) ;  /* 0xfffffff400287947 */ /* 0x000fea000383ffff */
.L_x_1952:
[----:B--2---:R2:W3:Y:S02]  /*141b0*/  SYNCS.PHASECHK.TRANS64.TRYWAIT P0, [R7+URZ+0x36820], R0 ;  /* 0x03682000070075a7 */ /* 0x0044e4000800017f */
[----:B---3--:R-:W-:Y:S05]  /*141c0*/  @!P0 NANOSLEEP.SYNCS 0x989680 ;  /* 0x009896800000895d */ /* 0x008fea0003900000 */
[----:B------:R-:W3:Y:S02]  /*141d0*/  @!P0 SYNCS.PHASECHK.TRANS64 P0, [R7+URZ+0x36820], R0 ;  /* 0x03682000070085a7 */ /* 0x000ee4000800007f */
[----:B---3--:R-:W-:Y:S05]  /*141e0*/  @!P0 BRA `(.L_x_1952) ;  /* 0xfffffffc00f08947 */ /* 0x008fea000383ffff */
[----:B------:R-:W-:Y:S05]  /*141f0*/  BRA `(.L_x_1979) ;  /* 0xfffffff4007c7947 */ /* 0x000fea000383ffff */
.L_x_1956:
[----:B--2---:R2:W3:Y:S02]  /*14200*/  SYNCS.PHASECHK.TRANS64.TRYWAIT P0, [R5+URZ], R4 ;  /* 0x00000004050075a7 */ /* 0x0044e4000800017f */
[----:B---3--:R-:W-:Y:S05]  /*14210*/  @!P0 NANOSLEEP.SYNCS 0x989680 ;  /* 0x009896800000895d */ /* 0x008fea0003900000 */
[----:B------:R-:W3:Y:S02]  /*14220*/  @!P0 SYNCS.PHASECHK.TRANS64 P0, [R5+URZ], R4 ;  /* 0x00000004050085a7 */ /* 0x000ee4000800007f */
[----:B---3--:R-:W-:Y:S05]  /*14230*/  @!P0 BRA `(.L_x_1956) ;  /* 0xfffffffc00f08947 */ /* 0x008fea000383ffff */
[----:B------:R-:W-:Y:S05]  /*14240*/  BRA `(.L_x_1980) ;  /* 0xfffffff400d07947 */ /* 0x000fea000383ffff */
.L_x_1957:
[----:B---3--:R3:W4:Y:S02]  /*14250*/  SYNCS.PHASECHK.TRANS64.TRYWAIT P0, [R3+URZ], R0 ;  /* 0x00000000030075a7 */ /* 0x008724000800017f */
[----:B----4-:R-:W-:Y:S05]  /*14260*/  @!P0 NANOSLEEP.SYNCS 0x989680 ;  /* 0x009896800000895d */ /* 0x010fea0003900000 */
[----:B------:R-:W4:Y:S02]  /*14270*/  @!P0 SYNCS.PHASECHK.TRANS64 P0, [R3+URZ], R0 ;  /* 0x00000000030085a7 */ /* 0x000f24000800007f */
[----:B----4-:R-:W-:Y:S05]  /*14280*/  @!P0 BRA `(.L_x_1957) ;  /* 0xfffffffc00f08947 */ /* 0x010fea000383ffff */
[----:B------:R-:W-:Y:S05]  /*14290*/  BRA `(.L_x_1981) ;  /* 0xfffffff400c47947 */ /* 0x000fea000383ffff */
.L_x_1959:
[----:B--2---:R2:W3:Y:S02]  /*142a0*/  SYNCS.PHASECHK.TRANS64.TRYWAIT P0, [R5+URZ], R4 ;  /* 0x00000004050075a7 */ /* 0x0044e4000800017f */
[----:B---3--:R-:W-:Y:S05]  /*142b0*/  @!P0 NANOSLEEP.SYNCS 0x989680 ;  /* 0x009896800000895d */ /* 0x008fea0003900000 */
[----:B------:R-:W3:Y:S02]  /*142c0*/  @!P0 SYNCS.PHASECHK.TRANS64 P0, [R5+URZ], R4 ;  /* 0x00000004050085a7 */ /* 0x000ee4000800007f */
[----:B---3--:R-:W-:Y:S05]  /*142d0*/  @!P0 BRA `(.L_x_1959) ;  /* 0xfffffffc00f08947 */ /* 0x008fea000383ffff */
[----:B------:R-:W-:Y:S05]  /*142e0*/  BRA `(.L_x_1982) ;  /* 0xfffffff400c87947 */ /* 0x000fea000383ffff */
.L_x_1983:
        /* <DEDUP_REMOVED lines=9> */
.L_x_2662:


//--------------------- .text._ZN7cutlass13device_kernelIN5flash11enable_sm90INS1_16FlashAttnFwdSm90INS1_25CollectiveMainloopFwdSm90ILi2EN4cute5tupleIJNS5_1CILi1EEES8_S8_EEENS6_IJNS7_ILi128EEENS7_ILi112EEENS7_ILi192EEEEEELi192ENS_10bfloat16_tEfNS_4arch4Sm90ELb1ELb0ELb0ELb1ELb0ELb0ELb0ELb1ELb1ELb0ELb0ELb0EEENS1_21CollectiveEpilogueFwdINS6_IJSA_SC_SB_EEES9_SE_SG_Li256ELb1ELb0ELb0ELb0EEENS1_36VarlenDynamicPersistentTileSchedulerILi128ELi112ELi256ELi32ELb0ELb0ELb1ELb1ELb1ELb1EEEEEEEEEvNT_6ParamsE --------------------------
	.section	.text._ZN7cutlass13device_kernelIN5flash11enable_sm90INS1_16FlashAttnFwdSm90INS1_25CollectiveMainloopFwdSm90ILi2EN4cute5tupleIJNS5_1CILi1EEES8_S8_EEENS6_IJNS7_ILi128EEENS7_ILi112EEENS7_ILi192EEEEEELi192ENS_10bfloat16_tEfNS_4arch4Sm90ELb1ELb0ELb0ELb1ELb0ELb0ELb0ELb1ELb1ELb0ELb0ELb0EEENS1_21CollectiveEpilogueFwdINS6_IJSA_SC_SB_EEES9_SE_SG_Li256ELb1ELb0ELb0ELb0EEENS1_36VarlenDynamicPersistentTileSchedulerILi128ELi112ELi256ELi32ELb0ELb0ELb1ELb1ELb1ELb1EEEEEEEEEvNT_6ParamsE,"ax",@progbits
	.align	128
.text._ZN7cutlass13device_kernelIN5flash11enable_sm90INS1_16FlashAttnFwdSm90INS1_25CollectiveMainloopFwdSm90ILi2EN4cute5tupleIJNS5_1CILi1EEES8_S8_EEENS6_IJNS7_ILi128EEENS7_ILi112EEENS7_ILi192EEEEEELi192ENS_10bfloat16_tEfNS_4arch4Sm90ELb1ELb0ELb0ELb1ELb0ELb0ELb0ELb1ELb1ELb0ELb0ELb0EEENS1_21CollectiveEpilogueFwdINS6_IJSA_SC_SB_EEES9_SE_SG_Li256ELb1ELb0ELb0ELb0EEENS1_36VarlenDynamicPersistentTileSchedulerILi128ELi112ELi256ELi32ELb0ELb0ELb1ELb1ELb1ELb1EEEEEEEEEvNT_6ParamsE:
        .type           _ZN7cutlass13device_kernelIN5flash11enable_sm90INS1_16FlashAttnFwdSm90INS1_25CollectiveMainloopFwdSm90ILi2EN4cute5tupleIJNS5_1CILi1EEES8_S8_EEENS6_IJNS7_ILi128EEENS7_ILi112EEENS7_ILi192EEEEEELi192ENS_10bfloat16_tEfNS_4arch4Sm90ELb1ELb0ELb0ELb1ELb0ELb0ELb0ELb1ELb1ELb0ELb0ELb0EEENS1_21CollectiveEpilogueFwdINS6_IJSA_SC_SB_EEES9_SE_SG_Li256ELb1ELb0ELb0ELb0EEENS1_36VarlenDynamicPersistentTileSchedulerILi128ELi112ELi256ELi32ELb0ELb0ELb1ELb1ELb1ELb1EEEEEEEEEvNT_6ParamsE,@function
        .size           _ZN7cutlass13device_kernelIN5flash11enable_sm90INS1_16FlashAttnFwdSm90INS1_25CollectiveMainloopFwdSm90ILi2EN4cute5tupleIJNS5_1CILi1EEES8_S8_EEENS6_IJNS7_ILi128EEENS7_ILi112EEENS7_ILi192EEEEEELi192ENS_10bfloat16_tEfNS_4arch4Sm90ELb1ELb0ELb0ELb1ELb0ELb0ELb0ELb1ELb1ELb0ELb0ELb0EEENS1_21CollectiveEpilogueFwdINS6_IJSA_SC_SB_EEES9_SE_SG_Li256ELb1ELb0ELb0ELb0EEENS1_36VarlenDynamicPersistentTileSchedulerILi128ELi112ELi256ELi32ELb0ELb0ELb1ELb1ELb1ELb1EEEEEEEEEvNT_6ParamsE,(.L_x_2663 - _ZN7cutlass13device_kernelIN5flash11enable_sm90INS1_16FlashAttnFwdSm90INS1_25CollectiveMainloopFwdSm90ILi2EN4cute5tupleIJNS5_1CILi1EEES8_S8_EEENS6_IJNS7_ILi128EEENS7_ILi112EEENS7_ILi192EEEEEELi192ENS_10bfloat16_tEfNS_4arch4Sm90ELb1ELb0ELb0ELb1ELb0ELb0ELb0ELb1ELb1ELb0ELb0ELb0EEENS1_21CollectiveEpilogueFwdINS6_IJSA_SC_SB_EEES9_SE_SG_Li256ELb1ELb0ELb0ELb0EEENS1_36VarlenDynamicPersistentTileSchedulerILi128ELi112ELi256ELi32ELb0ELb0ELb1ELb1ELb1ELb1EEEEEEEEEvNT_6ParamsE)
        .other          _ZN7cutlass13device_kernelIN5flash11enable_sm90INS1_16FlashAttnFwdSm90INS1_25CollectiveMainloopFwdSm90ILi2EN4cute5tupleIJNS5_1CILi1EEES8_S8_EEENS6_IJNS7_ILi128EEENS7_ILi112EEENS7_ILi192EEEEEELi192ENS_10bfloat16_tEfNS_4arch4Sm90ELb1ELb0ELb0ELb1ELb0ELb0ELb0ELb1ELb1ELb0ELb0ELb0EEENS1_21CollectiveEpilogueFwdINS6_IJSA_SC_SB_EEES9_SE_SG_Li256ELb1ELb0ELb0ELb0EEENS1_36VarlenDynamicPersistentTileSchedulerILi128ELi112ELi256ELi32ELb0ELb0ELb1ELb1ELb1ELb1EEEEEEEEEvNT_6ParamsE,@"STO_CUDA_ENTRY STV_DEFAULT"
_ZN7cutlass13device_kernelIN5flash11enable_sm90INS1_16FlashAttnFwdSm90INS1_25CollectiveMainloopFwdSm90ILi2EN4cute5tupleIJNS5_1CILi1EEES8_S8_EEENS6_IJNS7_ILi128EEENS7_ILi112EEENS7_ILi192EEEEEELi192ENS_10bfloat16_tEfNS_4arch4Sm90ELb1ELb0ELb0ELb1ELb0ELb0ELb0ELb1ELb1ELb0ELb0ELb0EEENS1_21CollectiveEpilogueFwdINS6_IJSA_SC_SB_EEES9_SE_SG_Li256ELb1ELb0ELb0ELb0EEENS1_36VarlenDynamicPersistentTileSchedulerILi128ELi112ELi256ELi32ELb0ELb0ELb1ELb1ELb1ELb1EEEEEEEEEvNT_6ParamsE:
        /* <DEDUP_REMOVED lines=21> */
.L_x_1985:
[----:B------:R-:W-:Y:S05]  /*0150*/  BSYNC B0 ;  /* 0x0000000000007941 */ /* 0x000fea0003800000 */
.L_x_1984:
        /* <DEDUP_REMOVED lines=41> */
.L_x_1986:
        /* <DEDUP_REMOVED lines=22> */
.L_x_1987:
        /* <DEDUP_REMOVED lines=18> */
.L_x_1988:
        /* <DEDUP_REMOVED lines=22> */
.L_x_1989:
        /* <DEDUP_REMOVED lines=22> */
.L_x_1990:
[----:B0-----:R-:W-:Y:S01]  /*0930*/  UMOV UR4, 0x1 ;  /* 0x0000000100047882 */ /* 0x001fe20000000000 */
[----:B------:R-:W-:Y:S01]  /*0940*/  PLOP3.LUT P0, PT, PT, PT, UP0, 0x80, 0x0 ;  /* 0x000000000000781c */ /* 0x000fe20003f0f008 */
[----:B------:R-:W-:Y:S01]  /*0950*/  USEL UR4, UR4, 0x2, !UP0 ;  /* 0x0000000204047887 */ /* 0x000fe2000c000000 */
[----:B------:R-:W-:-:S05]  /*0960*/  NOP ;  /* 0x0000000000007918 */ /* 0x000fca0000000000 */
[----:B------:R-:W-:-:S05]  /*0970*/  IMAD.U32 R2, RZ, RZ, UR4 ;  /* 0x00000004ff027e24 */ /* 0x000fca000f8e00ff */
[----:B------:R0:W-:Y:S01]  /*0980*/  STL [R1+0x28], R2 ;  /* 0x0000280201007387 */ /* 0x0001e20000100800 */
[----:B-12-4-:R-:W-:Y:S06]  /*0990*/  BAR.SYNC.DEFER_BLOCKING 0x0 ;  /* 0x0000000000007b1d */ /* 0x016fec0000010000 */
[----:B------:R-:W-:Y:S05]  /*09a0*/  @!P0 BRA `(.L_x_1991) ;  /* 0x0000010c00688947 */ /* 0x000fea0003800000 */
.L_x_1992:
        /* <DEDUP_REMOVED lines=17> */
[----:B------:R-:W-:Y:S01]  /*0ac0*/  UMOV UR36, URZ ;  /* 0x0000003f00247c82 */ /* 0x000fe20008000000 */
[----:B------:R-:W0:Y:S10]  /*0ad0*/  S2R R0, SR_TID.X ;  /* 0x0000000000007919 */ /* 0x000e340000002100 */
[----:B------:R-:W-:Y:S01]  /*0ae0*/  IMAD.U32 R17, RZ, RZ, UR5 ;  /* 0x00000005ff117e24 */ /* 0x000fe2000f8e00ff */
[----:B------:R-:W-:Y:S01]  /*0af0*/  R2UR UR5, R82 ;  /* 0x00000000520572ca */ /* 0x000fe200000e0000 */
[----:B0-----:R-:W-:-:S05]  /*0b00*/  VIADD R215, R0, 0xffffff80 ;  /* 0xffffff8000d77836 */ /* 0x001fca0000000000 */
[----:B------:R-:W-:-:S04]  /*0b10*/  SHF.R.S32.HI R0, RZ, 0x1f, R215 ;  /* 0x0000001fff007819 */ /* 0x000fc800000114d7 */
[CC--:B------:R-:W-:Y:S02]  /*0b20*/  LEA.HI R3, R0.reuse, R215.reuse, RZ, 0x7 ;  /* 0x000000d700037211 */ /* 0x0c0fe400078f38ff */
[----:B------:R-:W-:Y:S02]  /*0b30*/  LEA.HI R4, R0, R215, RZ, 0x5 ;  /* 0x000000d700047211 */ /* 0x000fe400078f28ff */
[----:B------:R-:W-:Y:S02]  /*0b40*/  SHF.R.S32.HI R212, RZ, 0x7, R3 ;  /* 0x00000007ffd47819 */ /* 0x000fe40000011403 */
[----:B--2---:R-:W-:Y:S02]  /*0b50*/  R2UR UR4, R2 ;  /* 0x00000000020472ca */ /* 0x004fe400000e0000 */
[C---:B------:R-:W-:Y:S02]  /*0b60*/  LOP3.LUT R2, R3.reuse, 0xffffff80, RZ, 0xc0, !PT ;  /* 0xffffff8003027812 */ /* 0x040fe400078ec0ff */
[----:B------:R-:W-:-:S03]  /*0b70*/  LEA.HI R3, R3, R212, RZ, 0x1 ;  /* 0x000000d403037211 */ /* 0x000fc600078f08ff */
[----:B------:R-:W-:Y:S01]  /*0b80*/  IMAD.IADD R211, R215, 0x1, -R2 ;  /* 0x00000001d7d37824 */ /* 0x000fe200078e0a02 */
[----:B------:R-:W-:-:S04]  /*0b90*/  LOP3.LUT R3, R3, 0x3fffffe, RZ, 0xc0, !PT ;  /* 0x03fffffe03037812 */ /* 0x000fc800078ec0ff */
[----:B------:R-:W-:Y:S01]  /*0ba0*/  SHF.R.S32.HI R8, RZ, 0x1f, R211 ;  /* 0x0000001fff087819 */ /* 0x000fe200000114d3 */
[----:B------:R-:W-:Y:S01]  /*0bb0*/  ULOP3.LUT UR4, UR4, 0x1, URZ, 0xfc, !UPT ;  /* 0x0000000104047892 */ /* 0x000fe2000f8efc3f */
[----:B------:R-:W-:Y:S02]  /*0bc0*/  IMAD.IADD R3, R212, 0x1, -R3 ;  /* 0x00000001d4037824 */ /* 0x000fe400078e0a03 */
[CC--:B------:R-:W-:Y:S02]  /*0bd0*/  LEA.HI R9, R8.reuse, R211.reuse, RZ, 0x2 ;  /* 0x000000d308097211 */ /* 0x0c0fe400078f10ff */
[----:B------:R-:W-:Y:S01]  /*0be0*/  LEA.HI R8, R8, R211, RZ, 0x5 ;  /* 0x000000d308087211 */ /* 0x000fe200078f28ff */
[----:B------:R-:W-:Y:S01]  /*0bf0*/  IMAD.U32 R214, RZ, RZ, UR4 ;  /* 0x00000004ffd67e24 */ /* 0x000fe2000f8e00ff */
[--C-:B------:R-:W-:Y:S01]  /*0c00*/  SHF.R.S32.HI R5, RZ, 0x2, R9.reuse ;  /* 0x00000002ff057819 */ /* 0x100fe20000011409 */
[----:B------:R-:W-:Y:S01]  /*0c10*/  UMOV UR4, URZ ;  /* 0x0000003f00047c82 */ /* 0x000fe20008000000 */
[----:B------:R-:W-:Y:S01]  /*0c20*/  SHF.R.S32.HI R2, RZ, 0x1f, R9 ;  /* 0x0000001fff027819 */ /* 0x000fe20000011409 */
[----:B------:R-:W-:Y:S01]  /*0c30*/  IMAD.U32 R210, RZ, RZ, UR4 ;  /* 0x00000004ffd27e24 */ /* 0x000fe2000f8e00ff */
[----:B------:R-:W-:-:S02]  /*0c40*/  SHF.R.S32.HI R8, RZ, 0x5, R8 ;  /* 0x00000005ff087819 */ /* 0x000fc40000011408 */
[----:B------:R-:W-:Y:S02]  /*0c50*/  LEA.HI R2, R2, R5, RZ, 0x3 ;  /* 0x0000000502027211 */ /* 0x000fe400078f18ff */
[----:B------:R-:W-:Y:S02]  /*0c60*/  LOP3.LUT R204, R9, 0x7ffffffc, RZ, 0xc0, !PT ;  /* 0x7ffffffc09cc7812 */ /* 0x000fe400078ec0ff */
[----:B------:R-:W-:Y:S02]  /*0c70*/  LOP3.LUT R6, R2, 0xfffffff8, RZ, 0xc0, !PT ;  /* 0xfffffff802067812 */ /* 0x000fe400078ec0ff */
[CC--:B------:R-:W-:Y:S01]  /*0c80*/  LEA.HI R2, R0.reuse, R215.reuse, RZ, 0x4 ;  /* 0x000000d700027211 */ /* 0x0c0fe200078f20ff */
[----:B------:R-:W-:Y:S01]  /*0c90*/  IMAD.IADD R204, R211, 0x1, -R204 ;  /* 0x00000001d3cc7824 */ /* 0x000fe200078e0acc */
[----:B------:R-:W-:Y:S01]  /*0ca0*/  LEA.HI R0, R0, R215, RZ, 0x3 ;  /* 0x000000d700007211 */ /* 0x000fe200078f18ff */
[----:B------:R-:W-:Y:S01]  /*0cb0*/  IMAD.IADD R11, R5, 0x1, -R6 ;  /* 0x00000001050b7824 */ /* 0x000fe200078e0a06 */
[----:B------:R-:W-:Y:S01]  /*0cc0*/  SHF.R.S32.HI R5, RZ, 0x4, R2 ;  /* 0x00000004ff057819 */ /* 0x000fe20000011402 */
[----:B------:R-:W-:Y:S01]  /*0cd0*/  IMAD.SHL.U32 R6, R4, 0x20, RZ ;  /* 0x0000002004067824 */ /* 0x000fe200078e00ff */
[----:B------:R-:W-:Y:S01]  /*0ce0*/  LOP3.LUT R4, R2, 0x3fffff0, RZ, 0xc0, !PT ;  /* 0x03fffff002047812 */ /* 0x000fe200078ec0ff */
[----:B------:R-:W-:Y:S01]  /*0cf0*/  IMAD R8, R8, 0x10, R11 ;  /* 0x0000001008087824 */ /* 0x000fe200078e020b */
[----:B------:R-:W-:-:S02]  /*0d00*/  LEA.HI R2, R2, R5, RZ, 0x1 ;  /* 0x0000000502027211 */ /* 0x000fc400078f08ff */
[----:B------:R-:W-:Y:S01]  /*0d10*/  LOP3.LUT R7, R6, 0xfffffc00, RZ, 0xc0, !PT ;  /* 0xfffffc0006077812 */ /* 0x000fe200078ec0ff */
[----:B------:R-:W-:Y:S01]  /*0d20*/  IMAD.IADD R4, R215, 0x1, -R4 ;  /* 0x00000001d7047824 */ /* 0x000fe200078e0a04 */
[----:B------:R-:W-:Y:S01]  /*0d30*/  LOP3.LUT R2, R2, 0x1ffffffe, RZ, 0xc0, !PT ;  /* 0x1ffffffe02027812 */ /* 0x000fe200078ec0ff */
[----:B------:R-:W-:Y:S01]  /*0d40*/  IMAD R205, R3, 0x40, R8 ;  /* 0x0000004003cd7824 */ /* 0x000fe200078e0208 */
[----:B------:R-:W-:Y:S01]  /*0d50*/  SHF.R.S32.HI R22, RZ, 0x3, R0 ;  /* 0x00000003ff167819 */ /* 0x000fe20000011400 */
[----:B------:R-:W-:Y:S02]  /*0d60*/  IMAD R7, R4, 0x40, R7 ;  /* 0x0000004004077824 */ /* 0x000fe400078e0207 */
[----:B------:R-:W-:-:S04]  /*0d70*/  IMAD.IADD R2, R5, 0x1, -R2 ;  /* 0x0000000105027824 */ /* 0x000fc800078e0a02 */
[----:B------:R-:W-:Y:S01]  /*0d80*/  IMAD R213, R2, 0x8, R7 ;  /* 0x0000000802d57824 */ /* 0x000fe200078e0207 */
[----:B------:R-:W-:-:S05]  /*0d90*/  LOP3.LUT R2, R0, 0x1ffffff8, RZ, 0xc0, !PT ;  /* 0x1ffffff800027812 */ /* 0x000fca00078ec0ff */
[----:B------:R-:W-:-:S04]  /*0da0*/  IMAD.IADD R2, R215, 0x1, -R2 ;  /* 0x00000001d7027824 */ /* 0x000fc800078e0a02 */
[----:B------:R-:W-:-:S07]  /*0db0*/  IMAD.SHL.U32 R16, R2, 0x8, RZ ;  /* 0x0000000802107824 */ /* 0x000fce00078e00ff */
.L_x_2046:
[----:B0-----:R-:W0:Y:S01]  /*0dc0*/  LDC.64 R2, c[0x0][0xc60] ;  /* 0x00031800ff027b82 */ /* 0x001e220000000a00 */
[----:B------:R-:W-:Y:S01]  /*0dd0*/  ULDC.64 UR10, c[0x0][0x208] ;  /* 0x00008200000a7ab9 */ /* 0x000fe20000000a00 */
[----:B------:R-:W-:Y:S01]  /*0de0*/  ULDC.64 UR6, c[0x0][0xa28] ;  /* 0x00028a0000067ab9 */ /* 0x000fe20000000a00 */
[----:B------:R-:W-:Y:S01]  /*0df0*/  ULDC.64 UR8, c[0x0][0xa18] ;  /* 0x0002860000087ab9 */ /* 0x000fe20000000a00 */
[----:B0-----:R-:W-:-:S06]  /*0e00*/  IMAD.WIDE R2, R83, 0x4, R2 ;  /* 0x0000000453027825 */ /* 0x001fcc00078e0202 */
[----:B--2---:R-:W2:Y:S01]  /*0e10*/  LDG.E R2, desc[UR10][R2.64] ;  /* 0x0000000a02027981 */ /* 0x004ea2000c1e1900 */
[----:B------:R-:W-:Y:S02]  /*0e20*/  UISETP.NE.U32.AND UP0, UPT, UR6, URZ, UPT ;  /* 0x0000003f0600728c */ /* 0x000fe4000bf05070 */
[----:B------:R-:W-:Y:S02]  /*0e30*/  UISETP.NE.U32.AND UP1, UPT, UR8, URZ, UPT ;  /* 0x0000003f0800728c */ /* 0x000fe4000bf25070 */
[----:B------:R-:W-:Y:S02]  /*0e40*/  UISETP.NE.AND.EX UP0, UPT, UR7, URZ, UPT, UP0 ;  /* 0x0000003f0700728c */ /* 0x000fe4000bf05300 */
[----:B------:R-:W-:-:S04]  /*0e50*/  UISETP.NE.AND.EX UP1, UPT, UR9, URZ, UPT, UP1 ;  /* 0x0000003f0900728c */ /* 0x000fc8000bf25310 */
[----:B------:R-:W-:Y:S02]  /*0e60*/  PLOP3.LUT P0, PT, PT, PT, UP0, 0x80, 0x0 ;  /* 0x000000000000781c */ /* 0x000fe40003f0f008 */
[----:B------:R-:W-:Y:S02]  /*0e70*/  PLOP3.LUT P2, PT, PT, PT, UP1, 0x80, 0x0 ;  /* 0x000000000000781c */ /* 0x000fe40003f4f018 */
[----:B--2---:R-:W-:-:S13]  /*0e80*/  R2UR UR4, R2 ;  /* 0x00000000020472ca */ /* 0x004fda00000e0000 */
[----:B------:R-:W-:Y:S02]  /*0e90*/  USHF.R.S32.HI UR12, URZ, 0x1f, UR4 ;  /* 0x0000001f3f0c7899 */ /* 0x000fe40008011404 */
[----:B------:R-:W-:Y:S01]  /*0ea0*/  MOV R206, UR4 ;  /* 0x0000000400ce7c02 */ /* 0x000fe20008000f00 */
[----:B------:R-:W-:-:S04]  /*0eb0*/  @UP0 ULEA UR6, UP2, UR4, UR6, 0x2 ;  /* 0x0000000604060291 */ /* 0x000fc8000f84103f */
[----:B------:R-:W-:Y:S02]  /*0ec0*/  @UP0 ULEA.HI.X UR7, UR4, UR7, UR12, 0x2, UP2 ;  /* 0x0000000704070291 */ /* 0x000fe400090f140c */
[----:B------:R-:W-:Y:S01]  /*0ed0*/  IMAD.U32 R208, RZ, RZ, UR12 ;  /* 0x0000000cffd07e24 */ /* 0x000fe2000f8e00ff */
[----:B------:R-:W-:Y:S01]  /*0ee0*/  @UP1 ULEA UR8, UP0, UR4, UR8, 0x2 ;  /* 0x0000000804081291 */ /* 0x000fe2000f80103f */
[----:B------:R-:W-:-:S03]  /*0ef0*/  IMAD.U32 R2, RZ, RZ, UR6 ;  /* 0x00000006ff027e24 */ /* 0x000fc6000f8e00ff */
[----:B------:R-:W-:Y:S01]  /*0f00*/  @UP1 ULEA.HI.X UR9, UR4, UR9, UR12, 0x2, UP0 ;  /* 0x0000000904091291 */ /* 0x000fe200080f140c */
[----:B------:R-:W-:Y:S01]  /*0f10*/  IMAD.U32 R3, RZ, RZ, UR7 ;  /* 0x00000007ff037e24 */ /* 0x000fe2000f8e00ff */
[----:B------:R-:W-:Y:S01]  /*0f20*/  ULDC.64 UR6, c[0x0][0x3f8] ;  /* 0x0000fe0000067ab9 */ /* 0x000fe20000000a00 */
[----:B---3-5:R-:W-:-:S03]  /*0f30*/  IMAD.U32 R4, RZ, RZ, UR8 ;  /* 0x00000008ff047e24 */ /* 0x028fc6000f8e00ff */
[----:B------:R-:W-:Y:S01]  /*0f40*/  IMAD.U32 R5, RZ, RZ, UR9 ;  /* 0x00000009ff057e24 */ /* 0x000fe2000f8e00ff */
[----:B------:R-:W2:Y:S01]  /*0f50*/  @P0 LDG.E R2, desc[UR10][R2.64] ;  /* 0x0000000a02020981 */ /* 0x000ea2000c1e1900 */
[----:B------:R-:W-:Y:S01]  /*0f60*/  UISETP.NE.U32.AND UP0, UPT, UR6, URZ, UPT ;  /* 0x0000003f0600728c */ /* 0x000fe2000bf05070 */
[----:B------:R-:W-:Y:S02]  /*0f70*/  ULDC UR8, c[0x0][0x2e0] ;  /* 0x0000b80000087ab9 */ /* 0x000fe40000000800 */
[----:B------:R-:W3:Y:S01]  /*0f80*/  @P2 LDG.E R4, desc[UR10][R4.64] ;  /* 0x0000000a04042981 */ /* 0x000ee2000c1e1900 */
[----:B------:R-:W-:Y:S01]  /*0f90*/  ULDC UR9, c[0x0][0x288] ;  /* 0x0000a20000097ab9 */ /* 0x000fe20000000800 */
[----:B------:R-:W-:Y:S01]  /*0fa0*/  UISETP.NE.AND.EX UP0, UPT, UR7, URZ, UPT, UP0 ;  /* 0x0000003f0700728c */ /* 0x000fe2000bf05300 */
[----:B------:R-:W-:Y:S01]  /*0fb0*/  IMAD.U32 R207, RZ, RZ, UR5 ;  /* 0x00000005ffcf7e24 */ /* 0x000fe2000f8e00ff */
[----:B------:R-:W-:Y:S01]  /*0fc0*/  ULDC UR6, c[0x0][0x404] ;  /* 0x0001010000067ab9 */ /* 0x000fe20000000800 */
[----:B------:R-:W-:Y:S01]  /*0fd0*/  ULDC.64 UR10, c[0x0][0xa20] ;  /* 0x00028800000a7ab9 */ /* 0x000fe20000000a00 */
[----:B------:R-:W-:Y:S01]  /*0fe0*/  USEL UR6, UR6, 0x1, UP0 ;  /* 0x0000000106067887 */ /* 0x000fe20008000000 */
[----:B------:R-:W-:Y:S01]  /*0ff0*/  ISETP.NE.U32.AND P1, PT, RZ, UR10, PT ;  /* 0x0000000aff007c0c */ /* 0x000fe2000bf25070 */
[----:B------:R-:W-:-:S02]  /*1000*/  UMOV UR4, URZ ;  /* 0x0000003f00047c82 */ /* 0x000fc40008000000 */
[----:B------:R-:W-:Y:S01]  /*1010*/  UIMAD UR8, UR6, UR8, URZ ;  /* 0x00000008060872a4 */ /* 0x000fe2000f8e023f */
[----:B------:R-:W-:Y:S02]  /*1020*/  ISETP.NE.AND.EX P1, PT, RZ, UR11, PT, P1 ;  /* 0x0000000bff007c0c */ /* 0x000fe4000bf25310 */
[----:B--2---:R-:W-:Y:S02]  /*1030*/  @P0 R2UR UR4, R2 ;  /* 0x00000000020402ca */ /* 0x004fe400000e0000 */
[----:B---3--:R-:W-:-:S13]  /*1040*/  @P2 R2UR UR9, R4 ;  /* 0x00000000040922ca */ /* 0x008fda00000e0000 */
[----:B------:R-:W-:Y:S01]  /*1050*/  IMAD.U32 R18, RZ, RZ, UR9 ;  /* 0x00000009ff127e24 */ /* 0x000fe2000f8e00ff */
[----:B-1--4-:R-:W-:Y:S06]  /*1060*/  @P2 BRA `(.L_x_1993) ;  /* 0x0000000000402947 */ /* 0x012fec0003800000 */
[----:B------:R-:W-:Y:S02]  /*1070*/  ULDC.64 UR6, c[0x0][0xa00] ;  /* 0x0002800000067ab9 */ /* 0x000fe40000000a00 */
[----:B------:R-:W-:-:S04]  /*1080*/  ISETP.NE.U32.AND P0, PT, RZ, UR6, PT ;  /* 0x00000006ff007c0c */ /* 0x000fc8000bf05070 */
[----:B------:R-:W-:-:S13]  /*1090*/  ISETP.NE.AND.EX P0, PT, RZ, UR7, PT, P0 ;  /* 0x00000007ff007c0c */ /* 0x000fda000bf05300 */
[----:B------:R-:W-:Y:S05]  /*10a0*/  @!P0 BRA `(.L_x_1993) ;  /* 0x0000000000308947 */ /* 0x000fea0003800000 */
[----:B------:R-:W-:Y:S01]  /*10b0*/  R2UR UR5, R206 ;  /* 0x00000000ce0572ca */ /* 0x000fe200000e0000 */
[----:B------:R-:W-:Y:S01]  /*10c0*/  ULDC.64 UR6, c[0x0][0xa00] ;  /* 0x0002800000067ab9 */ /* 0x000fe20000000a00 */
[----:B------:R-:W-:-:S11]  /*10d0*/  ULDC.64 UR12, c[0x0][0x208] ;  /* 0x00008200000c7ab9 */ /* 0x000fd60000000a00 */
[----:B------:R-:W-:-:S06]  /*10e0*/  UIMAD.WIDE UR6, UR5, 0x4, UR6 ;  /* 0x00000004050678a5 */ /* 0x000fcc000f8e0206 */
[----:B------:R-:W-:Y:S02]  /*10f0*/  IMAD.U32 R2, RZ, RZ, UR6 ;  /* 0x00000006ff027e24 */ /* 0x000fe4000f8e00ff */
[----:B------:R-:W-:-:S05]  /*1100*/  IMAD.U32 R3, RZ, RZ, UR7 ;  /* 0x00000007ff037e24 */ /* 0x000fca000f8e00ff */
[----:B------:R-:W2:Y:S04]  /*1110*/  LDG.E R4, desc[UR12][R2.64] ;  /* 0x0000000c02047981 */ /* 0x000ea8000c1e1900 */
[----:B------:R-:W3:Y:S01]  /*1120*/  LDG.E R0, desc[UR12][R2.64+0x4] ;  /* 0x0000040c02007981 */ /* 0x000ee2000c1e1900 */
[----:B--2---:R-:W-:Y:S02]  /*1130*/  R2UR UR5, R4 ;  /* 0x00000000040572ca */ /* 0x004fe400000e0000 */
[----:B---3--:R-:W-:-:S13]  /*1140*/  R2UR UR6, R0 ;  /* 0x00000000000672ca */ /* 0x008fda00000e0000 */
[----:B------:R-:W-:-:S06]  /*1150*/  UIADD3 UR5, -UR5, UR6, URZ ;  /* 0x0000000605057290 */ /* 0x000fcc000fffe13f */
[----:B------:R-:W-:-:S07]  /*1160*/  IMAD.U32 R18, RZ, RZ, UR5 ;  /* 0x00000005ff127e24 */ /* 0x000fce000f8e00ff */
.L_x_1993:
[----:B------:R-:W-:-:S13]  /*1170*/  R2UR UR5, R17 ;  /* 0x00000000110572ca */ /* 0x000fda00000e0000 */
[----:B------:R-:W-:Y:S01]  /*1180*/  IMAD.U32 R209, RZ, RZ, UR5 ;  /* 0x00000005ffd17e24 */ /* 0x000fe2000f8e00ff */
[----:B------:R-:W-:Y:S06]  /*1190*/  @!P1 BRA `(.L_x_1994) ;  /* 0x0000000000289947 */ /* 0x000fec0003800000 */
[----:B------:R-:W-:Y:S01]  /*11a0*/  R2UR UR6, R206 ;  /* 0x00000000ce0672ca */ /* 0x000fe200000e0000 */
[----:B------:R-:W-:Y:S01]  /*11b0*/  ULDC.64 UR8, c[0x0][0x208] ;  /* 0x0000820000087ab9 */ /* 0x000fe20000000a00 */
[----:B------:R-:W-:-:S11]  /*11c0*/  R2UR UR7, R208 ;  /* 0x00000000d00772ca */ /* 0x000fd600000e0000 */
[----:B------:R-:W-:-:S04]  /*11d0*/  ULEA UR5, UP0, UR6, UR10, 0x2 ;  /* 0x0000000a06057291 */ /* 0x000fc8000f80103f */
[----:B------:R-:W-:Y:S02]  /*11e0*/  ULEA.HI.X UR6, UR6, UR11, UR7, 0x2, UP0 ;  /* 0x0000000b06067291 */ /* 0x000fe400080f1407 */
[----:B------:R-:W-:-:S04]  /*11f0*/  IMAD.U32 R2, RZ, RZ, UR5 ;  /* 0x00000005ff027e24 */ /* 0x000fc8000f8e00ff */
[----:B------:R-:W-:-:S05]  /*1200*/  IMAD.U32 R3, RZ, RZ, UR6 ;  /* 0x00000006ff037e24 */ /* 0x000fca000f8e00ff */
[----:B------:R-:W2:Y:S02]  /*1210*/  LDG.E R2, desc[UR8][R2.64] ;  /* 0x0000000802027981 */ /* 0x000ea4000c1e1900 */
[----:B--2---:R-:W-:Y:S01]  /*1220*/  R2UR UR8, R2 ;  /* 0x00000000020872ca */ /* 0x004fe200000e0000 */
[----:B------:R-:W-:-:S14]  /*1230*/  BRA `(.L_x_1995) ;  /* 0x00000000003c7947 */ /* 0x000fdc0003800000 */
.L_x_1994:
        /* <DEDUP_REMOVED lines=14> */
[----:B------:R-:W-:-:S12]  /*1320*/  UIADD3 UR8, -UR8, UR5, URZ ;  /* 0x0000000508087290 */ /* 0x000fd8000fffe13f */
.L_x_1995:
[----:B------:R-:W-:Y:S01]  /*1330*/  R2UR UR5, R17 ;  /* 0x00000000110572ca */ /* 0x000fe200000e0000 */
[----:B------:R-:W-:Y:S01]  /*1340*/  UIADD3 UR7, -UR4, UR8, URZ ;  /* 0x0000000804077290 */ /* 0x000fe2000fffe13f */
[----:B------:R-:W-:Y:S02]  /*1350*/  R2UR UR8, R18 ;  /* 0x00000000120872ca */ /* 0x000fe400000e0000 */
[----:B------:R-:W-:Y:S01]  /*1360*/  CS2R R2, SRZ ;  /* 0x0000000000027805 */ /* 0x000fe2000001ff00 */
[----:B------:R-:W-:Y:S01]  /*1370*/  UMOV UR4, URZ ;  /* 0x0000003f00047c82 */ /* 0x000fe20008000000 */
[----:B------:R-:W-:Y:S02]  /*1380*/  PLOP3.LUT P0, PT, PT, PT, PT, 0x80, 0x0 ;  /* 0x000000000000781c */ /* 0x000fe40003f0f070 */
[----:B------:R-:W-:Y:S01]  /*1390*/  CS2R R118, SRZ ;  /* 0x0000000000767805 */ /* 0x000fe2000001ff00 */
[----:B------:R-:W-:Y:S01]  /*13a0*/  IMAD.U32 R19, RZ, RZ, UR7 ;  /* 0x00000007ff137e24 */ /* 0x000fe2000f8e00ff */
[----:B------:R-:W-:-:S02]  /*13b0*/  CS2R R116, SRZ ;  /* 0x0000000000747805 */ /* 0x000fc4000001ff00 */
[----:B------:R-:W-:Y:S02]  /*13c0*/  CS2R R114, SRZ ;  /* 0x0000000000727805 */ /* 0x000fe4000001ff00 */
[----:B------:R-:W-:Y:S02]  /*13d0*/  CS2R R112, SRZ ;  /* 0x0000000000707805 */ /* 0x000fe4000001ff00 */
[----:B------:R-:W-:Y:S02]  /*13e0*/  CS2R R110, SRZ ;  /* 0x00000000006e7805 */ /* 0x000fe4000001ff00 */
[----:B------:R-:W-:Y:S01]  /*13f0*/  CS2R R108, SRZ ;  /* 0x00000000006c7805 */ /* 0x000fe2000001ff00 */
[----:B------:R-:W-:Y:S01]  /*1400*/  ULEA UR6, UR5, 0xef, 0x7 ;  /* 0x000000ef05067891 */ /* 0x000fe2000f8e383f */
[----:B------:R-:W-:Y:S01]  /*1410*/  CS2R R106, SRZ ;  /* 0x00000000006a7805 */ /* 0x000fe2000001ff00 */
[----:B------:R-:W-:Y:S01]  /*1420*/  UIADD3 UR5, UR7, 0x6f, URZ ;  /* 0x0000006f07057890 */ /* 0x000fe2000fffe03f */
[----:B------:R-:W-:Y:S01]  /*1430*/  CS2R R104, SRZ ;  /* 0x0000000000687805 */ /* 0x000fe2000001ff00 */
[----:B------:R-:W-:Y:S01]  /*1440*/  UIADD3 UR7, UR7, UR6, -UR8 ;  /* 0x0000000607077290 */ /* 0x000fe2000fffe808 */
[----:B------:R-:W-:Y:S01]  /*1450*/  CS2R R102, SRZ ;  /* 0x0000000000667805 */ /* 0x000fe2000001ff00 */
[----:B------:R-:W-:Y:S01]  /*1460*/  UIMAD.WIDE UR4, UR5, -0x6db6db6d, UR4 ;  /* 0x92492493050478a5 */ /* 0x000fe2000f8e0204 */
[----:B------:R-:W-:Y:S01]  /*1470*/  CS2R R100, SRZ ;  /* 0x0000000000647805 */ /* 0x000fe2000001ff00 */
[----:B------:R-:W-:Y:S01]  /*1480*/  UMOV UR6, URZ ;  /* 0x0000003f00067c82 */ /* 0x000fe20008000000 */
[----:B------:R-:W-:Y:S01]  /*1490*/  CS2R R98, SRZ ;  /* 0x0000000000627805 */ /* 0x000fe2000001ff00 */
[----:B------:R-:W-:Y:S01]  /*14a0*/  UIMAD.WIDE UR6, UR7, -0x6db6db6d, UR6 ;  /* 0x92492493070678a5 */ /* 0x000fe2000f8e0206 */
[----:B------:R-:W-:Y:S01]  /*14b0*/  CS2R R96, SRZ ;  /* 0x0000000000607805 */ /* 0x000fe2000001ff00 */
[----:B------:R-:W-:Y:S01]  /*14c0*/  USHF.R.U32.HI UR4, URZ, 0x1f, UR5 ;  /* 0x0000001f3f047899 */ /* 0x000fe20008011605 */
[----:B------:R-:W-:Y:S01]  /*14d0*/  IMAD.MOV.U32 R86, RZ, RZ, RZ ;  /* 0x000000ffff567224 */ /* 0x000fe200078e00ff */
[----:B------:R-:W-:Y:S01]  /*14e0*/  USHF.R.U32.HI UR6, URZ, 0x1f, UR7 ;  /* 0x0000001f3f067899 */ /* 0x000fe20008011607 */
[----:B------:R-:W-:Y:S01]  /*14f0*/  CS2R R90, SRZ ;  /* 0x00000000005a7805 */ /* 0x000fe2000001ff00 */
[----:B------:R-:W-:Y:S01]  /*1500*/  ULEA.HI.SX32 UR4, UR5, UR4, 0x1a ;  /* 0x0000000405047291 */ /* 0x000fe2000f8fd23f */
[----:B------:R-:W-:Y:S01]  /*1510*/  CS2R R92, SRZ ;  /* 0x00000000005c7805 */ /* 0x000fe2000001ff00 */
[----:B------:R-:W-:Y:S01]  /*1520*/  ULEA.HI.SX32 UR6, UR7, UR6, 0x1a ;  /* 0x0000000607067291 */ /* 0x000fe2000f8fd23f */
[----:B------:R-:W-:Y:S01]  /*1530*/  IMAD.MOV.U32 R43, RZ, RZ, RZ ;  /* 0x000000ffff2b7224 */ /* 0x000fe200078e00ff */
[----:B------:R-:W-:-:S02]  /*1540*/  CS2R R88, SRZ ;  /* 0x0000000000587805 */ /* 0x000fc4000001ff00 */
[----:B------:R-:W-:Y:S01]  /*1550*/  CS2R R128, SRZ ;  /* 0x0000000000807805 */ /* 0x000fe2000001ff00 */
[----:B------:R-:W-:Y:S01]  /*1560*/  UISETP.LT.AND UP0, UPT, UR4, UR6, UPT ;  /* 0x000000060400728c */ /* 0x000fe2000bf01270 */
[----:B------:R-:W-:Y:S02]  /*1570*/  CS2R R38, SRZ ;  /* 0x0000000000267805 */ /* 0x000fe4000001ff00 */
[----:B------:R-:W-:Y:S02]  /*1580*/  CS2R R84, SRZ ;  /* 0x0000000000547805 */ /* 0x000fe4000001ff00 */
[----:B------:R-:W-:Y:S01]  /*1590*/  CS2R R46, SRZ ;  /* 0x00000000002e7805 */ /* 0x000fe2000001ff00 */
[----:B------:R-:W-:Y:S01]  /*15a0*/  USEL UR38, UR4, UR6, UP0 ;  /* 0x0000000604267287 */ /* 0x000fe20008000000 */
[----:B------:R-:W-:Y:S02]  /*15b0*/  CS2R R36, SRZ ;  /* 0x0000000000247805 */ /* 0x000fe4000001ff00 */
[----:B------:R-:W-:-:S02]  /*15c0*/  CS2R R78, SRZ ;  /* 0x00000000004e7805 */ /* 0x000fc4000001ff00 */
[----:B------:R-:W-:Y:S01]  /*15d0*/  CS2R R76, SRZ ;  /* 0x00000000004c7805 */ /* 0x000fe2000001ff00 */
[----:B------:R-:W-:Y:S01]  /*15e0*/  UISETP.GE.AND UP0, UPT, UR38, 0x1, UPT ;  /* 0x000000012600788c */ /* 0x000fe2000bf06270 */
[----:B------:R-:W-:Y:S02]  /*15f0*/  CS2R R74, SRZ ;  /* 0x00000000004a7805 */ /* 0x000fe4000001ff00 */
[----:B------:R-:W-:Y:S02]  /*1600*/  CS2R R72, SRZ ;  /* 0x0000000000487805 */ /* 0x000fe4000001ff00 */
[----:B------:R-:W-:Y:S02]  /*1610*/  CS2R R70, SRZ ;  /* 0x0000000000467805 */ /* 0x000fe4000001ff00 */
[----:B------:R-:W-:Y:S02]  /*1620*/  CS2R R68, SRZ ;  /* 0x0000000000447805 */ /* 0x000fe4000001ff00 */
[----:B------:R-:W-:-:S02]  /*1630*/  CS2R R66, SRZ ;  /* 0x0000000000427805 */ /* 0x000fc4000001ff00 */
[----:B------:R-:W-:Y:S02]  /*1640*/  PLOP3.LUT P1, PT, PT, PT, UP0, 0x80, 0x0 ;  /* 0x000000000000781c */ /* 0x000fe40003f2f008 */
        /* <DEDUP_REMOVED lines=13> */
[----:B------:R-:W-:Y:S02]  /*1720*/  MOV R133, RZ ;  /* 0x000000ff00857202 */ /* 0x000fe40000000f00 */
        /* <DEDUP_REMOVED lines=41> */
.L_x_1997:
        /* <DEDUP_REMOVED lines=11> */
.L_x_2134:
[----:B------:R-:W-:Y:S05]  /*1a70*/  @!P0 BRA `(.L_x_1999) ;  /* 0x0000000000048947 */ /* 0x000fea0003800000 */
[----:B------:R-:W-:Y:S01]  /*1a80*/  BPT.TRAP 0x1 ;  /* 0x000000040000795c */ /* 0x000fe20000300000 */
.L_x_1999:
[----:B------:R-:W-:Y:S02]  /*1a90*/  IMAD.U32 R2, RZ, RZ, UR36 ;  /* 0x00000024ff027e24 */ /* 0x000fe4000f8e00ff */
[----:B0-----:R-:W-:-:S03]  /*1aa0*/  IMAD.U32 R3, RZ, RZ, UR61 ;  /* 0x0000003dff037e24 */ /* 0x001fc6000f8e00ff */
[----:B------:R-:W-:Y:S02]  /*1ab0*/  LEA R2, R2, UR60, 0x3 ;  /* 0x0000003c02027c11 */ /* 0x000fe4000f8e18ff */
[----:B------:R-:W-:-:S04]  /*1ac0*/  SHF.L.U32 R3, R3, 0x1f, RZ ;  /* 0x0000001f03037819 */ /* 0x000fc800000006ff */
[----:B------:R0:W1:Y:S01]  /*1ad0*/  SYNCS.PHASECHK.TRANS64.TRYWAIT P2, [R2+URZ+0x36830], R3 ;  /* 0x03683003020075a7 */ /* 0x000062000804017f */
[----:B------:R-:W-:Y:S05]  /*1ae0*/  @!P0 BRA `(.L_x_2000) ;  /* 0x0000000000048947 */ /* 0x000fea0003800000 */
[----:B------:R-:W-:Y:S01]  /*1af0*/  BPT.TRAP 0x1 ;  /* 0x000000040000795c */ /* 0x000fe20000300000 */
.L_x_2000:
[----:B------:R-:W2:Y:S01]  /*1b00*/  S2R R0, SR_TID.X ;  /* 0x0000000000007919 */ /* 0x000ea20000002100 */
[----:B------:R-:W-:Y:S02]  /*1b10*/  MOV R119, RZ ;  /* 0x000000ff00777202 */ /* 0x000fe40000000f00 */
[----:B--2---:R-:W-:Y:S01]  /*1b20*/  LOP3.LUT P1, RZ, R0, 0x7f, RZ, 0xc0, !PT ;  /* 0x0000007f00ff7812 */ /* 0x004fe2000782c0ff */
[----:B-1----:R-:W-:-:S12]  /*1b30*/  @P2 BRA `(.L_x_2001) ;  /* 0x0000000000082947 */ /* 0x002fd80003800000 */
[----:B------:R-:W1:Y:S02]  /*1b40*/  SYNCS.PHASECHK.TRANS64.TRYWAIT P2, [R2+URZ+0x36830], R3 ;  /* 0x03683003020075a7 */ /* 0x000e64000804017f */
[----:B-1----:R-:W-:Y:S05]  /*1b50*/  @!P2 BRA `(.L_x_2002) ;  /* 0x000001500020a947 */ /* 0x002fea0003800000 */
.L_x_2001:
[----:B------:R-:W-:Y:S05]  /*1b60*/  WARPSYNC.ALL ;  /* 0x0000000000007948 */ /* 0x000fea0003800000 */
[----:B------:R-:W-:Y:S01]  /*1b70*/  UIADD3 UR4, UR60, 0x21400, URZ ;  /* 0x000214003c047890 */ /* 0x000fe2000fffe03f */
[----:B------:R-:W-:Y:S01]  /*1b80*/  WARPGROUP.ARRIVE ;  /* 0x00000000000079c5 */ /* 0x000fe20000000000 */
[----:B------:R-:W-:Y:S01]  /*1b90*/  UMOV UR7, 0x40000040 ;  /* 0x4000004000077882 */ /* 0x000fe20000000000 */
[----:B------:R-:W-:Y:S01]  /*1ba0*/  UMOV UR11, 0x40000040 ;  /* 0x40000040000b7882 */ /* 0x000fe20000000000 */
[----:B------:R-:W-:Y:S01]  /*1bb0*/  USHF.R.U32.HI UR4, URZ, 0x4, UR4 ;  /* 0x000000043f047899 */ /* 0x000fe20008011604 */
[----:B------:R-:W-:Y:S01]  /*1bc0*/  R2UR UR39, R19 ;  /* 0x00000000132772ca */ /* 0x000fe200000e0000 */
[----:B------:R-:W-:Y:S01]  /*1bd0*/  UMOV UR15, 0x40000040 ;  /* 0x40000040000f7882 */ /* 0x000fe20000000000 */
[----:B------:R-:W-:Y:S01]  /*1be0*/  UMOV UR19, 0x40000040 ;  /* 0x4000004000137882 */ /* 0x000fe20000000000 */
[----:B------:R-:W-:Y:S01]  /*1bf0*/  ULOP3.LUT UR4, UR4, 0x3fff, URZ, 0xc0, !UPT ;  /* 0x00003fff04047892 */ /* 0x000fe2000f8ec03f */
[----:B01----:R-:W-:Y:S01]  /*1c00*/  @!P1 VIADD R2, R2, 0x36840 ;  /* 0x0003684002029836 */ /* 0x003fe20000000000 */
[----:B------:R-:W-:Y:S01]  /*1c10*/  UMOV UR23, 0x40000040 ;  /* 0x4000004000177882 */ /* 0x000fe20000000000 */
[----:B------:R-:W-:Y:S01]  /*1c20*/  UMOV UR27, 0x40000040 ;  /* 0x40000040001b7882 */ /* 0x000fe20000000000 */
[----:B------:R-:W-:Y:S01]  /*1c30*/  ULOP3.LUT UR5, UR4, 0x10000, URZ, 0xfc, !UPT ;  /* 0x0001000004057892 */ /* 0x000fe2000f8efc3f */
[--C-:B------:R-:W-:Y:S01]  /*1c40*/  IMAD.MOV.U32 R118, RZ, RZ, R119.reuse ;  /* 0x000000ffff767224 */ /* 0x100fe200078e0077 */
[----:B------:R-:W-:Y:S01]  /*1c50*/  ULOP3.LUT UR4, UR37, 0x10000, URZ, 0xfc, !UPT ;  /* 0x0001000025047892 */ /* 0x000fe2000f8efc3f */
[----:B------:R-:W-:Y:S01]  /*1c60*/  R2UR UR37, R17 ;  /* 0x00000000112572ca */ /* 0x000fe200000e0000 */
[----:B------:R-:W-:Y:S01]  /*1c70*/  UIMAD UR6, UR36, 0xa80, UR5 ;  /* 0x00000a80240678a4 */ /* 0x000fe2000f8e0205 */
[----:B------:R-:W-:Y:S01]  /*1c80*/  @!P1 PRMT R2, RZ, 0x654, R2 ;  /* 0x00000654ff029816 */ /* 0x000fe20000000002 */
[----:B------:R-:W-:Y:S01]  /*1c90*/  IMAD.U32 R8, RZ, RZ, UR5 ;  /* 0x00000005ff087e24 */ /* 0x000fe2000f8e00ff */
[----:B------:R-:W-:Y:S01]  /*1ca0*/  UMOV UR5, 0x40000040 ;  /* 0x4000004000057882 */ /* 0x000fe20000000000 */
[----:B------:R-:W-:Y:S01]  /*1cb0*/  UIADD3 UR10, UR6, 0x80, URZ ;  /* 0x00000080060a7890 */ /* 0x000fe2000fffe03f */
[----:B------:R-:W-:Y:S01]  /*1cc0*/  IMAD.MOV.U32 R117, RZ, RZ, R119 ;  /* 0x000000ffff757224 */ /* 0x000fe200078e0077 */
[----:B------:R-:W-:Y:S01]  /*1cd0*/  UMOV UR8, UR4 ;  /* 0x0000000400087c82 */ /* 0x000fe20008000000 */
[----:B------:R-:W-:Y:S01]  /*1ce0*/  UMOV UR9, UR5 ;  /* 0x0000000500097c82 */ /* 0x000fe20008000000 */
[----:B------:R-:W-:-:S02]  /*1cf0*/  UIADD3 UR14, UR6, 0x200, URZ ;  /* 0x00000200060e7890 */ /* 0x000fc4000fffe03f */
[----:B------:R-:W-:Y:S01]  /*1d00*/  HGMMA.64x16x16.F32.BF16 R72, gdesc[UR4], RZ, !UPT, gsb0 ;  /* 0x00200000044879f0 */ /* 0x000fe2000c0018ff */
[----:B------:R-:W-:Y:S01]  /*1d10*/  UMOV UR12, UR4 ;  /* 0x00000004000c7c82 */ /* 0x000fe20008000000 */
[----:B------:R-:W-:Y:S01]  /*1d20*/  UMOV UR13, UR5 ;  /* 0x00000005000d7c82 */ /* 0x000fe20008000000 */
[----:B------:R-:W-:Y:S01]  /*1d30*/  UIADD3 UR18, UR6, 0x280, URZ ;  /* 0x0000028006127890 */ /* 0x000fe2000fffe03f */
[----:B------:R-:W-:Y:S01]  /*1d40*/  IMAD.U32 R0, RZ, RZ, UR37 ;  /* 0x00000025ff007e24 */ /* 0x000fe2000f8e00ff */
[----:B------:R-:W-:Y:S01]  /*1d50*/  UMOV UR16, UR4 ;  /* 0x0000000400107c82 */ /* 0x000fe20008000000 */
        /* <DEDUP_REMOVED lines=36> */
[----:B------:R-:W-:Y:S01]  /*1fa0*/  IMAD.MOV.U32 R80, RZ, RZ, R119 ;  /* 0x000000ffff507224 */ /* 0x000fe200078e0077 */
[----:B------:R-:W-:-:S02]  /*1fb0*/  WARPGROUP.DEPBAR.LE gsb0, 0x0 ;  /* 0x00008000000079c5 */ /* 0x000fc40000010000 */
        /* <DEDUP_REMOVED lines=83> */
[----:B------:R-:W-:Y:S02]  /*24f0*/  R2UR UR11, R18 ;  /* 0x00000000120b72ca */ /* 0x000fe400000e0000 */
        /* <DEDUP_REMOVED lines=347> */
[----:B------:R-:W-:Y:S02]  /*3ab0*/  UIMAD UR7, UR38, -0x70, UR39 ;  /* 0xffffff90260778a4 */ /* 0x000fe4000f8e0227 */
[----:B------:R-:W-:Y:S02]  /*3ac0*/  UIADD3 UR38, UR38, -0x2, URZ ;  /* 0xfffffffe26267890 */ /* 0x000fe4000fffe03f */
[----:B------:R-:W-:Y:S02]  /*3ad0*/  UIADD3 UR10, -UR11, 0x71, UR7 ;  /* 0x000000710b0a7890 */ /* 0x000fe4000fffe107 */
[----:B------:R-:W-:-:S04]  /*3ae0*/  UIADD3 UR7, UR7, 0x70, URZ ;  /* 0x0000007007077890 */ /* 0x000fc8000fffe03f */
[----:B------:R-:W-:Y:S02]  /*3af0*/  IMAD.U32 R5, RZ, RZ, UR10 ;  /* 0x0000000aff057e24 */ /* 0x000fe4000f8e00ff */
[----:B------:R-:W-:Y:S02]  /*3b00*/  IMAD.U32 R3, RZ, RZ, UR7 ;  /* 0x00000007ff037e24 */ /* 0x000fe4000f8e00ff */
[----:B------:R-:W-:Y:S02]  /*3b10*/  IMAD R6, R204, -0x2, R5 ;  /* 0xfffffffecc067824 */ /* 0x000fe400078e0205 */
[----:B------:R-:W-:Y:S02]  /*3b20*/  IMAD R5, R0, 0x80, R205 ;  /* 0x0000008000057824 */ /* 0x000fe400078e02cd */
        /* <DEDUP_REMOVED lines=23> */
[----:B------:R-:W-:Y:S01]  /*3ca0*/  ISETP.GT.AND P2, PT, R0, 0x9, PT ;  /* 0x000000090000780c */ /* 0x000fe20003f44270 */
[----:B------:R-:W-:Y:S01]  /*3cb0*/  HGMMA.64x16x16.F32.BF16 R64, gdesc[UR52], R64, gsb0 ;  /* 0x00200000344079f0 */ /* 0x000fe20008001840 */
[----:B------:R-:W-:Y:S01]  /*3cc0*/  UIADD3 UR54, UR6, 0x806, URZ ;  /* 0x0000080606367890 */ /* 0x000fe2000fffe03f */
[----:B------:R-:W-:Y:S01]  /*3cd0*/  FSEL R13, R78, -INF , P4 ;  /* 0xff8000004e0d7808 */ /* 0x000fe20002000000 */
[----:B------:R-:W-:Y:S01]  /*3ce0*/  UMOV UR55, 0x40000040 ;  /* 0x4000004000377882 */ /* 0x000fe20000000000 */
[----:B------:R-:W-:Y:S01]  /*3cf0*/  FMNMX.FTZ R4, R7, R75, !PT ;  /* 0x0000004b07047209 */ /* 0x000fe20007810000 */
[----:B------:R-:W-:Y:S01]  /*3d00*/  IMAD.MOV.U32 R78, RZ, RZ, R119 ;  /* 0x000000ffff4e7224 */ /* 0x000fe200078e0077 */
        /* <DEDUP_REMOVED lines=15> */
[----:B------:R-:W-:Y:S01]  /*3e00*/  UMOV UR55, 0x40000040 ;  /* 0x4000004000377882 */ /* 0x000fe20000000000 */
[----:B------:R-:W-:Y:S02]  /*3e10*/  ISETP.GT.AND P2, PT, R0, 0x19, PT ;  /* 0x000000190000780c */ /* 0x000fe40003f44270 */
[----:B------:R-:W-:Y:S01]  /*3e20*/  FSEL R81, R70, -INF , P3 ;  /* 0xff80000046517808 */ /* 0x000fe20001800000 */
[----:B------:R-:W-:Y:S01]  /*3e30*/  IMAD.MOV.U32 R70, RZ, RZ, R119 ;  /* 0x000000ffff467224 */ /* 0x000fe200078e0077 */
[----:B------:R-:W-:Y:S02]  /*3e40*/  FMNMX.FTZ R4, R67, R4, !PT ;  /* 0x0000000443047209 */ /* 0x000fe40007810000 */
        /* <DEDUP_REMOVED lines=14> */
[----:B------:R-:W-:Y:S01]  /*3f30*/  UMOV UR55, 0x40000040 ;  /* 0x4000004000377882 */ /* 0x000fe20000000000 */
[----:B------:R-:W-:Y:S01]  /*3f40*/  FSEL R85, R62, -INF , P3 ;  /* 0xff8000003e557808 */ /* 0x000fe20001800000 */
[----:B------:R-:W-:Y:S01]  /*3f50*/  IMAD.MOV.U32 R62, RZ, RZ, R119 ;  /* 0x000000ffff3e7224 */ /* 0x000fe200078e0077 */
[----:B------:R-:W-:Y:S02]  /*3f60*/  FMNMX.FTZ R4, R59, R4, !PT ;  /* 0x000000043b047209 */ /* 0x000fe40007810000 */
        /* <DEDUP_REMOVED lines=33> */
[----:B------:R-:W-:Y:S01]  /*4180*/  UMOV UR55, 0x40000040 ;  /* 0x4000004000377882 */ /* 0x000fe20000000000 */
[----:B------:R-:W-:Y:S01]  /*4190*/  ISETP.GT.AND P2, PT, R0, 0x49, PT ;  /* 0x000000490000780c */ /* 0x000fe20003f44270 */
[----:B------:R-:W-:Y:S01]  /*41a0*/  ULDC UR6, c[0x0][0x988] ;  /* 0x0002620000067ab9 */ /* 0x000fe20000000800 */
[----:B------:R-:W-:Y:S02]  /*41b0*/  FSEL R97, R46, -INF , P3 ;  /* 0xff8000002e617808 */ /* 0x000fe40001800000 */
[----:B------:R-:W-:-:S02]  /*41c0*/  FMNMX.FTZ R4, R95, R4, !PT ;  /* 0x000000045f047209 */ /* 0x000fc40007810000 */
[C---:B------:R-:W-:Y:S02]  /*41d0*/  ISETP.GT.AND P3, PT, R0.reuse, 0x50, PT ;  /* 0x000000500000780c */ /* 0x040fe40003f64270 */
[----:B------:R-:W-:Y:S02]  /*41e0*/  FSEL R99, R47, -INF , P2 ;  /* 0xff8000002f637808 */ /* 0x000fe40001000000 */
[----:B------:R-:W-:Y:S02]  /*41f0*/  FMNMX.FTZ R4, R97, R4, !PT ;  /* 0x0000000461047209 */ /* 0x000fe40007810000 */
[----:B------:R-:W-:Y:S02]  /*4200*/  ISETP.GT.AND P2, PT, R0, 0x51, PT ;  /* 0x000000510000780c */ /* 0x000fe40003f44270 */
[----:B------:R-:W-:Y:S01]  /*4210*/  FMNMX.FTZ R4, R99, R4, !PT ;  /* 0x0000000463047209 */ /* 0x000fe20007810000 */
[----:B------:R-:W-:Y:S02]  /*4220*/  WARPGROUP.DEPBAR.LE gsb0, 0x0 ;  /* 0x00008000000079c5 */ /* 0x000fe40000010000 */
[----:B------:R-:W-:Y:S01]  /*4230*/  WARPGROUP.ARRIVE ;  /* 0x00000000000079c5 */ /* 0x000fe20000000000 */
[----:B------:R-:W-:-:S02]  /*4240*/  FSEL R101, R34, -INF , P3 ;  /* 0xff80000022657808 */ /* 0x000fc40001800000 */
[C---:B------:R-:W-:Y:S02]  /*4250*/  ISETP.GT.AND P3, PT, R0.reuse, 0x58, PT ;  /* 0x000000580000780c */ /* 0x040fe40003f64270 */
[----:B------:R-:W-:Y:S01]  /*4260*/  FSEL R103, R35, -INF , P2 ;  /* 0xff80000023677808 */ /* 0x000fe20001000000 */
[----:B------:R-:W-:Y:S01]  /*4270*/  HGMMA.64x16x16.F32.BF16 R24, gdesc[UR52], R24, gsb0 ;  /* 0x00200000341879f0 */ /* 0x000fe20008001818 */
[----:B------:R-:W-:Y:S02]  /*4280*/  FMNMX.FTZ R4, R101, R4, !PT ;  /* 0x0000000465047209 */ /* 0x000fe40007810000 */
[----:B------:R-:W-:Y:S02]  /*4290*/  ISETP.GT.AND P2, PT, R0, 0x59, PT ;  /* 0x000000590000780c */ /* 0x000fe40003f44270 */
        /* <DEDUP_REMOVED lines=8> */
[----:B------:R-:W-:Y:S01]  /*4320*/  FSEL R109, R26, -INF , P3 ;  /* 0xff8000001a6d7808 */ /* 0x000fe20001800000 */
[----:B------:R0:W-:Y:S01]  /*4330*/  @!P1 SYNCS.ARRIVE.TRANS64.RED.A1T0 RZ, [R2+URZ], RZ ;  /* 0x000000ff02ff99a7 */ /* 0x0001e2000810043f */
[----:B------:R-:W-:-:S02]  /*4340*/  ISETP.GT.AND P3, PT, R0, 0x68, PT ;  /* 0x000000680000780c */ /* 0x000fc40003f64270 */
[----:B------:R-:W-:Y:S02]  /*4350*/  FSEL R111, R27, -INF , P2 ;  /* 0xff8000001b6f7808 */ /* 0x000fe40001000000 */
[----:B------:R-:W-:Y:S02]  /*4360*/  FMNMX.FTZ R4, R109, R4, !PT ;  /* 0x000000046d047209 */ /* 0x000fe40007810000 */
[----:B------:R-:W-:Y:S02]  /*4370*/  ISETP.GT.AND P2, PT, R0, 0x69, PT ;  /* 0x000000690000780c */ /* 0x000fe40003f44270 */
[----:B------:R-:W-:Y:S02]  /*4380*/  FSEL R113, R30, -INF , P3 ;  /* 0xff8000001e717808 */ /* 0x000fe40001800000 */
[----:B------:R-:W-:Y:S02]  /*4390*/  FMNMX.FTZ R4, R111, R4, !PT ;  /* 0x000000046f047209 */ /* 0x000fe40007810000 */
[----:B------:R-:W-:-:S02]  /*43a0*/  FSEL R115, R31, -INF , P2 ;  /* 0xff8000001f737808 */ /* 0x000fc40001000000 */
[----:B------:R-:W-:Y:S02]  /*43b0*/  FMNMX.FTZ R4, R113, R4, !PT ;  /* 0x0000000471047209 */ /* 0x000fe40007810000 */
[----:B------:R-:W-:Y:S02]  /*43c0*/  ISETP.GT.AND P3, PT, R3, 0x1, PT ;  /* 0x000000010300780c */ /* 0x000fe40003f64270 */
[----:B------:R-:W-:Y:S02]  /*43d0*/  FMNMX.FTZ R9, R115, R4, !PT ;  /* 0x0000000473097209 */ /* 0x000fe40007810000 */
[----:B------:R-:W-:Y:S02]  /*43e0*/  FSEL R73, R73, -INF , P3 ;  /* 0xff80000049497808 */ /* 0x000fe40001800000 */
[----:B------:R-:W-:Y:S01]  /*43f0*/  ISETP.GT.AND P3, PT, R3, 0x11, PT ;  /* 0x000000110300780c */ /* 0x000fe20003f64270 */
[----:B------:R-:W1:Y:S03]  /*4400*/  SHFL.BFLY PT, R0, R9, 0x2, 0x1f ;  /* 0x0c401f0009007f89 */ /* 0x000e6600000e0000 */
        /* <DEDUP_REMOVED lines=8> */
[----:B-1----:R-:W-:Y:S01]  /*4490*/  FMNMX.FTZ R10, R9, R0, !PT ;  /* 0x00000000090a7209 */ /* 0x002fe20007810000 */
[----:B------:R-:W-:Y:S01]  /*44a0*/  IMAD.U32 R0, RZ, RZ, UR6 ;  /* 0x00000006ff007e24 */ /* 0x000fe2000f8e00ff */
[----:B------:R-:W-:Y:S01]  /*44b0*/  FSEL R9, R76, -INF , P4 ;  /* 0xff8000004c097808 */ /* 0x000fe20002000000 */
[----:B------:R-:W-:Y:S01]  /*44c0*/  UIADD3 UR6, UR39, -UR11, URZ ;  /* 0x8000000b27067290 */ /* 0x000fe2000fffe03f */
[----:B------:R-:W-:Y:S01]  /*44d0*/  FSEL R49, R49, -INF , P3 ;  /* 0xff80000031317808 */ /* 0x000fe20001800000 */
[----:B------:R-:W1:Y:S01]  /*44e0*/  SHFL.BFLY PT, R11, R10, 0x1, 0x1f ;  /* 0x0c201f000a0b7f89 */ /* 0x000e6200000e0000 */
[----:B------:R-:W-:Y:S01]  /*44f0*/  ISETP.GT.AND P3, PT, R3, 0x39, PT ;  /* 0x000000390300780c */ /* 0x000fe20003f64270 */
[----:B------:R-:W-:Y:S01]  /*4500*/  ULEA UR7, UR37, UR6, 0x7 ;  /* 0x0000000625077291 */ /* 0x000fe2000f8e383f */
[----:B------:R-:W-:-:S02]  /*4510*/  IMAD.MOV.U32 R76, RZ, RZ, R119 ;  /* 0x000000ffff4c7224 */ /* 0x000fc400078e0077 */
[----:B------:R-:W-:Y:S01]  /*4520*/  FSEL R53, R53, -INF , P3 ;  /* 0xff80000035357808 */ /* 0x000fe20001800000 */
[----:B------:R-:W-:Y:S01]  /*4530*/  UMOV UR6, URZ ;  /* 0x0000003f00067c82 */ /* 0x000fe20008000000 */
[----:B------:R-:W-:Y:S01]  /*4540*/  ISETP.GT.AND P3, PT, R3, 0x41, PT ;  /* 0x000000410300780c */ /* 0x000fe20003f64270 */
[----:B------:R-:W-:-:S03]  /*4550*/  UIMAD.WIDE UR6, UR7, -0x6db6db6d, UR6 ;  /* 0x92492493070678a5 */ /* 0x000fc6000f8e0206 */
[----:B------:R-:W-:Y:S01]  /*4560*/  FSEL R41, R41, -INF , P3 ;  /* 0xff80000029297808 */ /* 0x000fe20001800000 */
[----:B------:R-:W-:Y:S01]  /*4570*/  USHF.R.U32.HI UR6, URZ, 0x1f, UR7 ;  /* 0x0000001f3f067899 */ /* 0x000fe20008011607 */
[----:B------:R-:W-:-:S03]  /*4580*/  ISETP.GT.AND P3, PT, R3, 0x49, PT ;  /* 0x000000490300780c */ /* 0x000fc60003f64270 */
[----:B------:R-:W-:Y:S01]  /*4590*/  ULEA.HI.SX32 UR6, UR7, UR6, 0x1a ;  /* 0x0000000607067291 */ /* 0x000fe2000f8fd23f */
[----:B------:R-:W-:Y:S02]  /*45a0*/  FSEL R45, R45, -INF , P3 ;  /* 0xff8000002d2d7808 */ /* 0x000fe40001800000 */
[----:B------:R-:W-:Y:S01]  /*45b0*/  ISETP.GT.AND P3, PT, R3, 0x51, PT ;  /* 0x000000510300780c */ /* 0x000fe20003f64270 */
[----:B------:R-:W-:-:S03]  /*45c0*/  UISETP.LT.AND UP0, UPT, URZ, UR6, UPT ;  /* 0x000000063f00728c */ /* 0x000fc6000bf01270 */
[----:B------:R-:W-:Y:S01]  /*45d0*/  FSEL R33, R33, -INF , P3 ;  /* 0xff80000021217808 */ /* 0x000fe20001800000 */
[----:B------:R-:W-:Y:S01]  /*45e0*/  USEL UR10, URZ, UR6, !UP0 ;  /* 0x000000063f0a7287 */ /* 0x000fe2000c000000 */
[----:B-1----:R-:W-:Y:S02]  /*45f0*/  FMNMX.FTZ R4, R10, R11, !PT ;  /* 0x0000000b0a047209 */ /* 0x002fe40007810000 */
[----:B------:R-:W-:Y:S01]  /*4600*/  ISETP.GT.AND P3, PT, R3, 0x59, PT ;  /* 0x000000590300780c */ /* 0x000fe20003f64270 */
[----:B------:R-:W-:Y:S01]  /*4610*/  UISETP.GE.AND UP0, UPT, UR38, UR10, UPT ;  /* 0x0000000a2600728c */ /* 0x000fe2000bf06270 */
[C---:B------:R-:W-:Y:S01]  /*4620*/  FSETP.NEU.FTZ.AND P2, PT, R4.reuse, -INF , PT ;  /* 0xff8000000400780b */ /* 0x040fe20003f5d000 */
[----:B------:R-:W-:Y:S01]  /*4630*/  FMUL.FTZ R11, R4, R0 ;  /* 0x00000000040b7220 */ /* 0x000fe20000410000 */
[----:B------:R-:W-:Y:S02]  /*4640*/  FSEL R37, R37, -INF , P3 ;  /* 0xff80000025257808 */ /* 0x000fe40001800000 */
[----:B------:R-:W-:-:S02]  /*4650*/  ISETP.GT.AND P3, PT, R3, 0x61, PT ;  /* 0x000000610300780c */ /* 0x000fc40003f64270 */
        /* <DEDUP_REMOVED lines=8> */
[----:B------:R-:W-:Y:S01]  /*46e0*/  FMNMX.FTZ R10, R7, R73, !PT ;  /* 0x00000049070a7209 */ /* 0x000fe20007810000 */
[-CC-:B------:R-:W-:Y:S01]  /*46f0*/  FFMA.FTZ R6, R75, R0.reuse, -R30.reuse ;  /* 0x000000004b067223 */ /* 0x180fe2000001081e */
[----:B------:R-:W-:Y:S01]  /*4700*/  FSEL R77, R77, -INF , P2 ;  /* 0xff8000004d4d7808 */ /* 0x000fe20001000000 */
[----:B------:R-:W-:Y:S01]  /*4710*/  MUFU.EX2 R201, R201 ;  /* 0x000000c900c97308 */ /* 0x000fe20000000800 */
[----:B------:R-:W-:Y:S01]  /*4720*/  ISETP.GT.AND P2, PT, R3, 0x10, PT ;  /* 0x000000100300780c */ /* 0x000fe20003f44270 */
[--C-:B------:R-:W-:Y:S01]  /*4730*/  FFMA.FTZ R79, R79, R0, -R30.reuse ;  /* 0x000000004f4f7223 */ /* 0x100fe2000001081e */
[----:B------:R-:W-:Y:S01]  /*4740*/  FMNMX.FTZ R10, R9, R10, !PT ;  /* 0x0000000a090a7209 */ /* 0x000fe20007810000 */
[-CC-:B------:R-:W-:Y:S01]  /*4750*/  FFMA.FTZ R67, R67, R0.reuse, -R30.reuse ;  /* 0x0000000043437223 */ /* 0x180fe2000001081e */
[----:B------:R-:W-:Y:S01]  /*4760*/  FSEL R11, R64, -INF , P2 ;  /* 0xff800000400b7808 */ /* 0x000fe20001000000 */
[--C-:B------:R-:W-:Y:S01]  /*4770*/  FFMA.FTZ R199, R81, R0, -R30.reuse ;  /* 0x0000000051c77223 */ /* 0x100fe2000001081e */
[----:B------:R-:W-:Y:S01]  /*4780*/  FMNMX.FTZ R10, R77, R10, !PT ;  /* 0x0000000a4d0a7209 */ /* 0x000fe20007810000 */
[----:B------:R-:W1:Y:S01]  /*4790*/  MUFU.EX2 R6, R6 ;  /* 0x0000000600067308 */ /* 0x000e620000000800 */
[----:B------:R-:W-:Y:S01]  /*47a0*/  ISETP.GT.AND P2, PT, R3, 0x18, PT ;  /* 0x000000180300780c */ /* 0x000fe20003f44270 */
[--C-:B------:R-:W-:Y:S01]  /*47b0*/  FFMA.FTZ R55, R55, R0, -R30.reuse ;  /* 0x0000000037377223 */ /* 0x100fe2000001081e */
[----:B------:R-:W-:Y:S01]  /*47c0*/  FMNMX.FTZ R10, R11, R10, !PT ;  /* 0x0000000a0b0a7209 */ /* 0x000fe20007810000 */
[-CC-:B------:R-:W-:Y:S01]  /*47d0*/  FFMA.FTZ R71, R71, R0.reuse, -R30.reuse ;  /* 0x0000000047477223 */ /* 0x180fe2000001081e */
[----:B------:R-:W-:Y:S01]  /*47e0*/  FSEL R13, R68, -INF , P2 ;  /* 0xff800000440d7808 */ /* 0x000fe20001000000 */
[--C-:B------:R-:W-:Y:S01]  /*47f0*/  FFMA.FTZ R193, R83, R0, -R30.reuse ;  /* 0x0000000053c17223 */ /* 0x100fe2000001081e */
[----:B------:R-:W-:Y:S01]  /*4800*/  FMNMX.FTZ R12, R65, R10, !PT ;  /* 0x0000000a410c7209 */ /* 0x000fe20007810000 */
[----:B------:R-:W2:Y:S01]  /*4810*/  MUFU.EX2 R203, R203 ;  /* 0x000000cb00cb7308 */ /* 0x000ea20000000800 */
[----:B------:R-:W-:Y:S01]  /*4820*/  ISETP.GT.AND P2, PT, R3, 0x20, PT ;  /* 0x000000200300780c */ /* 0x000fe20003f44270 */
[--C-:B------:R-:W-:Y:S01]  /*4830*/  FFMA.FTZ R59, R59, R0, -R30.reuse ;  /* 0x000000003b3b7223 */ /* 0x100fe2000001081e */
[----:B------:R-:W-:Y:S01]  /*4840*/  FMNMX.FTZ R12, R13, R12, !PT ;  /* 0x0000000c0d0c7209 */ /* 0x000fe20007810000 */
[-CC-:B------:R-:W-:Y:S01]  /*4850*/  FFMA.FTZ R85, R85, R0.reuse, -R30.reuse ;  /* 0x0000000055557223 */ /* 0x180fe2000001081e */
[----:B------:R-:W-:Y:S01]  /*4860*/  FSEL R15, R56, -INF , P2 ;  /* 0xff800000380f7808 */ /* 0x000fe20001000000 */
[--C-:B------:R-:W-:Y:S01]  /*4870*/  FFMA.FTZ R63, R63, R0, -R30.reuse ;  /* 0x000000003f3f7223 */ /* 0x100fe2000001081e */
[----:B------:R-:W-:Y:S01]  /*4880*/  FMNMX.FTZ R12, R69, R12, !PT ;  /* 0x0000000c450c7209 */ /* 0x000fe20007810000 */
[----:B------:R-:W3:Y:S01]  /*4890*/  MUFU.EX2 R10, R79 ;  /* 0x0000004f000a7308 */ /* 0x000ee20000000800 */
[----:B------:R-:W-:Y:S01]  /*48a0*/  ISETP.GT.AND P2, PT, R3, 0x28, PT ;  /* 0x000000280300780c */ /* 0x000fe20003f44270 */
[--C-:B------:R-:W-:Y:S01]  /*48b0*/  FFMA.FTZ R87, R87, R0, -R30.reuse ;  /* 0x0000000057577223 */ /* 0x100fe2000001081e */
[----:B------:R-:W-:Y:S01]  /*48c0*/  FMNMX.FTZ R12, R15, R12, !PT ;  /* 0x0000000c0f0c7209 */ /* 0x000fe20007810000 */
[-CC-:B------:R-:W-:Y:S01]  /*48d0*/  FFMA.FTZ R89, R89, R0.reuse, -R30.reuse ;  /* 0x0000000059597223 */ /* 0x180fe2000001081e */
[----:B------:R-:W-:Y:S01]  /*48e0*/  FSEL R21, R60, -INF , P2 ;  /* 0xff8000003c157808 */ /* 0x000fe20001000000 */
[--C-:B------:R-:W-:Y:S01]  /*48f0*/  FFMA.FTZ R91, R91, R0, -R30.reuse ;  /* 0x000000005b5b7223 */ /* 0x100fe2000001081e */
[----:B------:R-:W-:Y:S01]  /*4900*/  FMNMX.FTZ R14, R57, R12, !PT ;  /* 0x0000000c390e7209 */ /* 0x000fe20007810000 */
[----:B------:R-:W4:Y:S01]  /*4910*/  MUFU.EX2 R197, R197 ;  /* 0x000000c500c57308 */ /* 0x000f220000000800 */
[----:B------:R-:W-:Y:S01]  /*4920*/  ISETP.GT.AND P2, PT, R3, 0x30, PT ;  /* 0x000000300300780c */ /* 0x000fe20003f44270 */
[--C-:B------:R-:W-:Y:S01]  /*4930*/  FFMA.FTZ R93, R93, R0, -R30.reuse ;  /* 0x000000005d5d7223 */ /* 0x100fe2000001081e */
[----:B------:R-:W-:Y:S01]  /*4940*/  FMNMX.FTZ R14, R21, R14, !PT ;  /* 0x0000000e150e7209 */ /* 0x000fe20007810000 */
[-CC-:B------:R-:W-:Y:S01]  /*4950*/  FFMA.FTZ R95, R95, R0.reuse, -R30.reuse ;  /* 0x000000005f5f7223 */ /* 0x180fe2000001081e */
[----:B------:R-:W-:Y:S01]  /*4960*/  FSEL R27, R48, -INF , P2 ;  /* 0xff800000301b7808 */ /* 0x000fe20001000000 */
[--C-:B------:R-:W-:Y:S01]  /*4970*/  FFMA.FTZ R97, R97, R0, -R30.reuse ;  /* 0x0000000061617223 */ /* 0x100fe2000001081e */
[----:B------:R-:W-:Y:S01]  /*4980*/  FMNMX.FTZ R14, R61, R14, !PT ;  /* 0x0000000e3d0e7209 */ /* 0x000fe20007810000 */
[----:B------:R-:W5:Y:S01]  /*4990*/  MUFU.EX2 R12, R67 ;  /* 0x00000043000c7308 */ /* 0x000f620000000800 */
[----:B------:R-:W-:Y:S01]  /*49a0*/  ISETP.GT.AND P2, PT, R3, 0x38, PT ;  /* 0x000000380300780c */ /* 0x000fe20003f44270 */
[--C-:B------:R-:W-:Y:S01]  /*49b0*/  FFMA.FTZ R99, R99, R0, -R30.reuse ;  /* 0x0000000063637223 */ /* 0x100fe2000001081e */
[----:B------:R-:W-:Y:S01]  /*49c0*/  FMNMX.FTZ R14, R27, R14, !PT ;  /* 0x0000000e1b0e7209 */ /* 0x000fe20007810000 */
[-CC-:B------:R-:W-:Y:S01]  /*49d0*/  FFMA.FTZ R101, R101, R0.reuse, -R30.reuse ;  /* 0x0000000065657223 */ /* 0x180fe2000001081e */
[----:B------:R-:W-:Y:S01]  /*49e0*/  FSEL R31, R52, -INF , P2 ;  /* 0xff800000341f7808 */ /* 0x000fe20001000000 */
[--C-:B------:R-:W-:Y:S01]  /*49f0*/  FFMA.FTZ R103, R103, R0, -R30.reuse ;  /* 0x0000000067677223 */ /* 0x100fe2000001081e */
[----:B------:R-:W-:Y:S01]  /*4a00*/  FMNMX.FTZ R20, R49, R14, !PT ;  /* 0x0000000e31147209 */ /* 0x000fe20007810000 */
        /* <DEDUP_REMOVED lines=8> */
[----:B------:R2:W-:Y:S01]  /*4a90*/  MUFU.EX2 R34, R55 ;  /* 0x0000003700227308 */ /* 0x0005e20000000800 */
[----:B------:R-:W-:Y:S01]  /*4aa0*/  ISETP.GT.AND P2, PT, R3, 0x48, PT ;  /* 0x000000480300780c */ /* 0x000fe20003f44270 */
[--C-:B------:R-:W-:Y:S01]  /*4ab0*/  FFMA.FTZ R111, R111, R0, -R30.reuse ;  /* 0x000000006f6f7223 */ /* 0x100fe2000001081e */
[----:B------:R-:W-:Y:S01]  /*4ac0*/  FMNMX.FTZ R20, R35, R20, !PT ;  /* 0x0000001423147209 */ /* 0x000fe20007810000 */
[----:B------:R-:W-:Y:S01]  /*4ad0*/  FFMA.FTZ R113, R113, R0, -R30 ;  /* 0x0000000071717223 */ /* 0x000fe2000001081e */
[----:B------:R-:W-:Y:S01]  /*4ae0*/  FSEL R39, R44, -INF , P2 ;  /* 0xff8000002c277808 */ /* 0x000fe20001000000 */
[----:B-1----:R-:W-:Y:S01]  /*4af0*/  FADD.FTZ R44, R201, R6 ;  /* 0x00000006c92c7221 */ /* 0x002fe20000010000 */
[----:B------:R-:W-:Y:S01]  /*4b00*/  FMNMX.FTZ R26, R41, R20, !PT ;  /* 0x00000014291a7209 */ /* 0x000fe20007810000 */
[----:B------:R-:W-:Y:S01]  /*4b10*/  MUFU.EX2 R14, R71 ;  /* 0x00000047000e7308 */ /* 0x000fe20000000800 */
[----:B------:R-:W-:Y:S01]  /*4b20*/  ISETP.GT.AND P2, PT, R3, 0x50, PT ;  /* 0x000000500300780c */ /* 0x000fe20003f44270 */
[----:B--2---:R-:W-:Y:S01]  /*4b30*/  FADD.FTZ R55, R203, R44 ;  /* 0x0000002ccb377221 */ /* 0x004fe20000010000 */
[----:B------:R-:W-:Y:S01]  /*4b40*/  FMNMX.FTZ R26, R39, R26, !PT ;  /* 0x0000001a271a7209 */ /* 0x000fe20007810000 */
[----:B------:R-:W-:Y:S01]  /*4b50*/  FFMA.FTZ R30, R115, R0, -R30 ;  /* 0x00000000731e7223 */ /* 0x000fe2000001081e */
[----:B------:R-:W-:Y:S01]  /*4b60*/  FSEL R43, R32, -INF , P2 ;  /* 0xff800000202b7808 */ /* 0x000fe20001000000 */
[----:B---3--:R-:W-:Y:S01]  /*4b70*/  FADD.FTZ R44, R10, R55 ;  /* 0x000000370a2c7221 */ /* 0x008fe20000010000 */
[----:B------:R-:W-:Y:S01]  /*4b80*/  FMNMX.FTZ R26, R45, R26, !PT ;  /* 0x0000001a2d1a7209 */ /* 0x000fe20007810000 */
[----:B------:R-:W-:Y:S01]  /*4b90*/  MUFU.EX2 R193, R193 ;  /* 0x000000c100c17308 */ /* 0x000fe20000000800 */
[----:B------:R-:W-:Y:S01]  /*4ba0*/  ISETP.GT.AND P2, PT, R3, 0x58, PT ;  /* 0x000000580300780c */ /* 0x000fe20003f44270 */
[----:B----4-:R-:W-:Y:S01]  /*4bb0*/  FADD.FTZ R55, R197, R44 ;  /* 0x0000002cc5377221 */ /* 0x010fe20000010000 */
[----:B------:R-:W-:Y:S01]  /*4bc0*/  FMNMX.FTZ R26, R43, R26, !PT ;  /* 0x0000001a2b1a7209 */ /* 0x000fe20007810000 */
[----:B------:R-:W-:Y:S01]  /*4bd0*/  IMAD.MOV.U32 R115, RZ, RZ, R119 ;  /* 0x000000ffff737224 */ /* 0x000fe200078e0077 */
[----:B------:R-:W-:Y:S01]  /*4be0*/  FSEL R47, R36, -INF , P2 ;  /* 0xff800000242f7808 */ /* 0x000fe20001000000 */
[----:B-----5:R-:W-:Y:S01]  /*4bf0*/  FADD.FTZ R44, R12, R55 ;  /* 0x000000370c2c7221 */ /* 0x020fe20000010000 */
[----:B------:R-:W-:Y:S01]  /*4c00*/  FMNMX.FTZ R26, R33, R26, !PT ;  /* 0x0000001a211a7209 */ /* 0x000fe20007810000 */
[----:B------:R-:W-:Y:S01]  /*4c10*/  MUFU.EX2 R20, R59 ;  /* 0x0000003b00147308 */ /* 0x000fe20000000800 */
[----:B------:R-:W-:Y:S01]  /*4c20*/  ISETP.GT.AND P2, PT, R3, 0x60, PT ;  /* 0x000000600300780c */ /* 0x000fe20003f44270 */
[--C-:B------:R-:W-:Y:S01]  /*4c30*/  IMAD.MOV.U32 R83, RZ, RZ, R119.reuse ;  /* 0x000000ffff537224 */ /* 0x100fe200078e0077 */
[----:B------:R-:W-:Y:S01]  /*4c40*/  FMNMX.FTZ R26, R47, R26, !PT ;  /* 0x0000001a2f1a7209 */ /* 0x000fe20007810000 */
[--C-:B------:R-:W-:Y:S01]  /*4c50*/  IMAD.MOV.U32 R81, RZ, RZ, R119.reuse ;  /* 0x000000ffff517224 */ /* 0x100fe200078e0077 */
[----:B------:R-:W-:Y:S01]  /*4c60*/  FSEL R51, R24, -INF , P2 ;  /* 0xff80000018337808 */ /* 0x000fe20001000000 */
[--C-:B------:R-:W-:Y:S01]  /*4c70*/  IMAD.MOV.U32 R79, RZ, RZ, R119.reuse ;  /* 0x000000ffff4f7224 */ /* 0x100fe200078e0077 */
[----:B------:R-:W-:Y:S01]  /*4c80*/  FMNMX.FTZ R26, R37, R26, !PT ;  /* 0x0000001a251a7209 */ /* 0x000fe20007810000 */
[----:B------:R-:W-:Y:S01]  /*4c90*/  MUFU.EX2 R85, R85 ;  /* 0x0000005500557308 */ /* 0x000fe20000000800 */
[----:B------:R-:W-:Y:S01]  /*4ca0*/  ISETP.GT.AND P2, PT, R3, 0x68, PT ;  /* 0x000000680300780c */ /* 0x000fe20003f44270 */
[--C-:B------:R-:W-:Y:S01]  /*4cb0*/  IMAD.MOV.U32 R75, RZ, RZ, R119.reuse ;  /* 0x000000ffff4b7224 */ /* 0x100fe200078e0077 */
[----:B------:R-:W-:Y:S01]  /*4cc0*/  FMNMX.FTZ R26, R51, R26, !PT ;  /* 0x0000001a331a7209 */ /* 0x000fe20007810000 */
[--C-:B------:R-:W-:Y:S01]  /*4cd0*/  IMAD.MOV.U32 R72, RZ, RZ, R119.reuse ;  /* 0x000000ffff487224 */ /* 0x100fe200078e0077 */
[----:B------:R-:W-:Y:S01]  /*4ce0*/  ISETP.GT.AND P3, PT, R3, 0x69, PT ;  /* 0x000000690300780c */ /* 0x000fe20003f64270 */
[--C-:B------:R-:W-:Y:S01]  /*4cf0*/  IMAD.MOV.U32 R68, RZ, RZ, R119.reuse ;  /* 0x000000ffff447224 */ /* 0x100fe200078e0077 */
[----:B------:R-:W-:Y:S01]  /*4d00*/  FSEL R3, R28, -INF , P2 ;  /* 0xff8000001c037808 */ /* 0x000fe20001000000 */
[----:B------:R1:W2:Y:S01]  /*4d10*/  MUFU.EX2 R32, R63 ;  /* 0x0000003f00207308 */ /* 0x0002a20000000800 */
[----:B------:R-:W-:Y:S01]  /*4d20*/  FMNMX.FTZ R26, R25, R26, !PT ;  /* 0x0000001a191a7209 */ /* 0x000fe20007810000 */
[--C-:B------:R-:W-:Y:S01]  /*4d30*/  IMAD.MOV.U32 R67, RZ, RZ, R119.reuse ;  /* 0x000000ffff437224 */ /* 0x100fe200078e0077 */
[----:B------:R-:W-:Y:S01]  /*4d40*/  FSEL R29, R29, -INF , P3 ;  /* 0xff8000001d1d7808 */ /* 0x000fe20001800000 */
[--C-:B------:R-:W-:Y:S01]  /*4d50*/  IMAD.MOV.U32 R64, RZ, RZ, R119.reuse ;  /* 0x000000ffff407224 */ /* 0x100fe200078e0077 */
[----:B------:R-:W-:Y:S01]  /*4d60*/  FMNMX.FTZ R26, R3, R26, !PT ;  /* 0x0000001a031a7209 */ /* 0x000fe20007810000 */
[--C-:B------:R-:W-:Y:S01]  /*4d70*/  IMAD.MOV.U32 R60, RZ, RZ, R119.reuse ;  /* 0x000000ffff3c7224 */ /* 0x100fe200078e0077 */
[----:B------:R-:W-:Y:S01]  /*4d80*/  F2FP.BF16.F32.PACK_AB R201, R6, R201 ;  /* 0x000000c906c9723e */ /* 0x000fe200000010ff */
[----:B------:R-:W-:Y:S01]  /*4d90*/  MUFU.EX2 R87, R87 ;  /* 0x0000005700577308 */ /* 0x000fe20000000800 */
[----:B------:R-:W-:Y:S01]  /*4da0*/  FMNMX.FTZ R26, R29, R26, !PT ;  /* 0x0000001a1d1a7209 */ /* 0x000fe20007810000 */
[--C-:B-1----:R-:W-:Y:S01]  /*4db0*/  IMAD.MOV.U32 R63, RZ, RZ, R119.reuse ;  /* 0x000000ffff3f7224 */ /* 0x102fe200078e0077 */
[----:B------:R-:W-:Y:S01]  /*4dc0*/  F2FP.BF16.F32.PACK_AB R197, R12, R197 ;  /* 0x000000c50cc5723e */ /* 0x000fe200000010ff */
[----:B------:R-:W-:Y:S01]  /*4dd0*/  IMAD.U32 R12, RZ, RZ, UR10 ;  /* 0x0000000aff0c7e24 */ /* 0x000fe2000f8e00ff */
[----:B------:R-:W-:Y:S01]  /*4de0*/  F2FP.BF16.F32.PACK_AB R203, R10, R203 ;  /* 0x000000cb0acb723e */ /* 0x000fe200000010ff */
[----:B------:R-:W1:Y:S01]  /*4df0*/  SHFL.BFLY PT, R5, R26, 0x2, 0x1f ;  /* 0x0c401f001a057f89 */ /* 0x000e6200000e0000 */
[----:B------:R-:W-:Y:S01]  /*4e00*/  MOV R71, R119 ;  /* 0x0000007700477202 */ /* 0x000fe20000000f00 */
[----:B------:R3:W4:Y:S01]  /*4e10*/  MUFU.EX2 R28, R89 ;  /* 0x00000059001c7308 */ /* 0x0007220000000800 */
[----:B--2---:R-:W-:Y:S01]  /*4e20*/  F2FP.BF16.F32.PACK_AB R195, R32, R85 ;  /* 0x0000005520c3723e */ /* 0x004fe200000010ff */
[--C-:B------:R-:W-:Y:S01]  /*4e30*/  IMAD.MOV.U32 R59, RZ, RZ, R119.reuse ;  /* 0x000000ffff3b7224 */ /* 0x100fe200078e0077 */
[----:B------:R-:W-:Y:S01]  /*4e40*/  MOV R52, R119 ;  /* 0x0000007700347202 */ /* 0x000fe20000000f00 */
[----:B------:R-:W-:-:S02]  /*4e50*/  IMAD.MOV.U32 R56, RZ, RZ, R119 ;  /* 0x000000ffff387224 */ /* 0x000fc400078e0077 */
[--C-:B------:R-:W-:Y:S02]  /*4e60*/  IMAD.MOV.U32 R48, RZ, RZ, R119.reuse ;  /* 0x000000ffff307224 */ /* 0x100fe400078e0077 */
[----:B------:R-:W2:Y:S01]  /*4e70*/  MUFU.EX2 R91, R91 ;  /* 0x0000005b005b7308 */ /* 0x000ea20000000800 */
[----:B---3--:R-:W-:-:S07]  /*4e80*/  IMAD.MOV.U32 R89, RZ, RZ, R119 ;  /* 0x000000ffff597224 */ /* 0x008fce00078e0077 */
[----:B------:R-:W-:Y:S01]  /*4e90*/  MUFU.EX2 R93, R93 ;  /* 0x0000005d005d7308 */ /* 0x000fe20000000800 */
[----:B----4-:R-:W-:Y:S02]  /*4ea0*/  F2FP.BF16.F32.PACK_AB R189, R28, R87 ;  /* 0x000000571cbd723e */ /* 0x010fe400000010ff */
[----:B-1----:R-:W-:-:S05]  /*4eb0*/  FMNMX.FTZ R24, R26, R5, !PT ;  /* 0x000000051a187209 */ /* 0x002fca0007810000 */
[----:B------:R1:W3:Y:S01]  /*4ec0*/  MUFU.EX2 R36, R95 ;  /* 0x0000005f00247308 */ /* 0x0002e20000000800 */
[----:B--2---:R-:W-:Y:S01]  /*4ed0*/  F2FP.BF16.F32.PACK_AB R191, R34, R91 ;  /* 0x0000005b22bf723e */ /* 0x004fe200000010ff */
[----:B------:R-:W2:Y:S06]  /*4ee0*/  SHFL.BFLY PT, R5, R24, 0x1, 0x1f ;  /* 0x0c201f0018057f89 */ /* 0x000eac00000e0000 */
[----:B------:R-:W-:Y:S01]  /*4ef0*/  MUFU.EX2 R97, R97 ;  /* 0x0000006100617308 */ /* 0x000fe20000000800 */
[----:B-1----:R-:W-:-:S07]  /*4f00*/  IMAD.MOV.U32 R95, RZ, RZ, R119 ;  /* 0x000000ffff5f7224 */ /* 0x002fce00078e0077 */
[----:B------:R1:W4:Y:S01]  /*4f10*/  MUFU.EX2 R38, R99 ;  /* 0x0000006300267308 */ /* 0x0003220000000800 */
[----:B---3--:R-:W-:-:S07]  /*4f20*/  F2FP.BF16.F32.PACK_AB R185, R36, R93 ;  /* 0x0000005d24b9723e */ /* 0x008fce00000010ff */
[----:B------:R-:W-:Y:S01]  /*4f30*/  MUFU.EX2 R101, R101 ;  /* 0x0000006500657308 */ /* 0x000fe20000000800 */
[----:B-1----:R-:W-:Y:S01]  /*4f40*/  IMAD.MOV.U32 R99, RZ, RZ, R119 ;  /* 0x000000ffff637224 */ /* 0x002fe200078e0077 */
[----:B--2---:R-:W-:-:S04]  /*4f50*/  FMNMX.FTZ R5, R24, R5, !PT ;  /* 0x0000000518057209 */ /* 0x004fc80007810000 */
[C---:B------:R-:W-:Y:S01]  /*4f60*/  FSETP.NEU.FTZ.AND P2, PT, R5.reuse, -INF , PT ;  /* 0xff8000000500780b */ /* 0x040fe20003f5d000 */
[----:B------:R-:W-:Y:S01]  /*4f70*/  FMUL.FTZ R24, R5, R0 ;  /* 0x0000000005187220 */ /* 0x000fe20000410000 */
[----:B------:R-:W1:Y:S01]  /*4f80*/  MUFU.EX2 R26, R103 ;  /* 0x00000067001a7308 */ /* 0x000e620000000800 */
[----:B----4-:R-:W-:-:S03]  /*4f90*/  F2FP.BF16.F32.PACK_AB R187, R38, R97 ;  /* 0x0000006126bb723e */ /* 0x010fc600000010ff */
        /* <DEDUP_REMOVED lines=25> */
[-CC-:B------:R-:W-:Y:S01]  /*5130*/  FFMA.FTZ R43, R43, R0.reuse, -R24.reuse ;  /* 0x000000002b2b7223 */ /* 0x180fe20000010818 */
[----:B------:R-:W4:Y:S01]  /*5140*/  MUFU.EX2 R9, R9 ;  /* 0x0000000900097308 */ /* 0x000f220000000800 */
[-CC-:B------:R-:W-:Y:S01]  /*5150*/  FFMA.FTZ R33, R33, R0.reuse, -R24.reuse ;  /* 0x0000000021217223 */ /* 0x180fe20000010818 */
[-CC-:B------:R-:W-:Y:S01]  /*5160*/  FFMA.FTZ R47, R47, R0.reuse, -R24.reuse ;  /* 0x000000002f2f7223 */ /* 0x180fe20000010818 */
[-CC-:B------:R-:W-:Y:S01]  /*5170*/  FFMA.FTZ R37, R37, R0.reuse, -R24.reuse ;  /* 0x0000000025257223 */ /* 0x180fe20000010818 */
[-CC-:B------:R-:W-:Y:S01]  /*5180*/  FFMA.FTZ R51, R51, R0.reuse, -R24.reuse ;  /* 0x0000000033337223 */ /* 0x180fe20000010818 */
[-CC-:B------:R-:W-:Y:S01]  /*5190*/  FFMA.FTZ R25, R25, R0.reuse, -R24.reuse ;  /* 0x0000000019197223 */ /* 0x180fe20000010818 */
[-CC-:B------:R-:W-:Y:S01]  /*51a0*/  FFMA.FTZ R3, R3, R0.reuse, -R24.reuse ;  /* 0x0000000003037223 */ /* 0x180fe20000010818 */
[----:B------:R-:W-:Y:S01]  /*51b0*/  FFMA.FTZ R24, R29, R0, -R24 ;  /* 0x000000001d187223 */ /* 0x000fe20000010818 */
[----:B------:R5:W0:Y:S01]  /*51c0*/  MUFU.EX2 R202, R77 ;  /* 0x0000004d00ca7308 */ /* 0x000a220000000800 */
[----:B-1----:R-:W-:Y:S01]  /*51d0*/  F2FP.BF16.F32.PACK_AB R181, R26, R101 ;  /* 0x000000651ab5723e */ /* 0x002fe200000010ff */
[----:B------:R-:W-:-:S02]  /*51e0*/  IMAD.MOV.U32 R103, RZ, RZ, R119 ;  /* 0x000000ffff677224 */ /* 0x000fc400078e0077 */
[----:B--2---:R-:W-:-:S04]  /*51f0*/  IMAD.MOV.U32 R73, RZ, RZ, R119 ;  /* 0x000000ffff497224 */ /* 0x004fc800078e0077 */
[----:B------:R-:W1:Y:S01]  /*5200*/  MUFU.EX2 R11, R11 ;  /* 0x0000000b000b7308 */ /* 0x000e620000000800 */
[----:B-----5:R-:W-:-:S07]  /*5210*/  IMAD.MOV.U32 R77, RZ, RZ, R119 ;  /* 0x000000ffff4d7224 */ /* 0x020fce00078e0077 */
[----:B------:R2:W-:Y:S08]  /*5220*/  MUFU.EX2 R188, R49 ;  /* 0x0000003100bc7308 */ /* 0x0005f00000000800 */
[----:B------:R5:W1:Y:S01]  /*5230*/  MUFU.EX2 R196, R65 ;  /* 0x0000004100c47308 */ /* 0x000a620000000800 */
[----:B--2---:R-:W-:Y:S01]  /*5240*/  FADD.FTZ R49, R199, R44 ;  /* 0x0000002cc7317221 */ /* 0x004fe20000010000 */
[----:B---3--:R-:W-:Y:S01]  /*5250*/  FADD.FTZ R44, R7, R200 ;  /* 0x000000c8072c7221 */ /* 0x008fe20000010000 */
[----:B------:R-:W-:-:S02]  /*5260*/  F2FP.BF16.F32.PACK_AB R200, R200, R7 ;  /* 0x00000007c8c8723e */ /* 0x000fc400000010ff */
[C---:B------:R-:W-:Y:S01]  /*5270*/  FADD.FTZ R46, R14.reuse, R49 ;  /* 0x000000310e2e7221 */ /* 0x040fe20000010000 */
[----:B----4-:R-:W-:Y:S01]  /*5280*/  FADD.FTZ R49, R9, R44 ;  /* 0x0000002c09317221 */ /* 0x010fe20000010000 */
[----:B------:R-:W-:Y:S01]  /*5290*/  F2FP.BF16.F32.PACK_AB R199, R14, R199 ;  /* 0x000000c70ec7723e */ /* 0x000fe200000010ff */
[----:B------:R-:W2:Y:S01]  /*52a0*/  MUFU.EX2 R13, R13 ;  /* 0x0000000d000d7308 */ /* 0x000ea20000000800 */
[----:B------:R-:W-:Y:S01]  /*52b0*/  FADD.FTZ R55, R193, R46 ;  /* 0x0000002ec1377221 */ /* 0x000fe20000010000 */
[----:B0-----:R-:W-:Y:S01]  /*52c0*/  FADD.FTZ R44, R202, R49 ;  /* 0x00000031ca2c7221 */ /* 0x001fe20000010000 */
[C---:B------:R-:W-:Y:S01]  /*52d0*/  F2FP.BF16.F32.PACK_AB R193, R20.reuse, R193 ;  /* 0x000000c114c1723e */ /* 0x040fe200000010ff */
[----:B-----5:R-:W-:Y:S02]  /*52e0*/  IMAD.MOV.U32 R65, RZ, RZ, R119 ;  /* 0x000000ffff417224 */ /* 0x020fe400078e0077 */
[----:B------:R-:W-:Y:S01]  /*52f0*/  FADD.FTZ R46, R20, R55 ;  /* 0x00000037142e7221 */ /* 0x000fe20000010000 */
[----:B-1----:R-:W-:Y:S01]  /*5300*/  FADD.FTZ R49, R11, R44 ;  /* 0x0000002c0b317221 */ /* 0x002fe20000010000 */
[----:B------:R-:W-:Y:S01]  /*5310*/  F2FP.BF16.F32.PACK_AB R202, R202, R9 ;  /* 0x00000009caca723e */ /* 0x000fe200000010ff */
[----:B------:R0:W1:Y:S01]  /*5320*/  MUFU.EX2 R198, R69 ;  /* 0x0000004500c67308 */ /* 0x0000620000000800 */
[----:B------:R-:W-:-:S02]  /*5330*/  IMAD.MOV.U32 R55, RZ, RZ, R119 ;  /* 0x000000ffff377224 */ /* 0x000fc400078e0077 */
[C---:B------:R-:W-:Y:S01]  /*5340*/  FADD.FTZ R44, R196.reuse, R49 ;  /* 0x00000031c42c7221 */ /* 0x040fe20000010000 */
[----:B------:R-:W-:-:S04]  /*5350*/  F2FP.BF16.F32.PACK_AB R196, R196, R11 ;  /* 0x0000000bc4c4723e */ /* 0x000fc800000010ff */
[----:B------:R-:W3:Y:S01]  /*5360*/  MUFU.EX2 R15, R15 ;  /* 0x0000000f000f7308 */ /* 0x000ee20000000800 */
[----:B0-----:R-:W-:-:S07]  /*5370*/  IMAD.MOV.U32 R69, RZ, RZ, R119 ;  /* 0x000000ffff457224 */ /* 0x001fce00078e0077 */
[----:B------:R0:W-:Y:S08]  /*5380*/  MUFU.EX2 R190, R53 ;  /* 0x0000003500be7308 */ /* 0x0001f00000000800 */
[----:B------:R4:W5:Y:S01]  /*5390*/  MUFU.EX2 R192, R57 ;  /* 0x0000003900c07308 */ /* 0x0009620000000800 */
[----:B0-----:R-:W-:Y:S01]  /*53a0*/  FADD.FTZ R53, R85, R46 ;  /* 0x0000002e55357221 */ /* 0x001fe20000010000 */
[----:B------:R-:W-:-:S03]  /*53b0*/  IMAD.MOV.U32 R85, RZ, RZ, R119 ;  /* 0x000000ffff557224 */ /* 0x000fc600078e0077 */
[----:B------:R-:W-:Y:S01]  /*53c0*/  FADD.FTZ R46, R32, R53 ;  /* 0x00000035202e7221 */ /* 0x000fe20000010000 */
[--C-:B------:R-:W-:Y:S02]  /*53d0*/  IMAD.MOV.U32 R53, RZ, RZ, R119.reuse ;  /* 0x000000ffff357224 */ /* 0x100fe400078e0077 */
[----:B------:R-:W0:Y:S01]  /*53e0*/  MUFU.EX2 R21, R21 ;  /* 0x0000001500157308 */ /* 0x000e220000000800 */
[----:B------:R-:W-:Y:S01]  /*53f0*/  FADD.FTZ R49, R87, R46 ;  /* 0x0000002e57317221 */ /* 0x000fe20000010000 */
[--C-:B------:R-:W-:Y:S02]  /*5400*/  IMAD.MOV.U32 R87, RZ, RZ, R119.reuse ;  /* 0x000000ffff577224 */ /* 0x100fe400078e0077 */
[----:B----4-:R-:W-:Y:S02]  /*5410*/  IMAD.MOV.U32 R57, RZ, RZ, R119 ;  /* 0x000000ffff397224 */ /* 0x010fe400078e0077 */
[----:B------:R-:W-:Y:S01]  /*5420*/  FADD.FTZ R2, R28, R49 ;  /* 0x000000311c027221 */ /* 0x000fe20000010000 */
[--C-:B------:R-:W-:Y:S01]  /*5430*/  IMAD.MOV.U32 R46, RZ, RZ, R119.reuse ;  /* 0x000000ffff2e7224 */ /* 0x100fe200078e0077 */
[----:B------:R2:W-:Y:S02]  /*5440*/  MUFU.EX2 R184, R41 ;  /* 0x0000002900b87308 */ /* 0x0005e40000000800 */
[----:B------:R-:W-:Y:S01]  /*5450*/  FADD.FTZ R49, R91, R2 ;  /* 0x000000025b317221 */ /* 0x000fe20000010000 */
[----:B------:R-:W-:-:S02]  /*5460*/  IMAD.MOV.U32 R91, RZ, RZ, R119 ;  /* 0x000000ffff5b7224 */ /* 0x000fc400078e0077 */
[--C-:B------:R-:W-:Y:S02]  /*5470*/  IMAD.MOV.U32 R32, RZ, RZ, R119.reuse ;  /* 0x000000ffff207224 */ /* 0x100fe400078e0077 */
[----:B------:R-:W-:Y:S01]  /*5480*/  IMAD.MOV.U32 R28, RZ, RZ, R119 ;  /* 0x000000ffff1c7224 */ /* 0x000fe200078e0077 */
[----:B------:R4:W0:Y:S01]  /*5490*/  MUFU.EX2 R194, R61 ;  /* 0x0000003d00c27308 */ /* 0x0008220000000800 */
[----:B--2---:R-:W-:-:S04]  /*54a0*/  FADD.FTZ R41, R13, R44 ;  /* 0x0000002c0d297221 */ /* 0x004fc80000010000 */
[C---:B-1----:R-:W-:Y:S01]  /*54b0*/  FADD.FTZ R44, R198.reuse, R41 ;  /* 0x00000029c62c7221 */ /* 0x042fe20000010000 */
[----:B------:R-:W-:Y:S02]  /*54c0*/  F2FP.BF16.F32.PACK_AB R198, R198, R13 ;  /* 0x0000000dc6c6723e */ /* 0x000fe400000010ff */
[----:B------:R-:W1:Y:S01]  /*54d0*/  MUFU.EX2 R27, R27 ;  /* 0x0000001b001b7308 */ /* 0x000e620000000800 */
[----:B---3--:R-:W-:Y:S01]  /*54e0*/  FADD.FTZ R41, R15, R44 ;  /* 0x0000002c0f297221 */ /* 0x008fe20000010000 */
[----:B------:R-:W-:Y:S01]  /*54f0*/  FADD.FTZ R44, R34, R49 ;  /* 0x00000031222c7221 */ /* 0x000fe20000010000 */
[----:B----4-:R-:W-:Y:S01]  /*5500*/  IMAD.MOV.U32 R61, RZ, RZ, R119 ;  /* 0x000000ffff3d7224 */ /* 0x010fe200078e0077 */
[----:B------:R-:W-:Y:S01]  /*5510*/  MOV R34, R119 ;  /* 0x0000007700227202 */ /* 0x000fe20000000f00 */
[C---:B-----5:R-:W-:Y:S01]  /*5520*/  FADD.FTZ R2, R192.reuse, R41 ;  /* 0x00000029c0027221 */ /* 0x060fe20000010000 */
[----:B------:R-:W-:Y:S01]  /*5530*/  F2FP.BF16.F32.PACK_AB R192, R192, R15 ;  /* 0x0000000fc0c0723e */ /* 0x000fe200000010ff */
[----:B------:R-:W-:Y:S01]  /*5540*/  IMAD.MOV.U32 R49, RZ, RZ, R119 ;  /* 0x000000ffff317224 */ /* 0x000fe200078e0077 */
[----:B------:R-:W2:Y:S01]  /*5550*/  MUFU.EX2 R31, R31 ;  /* 0x0000001f001f7308 */ /* 0x000ea20000000800 */
[----:B0-----:R-:W-:-:S04]  /*5560*/  FADD.FTZ R41, R21, R2 ;  /* 0x0000000215297221 */ /* 0x001fc80000010000 */
[C---:B------:R-:W-:Y:S01]  /*5570*/  FADD.FTZ R2, R194.reuse, R41 ;  /* 0x00000029c2027221 */ /* 0x040fe20000010000 */
[----:B------:R-:W-:Y:S02]  /*5580*/  F2FP.BF16.F32.PACK_AB R194, R194, R21 ;  /* 0x00000015c2c2723e */ /* 0x000fe400000010ff */
[----:B------:R0:W-:Y:S01]  /*5590*/  MUFU.EX2 R186, R45 ;  /* 0x0000002d00ba7308 */ /* 0x0001e20000000800 */
[----:B-1----:R-:W-:-:S04]  /*55a0*/  FADD.FTZ R41, R27, R2 ;  /* 0x000000021b297221 */ /* 0x002fc80000010000 */
[C---:B------:R-:W-:Y:S01]  /*55b0*/  FADD.FTZ R2, R188.reuse, R41 ;  /* 0x00000029bc027221 */ /* 0x040fe20000010000 */
[----:B------:R-:W-:Y:S01]  /*55c0*/  F2FP.BF16.F32.PACK_AB R188, R188, R27 ;  /* 0x0000001bbcbc723e */ /* 0x000fe200000010ff */
[--C-:B------:R-:W-:Y:S01]  /*55d0*/  IMAD.MOV.U32 R41, RZ, RZ, R119.reuse ;  /* 0x000000ffff297224 */ /* 0x100fe200078e0077 */
[----:B------:R-:W1:Y:S01]  /*55e0*/  MUFU.EX2 R35, R35 ;  /* 0x0000002300237308 */ /* 0x000e620000000800 */
[----:B0-----:R-:W-:Y:S01]  /*55f0*/  FADD.FTZ R45, R93, R44 ;  /* 0x0000002c5d2d7221 */ /* 0x001fe20000010000 */
[--C-:B------:R-:W-:Y:S02]  /*5600*/  IMAD.MOV.U32 R93, RZ, RZ, R119.reuse ;  /* 0x000000ffff5d7224 */ /* 0x100fe400078e0077 */
[----:B------:R-:W-:Y:S02]  /*5610*/  IMAD.MOV.U32 R27, RZ, RZ, R119 ;  /* 0x000000ffff1b7224 */ /* 0x000fe400078e0077 */
[----:B------:R-:W-:Y:S01]  /*5620*/  FADD.FTZ R44, R36, R45 ;  /* 0x0000002d242c7221 */ /* 0x000fe20000010000 */
[--C-:B------:R-:W-:Y:S01]  /*5630*/  IMAD.MOV.U32 R45, RZ, RZ, R119.reuse ;  /* 0x000000ffff2d7224 */ /* 0x100fe200078e0077 */
[----:B------:R-:W0:Y:S02]  /*5640*/  MUFU.EX2 R39, R39 ;  /* 0x0000002700277308 */ /* 0x000e240000000800 */
[----:B------:R-:W-:Y:S01]  /*5650*/  FADD.FTZ R29, R97, R44 ;  /* 0x0000002c611d7221 */ /* 0x000fe20000010000 */
[----:B------:R-:W-:-:S02]  /*5660*/  IMAD.MOV.U32 R97, RZ, RZ, R119 ;  /* 0x000000ffff617224 */ /* 0x000fc400078e0077 */
[----:B------:R-:W-:Y:S02]  /*5670*/  IMAD.MOV.U32 R44, RZ, RZ, R119 ;  /* 0x000000ffff2c7224 */ /* 0x000fe400078e0077 */
[----:B------:R-:W-:Y:S01]  /*5680*/  FADD.FTZ R6, R38, R29 ;  /* 0x0000001d26067221 */ /* 0x000fe20000010000 */
[----:B--2---:R-:W-:Y:S01]  /*5690*/  FADD.FTZ R29, R31, R2 ;  /* 0x000000021f1d7221 */ /* 0x004fe20000010000 */
[--C-:B------:R-:W-:Y:S01]  /*56a0*/  IMAD.MOV.U32 R38, RZ, RZ, R119.reuse ;  /* 0x000000ffff267224 */ /* 0x100fe200078e0077 */
[----:B------:R-:W2:Y:S01]  /*56b0*/  MUFU.EX2 R43, R43 ;  /* 0x0000002b002b7308 */ /* 0x000ea20000000800 */
[----:B------:R-:W-:Y:S02]  /*56c0*/  IMAD.MOV.U32 R36, RZ, RZ, R119 ;  /* 0x000000ffff247224 */ /* 0x000fe400078e0077 */
[C---:B------:R-:W-:Y:S01]  /*56d0*/  FADD.FTZ R2, R190.reuse, R29 ;  /* 0x0000001dbe027221 */ /* 0x040fe20000010000 */
[----:B------:R-:W-:Y:S01]  /*56e0*/  F2FP.BF16.F32.PACK_AB R190, R190, R31 ;  /* 0x0000001fbebe723e */ /* 0x000fe200000010ff */
[----:B------:R-:W-:-:S02]  /*56f0*/  IMAD.MOV.U32 R31, RZ, RZ, R119 ;  /* 0x000000ffff1f7224 */ /* 0x000fc400078e0077 */
[----:B-1----:R-:W-:Y:S01]  /*5700*/  FADD.FTZ R29, R35, R2 ;  /* 0x00000002231d7221 */ /* 0x002fe20000010000 */
[----:B------:R1:W3:Y:S03]  /*5710*/  MUFU.EX2 R180, R33 ;  /* 0x0000002100b47308 */ /* 0x0002e60000000800 */
[C---:B------:R-:W-:Y:S01]  /*5720*/  FADD.FTZ R2, R184.reuse, R29 ;  /* 0x0000001db8027221 */ /* 0x040fe20000010000 */
[----:B------:R-:W-:Y:S01]  /*5730*/  F2FP.BF16.F32.PACK_AB R184, R184, R35 ;  /* 0x00000023b8b8723e */ /* 0x000fe200000010ff */
[----:B------:R-:W-:Y:S02]  /*5740*/  IMAD.MOV.U32 R35, RZ, RZ, R119 ;  /* 0x000000ffff237224 */ /* 0x000fe400078e0077 */
[----:B0-----:R-:W-:Y:S01]  /*5750*/  FADD.FTZ R29, R39, R2 ;  /* 0x00000002271d7221 */ /* 0x001fe20000010000 */
[----:B------:R-:W-:Y:S01]  /*5760*/  MUFU.EX2 R47, R47 ;  /* 0x0000002f002f7308 */ /* 0x000fe20000000800 */
[----:B-1----:R-:W-:-:S02]  /*5770*/  FADD.FTZ R33, R101, R6 ;  /* 0x0000000665217221 */ /* 0x002fc40000010000 */
[C---:B------:R-:W-:Y:S01]  /*5780*/  FADD.FTZ R2, R186.reuse, R29 ;  /* 0x0000001dba027221 */ /* 0x040fe20000010000 */
[----:B------:R-:W-:Y:S01]  /*5790*/  F2FP.BF16.F32.PACK_AB R186, R186, R39 ;  /* 0x00000027baba723e */ /* 0x000fe200000010ff */
[----:B------:R-:W-:Y:S02]  /*57a0*/  IMAD.MOV.U32 R101, RZ, RZ, R119 ;  /* 0x000000ffff657224 */ /* 0x000fe400078e0077 */
[----:B------:R-:W-:Y:S01]  /*57b0*/  FADD.FTZ R6, R26, R33 ;  /* 0x000000211a067221 */ /* 0x000fe20000010000 */
[----:B--2---:R-:W-:Y:S01]  /*57c0*/  FADD.FTZ R29, R43, R2 ;  /* 0x000000022b1d7221 */ /* 0x004fe20000010000 */
[----:B------:R-:W-:Y:S01]  /*57d0*/  IMAD.MOV.U32 R39, RZ, RZ, R119 ;  /* 0x000000ffff277224 */ /* 0x000fe200078e0077 */
[----:B------:R0:W1:Y:S01]  /*57e0*/  MUFU.EX2 R40, R107 ;  /* 0x0000006b00287308 */ /* 0x0000620000000800 */
[----:B------:R-:W-:Y:S01]  /*57f0*/  FADD.FTZ R33, R105, R6 ;  /* 0x0000000669217221 */ /* 0x000fe20000010000 */
[C---:B---3--:R-:W-:Y:S01]  /*5800*/  FADD.FTZ R2, R180.reuse, R29 ;  /* 0x0000001db4027221 */ /* 0x048fe20000010000 */
[----:B------:R-:W-:Y:S01]  /*5810*/  F2FP.BF16.F32.PACK_AB R180, R180, R43 ;  /* 0x0000002bb4b4723e */ /* 0x000fe200000010ff */
[----:B------:R-:W-:-:S02]  /*5820*/  IMAD.MOV.U32 R43, RZ, RZ, R119 ;  /* 0x000000ffff2b7224 */ /* 0x000fc400078e0077 */
[--C-:B------:R-:W-:Y:S02]  /*5830*/  IMAD.MOV.U32 R29, RZ, RZ, R119.reuse ;  /* 0x000000ffff1d7224 */ /* 0x100fe400078e0077 */
[----:B------:R2:W-:Y:S01]  /*5840*/  MUFU.EX2 R182, R37 ;  /* 0x0000002500b67308 */ /* 0x0005e20000000800 */
[--C-:B0-----:R-:W-:Y:S02]  /*5850*/  IMAD.MOV.U32 R107, RZ, RZ, R119.reuse ;  /* 0x000000ffff6b7224 */ /* 0x101fe400078e0077 */
[----:B------:R-:W-:-:S05]  /*5860*/  IMAD.MOV.U32 R26, RZ, RZ, R119 ;  /* 0x000000ffff1a7224 */ /* 0x000fca00078e0077 */
[----:B------:R-:W0:Y:S01]  /*5870*/  MUFU.EX2 R109, R109 ;  /* 0x0000006d006d7308 */ /* 0x000e220000000800 */
[C---:B-1----:R-:W-:Y:S01]  /*5880*/  FADD.FTZ R6, R40.reuse, R33 ;  /* 0x0000002128067221 */ /* 0x042fe20000010000 */
[----:B------:R-:W-:Y:S01]  /*5890*/  F2FP.BF16.F32.PACK_AB R183, R40, R105 ;  /* 0x0000006928b7723e */ /* 0x000fe200000010ff */
[--C-:B------:R-:W-:Y:S02]  /*58a0*/  IMAD.MOV.U32 R105, RZ, RZ, R119.reuse ;  /* 0x000000ffff697224 */ /* 0x100fe400078e0077 */
[--C-:B------:R-:W-:Y:S02]  /*58b0*/  IMAD.MOV.U32 R40, RZ, RZ, R119.reuse ;  /* 0x000000ffff287224 */ /* 0x100fe400078e0077 */
[----:B--2---:R-:W-:Y:S01]  /*58c0*/  IMAD.MOV.U32 R37, RZ, RZ, R119 ;  /* 0x000000ffff257224 */ /* 0x004fe200078e0077 */
[----:B------:R-:W-:Y:S08]  /*58d0*/  MUFU.EX2 R51, R51 ;  /* 0x0000003300337308 */ /* 0x000ff00000000800 */
[----:B------:R1:W2:Y:S01]  /*58e0*/  MUFU.EX2 R42, R111 ;  /* 0x0000006f002a7308 */ /* 0x0002a20000000800 */
[----:B0-----:R-:W-:-:S07]  /*58f0*/  FADD.FTZ R33, R109, R6 ;  /* 0x000000066d217221 */ /* 0x001fce0000010000 */
[----:B------:R0:W3:Y:S01]  /*5900*/  MUFU.EX2 R176, R25 ;  /* 0x0000001900b07308 */ /* 0x0000e20000000800 */
[----:B-1----:R-:W-:-:S07]  /*5910*/  IMAD.MOV.U32 R111, RZ, RZ, R119 ;  /* 0x000000ffff6f7224 */ /* 0x002fce00078e0077 */
[----:B------:R-:W1:Y:S01]  /*5920*/  MUFU.EX2 R113, R113 ;  /* 0x0000007100717308 */ /* 0x000e620000000800 */
[----:B0-----:R-:W-:Y:S01]  /*5930*/  FADD.FTZ R25, R47, R2 ;  /* 0x000000022f197221 */ /* 0x001fe20000010000 */
[C---:B--2---:R-:W-:Y:S01]  /*5940*/  FADD.FTZ R6, R42.reuse, R33 ;  /* 0x000000212a067221 */ /* 0x044fe20000010000 */
[----:B------:R-:W-:Y:S01]  /*5950*/  F2FP.BF16.F32.PACK_AB R177, R42, R109 ;  /* 0x0000006d2ab1723e */ /* 0x000fe200000010ff */
[----:B------:R-:W-:Y:S02]  /*5960*/  IMAD.MOV.U32 R42, RZ, RZ, R119 ;  /* 0x000000ffff2a7224 */ /* 0x000fe400078e0077 */
[C---:B------:R-:W-:Y:S01]  /*5970*/  FADD.FTZ R2, R182.reuse, R25 ;  /* 0x00000019b6027221 */ /* 0x040fe20000010000 */
[----:B------:R-:W-:Y:S01]  /*5980*/  F2FP.BF16.F32.PACK_AB R182, R182, R47 ;  /* 0x0000002fb6b6723e */ /* 0x000fe200000010ff */
[--C-:B------:R-:W-:Y:S01]  /*5990*/  IMAD.MOV.U32 R47, RZ, RZ, R119.reuse ;  /* 0x000000ffff2f7224 */ /* 0x100fe200078e0077 */
[----:B------:R-:W0:Y:S01]  /*59a0*/  MUFU.EX2 R3, R3 ;  /* 0x0000000300037308 */ /* 0x000e220000000800 */
[----:B------:R-:W-:Y:S01]  /*59b0*/  FADD.FTZ R7, R51, R2 ;  /* 0x0000000233077221 */ /* 0x000fe20000010000 */
[----:B------:R-:W-:Y:S01]  /*59c0*/  MOV R109, R119 ;  /* 0x00000077006d7202 */ /* 0x000fe20000000f00 */
[----:B------:R-:W-:-:S02]  /*59d0*/  IMAD.MOV.U32 R25, RZ, RZ, R119 ;  /* 0x000000ffff197224 */ /* 0x000fc400078e0077 */
[C---:B---3--:R-:W-:Y:S01]  /*59e0*/  FADD.FTZ R2, R176.reuse, R7 ;  /* 0x00000007b0027221 */ /* 0x048fe20000010000 */
[----:B------:R-:W-:Y:S01]  /*59f0*/  F2FP.BF16.F32.PACK_AB R176, R176, R51 ;  /* 0x00000033b0b0723e */ /* 0x000fe200000010ff */
[----:B------:R-:W-:Y:S01]  /*5a00*/  IMAD.MOV.U32 R51, RZ, RZ, R119 ;  /* 0x000000ffff337224 */ /* 0x000fe200078e0077 */
[----:B------:R-:W2:Y:S01]  /*5a10*/  MUFU.EX2 R30, R30 ;  /* 0x0000001e001e7308 */ /* 0x000ea20000000800 */
[----:B-1----:R-:W-:-:S07]  /*5a20*/  FADD.FTZ R33, R113, R6 ;  /* 0x0000000671217221 */ /* 0x002fce0000010000 */
[----:B------:R-:W1:Y:S01]  /*5a30*/  MUFU.EX2 R24, R24 ;  /* 0x0000001800187308 */ /* 0x000e620000000800 */
[----:B0-----:R-:W-:Y:S01]  /*5a40*/  FADD.FTZ R7, R3, R2 ;  /* 0x0000000203077221 */ /* 0x001fe20000010000 */
[----:B------:R-:W-:Y:S02]  /*5a50*/  IMAD.MOV.U32 R2, RZ, RZ, 0x3f800000 ;  /* 0x3f800000ff027424 */ /* 0x000fe400078e00ff */
[C---:B--2---:R-:W-:Y:S01]  /*5a60*/  FADD.FTZ R6, R30.reuse, R33 ;  /* 0x000000211e067221 */ /* 0x044fe20000010000 */
[----:B------:R-:W-:Y:S01]  /*5a70*/  F2FP.BF16.F32.PACK_AB R179, R30, R113 ;  /* 0x000000711eb3723e */ /* 0x000fe200000010ff */
[--C-:B------:R-:W-:Y:S02]  /*5a80*/  IMAD.MOV.U32 R113, RZ, RZ, R119.reuse ;  /* 0x000000ffff717224 */ /* 0x100fe400078e0077 */
[--C-:B------:R-:W-:Y:S02]  /*5a90*/  IMAD.MOV.U32 R33, RZ, RZ, R119.reuse ;  /* 0x000000ffff217224 */ /* 0x100fe400078e0077 */
[----:B------:R-:W-:-:S02]  /*5aa0*/  IMAD.MOV.U32 R30, RZ, RZ, R119 ;  /* 0x000000ffff1e7224 */ /* 0x000fc400078e0077 */
[C---:B-1----:R-:W-:Y:S01]  /*5ab0*/  FADD.FTZ R7, R24.reuse, R7 ;  /* 0x0000000718077221 */ /* 0x042fe20000010000 */
[----:B------:R-:W-:Y:S01]  /*5ac0*/  F2FP.BF16.F32.PACK_AB R178, R24, R3 ;  /* 0x0000000318b2723e */ /* 0x000fe200000010ff */
[----:B------:R-:W-:Y:S02]  /*5ad0*/  IMAD.MOV.U32 R3, RZ, RZ, 0x3f800000 ;  /* 0x3f800000ff037424 */ /* 0x000fe400078e00ff */
[----:B------:R-:W-:Y:S01]  /*5ae0*/  IMAD.MOV.U32 R24, RZ, RZ, R119 ;  /* 0x000000ffff187224 */ /* 0x000fe200078e0077 */
[----:B------:R-:W-:Y:S06]  /*5af0*/  @!P2 BRA `(.L_x_2003) ;  /* 0x0000004400c4a947 */ /* 0x000fec0003800000 */
[----:B------:R-:W-:Y:S01]  /*5b00*/  IMAD.MOV.U32 R9, RZ, RZ, R4 ;  /* 0x000000ffff097224 */ /* 0x000fe200078e0004 */
[----:B------:R-:W-:Y:S01]  /*5b10*/  CS2R R118, SRZ ;  /* 0x0000000000767805 */ /* 0x000fe2000001ff00 */
[----:B------:R-:W-:Y:S01]  /*5b20*/  IMAD.MOV.U32 R10, RZ, RZ, R5 ;  /* 0x000000ffff0a7224 */ /* 0x000fe200078e0005 */
[----:B------:R-:W-:Y:S01]  /*5b30*/  CS2R R114, SRZ ;  /* 0x0000000000727805 */ /* 0x000fe2000001ff00 */
        /* <DEDUP_REMOVED lines=46> */
[----:B------:R-:W-:Y:S01]  /*5e20*/  CS2R R24, SRZ ;  /* 0x0000000000187805 */ /* 0x000fe2000001ff00 */
[----:B------:R-:W-:Y:S01]  /*5e30*/  IMAD.U32 R11, RZ, RZ, UR61 ;  /* 0x0000003dff0b7e24 */ /* 0x000fe2000f8e00ff */
[----:B------:R-:W-:-:S06]  /*5e40*/  UMOV UR37, UR36 ;  /* 0x0000002400257c82 */ /* 0x000fcc0008000000 */
.L_x_2012:
[----:B------:R-:W-:Y:S01]  /*5e50*/  R2UR UR7, R11 ;  /* 0x000000000b0772ca */ /* 0x000fe200000e0000 */
[----:B------:R-:W-:-:S04]  /*5e60*/  UIADD3 UR6, UR37, 0x1, URZ ;  /* 0x0000000125067890 */ /* 0x000fc8000fffe03f */
[----:B------:R-:W-:-:S04]  /*5e70*/  UISETP.NE.AND UP0, UPT, UR6, 0x2, UPT ;  /* 0x000000020600788c */ /* 0x000fc8000bf05270 */
[----:B------:R-:W-:Y:S02]  /*5e80*/  USEL UR61, URZ, 0x1, UP0 ;  /* 0x000000013f3d7887 */ /* 0x000fe40008000000 */
[----:B------:R-:W-:Y:S02]  /*5e90*/  USEL UR36, UR6, URZ, UP0 ;  /* 0x0000003f06247287 */ /* 0x000fe40008000000 */
[----:B------:R-:W-:Y:S01]  /*5ea0*/  ULOP3.LUT UR61, UR7, UR61, URZ, 0x3c, !UPT ;  /* 0x0000003d073d7292 */ /* 0x000fe2000f8e3c3f */
[----:B------:R-:W-:Y:S11]  /*5eb0*/  @!P0 BRA `(.L_x_2004) ;  /* 0x0000000000048947 */ /* 0x000ff60003800000 */
[----:B------:R-:W-:Y:S01]  /*5ec0*/  BPT.TRAP 0x1 ;  /* 0x000000040000795c */ /* 0x000fe20000300000 */
.L_x_2004:
[----:B------:R-:W-:Y:S01]  /*5ed0*/  ULEA UR39, UR36, UR60, 0x3 ;  /* 0x0000003c24277291 */ /* 0x000fe2000f8e183f */
[----:B------:R-:W-:-:S05]  /*5ee0*/  IMAD.U32 R0, RZ, RZ, UR61 ;  /* 0x0000003dff007e24 */ /* 0x000fca000f8e00ff */
[----:B------:R-:W-:-:S04]  /*5ef0*/  SHF.L.U32 R0, R0, 0x1f, RZ ;  /* 0x0000001f00007819 */ /* 0x000fc800000006ff */
[----:B------:R0:W1:Y:S01]  /*5f00*/  SYNCS.PHASECHK.TRANS64.TRYWAIT P2, [UR39+0x36830], R0 ;  /* 0x03683000ff0075a7 */ /* 0x0000620008040167 */
[----:B------:R-:W-:Y:S05]  /*5f10*/  @!P0 BRA `(.L_x_2005) ;  /* 0x0000000000048947 */ /* 0x000fea0003800000 */
[----:B------:R-:W-:Y:S01]  /*5f20*/  BPT.TRAP 0x1 ;  /* 0x000000040000795c */ /* 0x000fe20000300000 */
.L_x_2005:
[----:B-1----:R-:W-:Y:S05]  /*5f30*/  @P2 BRA `(.L_x_2006) ;  /* 0x0000000000082947 */ /* 0x002fea0003800000 */
[----:B------:R-:W1:Y:S02]  /*5f40*/  SYNCS.PHASECHK.TRANS64.TRYWAIT P2, [UR39+0x36830], R0 ;  /* 0x03683000ff0075a7 */ /* 0x000e640008040167 */
[----:B-1----:R-:W-:Y:S05]  /*5f50*/  @!P2 BRA `(.L_x_2007) ;  /* 0x0000010c0034a947 */ /* 0x002fea0003800000 */
.L_x_2006:
[----:B------:R-:W-:Y:S01]  /*5f60*/  R2UR UR6, R8 ;  /* 0x00000000080672ca */ /* 0x000fe200000e0000 */
[----:B------:R-:W-:Y:S01]  /*5f70*/  WARPGROUP.ARRIVE ;  /* 0x00000000000079c5 */ /* 0x000fe20000000000 */
[----:B------:R-:W-:Y:S01]  /*5f80*/  UMOV UR7, 0x40000040 ;  /* 0x4000004000077882 */ /* 0x000fe20000000000 */
[----:B------:R-:W-:Y:S01]  /*5f90*/  UMOV UR56, UR4 ;  /* 0x0000000400387c82 */ /* 0x000fe20008000000 */
[----:B------:R-:W-:Y:S01]  /*5fa0*/  UMOV UR57, UR5 ;  /* 0x0000000500397c82 */ /* 0x000fe20008000000 */
        /* <DEDUP_REMOVED lines=15> */
[----:B------:R-:W-:Y:S01]  /*60a0*/  FMUL.FTZ R28, R28, R2 ;  /* 0x000000021c1c7220 */ /* 0x000fe20000410000 */
[----:B------:R-:W-:-:S02]  /*60b0*/  UIADD3 UR14, UR6, 0x102, URZ ;  /* 0x00000102060e7890 */ /* 0x000fc4000fffe03f */
[----:B------:R-:W-:Y:S01]  /*60c0*/  HGMMA.64x16x16.F32.BF16 R168, gdesc[UR4], RZ, !UPT, gsb0 ;  /* 0x0020000004a879f0 */ /* 0x000fe2000c0018ff */
        /* <DEDUP_REMOVED lines=114> */
[----:B------:R-:W-:-:S03]  /*67f0*/  FMUL.FTZ R119, R119, R3 ;  /* 0x0000000377777220 */ /* 0x000fc60000410000 */
        /* <DEDUP_REMOVED lines=464> */
.L_x_2008:
[----:B------:R-:W-:Y:S01]  /*8500*/  R2UR UR6, R11 ;  /* 0x000000000b0672ca */ /* 0x000fe200000e0000 */
[----:B------:R-:W-:-:S12]  /*8510*/  ULEA UR10, UR37, UR60, 0x3 ;  /* 0x0000003c250a7291 */ /* 0x000fd8000f8e183f */
[----:B01----:R-:W-:-:S05]  /*8520*/  IMAD.U32 R0, RZ, RZ, UR6 ;  /* 0x00000006ff007e24 */ /* 0x003fca000f8e00ff */
[----:B------:R-:W-:-:S04]  /*8530*/  SHF.L.U32 R0, R0, 0x1f, RZ ;  /* 0x0000001f00007819 */ /* 0x000fc800000006ff */
[----:B------:R0:W1:Y:S01]  /*8540*/  SYNCS.PHASECHK.TRANS64.TRYWAIT P2, [UR10+0x36850], R0 ;  /* 0x03685000ff0075a7 */ /* 0x000062000804014a */
[----:B------:R-:W-:Y:S05]  /*8550*/  @!P0 BRA `(.L_x_2009) ;  /* 0x0000000000048947 */ /* 0x000fea0003800000 */
[----:B------:R-:W-:Y:S01]  /*8560*/  BPT.TRAP 0x1 ;  /* 0x000000040000795c */ /* 0x000fe20000300000 */
.L_x_2009:
[----:B-1----:R-:W-:Y:S05]  /*8570*/  @P2 BRA `(.L_x_2010) ;  /* 0x0000000000082947 */ /* 0x002fea0003800000 */
[----:B------:R-:W1:Y:S02]  /*8580*/  SYNCS.PHASECHK.TRANS64.TRYWAIT P2, [UR10+0x36850], R0 ;  /* 0x03685000ff0075a7 */ /* 0x000e64000804014a */
[----:B-1----:R-:W-:Y:S05]  /*8590*/  @!P2 BRA `(.L_x_2011) ;  /* 0x000000e400bca947 */ /* 0x002fea0003800000 */
.L_x_2010:
[----:B------:R-:W-:Y:S01]  /*85a0*/  UIADD3 UR6, UR60, 0x400, URZ ;  /* 0x000004003c067890 */ /* 0x000fe2000fffe03f */
[----:B------:R-:W-:Y:S01]  /*85b0*/  WARPGROUP.ARRIVE ;  /* 0x00000000000079c5 */ /* 0x000fe20000000000 */
[----:B------:R-:W-:Y:S01]  /*85c0*/  UMOV UR7, 0x40000040 ;  /* 0x4000004000077882 */ /* 0x000fe20000000000 */
[----:B------:R-:W-:Y:S01]  /*85d0*/  R2UR UR18, R17 ;  /* 0x00000000111272ca */ /* 0x000fe200000e0000 */
[----:B------:R-:W-:Y:S01]  /*85e0*/  USHF.R.U32.HI UR6, URZ, 0x4, UR6 ;  /* 0x000000043f067899 */ /* 0x000fe20008011606 */
[----:B------:R-:W-:Y:S02]  /*85f0*/  R2UR UR15, R19 ;  /* 0x00000000130f72ca */ /* 0x000fe400000e0000 */
[----:B------:R-:W-:Y:S01]  /*8600*/  R2UR UR14, R18 ;  /* 0x00000000120e72ca */ /* 0x000fe200000e0000 */
        /* <DEDUP_REMOVED lines=16> */
[----:B------:R-:W-:Y:S01]  /*8710*/  USHF.L.U32 UR6, UR18, 0x7, URZ ;  /* 0x0000000712067899 */ /* 0x000fe2000800063f */
[----:B------:R-:W-:-:S03]  /*8720*/  UMOV UR7, 0x40000040 ;  /* 0x4000004000077882 */ /* 0x000fc60000000000 */
[----:B------:R-:W-:-:S04]  /*8730*/  UIMAD UR6, UR38, -0x70, UR6 ;  /* 0xffffff90260678a4 */ /* 0x000fc8000f8e0206 */
[----:B------:R-:W-:-:S04]  /*8740*/  UIADD3 UR6, UR6, 0x1, UR15 ;  /* 0x0000000106067890 */ /* 0x000fc8000fffe00f */
[----:B------:R-:W-:Y:S01]  /*8750*/  UIADD3 UR6, UR6, -UR14, URZ ;  /* 0x8000000e06067290 */ /* 0x000fe2000fffe03f */
[----:B------:R-:W-:-:S05]  /*8760*/  R2UR UR14, R12 ;  /* 0x000000000c0e72ca */ /* 0x000fca00000e0000 */
[----:B-1----:R-:W-:Y:S01]  /*8770*/  IMAD.U32 R3, RZ, RZ, UR6 ;  /* 0x00000006ff037e24 */ /* 0x002fe2000f8e00ff */
[----:B------:R-:W-:-:S03]  /*8780*/  UIADD3 UR6, UR11, 0x180, URZ ;  /* 0x000001800b067890 */ /* 0x000fc6000fffe03f */
[----:B------:R-:W-:-:S04]  /*8790*/  IMAD R4, R204, -0x2, R3 ;  /* 0xfffffffecc047824 */ /* 0x000fc800078e0203 */
[----:B------:R-:W-:Y:S01]  /*87a0*/  IMAD.IADD R4, R205, 0x1, R4 ;  /* 0x00000001cd047824 */ /* 0x000fe200078e0204 */
[----:B------:R-:W-:Y:S02]  /*87b0*/  UISETP.GT.AND UP0, UPT, UR38, UR14, UPT ;  /* 0x0000000e2600728c */ /* 0x000fe4000bf04270 */
[----:B------:R-:W-:Y:S02]  /*87c0*/  UIADD3 UR38, UR38, -0x1, URZ ;  /* 0xffffffff26267890 */ /* 0x000fe4000fffe03f */
[C---:B------:R-:W-:Y:S02]  /*87d0*/  ISETP.GT.AND P2, PT, R4.reuse, RZ, PT ;  /* 0x000000ff0400720c */ /* 0x040fe40003f44270 */
[----:B------:R-:W-:Y:S02]  /*87e0*/  ISETP.GT.AND P3, PT, R4, 0x1, PT ;  /* 0x000000010400780c */ /* 0x000fe40003f64270 */
[----:B------:R-:W-:Y:S02]  /*87f0*/  FSEL R219, R168, -INF , P2 ;  /* 0xff800000a8db7808 */ /* 0x000fe40001000000 */
[----:B------:R-:W-:-:S02]  /*8800*/  ISETP.GT.AND P2, PT, R4, 0x8, PT ;  /* 0x000000080400780c */ /* 0x000fc40003f44270 */
[----:B------:R-:W-:Y:S02]  /*8810*/  FSEL R217, R169, -INF , P3 ;  /* 0xff800000a9d97808 */ /* 0x000fe40001800000 */
[----:B0-----:R-:W-:Y:S02]  /*8820*/  FMNMX.FTZ R0, R219, R10, !PT ;  /* 0x0000000adb007209 */ /* 0x001fe40007810000 */
[----:B------:R-:W-:Y:S02]  /*8830*/  ISETP.GT.AND P3, PT, R4, 0x9, PT ;  /* 0x000000090400780c */ /* 0x000fe40003f64270 */
[----:B------:R-:W-:Y:S02]  /*8840*/  FSEL R199, R172, -INF , P2 ;  /* 0xff800000acc77808 */ /* 0x000fe40001000000 */
[----:B------:R-:W-:Y:S02]  /*8850*/  FMNMX.FTZ R0, R217, R0, !PT ;  /* 0x00000000d9007209 */ /* 0x000fe40007810000 */
[----:B------:R-:W-:-:S02]  /*8860*/  ISETP.GT.AND P2, PT, R4, 0x10, PT ;  /* 0x000000100400780c */ /* 0x000fc40003f44270 */
[----:B------:R-:W-:Y:S02]  /*8870*/  FMNMX.FTZ R0, R199, R0, !PT ;  /* 0x00000000c7007209 */ /* 0x000fe40007810000 */
[----:B------:R-:W-:Y:S02]  /*8880*/  FSEL R197, R160, -INF , P2 ;  /* 0xff800000a0c57808 */ /* 0x000fe40001000000 */
[----:B------:R-:W-:-:S04]  /*8890*/  ISETP.GT.AND P2, PT, R4, 0x18, PT ;  /* 0x000000180400780c */ /* 0x000fc80003f44270 */
[----:B------:R-:W-:Y:S02]  /*88a0*/  FSEL R203, R164, -INF , P2 ;  /* 0xff800000a4cb7808 */ /* 0x000fe40001000000 */
[C---:B------:R-:W-:Y:S01]  /*88b0*/  ISETP.GT.AND P2, PT, R4.reuse, 0x20, PT ;  /* 0x000000200400780c */ /* 0x040fe20003f44270 */
[----:B------:R-:W-:Y:S02]  /*88c0*/  WARPGROUP.DEPBAR.LE gsb0, 0x0 ;  /* 0x00008000000079c5 */ /* 0x000fe40000010000 */
[----:B------:R-:W-:Y:S01]  /*88d0*/  WARPGROUP.ARRIVE ;  /* 0x00000000000079c5 */ /* 0x000fe20000000000 */
[----:B------:R-:W-:Y:S02]  /*88e0*/  FSEL R195, R173, -INF , P3 ;  /* 0xff800000adc37808 */ /* 0x000fe40001800000 */
[----:B------:R-:W-:Y:S02]  /*88f0*/  ISETP.GT.AND P3, PT, R4, 0x11, PT ;  /* 0x000000110400780c */ /* 0x000fe40003f64270 */
[----:B------:R-:W-:Y:S01]  /*8900*/  FMNMX.FTZ R0, R195, R0, !PT ;  /* 0x00000000c3007209 */ /* 0x000fe20007810000 */
[----:B------:R-:W-:Y:S01]  /*8910*/  HGMMA.64x192x16.F32.BF16 R24, R188, gdesc[UR4].tnspB, R24, gsb0 ;  /* 0x42e00004bc187df0 */ /* 0x000fe20008001818 */
[----:B------:R-:W-:Y:S01]  /*8920*/  UIADD3 UR6, UR11, 0x200, URZ ;  /* 0x000002000b067890 */ /* 0x000fe2000fffe03f */
[----:B------:R-:W-:Y:S01]  /*8930*/  FSEL R201, R161, -INF , P3 ;  /* 0xff800000a1c97808 */ /* 0x000fe20001800000 */
[----:B------:R-:W-:Y:S01]  /*8940*/  UMOV UR7, 0x40000040 ;  /* 0x4000004000077882 */ /* 0x000fe20000000000 */
[----:B------:R-:W-:-:S02]  /*8950*/  FMNMX.FTZ R0, R197, R0, !PT ;  /* 0x00000000c5007209 */ /* 0x000fc40007810000 */
[C---:B------:R-:W-:Y:S02]  /*8960*/  ISETP.GT.AND P3, PT, R4.reuse, 0x19, PT ;  /* 0x000000190400780c */ /* 0x040fe40003f64270 */
[----:B------:R-:W-:Y:S02]  /*8970*/  FMNMX.FTZ R0, R201, R0, !PT ;  /* 0x00000000c9007209 */ /* 0x000fe40007810000 */
[----:B------:R-:W-:Y:S02]  /*8980*/  FSEL R169, R165, -INF , P3 ;  /* 0xff800000a5a97808 */ /* 0x000fe40001800000 */
        /* <DEDUP_REMOVED lines=56> */
[----:B------:R-:W-:Y:S01]  /*8d10*/  HGMMA.64x192x16.F32.BF16 R24, R184, gdesc[UR4].tnspB, R24, gsb0 ;  /* 0x42e00004b8187df0 */ /* 0x000fe20008001818 */
[----:B------:R-:W-:Y:S01]  /*8d20*/  FMNMX.FTZ R0, R189, R0, !PT ;  /* 0x00000000bd007209 */ /* 0x000fe20007810000 */
[----:B------:R-:W-:Y:S01]  /*8d30*/  UIADD3 UR6, UR11, 0x280, URZ ;  /* 0x000002800b067890 */ /* 0x000fe2000fffe03f */
[----:B------:R-:W-:Y:S01]  /*8d40*/  ISETP.GT.AND P3, PT, R4, 0x69, PT ;  /* 0x000000690400780c */ /* 0x000fe20003f64270 */
[----:B------:R-:W-:Y:S01]  /*8d50*/  UMOV UR7, 0x40000040 ;  /* 0x4000004000077882 */ /* 0x000fe20000000000 */
[----:B------:R-:W-:-:S02]  /*8d60*/  FSEL R193, R124, -INF , P2 ;  /* 0xff8000007cc17808 */ /* 0x000fc40001000000 */
[----:B------:R-:W-:Y:S02]  /*8d70*/  FMNMX.FTZ R0, R191, R0, !PT ;  /* 0x00000000bf007209 */ /* 0x000fe40007810000 */
[----:B------:R-:W-:Y:S02]  /*8d80*/  FSEL R125, R125, -INF , P3 ;  /* 0xff8000007d7d7808 */ /* 0x000fe40001800000 */
[----:B------:R-:W-:Y:S02]  /*8d90*/  FMNMX.FTZ R0, R193, R0, !PT ;  /* 0x00000000c1007209 */ /* 0x000fe40007810000 */
[----:B------:R-:W-:Y:S02]  /*8da0*/  IADD3 R4, R4, 0x8, RZ ;  /* 0x0000000804047810 */ /* 0x000fe40007ffe0ff */
[----:B------:R-:W-:Y:S02]  /*8db0*/  FMNMX.FTZ R14, R125, R0, !PT ;  /* 0x000000007d0e7209 */ /* 0x000fe40007810000 */
[----:B------:R-:W0:Y:S01]  /*8dc0*/  LDC R0, c[0x0][0x988] ;  /* 0x00026200ff007b82 */ /* 0x000e220000000800 */
[----:B------:R-:W-:-:S02]  /*8dd0*/  ISETP.GT.AND P3, PT, R4, RZ, PT ;  /* 0x000000ff0400720c */ /* 0x000fc40003f64270 */
[----:B------:R-:W1:Y:S01]  /*8de0*/  SHFL.BFLY PT, R5, R14, 0x2, 0x1f ;  /* 0x0c401f000e057f89 */ /* 0x000e6200000e0000 */
[----:B------:R-:W-:Y:S02]  /*8df0*/  ISETP.GT.AND P4, PT, R4, 0x1, PT ;  /* 0x000000010400780c */ /* 0x000fe40003f84270 */
[----:B------:R-:W-:Y:S02]  /*8e00*/  FSEL R170, R170, -INF , P3 ;  /* 0xff800000aaaa7808 */ /* 0x000fe40001800000 */
[C---:B------:R-:W-:Y:S02]  /*8e10*/  ISETP.GT.AND P3, PT, R4.reuse, 0x8, PT ;  /* 0x000000080400780c */ /* 0x040fe40003f64270 */
[----:B------:R-:W-:Y:S02]  /*8e20*/  FSEL R171, R171, -INF , P4 ;  /* 0xff800000abab7808 */ /* 0x000fe40002000000 */
[----:B------:R-:W-:Y:S02]  /*8e30*/  ISETP.GT.AND P4, PT, R4, 0x9, PT ;  /* 0x000000090400780c */ /* 0x000fe40003f84270 */
[----:B-1----:R-:W-:-:S02]  /*8e40*/  FMNMX.FTZ R20, R14, R5, !PT ;  /* 0x000000050e147209 */ /* 0x002fc40007810000 */
[----:B------:R-:W-:-:S03]  /*8e50*/  FMNMX.FTZ R14, R170, R9, !PT ;  /* 0x00000009aa0e7209 */ /* 0x000fc60007810000 */
[----:B------:R-:W1:Y:S01]  /*8e60*/  SHFL.BFLY PT, R5, R20, 0x1, 0x1f ;  /* 0x0c201f0014057f89 */ /* 0x000e6200000e0000 */
[----:B------:R-:W-:Y:S02]  /*8e70*/  FMNMX.FTZ R14, R171, R14, !PT ;  /* 0x0000000eab0e7209 */ /* 0x000fe40007810000 */
[----:B-1----:R-:W-:-:S04]  /*8e80*/  FMNMX.FTZ R5, R20, R5, !PT ;  /* 0x0000000514057209 */ /* 0x002fc80007810000 */
[C---:B------:R-:W-:Y:S01]  /*8e90*/  FSETP.NEU.FTZ.AND P2, PT, R5.reuse, -INF , PT ;  /* 0xff8000000500780b */ /* 0x040fe20003f5d000 */
[----:B0-----:R-:W-:-:S05]  /*8ea0*/  FMUL.FTZ R2, R5, R0 ;  /* 0x0000000005027220 */ /* 0x001fca0000410000 */
        /* <DEDUP_REMOVED lines=101> */
[----:B------:R-:W-:Y:S01]  /*9500*/  FSEL R221, R142, -INF , P3 ;  /* 0xff8000008edd7808 */ /* 0x000fe20001800000 */
[----:B------:R-:W-:Y:S01]  /*9510*/  IMAD.U32 R142, RZ, RZ, UR10 ;  /* 0x0000000aff8e7e24 */ /* 0x000fe2000f8e00ff */
[----:B------:R-:W-:-:S02]  /*9520*/  FMNMX.FTZ R14, R139, R14, !PT ;  /* 0x0000000e8b0e7209 */ /* 0x000fc40007810000 */
[----:B------:R-:W-:Y:S01]  /*9530*/  FSEL R143, R143, -INF , P4 ;  /* 0xff8000008f8f7808 */ /* 0x000fe20002000000 */
[----:B------:R-:W-:Y:S01]  /*9540*/  @!P1 VIADD R142, R142, 0x36860 ;  /* 0x000368608e8e9836 */ /* 0x000fe20000000000 */
[C---:B------:R-:W-:Y:S01]  /*9550*/  ISETP.GT.AND P3, PT, R4.reuse, 0x50, PT ;  /* 0x000000500400780c */ /* 0x040fe20003f64270 */
[----:B------:R-:W-:Y:S01]  /*9560*/  MUFU.EX2 R120, R120 ;  /* 0x0000007800787308 */ /* 0x000fe20000000800 */
[----:B------:R-:W-:Y:S02]  /*9570*/  FMNMX.FTZ R14, R221, R14, !PT ;  /* 0x0000000edd0e7209 */ /* 0x000fe40007810000 */
[----:B------:R-:W-:Y:S02]  /*9580*/  ISETP.GT.AND P4, PT, R4, 0x51, PT ;  /* 0x000000510400780c */ /* 0x000fe40003f84270 */
[----:B------:R-:W-:Y:S02]  /*9590*/  FSEL R157, R130, -INF , P3 ;  /* 0xff800000829d7808 */ /* 0x000fe40001800000 */
[----:B------:R-:W-:Y:S01]  /*95a0*/  FMNMX.FTZ R14, R143, R14, !PT ;  /* 0x0000000e8f0e7209 */ /* 0x000fe20007810000 */
[----:B------:R-:W-:Y:S01]  /*95b0*/  MUFU.EX2 R125, R125 ;  /* 0x0000007d007d7308 */ /* 0x000fe20000000800 */
[----:B------:R-:W-:-:S02]  /*95c0*/  ISETP.GT.AND P3, PT, R4, 0x58, PT ;  /* 0x000000580400780c */ /* 0x000fc40003f64270 */
[----:B------:R-:W-:Y:S02]  /*95d0*/  FSEL R131, R131, -INF , P4 ;  /* 0xff80000083837808 */ /* 0x000fe40002000000 */
[----:B------:R-:W-:Y:S02]  /*95e0*/  FMNMX.FTZ R14, R157, R14, !PT ;  /* 0x0000000e9d0e7209 */ /* 0x000fe40007810000 */
[----:B------:R-:W-:Y:S02]  /*95f0*/  ISETP.GT.AND P4, PT, R4, 0x59, PT ;  /* 0x000000590400780c */ /* 0x000fe40003f84270 */
[----:B------:R-:W-:Y:S02]  /*9600*/  FSEL R223, R134, -INF , P3 ;  /* 0xff80000086df7808 */ /* 0x000fe40001800000 */
[----:B------:R-:W-:Y:S02]  /*9610*/  FMNMX.FTZ R14, R131, R14, !PT ;  /* 0x0000000e830e7209 */ /* 0x000fe40007810000 */
[----:B------:R-:W-:-:S02]  /*9620*/  FSEL R135, R135, -INF , P4 ;  /* 0xff80000087877808 */ /* 0x000fc40002000000 */
[C---:B------:R-:W-:Y:S02]  /*9630*/  ISETP.GT.AND P3, PT, R4.reuse, 0x60, PT ;  /* 0x000000600400780c */ /* 0x040fe40003f64270 */
[----:B------:R-:W-:Y:S02]  /*9640*/  FMNMX.FTZ R14, R223, R14, !PT ;  /* 0x0000000edf0e7209 */ /* 0x000fe40007810000 */
[----:B------:R-:W-:Y:S02]  /*9650*/  ISETP.GT.AND P4, PT, R4, 0x61, PT ;  /* 0x000000610400780c */ /* 0x000fe40003f84270 */
[----:B------:R-:W-:Y:S02]  /*9660*/  FSEL R145, R122, -INF , P3 ;  /* 0xff8000007a917808 */ /* 0x000fe40001800000 */
[----:B------:R-:W-:Y:S02]  /*9670*/  FMNMX.FTZ R14, R135, R14, !PT ;  /* 0x0000000e870e7209 */ /* 0x000fe40007810000 */
[----:B------:R-:W-:-:S02]  /*9680*/  ISETP.GT.AND P3, PT, R4, 0x68, PT ;  /* 0x000000680400780c */ /* 0x000fc40003f64270 */
[----:B------:R-:W-:Y:S02]  /*9690*/  FSEL R123, R123, -INF , P4 ;  /* 0xff8000007b7b7808 */ /* 0x000fe40002000000 */
[----:B------:R-:W-:Y:S02]  /*96a0*/  FMNMX.FTZ R14, R145, R14, !PT ;  /* 0x0000000e910e7209 */ /* 0x000fe40007810000 */
[----:B------:R-:W-:Y:S02]  /*96b0*/  ISETP.GT.AND P4, PT, R4, 0x69, PT ;  /* 0x000000690400780c */ /* 0x000fe40003f84270 */
[----:B------:R-:W-:Y:S02]  /*96c0*/  FSEL R225, R126, -INF , P3 ;  /* 0xff8000007ee17808 */ /* 0x000fe40001800000 */
[----:B------:R-:W-:Y:S02]  /*96d0*/  FMNMX.FTZ R14, R123, R14, !PT ;  /* 0x0000000e7b0e7209 */ /* 0x000fe40007810000 */
[----:B------:R-:W-:Y:S01]  /*96e0*/  FSEL R227, R127, -INF , P4 ;  /* 0xff8000007fe37808 */ /* 0x000fe20002000000 */
[----:B------:R-:W-:Y:S01]  /*96f0*/  FFMA.FTZ R127, R149, R0, -R2 ;  /* 0x00000000957f7223 */ /* 0x000fe20000010802 */
[----:B------:R-:W-:-:S02]  /*9700*/  FMNMX.FTZ R14, R225, R14, !PT ;  /* 0x0000000ee10e7209 */ /* 0x000fc40007810000 */
[----:B------:R-:W-:Y:S02]  /*9710*/  @!P1 PRMT R142, RZ, 0x654, R142 ;  /* 0x00000654ff8e9816 */ /* 0x000fe4000000008e */
[----:B------:R-:W-:Y:S01]  /*9720*/  FMNMX.FTZ R3, R227, R14, !PT ;  /* 0x0000000ee3037209 */ /* 0x000fe20007810000 */
[----:B------:R-:W-:Y:S01]  /*9730*/  FFMA.FTZ R14, R165, R0, -R2 ;  /* 0x00000000a50e7223 */ /* 0x000fe20000010802 */
[----:B------:R-:W-:Y:S03]  /*9740*/  MUFU.EX2 R127, R127 ;  /* 0x0000007f007f7308 */ /* 0x000fe60000000800 */
[----:B------:R-:W0:Y:S05]  /*9750*/  SHFL.BFLY PT, R4, R3, 0x2, 0x1f ;  /* 0x0c401f0003047f89 */ /* 0x000e2a00000e0000 */
[----:B------:R-:W1:Y:S01]  /*9760*/  MUFU.EX2 R14, R14 ;  /* 0x0000000e000e7308 */ /* 0x000e620000000800 */
[----:B0-----:R-:W-:-:S05]  /*9770*/  FMNMX.FTZ R3, R3, R4, !PT ;  /* 0x0000000403037209 */ /* 0x001fca0007810000 */
[----:B------:R-:W0:Y:S02]  /*9780*/  SHFL.BFLY PT, R4, R3, 0x1, 0x1f ;  /* 0x0c201f0003047f89 */ /* 0x000e2400000e0000 */
[----:B0-----:R-:W-:Y:S01]  /*9790*/  FMNMX.FTZ R4, R3, R4, !PT ;  /* 0x0000000403047209 */ /* 0x001fe20007810000 */
[----:B------:R-:W-:Y:S02]  /*97a0*/  WARPGROUP.DEPBAR.LE gsb0, 0x0 ;  /* 0x00008000000079c5 */ /* 0x000fe40000010000 */
[----:B------:R-:W-:Y:S01]  /*97b0*/  WARPGROUP.ARRIVE ;  /* 0x00000000000079c5 */ /* 0x000fe20000000000 */
[----:B------:R-:W-:Y:S01]  /*97c0*/  FSEL R3, R5, RZ, P2 ;  /* 0x000000ff05037208 */ /* 0x000fe20001000000 */
[-C--:B------:R-:W-:Y:S01]  /*97d0*/  FFMA.FTZ R182, R173, R0.reuse, -R2 ;  /* 0x00000000adb67223 */ /* 0x080fe20000010802 */
[C---:B------:R-:W-:Y:S01]  /*97e0*/  FSETP.NEU.FTZ.AND P2, PT, R4.reuse, -INF , PT ;  /* 0xff8000000400780b */ /* 0x040fe20003f5d000 */
[C---:B------:R-:W-:Y:S01]  /*97f0*/  FMUL.FTZ R126, R4.reuse, R0 ;  /* 0x00000000047e7220 */ /* 0x040fe20000410000 */
[----:B-1----:R-:W-:Y:S01]  /*9800*/  F2FP.BF16.F32.PACK_AB R180, R129, R14 ;  /* 0x0000000e81b4723e */ /* 0x002fe200000010ff */
[----:B------:R-:W-:Y:S01]  /*9810*/  HGMMA.64x192x16.F32.BF16 R24, R176, gdesc[UR4].tnspB, R24, gsb0 ;  /* 0x42e00004b0187df0 */ /* 0x000fe20008001818 */
[----:B------:R-:W-:Y:S01]  /*9820*/  FADD.FTZ R3, -R3, R10 ;  /* 0x0000000a03037221 */ /* 0x000fe20000010100 */
[----:B------:R-:W-:Y:S01]  /*9830*/  FSEL R134, R4, RZ, P2 ;  /* 0x000000ff04867208 */ /* 0x000fe20001000000 */
[----:B------:R-:W-:Y:S01]  /*9840*/  MUFU.EX2 R182, R182 ;  /* 0x000000b600b67308 */ /* 0x000fe20000000800 */
[----:B------:R-:W-:Y:S01]  /*9850*/  FSEL R126, R126, RZ, P2 ;  /* 0x000000ff7e7e7208 */ /* 0x000fe20001000000 */
[----:B------:R-:W-:Y:S01]  /*9860*/  FMUL.FTZ R3, R3, R0 ;  /* 0x0000000003037220 */ /* 0x000fe20000410000 */
[----:B------:R-:W-:-:S03]  /*9870*/  PLOP3.LUT P2, PT, PT, PT, UP0, 0x80, 0x0 ;  /* 0x000000000000781c */ /* 0x000fc60003f4f008 */
[-CC-:B------:R-:W-:Y:S01]  /*9880*/  FFMA.FTZ R10, R170, R0.reuse, -R126.reuse ;  /* 0x00000000aa0a7223 */ /* 0x180fe2000001087e */
[-CC-:B------:R-:W-:Y:S01]  /*9890*/  FFMA.FTZ R141, R171, R0.reuse, -R126.reuse ;  /* 0x00000000ab8d7223 */ /* 0x180fe2000001087e */
[----:B------:R0:W1:Y:S01]  /*98a0*/  MUFU.EX2 R2, R3 ;  /* 0x0000000300027308 */ /* 0x0000620000000800 */
        /* <DEDUP_REMOVED lines=8> */
[----:B0-----:R-:W-:Y:S01]  /*9930*/  FADD.FTZ R3, -R134, R9 ;  /* 0x0000000986037221 */ /* 0x001fe20000010100 */
[----:B------:R-:W-:-:S02]  /*9940*/  IMAD.U32 R9, RZ, RZ, UR39 ;  /* 0x00000027ff097e24 */ /* 0x000fc4000f8e00ff */
[-CC-:B------:R-:W-:Y:S01]  /*9950*/  FFMA.FTZ R130, R155, R0.reuse, -R126.reuse ;  /* 0x000000009b827223 */ /* 0x180fe2000001087e */
[-CC-:B------:R-:W-:Y:S01]  /*9960*/  FFMA.FTZ R195, R203, R0.reuse, -R126.reuse ;  /* 0x00000000cbc37223 */ /* 0x180fe2000001087e */
[-C--:B------:R-:W-:Y:S01]  /*9970*/  FMUL.FTZ R3, R3, R0.reuse ;  /* 0x0000000003037220 */ /* 0x080fe20000410000 */
[-CC-:B------:R-:W-:Y:S01]  /*9980*/  FFMA.FTZ R132, R217, R0.reuse, -R126.reuse ;  /* 0x00000000d9847223 */ /* 0x180fe2000001087e */
[-CC-:B------:R-:W-:Y:S01]  /*9990*/  FFMA.FTZ R189, R169, R0.reuse, -R126.reuse ;  /* 0x00000000a9bd7223 */ /* 0x180fe2000001087e */
[----:B------:R-:W0:Y:S01]  /*99a0*/  MUFU.EX2 R141, R141 ;  /* 0x0000008d008d7308 */ /* 0x000e220000000800 */
[----:B-1----:R-:W-:Y:S01]  /*99b0*/  FFMA.FTZ R7, R2, R7, R121 ;  /* 0x0000000702077223 */ /* 0x002fe20000010079 */
[-CC-:B------:R-:W-:Y:S01]  /*99c0*/  FFMA.FTZ R219, R219, R0.reuse, -R126.reuse ;  /* 0x00000000dbdb7223 */ /* 0x180fe2000001087e */
        /* <DEDUP_REMOVED lines=12> */
[-CC-:B------:R-:W-:Y:S01]  /*9a90*/  FFMA.FTZ R145, R145, R0.reuse, -R126.reuse ;  /* 0x0000000091917223 */ /* 0x180fe2000001087e */
[----:B------:R-:W2:Y:S01]  /*9aa0*/  MUFU.EX2 R122, R122 ;  /* 0x0000007a007a7308 */ /* 0x000ea20000000800 */
[----:B------:R-:W-:Y:S01]  /*9ab0*/  FADD.FTZ R138, R196, R7 ;  /* 0x00000007c48a7221 */ /* 0x000fe20000010000 */
[-CC-:B------:R-:W-:Y:S01]  /*9ac0*/  FFMA.FTZ R123, R123, R0.reuse, -R126.reuse ;  /* 0x000000007b7b7223 */ /* 0x180fe2000001087e */
[----:B------:R-:W-:Y:S01]  /*9ad0*/  FFMA.FTZ R225, R225, R0, -R126 ;  /* 0x00000000e1e17223 */ /* 0x000fe2000001087e */
[----:B0-----:R-:W-:Y:S01]  /*9ae0*/  F2FP.BF16.F32.PACK_AB R201, R141, R10 ;  /* 0x0000000a8dc9723e */ /* 0x001fe200000010ff */
[----:B------:R-:W-:Y:S01]  /*9af0*/  FADD.FTZ R7, R167, R138 ;  /* 0x0000008aa7077221 */ /* 0x000fe20000010000 */
[----:B------:R-:W-:-:S02]  /*9b00*/  F2FP.BF16.F32.PACK_AB R200, R200, R121 ;  /* 0x00000079c8c8723e */ /* 0x000fc400000010ff */
[----:B------:R-:W0:Y:S01]  /*9b10*/  MUFU.EX2 R149, R149 ;  /* 0x0000009500957308 */ /* 0x000e220000000800 */
[----:B-1----:R-:W-:Y:S01]  /*9b20*/  FFMA.FTZ R138, R3, R6, R10 ;  /* 0x00000006038a7223 */ /* 0x002fe2000001000a */
[----:B------:R-:W-:Y:S01]  /*9b30*/  FADD.FTZ R140, R198, R7 ;  /* 0x00000007c68c7221 */ /* 0x000fe20000010000 */
[----:B------:R-:W-:Y:S01]  /*9b40*/  @!P1 VIADD R6, R9, 0x36840 ;  /* 0x0003684009069836 */ /* 0x000fe20000000000 */
[----:B------:R-:W-:Y:S01]  /*9b50*/  F2FP.BF16.F32.PACK_AB R202, R175, R202 ;  /* 0x000000caafca723e */ /* 0x000fe200000010ff */
[----:B------:R-:W-:Y:S01]  /*9b60*/  FADD.FTZ R7, R141, R138 ;  /* 0x0000008a8d077221 */ /* 0x000fe20000010000 */
[----:B------:R-:W-:Y:S01]  /*9b70*/  FADD.FTZ R9, R159, R140 ;  /* 0x0000008c9f097221 */ /* 0x000fe20000010000 */
[----:B------:R-:W-:Y:S01]  /*9b80*/  F2FP.BF16.F32.PACK_AB R196, R167, R196 ;  /* 0x000000c4a7c4723e */ /* 0x000fe200000010ff */
[----:B------:R-:W1:Y:S01]  /*9b90*/  MUFU.EX2 R124, R124 ;  /* 0x0000007c007c7308 */ /* 0x000e620000000800 */
[----:B--2---:R-:W-:Y:S01]  /*9ba0*/  FADD.FTZ R138, R122, R7 ;  /* 0x000000077a8a7221 */ /* 0x004fe20000010000 */
[----:B------:R-:W-:Y:S01]  /*9bb0*/  FADD.FTZ R140, R192, R9 ;  /* 0x00000009c08c7221 */ /* 0x000fe20000010000 */
[----:B------:R-:W-:Y:S01]  /*9bc0*/  @!P1 PRMT R6, RZ, 0x654, R6 ;  /* 0x00000654ff069816 */ /* 0x000fe20000000006 */
[----:B------:R-:W-:Y:S01]  /*9bd0*/  IMAD.MOV.U32 R10, RZ, RZ, R5 ;  /* 0x000000ffff0a7224 */ /* 0x000fe200078e0005 */
[----:B------:R-:W-:Y:S01]  /*9be0*/  F2FP.BF16.F32.PACK_AB R198, R159, R198 ;  /* 0x000000c69fc6723e */ /* 0x000fe200000010ff */
[C---:B------:R-:W-:Y:S01]  /*9bf0*/  FADD.FTZ R9, R147.reuse, R140 ;  /* 0x0000008c93097221 */ /* 0x040fe20000010000 */
[----:B------:R-:W-:Y:S01]  /*9c00*/  F2FP.BF16.F32.PACK_AB R192, R147, R192 ;  /* 0x000000c093c0723e */ /* 0x000fe200000010ff */
[----:B------:R-:W2:Y:S01]  /*9c10*/  MUFU.EX2 R163, R163 ;  /* 0x000000a300a37308 */ /* 0x000ea20000000800 */
[----:B0-----:R-:W-:Y:S01]  /*9c20*/  FADD.FTZ R7, R149, R138 ;  /* 0x0000008a95077221 */ /* 0x001fe20000010000 */
[----:B------:R-:W-:Y:S01]  /*9c30*/  FADD.FTZ R140, R194, R9 ;  /* 0x00000009c28c7221 */ /* 0x000fe20000010000 */
[----:B------:R-:W-:-:S02]  /*9c40*/  F2FP.BF16.F32.PACK_AB R194, R15, R194 ;  /* 0x000000c20fc2723e */ /* 0x000fc400000010ff */
[----:B------:R-:W-:Y:S01]  /*9c50*/  F2FP.BF16.F32.PACK_AB R203, R149, R122 ;  /* 0x0000007a95cb723e */ /* 0x000fe200000010ff */
[----:B------:R-:W-:Y:S02]  /*9c60*/  FADD.FTZ R9, R15, R140 ;  /* 0x0000008c0f097221 */ /* 0x000fe40000010000 */
[----:B------:R-:W0:Y:S01]  /*9c70*/  MUFU.EX2 R128, R128 ;  /* 0x0000008000807308 */ /* 0x000e220000000800 */
[----:B-1----:R-:W-:Y:S01]  /*9c80*/  FADD.FTZ R138, R124, R7 ;  /* 0x000000077c8a7221 */ /* 0x002fe20000010000 */
[----:B------:R-:W-:Y:S01]  /*9c90*/  FADD.FTZ R144, R188, R9 ;  /* 0x00000009bc907221 */ /* 0x000fe20000010000 */
[----:B------:R-:W-:-:S03]  /*9ca0*/  F2FP.BF16.F32.PACK_AB R188, R11, R188 ;  /* 0x000000bc0bbc723e */ /* 0x000fc600000010ff */
[----:B------:R-:W-:Y:S01]  /*9cb0*/  FADD.FTZ R9, R11, R144 ;  /* 0x000000900b097221 */ /* 0x000fe20000010000 */
[----:B------:R-:W-:Y:S01]  /*9cc0*/  IMAD.U32 R11, RZ, RZ, UR61 ;  /* 0x0000003dff0b7e24 */ /* 0x000fe2000f8e00ff */
[----:B------:R-:W-:Y:S01]  /*9cd0*/  MUFU.EX2 R199, R199 ;  /* 0x000000c700c77308 */ /* 0x000fe20000000800 */
[----:B--2---:R-:W-:Y:S01]  /*9ce0*/  FADD.FTZ R7, R163, R138 ;  /* 0x0000008aa3077221 */ /* 0x004fe20000010000 */
[----:B------:R-:W-:Y:S01]  /*9cf0*/  FADD.FTZ R144, R190, R9 ;  /* 0x00000009be907221 */ /* 0x000fe20000010000 */
[----:B------:R-:W-:Y:S01]  /*9d00*/  FFMA.FTZ R138, R143, R0, -R126 ;  /* 0x000000008f8a7223 */ /* 0x000fe2000001087e */
[C---:B------:R-:W-:Y:S02]  /*9d10*/  F2FP.BF16.F32.PACK_AB R190, R127.reuse, R190 ;  /* 0x000000be7fbe723e */ /* 0x040fe400000010ff */
[----:B------:R-:W-:Y:S01]  /*9d20*/  FADD.FTZ R9, R127, R144 ;  /* 0x000000907f097221 */ /* 0x000fe20000010000 */
[----:B------:R-:W-:Y:S01]  /*9d30*/  F2FP.BF16.F32.PACK_AB R197, R163, R124 ;  /* 0x0000007ca3c5723e */ /* 0x000fe200000010ff */
[----:B------:R-:W-:Y:S01]  /*9d40*/  MUFU.EX2 R193, R193 ;  /* 0x000000c100c17308 */ /* 0x000fe20000000800 */
[----:B0-----:R-:W-:Y:S01]  /*9d50*/  FADD.FTZ R140, R128, R7 ;  /* 0x00000007808c7221 */ /* 0x001fe20000010000 */
        /* <DEDUP_REMOVED lines=18> */
[----:B------:R-:W-:-:S06]  /*9e80*/  FADD.FTZ R14, R120, R9 ;  /* 0x00000009780e7221 */ /* 0x000fcc0000010000 */
        /* <DEDUP_REMOVED lines=8> */
[----:B------:R-:W-:Y:S01]  /*9f10*/  MUFU.EX2 R148, R145 ;  /* 0x0000009100947308 */ /* 0x000fe20000000800 */
[----:B------:R-:W-:-:S02]  /*9f20*/  WARPGROUP.DEPBAR.LE gsb0, 0x0 ;  /* 0x00008000000079c5 */ /* 0x000fc40000010000 */
[----:B------:R1:W-:Y:S01]  /*9f30*/  @!P1 SYNCS.ARRIVE.TRANS64.RED.A1T0 RZ, [R6+URZ], RZ ;  /* 0x000000ff06ff99a7 */ /* 0x0003e2000810043f */
[----:B------:R-:W-:-:S04]  /*9f40*/  F2FP.BF16.F32.PACK_AB R176, R137, R20 ;  /* 0x0000001489b0723e */ /* 0x000fc800000010ff */
[----:B------:R-:W2:Y:S01]  /*9f50*/  MUFU.EX2 R123, R123 ;  /* 0x0000007b007b7308 */ /* 0x000ea20000000800 */
[----:B------:R-:W-:Y:S02]  /*9f60*/  F2FP.BF16.F32.PACK_AB R178, R125, R120 ;  /* 0x000000787db2723e */ /* 0x000fe400000010ff */
[----:B0-----:R-:W-:Y:S01]  /*9f70*/  F2FP.BF16.F32.PACK_AB R183, R135, R146 ;  /* 0x0000009287b7723e */ /* 0x001fe200000010ff */
[----:B------:R0:W-:Y:S04]  /*9f80*/  @!P1 SYNCS.ARRIVE.TRANS64.RED.A1T0 RZ, [R142+URZ], RZ ;  /* 0x000000ff8eff99a7 */ /* 0x0001e8000810043f */
[----:B-1----:R-:W1:Y:S01]  /*9f90*/  MUFU.EX2 R6, R139 ;  /* 0x0000008b00067308 */ /* 0x002e620000000800 */
[----:B0-----:R-:W-:Y:S01]  /*9fa0*/  FADD.FTZ R142, R199, R140 ;  /* 0x0000008cc78e7221 */ /* 0x001fe20000010000 */
[-CC-:B------:R-:W-:Y:S01]  /*9fb0*/  FFMA.FTZ R140, R131, R0.reuse, -R126.reuse ;  /* 0x00000000838c7223 */ /* 0x180fe2000001087e */
[----:B------:R-:W-:-:S05]  /*9fc0*/  FFMA.FTZ R126, R227, R0, -R126 ;  /* 0x00000000e37e7223 */ /* 0x000fca000001087e */
[----:B------:R-:W-:Y:S01]  /*9fd0*/  MUFU.EX2 R20, R225 ;  /* 0x000000e100147308 */ /* 0x000fe20000000800 */
[----:B------:R-:W-:Y:S01]  /*9fe0*/  FADD.FTZ R7, R193, R142 ;  /* 0x0000008ec1077221 */ /* 0x000fe20000010000 */
[----:B------:R-:W-:Y:S02]  /*9ff0*/  F2FP.BF16.F32.PACK_AB R199, R199, R128 ;  /* 0x00000080c7c7723e */ /* 0x000fe400000010ff */
[C---:B------:R-:W-:Y:S01]  /*a000*/  F2FP.BF16.F32.PACK_AB R193, R130.reuse, R193 ;  /* 0x000000c182c1723e */ /* 0x040fe200000010ff */
[----:B------:R-:W-:Y:S01]  /*a010*/  FADD.FTZ R142, R130, R7 ;  /* 0x00000007828e7221 */ /* 0x000fe20000010000 */
[----:B--2---:R-:W-:Y:S02]  /*a020*/  F2FP.BF16.F32.PACK_AB R177, R123, R148 ;  /* 0x000000947bb1723e */ /* 0x004fe400000010ff */
[----:B------:R-:W-:Y:S01]  /*a030*/  MUFU.EX2 R140, R140 ;  /* 0x0000008c008c7308 */ /* 0x000fe20000000800 */
[----:B------:R-:W-:Y:S01]  /*a040*/  FADD.FTZ R7, R195, R142 ;  /* 0x0000008ec3077221 */ /* 0x000fe20000010000 */
[----:B------:R-:W-:-:S03]  /*a050*/  F2FP.BF16.F32.PACK_AB R195, R132, R195 ;  /* 0x000000c384c3723e */ /* 0x000fc600000010ff */
[----:B------:R-:W-:-:S03]  /*a060*/  FADD.FTZ R142, R132, R7 ;  /* 0x00000007848e7221 */ /* 0x000fc60000010000 */
[----:B------:R-:W0:Y:S01]  /*a070*/  MUFU.EX2 R126, R126 ;  /* 0x0000007e007e7308 */ /* 0x000e220000000800 */
[----:B------:R-:W-:Y:S01]  /*a080*/  FADD.FTZ R7, R189, R142 ;  /* 0x0000008ebd077221 */ /* 0x000fe20000010000 */
[----:B------:R-:W-:-:S03]  /*a090*/  F2FP.BF16.F32.PACK_AB R189, R134, R189 ;  /* 0x000000bd86bd723e */ /* 0x000fc600000010ff */
[----:B------:R-:W-:-:S04]  /*a0a0*/  FADD.FTZ R142, R134, R7 ;  /* 0x00000007868e7221 */ /* 0x000fc80000010000 */
[----:B------:R-:W-:Y:S01]  /*a0b0*/  FADD.FTZ R7, R191, R142 ;  /* 0x0000008ebf077221 */ /* 0x000fe20000010000 */
[----:B------:R-:W-:-:S03]  /*a0c0*/  F2FP.BF16.F32.PACK_AB R191, R136, R191 ;  /* 0x000000bf88bf723e */ /* 0x000fc600000010ff */
[----:B------:R-:W-:-:S04]  /*a0d0*/  FADD.FTZ R142, R136, R7 ;  /* 0x00000007888e7221 */ /* 0x000fc80000010000 */
[----:B------:R-:W-:Y:S01]  /*a0e0*/  FADD.FTZ R7, R185, R142 ;  /* 0x0000008eb9077221 */ /* 0x000fe20000010000 */
[----:B-1----:R-:W-:Y:S02]  /*a0f0*/  F2FP.BF16.F32.PACK_AB R185, R6, R185 ;  /* 0x000000b906b9723e */ /* 0x002fe400000010ff */
[----:B0-----:R-:W-:Y:S01]  /*a100*/  F2FP.BF16.F32.PACK_AB R179, R126, R20 ;  /* 0x000000147eb3723e */ /* 0x001fe200000010ff */
[----:B------:R-:W-:-:S04]  /*a110*/  FADD.FTZ R142, R6, R7 ;  /* 0x00000007068e7221 */ /* 0x000fc80000010000 */
[----:B------:R-:W-:Y:S01]  /*a120*/  FADD.FTZ R7, R187, R142 ;  /* 0x0000008ebb077221 */ /* 0x000fe20000010000 */
[----:B------:R-:W-:-:S03]  /*a130*/  F2FP.BF16.F32.PACK_AB R187, R138, R187 ;  /* 0x000000bb8abb723e */ /* 0x000fc600000010ff */
[----:B------:R-:W-:-:S04]  /*a140*/  FADD.FTZ R142, R138, R7 ;  /* 0x000000078a8e7221 */ /* 0x000fc80000010000 */
[----:B------:R-:W-:Y:S01]  /*a150*/  FADD.FTZ R7, R181, R142 ;  /* 0x0000008eb5077221 */ /* 0x000fe20000010000 */
[----:B------:R-:W-:-:S03]  /*a160*/  F2FP.BF16.F32.PACK_AB R181, R140, R181 ;  /* 0x000000b58cb5723e */ /* 0x000fc600000010ff */
        /* <DEDUP_REMOVED lines=10> */
.L_x_2003:
[----:B------:R-:W-:-:S13]  /*a210*/  ISETP.LE.AND P2, PT, RZ, UR38, PT ;  /* 0x00000026ff007c0c */ /* 0x000fda000bf43270 */
[----:B------:R-:W-:Y:S05]  /*a220*/  @!P2 BRA `(.L_x_2013) ;  /* 0x0000003800f4a947 */ /* 0x000fea0003800000 */
[----:B------:R-:W-:Y:S01]  /*a230*/  IMAD.MOV.U32 R11, RZ, RZ, R4 ;  /* 0x000000ffff0b7224 */ /* 0x000fe200078e0004 */
[----:B------:R-:W-:Y:S01]  /*a240*/  UMOV UR39, UR61 ;  /* 0x0000003d00277c82 */ /* 0x000fe20008000000 */
[----:B------:R-:W-:Y:S01]  /*a250*/  IMAD.MOV.U32 R9, RZ, RZ, R5 ;  /* 0x000000ffff097224 */ /* 0x000fe200078e0005 */
[----:B------:R-:W-:-:S06]  /*a260*/  UMOV UR37, UR36 ;  /* 0x0000002400257c82 */ /* 0x000fcc0008000000 */
.L_x_2022:
[----:B------:R-:W-:-:S04]  /*a270*/  UIADD3 UR36, UR37, 0x1, URZ ;  /* 0x0000000125247890 */ /* 0x000fc8000fffe03f */
[----:B------:R-:W-:-:S04]  /*a280*/  UISETP.NE.AND UP0, UPT, UR36, 0x2, UPT ;  /* 0x000000022400788c */ /* 0x000fc8000bf05270 */
[----:B------:R-:W-:Y:S02]  /*a290*/  USEL UR61, URZ, 0x1, UP0 ;  /* 0x000000013f3d7887 */ /* 0x000fe40008000000 */
[----:B------:R-:W-:Y:S02]  /*a2a0*/  USEL UR36, UR36, URZ, UP0 ;  /* 0x0000003f24247287 */ /* 0x000fe40008000000 */
[----:B------:R-:W-:Y:S01]  /*a2b0*/  ULOP3.LUT UR61, UR39, UR61, URZ, 0x3c, !UPT ;  /* 0x0000003d273d7292 */ /* 0x000fe2000f8e3c3f */
[----:B------:R-:W-:Y:S11]  /*a2c0*/  @!P0 BRA `(.L_x_2014) ;  /* 0x0000000000048947 */ /* 0x000ff60003800000 */
[----:B------:R-:W-:Y:S01]  /*a2d0*/  BPT.TRAP 0x1 ;  /* 0x000000040000795c */ /* 0x000fe20000300000 */
.L_x_2014:
[----:B------:R-:W-:Y:S01]  /*a2e0*/  ULEA UR6, UR36, UR60, 0x3 ;  /* 0x0000003c24067291 */ /* 0x000fe2000f8e183f */
[----:B------:R-:W-:-:S05]  /*a2f0*/  IMAD.U32 R0, RZ, RZ, UR61 ;  /* 0x0000003dff007e24 */ /* 0x000fca000f8e00ff */
[----:B------:R-:W-:-:S04]  /*a300*/  SHF.L.U32 R0, R0, 0x1f, RZ ;  /* 0x0000001f00007819 */ /* 0x000fc800000006ff */
[----:B------:R0:W1:Y:S01]  /*a310*/  SYNCS.PHASECHK.TRANS64.TRYWAIT P2, [UR6+0x36830], R0 ;  /* 0x03683000ff0075a7 */ /* 0x0000620008040146 */
[----:B------:R-:W-:Y:S05]  /*a320*/  @!P0 BRA `(.L_x_2015) ;  /* 0x0000000000048947 */ /* 0x000fea0003800000 */
[----:B------:R-:W-:Y:S01]  /*a330*/  BPT.TRAP 0x1 ;  /* 0x000000040000795c */ /* 0x000fe20000300000 */
.L_x_2015:
[----:B-1----:R-:W-:Y:S05]  /*a340*/  @P2 BRA `(.L_x_2016) ;  /* 0x0000000000082947 */ /* 0x002fea0003800000 */
[----:B------:R-:W1:Y:S02]  /*a350*/  SYNCS.PHASECHK.TRANS64.TRYWAIT P2, [UR6+0x36830], R0 ;  /* 0x03683000ff0075a7 */ /* 0x000e640008040146 */
[----:B-1----:R-:W-:Y:S05]  /*a360*/  @!P2 BRA `(.L_x_2017) ;  /* 0x000000c80060a947 */ /* 0x002fea0003800000 */
.L_x_2016:
        /* <DEDUP_REMOVED lines=602> */
.L_x_2018:
[----:B------:R-:W-:Y:S01]  /*c910*/  ULEA UR11, UR37, UR60, 0x3 ;  /* 0x0000003c250b7291 */ /* 0x000fe2000f8e183f */
[----:B01----:R-:W-:-:S05]  /*c920*/  IMAD.U32 R0, RZ, RZ, UR39 ;  /* 0x00000027ff007e24 */ /* 0x003fca000f8e00ff */
[----:B------:R-:W-:-:S04]  /*c930*/  SHF.L.U32 R0, R0, 0x1f, RZ ;  /* 0x0000001f00007819 */ /* 0x000fc800000006ff */
[----:B------:R0:W1:Y:S01]  /*c940*/  SYNCS.PHASECHK.TRANS64.TRYWAIT P2, [UR11+0x36850], R0 ;  /* 0x03685000ff0075a7 */ /* 0x000062000804014b */
[----:B------:R-:W-:Y:S05]  /*c950*/  @!P0 BRA `(.L_x_2019) ;  /* 0x0000000000048947 */ /* 0x000fea0003800000 */
[----:B------:R-:W-:Y:S01]  /*c960*/  BPT.TRAP 0x1 ;  /* 0x000000040000795c */ /* 0x000fe20000300000 */
.L_x_2019:
[----:B-1----:R-:W-:Y:S05]  /*c970*/  @P2 BRA `(.L_x_2020) ;  /* 0x0000000000082947 */ /* 0x002fea0003800000 */
[----:B------:R-:W1:Y:S02]  /*c980*/  SYNCS.PHASECHK.TRANS64.TRYWAIT P2, [UR11+0x36850], R0 ;  /* 0x03685000ff0075a7 */ /* 0x000e64000804014b */
[----:B-1----:R-:W-:Y:S05]  /*c990*/  @!P2 BRA `(.L_x_2021) ;  /* 0x000000a000eca947 */ /* 0x002fea0003800000 */
.L_x_2020:
[----:B------:R-:W-:Y:S01]  /*c9a0*/  UIADD3 UR6, UR60, 0x400, URZ ;  /* 0x000004003c067890 */ /* 0x000fe2000fffe03f */
[----:B------:R-:W-:Y:S01]  /*c9b0*/  WARPGROUP.ARRIVE ;  /* 0x00000000000079c5 */ /* 0x000fe20000000000 */
[----:B------:R-:W-:Y:S01]  /*c9c0*/  UMOV UR7, 0x40000040 ;  /* 0x4000004000077882 */ /* 0x000fe20000000000 */
[----:B01----:R-:W-:Y:S01]  /*c9d0*/  FMNMX.FTZ R0, R168, R9, !PT ;  /* 0x00000009a8007209 */ /* 0x003fe20007810000 */
[----:B------:R-:W-:Y:S01]  /*c9e0*/  USHF.R.U32.HI UR6, URZ, 0x4, UR6 ;  /* 0x000000043f067899 */ /* 0x000fe20008011606 */
[----:B------:R-:W-:Y:S01]  /*c9f0*/  ISETP.LT.AND P2, PT, RZ, UR38, PT ;  /* 0x00000026ff007c0c */ /* 0x000fe2000bf41270 */
[----:B------:R-:W-:Y:S01]  /*ca00*/  UMOV UR39, UR61 ;  /* 0x0000003d00277c82 */ /* 0x000fe20008000000 */
[----:B------:R-:W-:Y:S01]  /*ca10*/  FMNMX.FTZ R3, R169, R0, !PT ;  /* 0x00000000a9037209 */ /* 0x000fe20007810000 */
[----:B------:R-:W-:-:S03]  /*ca20*/  ULOP3.LUT UR6, UR6, 0x3fff, URZ, 0xc0, !UPT ;  /* 0x00003fff06067892 */ /* 0x000fc6000f8ec03f */
[----:B------:R-:W-:Y:S01]  /*ca30*/  FMNMX.FTZ R0, R172, R3, !PT ;  /* 0x00000003ac007209 */ /* 0x000fe20007810000 */
[----:B------:R-:W-:-:S03]  /*ca40*/  ULOP3.LUT UR6, UR6, 0x3800000, URZ, 0xfc, !UPT ;  /* 0x0380000006067892 */ /* 0x000fc6000f8efc3f */
[----:B------:R-:W-:Y:S01]  /*ca50*/  FMNMX.FTZ R3, R173, R0, !PT ;  /* 0x00000000ad037209 */ /* 0x000fe20007810000 */
[----:B------:R-:W-:-:S03]  /*ca60*/  UIMAD UR10, UR37, 0xa80, UR6 ;  /* 0x00000a80250a78a4 */ /* 0x000fc6000f8e0206 */
[----:B------:R-:W-:Y:S01]  /*ca70*/  FMNMX.FTZ R0, R160, R3, !PT ;  /* 0x00000003a0007209 */ /* 0x000fe20007810000 */
[----:B------:R-:W-:-:S03]  /*ca80*/  UMOV UR37, UR36 ;  /* 0x0000002400257c82 */ /* 0x000fc60008000000 */
[----:B------:R-:W-:Y:S01]  /*ca90*/  UMOV UR6, UR10 ;  /* 0x0000000a00067c82 */ /* 0x000fe20008000000 */
        /* <DEDUP_REMOVED lines=30> */
[----:B------:R-:W1:Y:S01]  /*cc80*/  SHFL.BFLY PT, R5, R10, 0x1, 0x1f ;  /* 0x0c201f000a057f89 */ /* 0x000e6200000e0000 */
[----:B------:R-:W-:-:S04]  /*cc90*/  FMNMX.FTZ R15, R171, R4, !PT ;  /* 0x00000004ab0f7209 */ /* 0x000fc80007810000 */
[----:B------:R-:W-:-:S04]  /*cca0*/  FMNMX.FTZ R4, R174, R15, !PT ;  /* 0x0000000fae047209 */ /* 0x000fc80007810000 */
[----:B------:R-:W-:-:S04]  /*ccb0*/  FMNMX.FTZ R15, R175, R4, !PT ;  /* 0x00000004af0f7209 */ /* 0x000fc80007810000 */
[----:B------:R-:W-:-:S04]  /*ccc0*/  FMNMX.FTZ R4, R162, R15, !PT ;  /* 0x0000000fa2047209 */ /* 0x000fc80007810000 */
[----:B------:R-:W-:-:S04]  /*ccd0*/  FMNMX.FTZ R17, R163, R4, !PT ;  /* 0x00000004a3117209 */ /* 0x000fc80007810000 */
[----:B------:R-:W-:Y:S02]  /*cce0*/  FMNMX.FTZ R4, R166, R17, !PT ;  /* 0x00000011a6047209 */ /* 0x000fe40007810000 */
[----:B-1----:R-:W-:Y:S02]  /*ccf0*/  FMNMX.FTZ R5, R10, R5, !PT ;  /* 0x000000050a057209 */ /* 0x002fe40007810000 */
[----:B------:R-:W-:-:S03]  /*cd00*/  FMNMX.FTZ R17, R167, R4, !PT ;  /* 0x00000004a7117209 */ /* 0x000fc60007810000 */
[----:B------:R-:W-:Y:S01]  /*cd10*/  FADD.FTZ R3, -R5, R9 ;  /* 0x0000000905037221 */ /* 0x000fe20000010100 */
[----:B------:R-:W-:-:S03]  /*cd20*/  FMNMX.FTZ R4, R154, R17, !PT ;  /* 0x000000119a047209 */ /* 0x000fc60007810000 */
[----:B0-----:R-:W-:Y:S01]  /*cd30*/  FMUL.FTZ R2, R3, R0 ;  /* 0x0000000003027220 */ /* 0x001fe20000410000 */
        /* <DEDUP_REMOVED lines=12> */
[----:B------:R0:W-:Y:S01]  /*ce00*/  MUFU.EX2 R19, R10 ;  /* 0x0000000a00137308 */ /* 0x0001e20000000800 */
        /* <DEDUP_REMOVED lines=8> */
[--C-:B0-----:R-:W-:Y:S01]  /*ce90*/  FFMA.FTZ R10, R120, R0, -R3.reuse ;  /* 0x00000000780a7223 */ /* 0x101fe20000010803 */
[----:B------:R-:W-:Y:S01]  /*cea0*/  FMNMX.FTZ R21, R151, R4, !PT ;  /* 0x0000000497157209 */ /* 0x000fe20007810000 */
[-CC-:B------:R-:W-:Y:S01]  /*ceb0*/  FFMA.FTZ R12, R124, R0.reuse, -R3.reuse ;  /* 0x000000007c0c7223 */ /* 0x180fe20000010803 */
[----:B------:R-:W-:Y:S01]  /*cec0*/  FFMA.FTZ R18, R125, R0, -R3 ;  /* 0x000000007d127223 */ /* 0x000fe20000010803 */
[----:B------:R-:W-:Y:S01]  /*ced0*/  MUFU.EX2 R2, R2 ;  /* 0x0000000200027308 */ /* 0x000fe20000000800 */
[----:B------:R-:W-:-:S04]  /*cee0*/  FMNMX.FTZ R4, R138, R21, !PT ;  /* 0x000000158a047209 */ /* 0x000fc80007810000 */
[----:B------:R-:W-:-:S03]  /*cef0*/  FMNMX.FTZ R153, R139, R4, !PT ;  /* 0x000000048b997209 */ /* 0x000fc60007810000 */
[----:B------:R-:W0:Y:S01]  /*cf00*/  MUFU.EX2 R9, R9 ;  /* 0x0000000900097308 */ /* 0x000e220000000800 */
[----:B------:R-:W-:-:S04]  /*cf10*/  FMNMX.FTZ R4, R142, R153, !PT ;  /* 0x000000998e047209 */ /* 0x000fc80007810000 */
[----:B------:R-:W-:-:S03]  /*cf20*/  FMNMX.FTZ R153, R143, R4, !PT ;  /* 0x000000048f997209 */ /* 0x000fc60007810000 */
[----:B------:R-:W-:Y:S01]  /*cf30*/  MUFU.EX2 R13, R13 ;  /* 0x0000000d000d7308 */ /* 0x000fe20000000800 */
[----:B------:R-:W-:-:S04]  /*cf40*/  FMNMX.FTZ R4, R130, R153, !PT ;  /* 0x0000009982047209 */ /* 0x000fc80007810000 */
[----:B------:R-:W-:Y:S01]  /*cf50*/  FMNMX.FTZ R153, R131, R4, !PT ;  /* 0x0000000483997209 */ /* 0x000fe20007810000 */
[----:B------:R-:W-:Y:S02]  /*cf60*/  WARPGROUP.DEPBAR.LE gsb0, 0x0 ;  /* 0x00008000000079c5 */ /* 0x000fe40000010000 */
[----:B------:R-:W-:Y:S01]  /*cf70*/  WARPGROUP.ARRIVE ;  /* 0x00000000000079c5 */ /* 0x000fe20000000000 */
[----:B------:R-:W-:Y:S01]  /*cf80*/  FMNMX.FTZ R4, R134, R153, !PT ;  /* 0x0000009986047209 */ /* 0x000fe20007810000 */
[-CC-:B------:R-:W-:Y:S01]  /*cf90*/  FFMA.FTZ R200, R169, R0.reuse, -R3.reuse ;  /* 0x00000000a9c87223 */ /* 0x180fe20000010803 */
[----:B------:R-:W-:Y:S01]  /*cfa0*/  FFMA.FTZ R202, R172, R0, -R3 ;  /* 0x00000000acca7223 */ /* 0x000fe20000010803 */
[----:B0-----:R-:W-:Y:S01]  /*cfb0*/  FFMA.FTZ R7, R2, R7, R9 ;  /* 0x0000000702077223 */ /* 0x001fe20000010009 */
[----:B------:R-:W-:Y:S01]  /*cfc0*/  FMNMX.FTZ R153, R135, R4, !PT ;  /* 0x0000000487997209 */ /* 0x000fe20007810000 */
[----:B------:R-:W-:Y:S01]  /*cfd0*/  HGMMA.64x192x16.F32.BF16 R24, R196, gdesc[UR4].tnspB, R24, gsb0 ;  /* 0x42e00004c4187df0 */ /* 0x000fe20008001818 */
[----:B------:R-:W-:Y:S01]  /*cfe0*/  UIADD3 UR6, UR10, 0x100, URZ ;  /* 0x000001000a067890 */ /* 0x000fe2000fffe03f */
[----:B------:R-:W0:Y:S01]  /*cff0*/  MUFU.EX2 R200, R200 ;  /* 0x000000c800c87308 */ /* 0x000e220000000800 */
[----:B------:R-:W-:Y:S01]  /*d000*/  UMOV UR7, 0x40000040 ;  /* 0x4000004000077882 */ /* 0x000fe20000000000 */
[----:B------:R-:W-:-:S04]  /*d010*/  FMNMX.FTZ R4, R122, R153, !PT ;  /* 0x000000997a047209 */ /* 0x000fc80007810000 */
[----:B------:R-:W-:Y:S02]  /*d020*/  FMNMX.FTZ R153, R123, R4, !PT ;  /* 0x000000047b997209 */ /* 0x000fe40007810000 */
[----:B------:R-:W-:Y:S02]  /*d030*/  MUFU.EX2 R202, R202 ;  /* 0x000000ca00ca7308 */ /* 0x000fe40000000800 */
[----:B------:R-:W-:-:S04]  /*d040*/  FMNMX.FTZ R4, R126, R153, !PT ;  /* 0x000000997e047209 */ /* 0x000fc80007810000 */
[----:B------:R-:W-:Y:S02]  /*d050*/  FMNMX.FTZ R4, R127, R4, !PT ;  /* 0x000000047f047209 */ /* 0x000fe40007810000 */
[----:B------:R-:W-:Y:S01]  /*d060*/  MUFU.EX2 R15, R161 ;  /* 0x000000a1000f7308 */ /* 0x000fe20000000800 */
[C---:B0-----:R-:W-:Y:S01]  /*d070*/  FADD.FTZ R7, R200.reuse, R7 ;  /* 0x00000007c8077221 */ /* 0x041fe20000010000 */
[----:B------:R-:W-:Y:S01]  /*d080*/  F2FP.BF16.F32.PACK_AB R200, R200, R9 ;  /* 0x00000009c8c8723e */ /* 0x000fe200000010ff */
[----:B------:R-:W0:Y:S05]  /*d090*/  SHFL.BFLY PT, R153, R4, 0x2, 0x1f ;  /* 0x0c401f0004997f89 */ /* 0x000e2a00000e0000 */
[----:B------:R-:W-:Y:S08]  /*d0a0*/  MUFU.EX2 R17, R165 ;  /* 0x000000a500117308 */ /* 0x000ff00000000800 */
[----:B------:R-:W-:Y:S08]  /*d0b0*/  MUFU.EX2 R21, R157 ;  /* 0x0000009d00157308 */ /* 0x000ff00000000800 */
[----:B------:R-:W-:Y:S01]  /*d0c0*/  MUFU.EX2 R145, R145 ;  /* 0x0000009100917308 */ /* 0x000fe20000000800 */
[----:B0-----:R-:W-:-:S05]  /*d0d0*/  FMNMX.FTZ R153, R4, R153, !PT ;  /* 0x0000009904997209 */ /* 0x001fca0007810000 */
[----:B------:R-:W0:Y:S02]  /*d0e0*/  SHFL.BFLY PT, R4, R153, 0x1, 0x1f ;  /* 0x0c201f0099047f89 */ /* 0x000e2400000e0000 */
[----:B------:R-:W-:Y:S08]  /*d0f0*/  MUFU.EX2 R149, R149 ;  /* 0x0000009500957308 */ /* 0x000ff00000000800 */
[----:B------:R-:W-:Y:S08]  /*d100*/  MUFU.EX2 R137, R137 ;  /* 0x0000008900897308 */ /* 0x000ff00000000800 */
[----:B------:R-:W-:Y:S01]  /*d110*/  MUFU.EX2 R141, R141 ;  /* 0x0000008d008d7308 */ /* 0x000fe20000000800 */
[----:B0-----:R-:W-:-:S07]  /*d120*/  FMNMX.FTZ R4, R153, R4, !PT ;  /* 0x0000000499047209 */ /* 0x001fce0007810000 */
        /* <DEDUP_REMOVED lines=19> */
[----:B------:R-:W-:-:S05]  /*d260*/  FFMA.FTZ R126, R126, R0, -R125 ;  /* 0x000000007e7e7223 */ /* 0x000fca000001087d */
        /* <DEDUP_REMOVED lines=44> */
[----:B------:R-:W-:Y:S01]  /*d530*/  FFMA.FTZ R191, R150, R0, -R125 ;  /* 0x0000000096bf7223 */ /* 0x000fe2000001087d */
        /* <DEDUP_REMOVED lines=16> */
[----:B------:R-:W-:Y:S01]  /*d640*/  @!P1 LEA R136, R136, UR60, 0x3 ;  /* 0x0000003c88889c11 */ /* 0x000fe2000f8e18ff */
[----:B------:R-:W-:Y:S01]  /*d650*/  UMOV UR7, 0x40000040 ;  /* 0x4000004000077882 */ /* 0x000fe20000000000 */
[----:B------:R-:W-:Y:S03]  /*d660*/  MUFU.EX2 R184, R184 ;  /* 0x000000b800b87308 */ /* 0x000fe60000000800 */
[----:B------:R-:W-:-:S05]  /*d670*/  @!P1 VIADD R136, R136, 0x36840 ;  /* 0x0003684088889836 */ /* 0x000fca0000000000 */
[----:B------:R-:W-:Y:S01]  /*d680*/  @!P1 PRMT R140, RZ, 0x654, R136 ;  /* 0x00000654ff8c9816 */ /* 0x000fe20000000088 */
        /* <DEDUP_REMOVED lines=14> */
[----:B------:R-:W-:-:S04]  /*d770*/  UIADD3 UR6, UR38, -0x1, URZ ;  /* 0xffffffff26067890 */ /* 0x000fc8000fffe03f */
[----:B------:R-:W0:Y:S03]  /*d780*/  MUFU.EX2 R3, R3 ;  /* 0x0000000300037308 */ /* 0x000e260000000800 */
[----:B------:R-:W-:-:S05]  /*d790*/  UMOV UR38, UR6 ;  /* 0x0000000600267c82 */ /* 0x000fca0008000000 */
[----:B------:R-:W1:Y:S08]  /*d7a0*/  MUFU.EX2 R18, R175 ;  /* 0x000000af00127308 */ /* 0x000e700000000800 */
[----:B------:R-:W2:Y:S01]  /*d7b0*/  MUFU.EX2 R128, R128 ;  /* 0x0000008000807308 */ /* 0x000ea20000000800 */
[----:B0-----:R-:W-:-:S04]  /*d7c0*/  FFMA.FTZ R6, R3, R6, R14 ;  /* 0x0000000603067223 */ /* 0x001fc8000001000e */
[----:B------:R-:W-:Y:S01]  /*d7d0*/  FADD.FTZ R138, R201, R6 ;  /* 0x00000006c98a7221 */ /* 0x000fe20000010000 */
[-CC-:B------:R-:W-:Y:S01]  /*d7e0*/  FFMA.FTZ R6, R139, R0.reuse, -R125.reuse ;  /* 0x000000008b067223 */ /* 0x180fe2000001087d */
[----:B------:R-:W-:Y:S01]  /*d7f0*/  FFMA.FTZ R125, R127, R0, -R125 ;  /* 0x000000007f7d7223 */ /* 0x000fe2000001087d */
[----:B------:R-:W0:Y:S01]  /*d800*/  MUFU.EX2 R132, R132 ;  /* 0x0000008400847308 */ /* 0x000e220000000800 */
[----:B------:R-:W-:-:S07]  /*d810*/  F2FP.BF16.F32.PACK_AB R201, R201, R14 ;  /* 0x0000000ec9c9723e */ /* 0x000fce00000010ff */
[----:B------:R-:W3:Y:S08]  /*d820*/  MUFU.EX2 R6, R6 ;  /* 0x0000000600067308 */ /* 0x000ef00000000800 */
[----:B------:R-:W4:Y:S08]  /*d830*/  MUFU.EX2 R180, R180 ;  /* 0x000000b400b47308 */ /* 0x000f300000000800 */
[----:B------:R-:W5:Y:S08]  /*d840*/  MUFU.EX2 R181, R130 ;  /* 0x0000008200b57308 */ /* 0x000f700000000800 */
[----:B------:R-:W5:Y:S08]  /*d850*/  MUFU.EX2 R182, R182 ;  /* 0x000000b600b67308 */ /* 0x000f700000000800 */
[----:B------:R-:W5:Y:S08]  /*d860*/  MUFU.EX2 R183, R134 ;  /* 0x0000008600b77308 */ /* 0x000f700000000800 */
[----:B------:R-:W-:Y:S01]  /*d870*/  MUFU.EX2 R125, R125 ;  /* 0x0000007d007d7308 */ /* 0x000fe20000000800 */
[----:B------:R-:W-:-:S02]  /*d880*/  WARPGROUP.DEPBAR.LE gsb0, 0x0 ;  /* 0x00008000000079c5 */ /* 0x000fc40000010000 */
[----:B------:R1:W-:Y:S05]  /*d890*/  @!P1 SYNCS.ARRIVE.TRANS64.RED.A1T0 RZ, [R140+URZ], RZ ;  /* 0x000000ff8cff99a7 */ /* 0x0003ea000810043f */
[----:B------:R-:W5:Y:S01]  /*d8a0*/  MUFU.EX2 R177, R122 ;  /* 0x0000007a00b17308 */ /* 0x000f620000000800 */
[----:B------:R-:W-:Y:S02]  /*d8b0*/  F2FP.BF16.F32.PACK_AB R178, R11, R12 ;  /* 0x0000000c0bb2723e */ /* 0x000fe400000010ff */
[----:B------:R-:W-:Y:S01]  /*d8c0*/  F2FP.BF16.F32.PACK_AB R176, R121, R10 ;  /* 0x0000000a79b0723e */ /* 0x000fe200000010ff */
[----:B-1----:R-:W-:-:S04]  /*d8d0*/  @!P1 VIADD R140, R144, 0x36860 ;  /* 0x00036860908c9836 */ /* 0x002fc80000000000 */
[----:B------:R-:W1:Y:S01]  /*d8e0*/  MUFU.EX2 R179, R126 ;  /* 0x0000007e00b37308 */ /* 0x000e620000000800 */
[----:B------:R-:W-:-:S04]  /*d8f0*/  @!P1 PRMT R140, RZ, 0x654, R140 ;  /* 0x00000654ff8c9816 */ /* 0x000fc8000000008c */
[----:B------:R2:W-:Y:S02]  /*d900*/  @!P1 SYNCS.ARRIVE.TRANS64.RED.A1T0 RZ, [R140+URZ], RZ ;  /* 0x000000ff8cff99a7 */ /* 0x0005e4000810043f */
[----:B--2---:R-:W-:Y:S01]  /*d910*/  FADD.FTZ R140, R202, R7 ;  /* 0x00000007ca8c7221 */ /* 0x004fe20000010000 */
[----:B------:R-:W-:Y:S01]  /*d920*/  FADD.FTZ R7, R203, R138 ;  /* 0x0000008acb077221 */ /* 0x000fe20000010000 */
[C---:B------:R-:W-:Y:S02]  /*d930*/  F2FP.BF16.F32.PACK_AB R203, R18.reuse, R203 ;  /* 0x000000cb12cb723e */ /* 0x040fe400000010ff */
[C---:B------:R-:W-:Y:S01]  /*d940*/  FADD.FTZ R139, R13.reuse, R140 ;  /* 0x0000008c0d8b7221 */ /* 0x040fe20000010000 */
[----:B------:R-:W-:Y:S01]  /*d950*/  FADD.FTZ R138, R18, R7 ;  /* 0x00000007128a7221 */ /* 0x000fe20000010000 */
        /* <DEDUP_REMOVED lines=29> */
[C---:B0-----:R-:W-:Y:S01]  /*db30*/  FADD.FTZ R14, R132.reuse, R7 ;  /* 0x00000007840e7221 */ /* 0x041fe20000010000 */
        /* <DEDUP_REMOVED lines=9> */
[----:B---3--:R-:W-:-:S02]  /*dbd0*/  F2FP.BF16.F32.PACK_AB R185, R6, R185 ;  /* 0x000000b906b9723e */ /* 0x008fc400000010ff */
[C---:B------:R-:W-:Y:S01]  /*dbe0*/  FADD.FTZ R9, R137.reuse, R18 ;  /* 0x0000001289097221 */ /* 0x040fe20000010000 */
[----:B------:R-:W-:Y:S01]  /*dbf0*/  FADD.FTZ R14, R6, R7 ;  /* 0x00000007060e7221 */ /* 0x000fe20000010000 */
[----:B------:R-:W-:Y:S02]  /*dc00*/  F2FP.BF16.F32.PACK_AB R184, R137, R184 ;  /* 0x000000b889b8723e */ /* 0x000fe400000010ff */
[----:B------:R-:W-:Y:S01]  /*dc10*/  FADD.FTZ R18, R186, R9 ;  /* 0x00000009ba127221 */ /* 0x000fe20000010000 */
[----:B------:R-:W-:Y:S01]  /*dc20*/  FADD.FTZ R14, R187, R14 ;  /* 0x0000000ebb0e7221 */ /* 0x000fe20000010000 */
[C---:B------:R-:W-:Y:S01]  /*dc30*/  F2FP.BF16.F32.PACK_AB R186, R141.reuse, R186 ;  /* 0x000000ba8dba723e */ /* 0x040fe200000010ff */
[----:B------:R-:W-:Y:S02]  /*dc40*/  IMAD.MOV.U32 R9, RZ, RZ, R5 ;  /* 0x000000ffff097224 */ /* 0x000fe400078e0005 */
[----:B------:R-:W-:Y:S01]  /*dc50*/  FADD.FTZ R7, R141, R18 ;  /* 0x000000128d077221 */ /* 0x000fe20000010000 */
[C---:B------:R-:W-:Y:S01]  /*dc60*/  FADD.FTZ R14, R143.reuse, R14 ;  /* 0x0000000e8f0e7221 */ /* 0x040fe20000010000 */
[----:B------:R-:W-:-:S02]  /*dc70*/  F2FP.BF16.F32.PACK_AB R187, R143, R187 ;  /* 0x000000bb8fbb723e */ /* 0x000fc400000010ff */
[----:B----4-:R-:W-:Y:S01]  /*dc80*/  FADD.FTZ R18, R180, R7 ;  /* 0x00000007b4127221 */ /* 0x010fe20000010000 */
[----:B-----5:R-:W-:Y:S01]  /*dc90*/  FADD.FTZ R14, R181, R14 ;  /* 0x0000000eb50e7221 */ /* 0x020fe20000010000 */
        /* <DEDUP_REMOVED lines=12> */
[----:B------:R-:W-:Y:S02]  /*dd60*/  F2FP.BF16.F32.PACK_AB R177, R123, R177 ;  /* 0x000000b17bb1723e */ /* 0x000fe400000010ff */
[----:B------:R-:W-:Y:S01]  /*dd70*/  FADD.FTZ R7, R121, R6 ;  /* 0x0000000679077221 */ /* 0x000fe20000010000 */
[----:B------:R-:W-:-:S03]  /*dd80*/  FADD.FTZ R14, R123, R14 ;  /* 0x0000000e7b0e7221 */ /* 0x000fc60000010000 */
[----:B------:R-:W-:Y:S01]  /*dd90*/  FADD.FTZ R6, R12, R7 ;  /* 0x000000070c067221 */ /* 0x000fe20000010000 */
[----:B-1----:R-:W-:Y:S01]  /*dda0*/  FADD.FTZ R14, R179, R14 ;  /* 0x0000000eb30e7221 */ /* 0x002fe20000010000 */
[----:B------:R-:W-:Y:S02]  /*ddb0*/  F2FP.BF16.F32.PACK_AB R179, R125, R179 ;  /* 0x000000b37db3723e */ /* 0x000fe400000010ff */
[----:B------:R-:W-:Y:S01]  /*ddc0*/  FADD.FTZ R7, R11, R6 ;  /* 0x000000060b077221 */ /* 0x000fe20000010000 */
[----:B------:R-:W-:Y:S01]  /*ddd0*/  FADD.FTZ R6, R125, R14 ;  /* 0x0000000e7d067221 */ /* 0x000fe20000010000 */
[----:B------:R-:W-:Y:S01]  /*dde0*/  IMAD.MOV.U32 R11, RZ, RZ, R4 ;  /* 0x000000ffff0b7224 */ /* 0x000fe200078e0004 */
[----:B------:R-:W-:Y:S06]  /*ddf0*/  @P2 BRA `(.L_x_2022) ;  /* 0xffffffc4001c2947 */ /* 0x000fec000383ffff */
.L_x_2013:
        /* <DEDUP_REMOVED lines=99> */
.L_x_2023:
[----:B------:R-:W-:Y:S01]  /*e430*/  ULEA UR5, UR36, UR60, 0x3 ;  /* 0x0000003c24057291 */ /* 0x000fe2000f8e183f */
[----:B------:R-:W-:-:S05]  /*e440*/  IMAD.U32 R2, RZ, RZ, UR61 ;  /* 0x0000003dff027e24 */ /* 0x000fca000f8e00ff */
[----:B------:R-:W-:-:S04]  /*e450*/  SHF.L.U32 R2, R2, 0x1f, RZ ;  /* 0x0000001f02027819 */ /* 0x000fc800000006ff */
[----:B------:R0:W1:Y:S01]  /*e460*/  SYNCS.PHASECHK.TRANS64.TRYWAIT P2, [UR5+0x36850], R2 ;  /* 0x03685002ff0075a7 */ /* 0x0000620008040145 */
[----:B------:R-:W-:Y:S05]  /*e470*/  @!P0 BRA `(.L_x_2024) ;  /* 0x0000000000048947 */ /* 0x000fea0003800000 */
[----:B------:R-:W-:Y:S01]  /*e480*/  BPT.TRAP 0x1 ;  /* 0x000000040000795c */ /* 0x000fe20000300000 */
.L_x_2024:
[----:B-1----:R-:W-:Y:S05]  /*e490*/  @P2 BRA `(.L_x_2025) ;  /* 0x0000000000082947 */ /* 0x002fea0003800000 */
[----:B------:R-:W1:Y:S02]  /*e4a0*/  SYNCS.PHASECHK.TRANS64.TRYWAIT P0, [UR5+0x36850], R2 ;  /* 0x03685002ff0075a7 */ /* 0x000e640008000145 */
[----:B-1----:R-:W-:Y:S05]  /*e4b0*/  @!P0 BRA `(.L_x_2026) ;  /* 0x00000088003c8947 */ /* 0x002fea0003800000 */
.L_x_2025:
[----:B------:R-:W-:Y:S01]  /*e4c0*/  UIADD3 UR60, UR60, 0x400, URZ ;  /* 0x000004003c3c7890 */ /* 0x000fe2000fffe03f */
[----:B------:R-:W-:Y:S01]  /*e4d0*/  WARPGROUP.ARRIVE ;  /* 0x00000000000079c5 */ /* 0x000fe20000000000 */
[----:B------:R-:W-:Y:S01]  /*e4e0*/  UMOV UR7, 0x40000040 ;  /* 0x4000004000077882 */ /* 0x000fe20000000000 */
[----:B-1----:R-:W1:Y:S01]  /*e4f0*/  SHFL.BFLY PT, R3, R6, 0x2, 0x1f ;  /* 0x0c401f0006037f89 */ /* 0x002e6200000e0000 */
[----:B------:R-:W-:Y:S01]  /*e500*/  USHF.R.U32.HI UR60, URZ, 0x4, UR60 ;  /* 0x000000043f3c7899 */ /* 0x000fe2000801163c */
[----:B------:R-:W-:Y:S01]  /*e510*/  IMAD.U32 R17, RZ, RZ, UR5 ;  /* 0x00000005ff117e24 */ /* 0x000fe2000f8e00ff */
[----:B------:R-:W-:Y:S01]  /*e520*/  R2UR UR8, R210 ;  /* 0x00000000d20872ca */ /* 0x000fe200000e0000 */
[----:B0-----:R-:W0:Y:S01]  /*e530*/  SHFL.BFLY PT, R2, R7, 0x2, 0x1f ;  /* 0x0c401f0007027f89 */ /* 0x001e2200000e0000 */
[----:B------:R-:W-:Y:S01]  /*e540*/  ULOP3.LUT UR60, UR60, 0x3fff, URZ, 0xc0, !UPT ;  /* 0x00003fff3c3c7892 */ /* 0x000fe2000f8ec03f */
[----:B------:R-:W-:-:S03]  /*e550*/  IMAD.MOV.U32 R11, RZ, RZ, RZ ;  /* 0x000000ffff0b7224 */ /* 0x000fc600078e00ff */
        /* <DEDUP_REMOVED lines=8> */
[----:B-1----:R-:W-:Y:S01]  /*e5e0*/  FADD.FTZ R8, R3, R6 ;  /* 0x0000000603087221 */ /* 0x002fe20000010000 */
[----:B------:R-:W-:Y:S01]  /*e5f0*/  UMOV UR7, 0x40000040 ;  /* 0x4000004000077882 */ /* 0x000fe20000000000 */
[----:B------:R-:W-:-:S02]  /*e600*/  IMAD.U32 R210, RZ, RZ, UR8 ;  /* 0x00000008ffd27e24 */ /* 0x000fc4000f8e00ff */
[----:B0-----:R-:W-:Y:S01]  /*e610*/  FADD.FTZ R2, R2, R7 ;  /* 0x0000000702027221 */ /* 0x001fe20000010000 */
[----:B------:R-:W-:Y:S01]  /*e620*/  USEL UR36, UR36, URZ, UP0 ;  /* 0x0000003f24247287 */ /* 0x000fe20008000000 */
[----:B------:R-:W0:Y:S04]  /*e630*/  SHFL.BFLY PT, R9, R8, 0x1, 0x1f ;  /* 0x0c201f0008097f89 */ /* 0x000e2800000e0000 */
[----:B------:R-:W1:Y:S01]  /*e640*/  SHFL.BFLY PT, R3, R2, 0x1, 0x1f ;  /* 0x0c201f0002037f89 */ /* 0x000e6200000e0000 */
[----:B0-----:R-:W-:Y:S01]  /*e650*/  FADD.FTZ R15, R8, R9 ;  /* 0x00000009080f7221 */ /* 0x001fe20000010000 */
[----:B------:R-:W-:Y:S01]  /*e660*/  MOV R9, RZ ;  /* 0x000000ff00097202 */ /* 0x000fe20000000f00 */
[----:B-1----:R-:W-:-:S03]  /*e670*/  FADD.FTZ R14, R2, R3 ;  /* 0x00000003020e7221 */ /* 0x002fc60000010000 */
        /* <DEDUP_REMOVED lines=50> */
[-C--:B--2---:R-:W-:Y:S01]  /*e9a0*/  FMUL.FTZ R133, R39, R11.reuse ;  /* 0x0000000b27857220 */ /* 0x084fe20000410000 */
[----:B------:R-:W-:Y:S01]  /*e9b0*/  FMUL.FTZ R129, R43, R11 ;  /* 0x0000000b2b817220 */ /* 0x000fe20000410000 */
[-C--:B0-----:R-:W-:Y:S01]  /*e9c0*/  FMUL.FTZ R120, R32, R9.reuse ;  /* 0x0000000920787220 */ /* 0x081fe20000410000 */
[-C--:B------:R-:W-:Y:S01]  /*e9d0*/  FMUL.FTZ R0, R36, R9.reuse ;  /* 0x0000000924007220 */ /* 0x080fe20000410000 */
[----:B------:R-:W-:Y:S01]  /*e9e0*/  FMUL.FTZ R121, R37, R9 ;  /* 0x0000000925797220 */ /* 0x000fe20000410000 */
        /* <DEDUP_REMOVED lines=91> */
.L_x_1996:
[----:B------:R-:W0:Y:S01]  /*efa0*/  S2R R5, SR_CgaCtaId ;  /* 0x0000000000057919 */ /* 0x000e220000008800 */
[----:B------:R-:W-:Y:S01]  /*efb0*/  MOV R42, 0x400 ;  /* 0x00000400002a7802 */ /* 0x000fe20000000f00 */
[----:B------:R-:W-:Y:S01]  /*efc0*/  BSSY B0, `(.L_x_2027) ;  /* 0x0000274000007945 */ /* 0x000fe20003800000 */
[----:B------:R-:W-:Y:S02]  /*efd0*/  BAR.SYNC.DEFER_BLOCKING 0x5, 0x120 ;  /* 0x0144800000007b1d */ /* 0x000fe40000010000 */
[----:B0-----:R-:W-:-:S05]  /*efe0*/  LEA R42, R5, R42, 0x18 ;  /* 0x0000002a052a7211 */ /* 0x001fca00078ec0ff */
[----:B------:R-:W0:Y:S02]  /*eff0*/  LDS.128 R80, [R42+0x368d0] ;  /* 0x0368d0002a507984 */ /* 0x000e240000000c00 */
[----:B0-----:R-:W-:Y:S02]  /*f000*/  R2UR UR4, R81 ;  /* 0x00000000510472ca */ /* 0x001fe400000e0000 */
[----:B------:R-:W-:-:S11]  /*f010*/  R2UR UR5, R82 ;  /* 0x00000000520572ca */ /* 0x000fd600000e0000 */
[----:B------:R-:W-:Y:S01]  /*f020*/  IMAD.U32 R17, RZ, RZ, UR4 ;  /* 0x00000004ff117e24 */ /* 0x000fe2000f8e00ff */
[----:B------:R-:W-:Y:S06]  /*f030*/  BAR.ARV 0x4, 0x120 ;  /* 0x0104800000007b1d */ /* 0x000fec0000002000 */
[----:B------:R-:W-:Y:S05]  /*f040*/  @P0 BRA `(.L_x_2028) ;  /* 0x0000001800800947 */ /* 0x000fea0003800000 */
[----:B------:R-:W0:Y:S01]  /*f050*/  S2R R5, SR_SWINHI ;  /* 0x0000000000057919 */ /* 0x000e220000002f00 */
[----:B------:R-:W-:Y:S01]  /*f060*/  F2FP.BF16.F32.PACK_AB R6, R125, R6 ;  /* 0x000000067d06723e */ /* 0x000fe200000010ff */
[----:B------:R-:W-:Y:S01]  /*f070*/  ULDC.64 UR8, c[0x0][0xbe0] ;  /* 0x0002f80000087ab9 */ /* 0x000fe20000000a00 */
[----:B------:R-:W-:Y:S01]  /*f080*/  R2UR UR6, R208 ;  /* 0x00000000d00672ca */ /* 0x000fe200000e0000 */
[----:B------:R-:W-:Y:S01]  /*f090*/  UISETP.NE.U32.AND UP0, UPT, UR8, URZ, UPT ;  /* 0x0000003f0800728c */ /* 0x000fe2000bf05070 */
[----:B------:R-:W-:Y:S01]  /*f0a0*/  R2UR UR4, R206 ;  /* 0x00000000ce0472ca */ /* 0x000fe200000e0000 */
[----:B------:R-:W-:Y:S01]  /*f0b0*/  ULDC.64 UR12, c[0x0][0x208] ;  /* 0x00008200000c7ab9 */ /* 0x000fe20000000a00 */
[----:B------:R-:W-:Y:S01]  /*f0c0*/  F2FP.BF16.F32.PACK_AB R36, R37, R36 ;  /* 0x000000242524723e */ /* 0x000fe200000010ff */
[----:B------:R-:W-:Y:S01]  /*f0d0*/  UISETP.NE.AND.EX UP0, UPT, UR9, URZ, UPT, UP0 ;  /* 0x0000003f0900728c */ /* 0x000fe2000bf05300 */
[----:B------:R-:W-:Y:S02]  /*f0e0*/  F2FP.BF16.F32.PACK_AB R37, R47, R38 ;  /* 0x000000262f25723e */ /* 0x000fe400000010ff */
[----:B------:R-:W-:-:S02]  /*f0f0*/  F2FP.BF16.F32.PACK_AB R88, R89, R88 ;  /* 0x000000585958723e */ /* 0x000fc400000010ff */
[----:B------:R-:W-:Y:S02]  /*f100*/  F2FP.BF16.F32.PACK_AB R38, R85, R84 ;  /* 0x000000545526723e */ /* 0x000fe400000010ff */
[----:B------:R-:W-:Y:S02]  /*f110*/  F2FP.BF16.F32.PACK_AB R39, R128, R39 ;  /* 0x000000278027723e */ /* 0x000fe400000010ff */
[----:B------:R-:W-:Y:S01]  /*f120*/  F2FP.BF16.F32.PACK_AB R89, R43, R90 ;  /* 0x0000005a2b59723e */ /* 0x000fe200000010ff */
[----:B------:R-:W-:Y:S01]  /*f130*/  USHF.L.U64.HI UR11, UR4, 0x2, UR6 ;  /* 0x00000002040b7899 */ /* 0x000fe20008010206 */
[----:B------:R-:W-:Y:S01]  /*f140*/  F2FP.BF16.F32.PACK_AB R96, R97, R96 ;  /* 0x000000606160723e */ /* 0x000fe200000010ff */
[----:B------:R-:W-:Y:S01]  /*f150*/  USHF.L.U32 UR10, UR4, 0x2, URZ ;  /* 0x00000002040a7899 */ /* 0x000fe2000800063f */
[----:B------:R-:W-:Y:S01]  /*f160*/  F2FP.BF16.F32.PACK_AB R90, R93, R92 ;  /* 0x0000005c5d5a723e */ /* 0x000fe200000010ff */
[----:B------:R-:W-:Y:S01]  /*f170*/  ULDC.64 UR6, c[0x0][0xbd8] ;  /* 0x0002f60000067ab9 */ /* 0x000fe20000000a00 */
[----:B------:R-:W-:Y:S01]  /*f180*/  F2FP.BF16.F32.PACK_AB R91, R86, R91 ;  /* 0x0000005b565b723e */ /* 0x000fe200000010ff */
[----:B------:R-:W-:Y:S01]  /*f190*/  UISETP.NE.U32.AND UP1, UPT, UR6, URZ, UPT ;  /* 0x0000003f0600728c */ /* 0x000fe2000bf25070 */
[----:B------:R-:W-:Y:S01]  /*f1a0*/  F2FP.BF16.F32.PACK_AB R97, R99, R98 ;  /* 0x000000626361723e */ /* 0x000fe200000010ff */
[----:B------:R-:W-:Y:S01]  /*f1b0*/  UIADD3 UR4, UP2, UR10, UR6, URZ ;  /* 0x000000060a047290 */ /* 0x000fe2000ff5e03f */
[----:B------:R-:W-:Y:S01]  /*f1c0*/  F2FP.BF16.F32.PACK_AB R104, R105, R104 ;  /* 0x000000686968723e */ /* 0x000fe200000010ff */
[----:B------:R-:W-:Y:S01]  /*f1d0*/  UISETP.NE.AND.EX UP1, UPT, UR7, URZ, UPT, UP1 ;  /* 0x0000003f0700728c */ /* 0x000fe2000bf25310 */
[----:B------:R-:W-:Y:S01]  /*f1e0*/  F2FP.BF16.F32.PACK_AB R98, R101, R100 ;  /* 0x000000646562723e */ /* 0x000fe200000010ff */
[----:B------:R-:W-:Y:S01]  /*f1f0*/  @UP0 UIADD3 UR6, UP3, UR10, UR8, URZ ;  /* 0x000000080a060290 */ /* 0x000fe2000ff7e03f */
[----:B------:R-:W-:Y:S01]  /*f200*/  F2FP.BF16.F32.PACK_AB R99, R103, R102 ;  /* 0x000000666763723e */ /* 0x000fe200000010ff */
[----:B------:R-:W-:Y:S01]  /*f210*/  UIADD3.X UR8, UR11, UR7, URZ, UP2, !UPT ;  /* 0x000000070b087290 */ /* 0x000fe200097fe43f */
[----:B------:R-:W-:-:S02]  /*f220*/  MOV R18, R42 ;  /* 0x0000002a00127202 */ /* 0x000fc40000000f00 */
[----:B0-----:R-:W-:Y:S01]  /*f230*/  MOV R19, R5 ;  /* 0x0000000500137202 */ /* 0x001fe20000000f00 */
[----:B------:R-:W-:Y:S01]  /*f240*/  @UP0 UIADD3.X UR7, UR11, UR9, URZ, UP3, !UPT ;  /* 0x000000090b070290 */ /* 0x000fe20009ffe43f */
[----:B------:R-:W-:Y:S02]  /*f250*/  F2FP.BF16.F32.PACK_AB R105, R107, R106 ;  /* 0x0000006a6b69723e */ /* 0x000fe400000010ff */
[----:B------:R-:W-:Y:S01]  /*f260*/  F2FP.BF16.F32.PACK_AB R112, R113, R112 ;  /* 0x000000707170723e */ /* 0x000fe200000010ff */
[----:B------:R-:W-:Y:S01]  /*f270*/  IMAD.WIDE R4, R213, 0x2, R18 ;  /* 0x00000002d5047825 */ /* 0x000fe200078e0212 */
[----:B------:R-:W-:Y:S02]  /*f280*/  F2FP.BF16.F32.PACK_AB R106, R109, R108 ;  /* 0x0000006c6d6a723e */ /* 0x000fe400000010ff */
[----:B------:R-:W-:Y:S02]  /*f290*/  F2FP.BF16.F32.PACK_AB R107, R111, R110 ;  /* 0x0000006e6f6b723e */ /* 0x000fe400000010ff */
[----:B------:R-:W-:-:S02]  /*f2a0*/  LOP3.LUT R29, R4, 0x380, RZ, 0xc0, !PT ;  /* 0x00000380041d7812 */ /* 0x000fc400078ec0ff */
        /* <DEDUP_REMOVED lines=17> */
[C---:B------:R-:W-:Y:S02]  /*f3c0*/  IADD3 R151, P6, R4.reuse, 0x8040, RZ ;  /* 0x0000804004977810 */ /* 0x040fe40007fde0ff */
[----:B------:R-:W-:Y:S01]  /*f3d0*/  IADD3 R153, P5, R4, 0x8060, RZ ;  /* 0x0000806004997810 */ /* 0x000fe20007fbe0ff */
[--C-:B------:R-:W-:Y:S01]  /*f3e0*/  IMAD.X R31, RZ, RZ, R5.reuse, P1 ;  /* 0x000000ffff1f7224 */ /* 0x100fe200008e0605 */
[----:B------:R-:W-:Y:S01]  /*f3f0*/  LOP3.LUT R4, R29, R4, RZ, 0x3c, !PT ;  /* 0x000000041d047212 */ /* 0x000fe200078e3cff */
[--C-:B------:R-:W-:Y:S01]  /*f400*/  IMAD.X R29, RZ, RZ, R5.reuse, P2 ;  /* 0x000000ffff1d7224 */ /* 0x100fe200010e0605 */
[----:B------:R-:W-:Y:S01]  /*f410*/  LOP3.LUT R8, R81, 0x380, RZ, 0xc0, !PT ;  /* 0x0000038051087812 */ /* 0x000fe200078ec0ff */
[--C-:B------:R-:W-:Y:S01]  /*f420*/  IMAD.X R33, RZ, RZ, R5.reuse, P6 ;  /* 0x000000ffff217224 */ /* 0x100fe200030e0605 */
[----:B------:R-:W-:Y:S01]  /*f430*/  LOP3.LUT R10, R87, 0x380, RZ, 0xc0, !PT ;  /* 0x00000380570a7812 */ /* 0x000fe200078ec0ff */
[----:B------:R-:W-:Y:S01]  /*f440*/  IMAD.X R35, RZ, RZ, R5, P5 ;  /* 0x000000ffff237224 */ /* 0x000fe200028e0605 */
[----:B------:R-:W-:-:S02]  /*f450*/  MOV R134, R4 ;  /* 0x0000000400867202 */ /* 0x000fc40000000f00 */
[----:B------:R-:W-:Y:S02]  /*f460*/  LOP3.LUT R12, R95, 0x380, RZ, 0xc0, !PT ;  /* 0x000003805f0c7812 */ /* 0x000fe400078ec0ff */
[----:B------:R-:W-:Y:S02]  /*f470*/  LOP3.LUT R14, R139, 0x380, RZ, 0xc0, !PT ;  /* 0x000003808b0e7812 */ /* 0x000fe400078ec0ff */
[----:B------:R-:W-:Y:S02]  /*f480*/  F2FP.BF16.F32.PACK_AB R5, R32, R137 ;  /* 0x000000892005723e */ /* 0x000fe400000010ff */
[----:B------:R-:W-:Y:S02]  /*f490*/  LOP3.LUT R24, R143, 0x380, RZ, 0xc0, !PT ;  /* 0x000003808f187812 */ /* 0x000fe400078ec0ff */
[----:B------:R-:W-:Y:S02]  /*f4a0*/  LOP3.LUT R26, R145, 0x380, RZ, 0xc0, !PT ;  /* 0x00000380911a7812 */ /* 0x000fe400078ec0ff */
[----:B------:R-:W-:-:S02]  /*f4b0*/  LOP3.LUT R32, R149, 0x380, RZ, 0xc0, !PT ;  /* 0x0000038095207812 */ /* 0x000fc400078ec0ff */
[----:B------:R-:W-:Y:S02]  /*f4c0*/  LOP3.LUT R20, R141, 0x380, RZ, 0xc0, !PT ;  /* 0x000003808d147812 */ /* 0x000fe400078ec0ff */
[----:B------:R-:W-:Y:S02]  /*f4d0*/  LOP3.LUT R28, R147, 0x380, RZ, 0xc0, !PT ;  /* 0x00000380931c7812 */ /* 0x000fe400078ec0ff */
[----:B------:R-:W-:Y:S02]  /*f4e0*/  LOP3.LUT R34, R151, 0x380, RZ, 0xc0, !PT ;  /* 0x0000038097227812 */ /* 0x000fe400078ec0ff */
[----:B------:R-:W-:Y:S02]  /*f4f0*/  SHF.R.U64 R8, R8, 0x3, RZ ;  /* 0x0000000308087819 */ /* 0x000fe400000012ff */
[----:B------:R-:W-:Y:S02]  /*f500*/  SHF.R.U64 R10, R10, 0x3, RZ ;  /* 0x000000030a0a7819 */ /* 0x000fe400000012ff */
[----:B------:R-:W-:-:S02]  /*f510*/  LOP3.LUT R80, R153, 0x380, RZ, 0xc0, !PT ;  /* 0x0000038099507812 */ /* 0x000fc400078ec0ff */
[----:B------:R-:W-:Y:S02]  /*f520*/  SHF.R.U64 R12, R12, 0x3, RZ ;  /* 0x000000030c0c7819 */ /* 0x000fe400000012ff */
[----:B------:R-:W-:Y:S02]  /*f530*/  SHF.R.U64 R14, R14, 0x3, RZ ;  /* 0x000000030e0e7819 */ /* 0x000fe400000012ff */
[----:B------:R-:W-:Y:S02]  /*f540*/  F2FP.BF16.F32.PACK_AB R4, R122, R7 ;  /* 0x000000077a04723e */ /* 0x000fe400000010ff */
[----:B------:R-:W-:Y:S02]  /*f550*/  SHF.R.U64 R24, R24, 0x3, RZ ;  /* 0x0000000318187819 */ /* 0x000fe400000012ff */
[----:B------:R-:W-:Y:S02]  /*f560*/  SHF.R.U64 R26, R26, 0x3, RZ ;  /* 0x000000031a1a7819 */ /* 0x000fe400000012ff */
[----:B------:R-:W-:-:S02]  /*f570*/  SHF.R.U64 R32, R32, 0x3, RZ ;  /* 0x0000000320207819 */ /* 0x000fc400000012ff */
[----:B------:R-:W-:Y:S01]  /*f580*/  F2FP.BF16.F32.PACK_AB R7, R135, R30 ;  /* 0x0000001e8707723e */ /* 0x000fe200000010ff */
[----:B------:R-:W-:Y:S01]  /*f590*/  BAR.SYNC.DEFER_BLOCKING 0x1, 0x100 ;  /* 0x0044000000007b1d */ /* 0x000fe20000010000 */
[----:B------:R-:W-:Y:S02]  /*f5a0*/  SHF.R.U64 R20, R20, 0x3, RZ ;  /* 0x0000000314147819 */ /* 0x000fe400000012ff */
[----:B------:R-:W-:Y:S02]  /*f5b0*/  SHF.R.U64 R28, R28, 0x3, RZ ;  /* 0x000000031c1c7819 */ /* 0x000fe400000012ff */
[----:B------:R-:W-:Y:S02]  /*f5c0*/  SHF.R.U64 R34, R34, 0x3, RZ ;  /* 0x0000000322227819 */ /* 0x000fe400000012ff */
[----:B------:R-:W-:Y:S02]  /*f5d0*/  LOP3.LUT R8, R8, R81, RZ, 0x3c, !PT ;  /* 0x0000005108087212 */ /* 0x000fe400078e3cff */
[----:B------:R-:W-:-:S02]  /*f5e0*/  LOP3.LUT R10, R10, R87, RZ, 0x3c, !PT ;  /* 0x000000570a0a7212 */ /* 0x000fc400078e3cff */
[----:B------:R-:W-:Y:S02]  /*f5f0*/  SHF.R.U64 R80, R80, 0x3, RZ ;  /* 0x0000000350507819 */ /* 0x000fe400000012ff */
[----:B------:R-:W-:Y:S02]  /*f600*/  LOP3.LUT R12, R12, R95, RZ, 0x3c, !PT ;  /* 0x0000005f0c0c7212 */ /* 0x000fe400078e3cff */
[----:B------:R-:W-:Y:S02]  /*f610*/  LOP3.LUT R14, R14, R139, RZ, 0x3c, !PT ;  /* 0x0000008b0e0e7212 */ /* 0x000fe400078e3cff */
[----:B------:R-:W-:Y:S02]  /*f620*/  LOP3.LUT R24, R24, R143, RZ, 0x3c, !PT ;  /* 0x0000008f18187212 */ /* 0x000fe400078e3cff */
[----:B------:R-:W-:Y:S02]  /*f630*/  LOP3.LUT R26, R26, R145, RZ, 0x3c, !PT ;  /* 0x000000911a1a7212 */ /* 0x000fe400078e3cff */
[----:B------:R-:W-:-:S02]  /*f640*/  LOP3.LUT R30, R32, R149, RZ, 0x3c, !PT ;  /* 0x00000095201e7212 */ /* 0x000fc400078e3cff */
[----:B------:R-:W-:Y:S01]  /*f650*/  LOP3.LUT R20, R20, R141, RZ, 0x3c, !PT ;  /* 0x0000008d14147212 */ /* 0x000fe200078e3cff */
[----:B------:R0:W-:Y:S01]  /*f660*/  STSM.16.M88.4 [R134], R4 ;  /* 0x0000000486007844 */ /* 0x0001e20000000200 */
[----:B------:R-:W-:Y:S02]  /*f670*/  LOP3.LUT R28, R28, R147, RZ, 0x3c, !PT ;  /* 0x000000931c1c7212 */ /* 0x000fe400078e3cff */
[----:B------:R-:W-:Y:S02]  /*f680*/  LOP3.LUT R32, R34, R151, RZ, 0x3c, !PT ;  /* 0x0000009722207212 */ /* 0x000fe400078e3cff */
[----:B------:R-:W-:Y:S02]  /*f690*/  LOP3.LUT R34, R80, R153, RZ, 0x3c, !PT ;  /* 0x0000009950227212 */ /* 0x000fe400078e3cff */
[----:B------:R-:W-:Y:S02]  /*f6a0*/  MOV R132, R8 ;  /* 0x0000000800847202 */ /* 0x000fe40000000f00 */
[----:B------:R-:W-:-:S02]  /*f6b0*/  MOV R125, R10 ;  /* 0x0000000a007d7202 */ /* 0x000fc40000000f00 */
[----:B------:R-:W-:Y:S02]  /*f6c0*/  MOV R122, R12 ;  /* 0x0000000c007a7202 */ /* 0x000fe40000000f00 */
[----:B------:R-:W-:Y:S02]  /*f6d0*/  MOV R95, R14 ;  /* 0x0000000e005f7202 */ /* 0x000fe40000000f00 */
[----:B------:R-:W-:Y:S02]  /*f6e0*/  F2FP.BF16.F32.PACK_AB R8, R41, R40 ;  /* 0x000000282908723e */ /* 0x000fe400000010ff */
[----:B0-----:R-:W-:Y:S02]  /*f6f0*/  F2FP.BF16.F32.PACK_AB R4, R123, R120 ;  /* 0x000000787b04723e */ /* 0x001fe400000010ff */
[----:B------:R-:W-:Y:S02]  /*f700*/  F2FP.BF16.F32.PACK_AB R5, R130, R127 ;  /* 0x0000007f8205723e */ /* 0x000fe400000010ff */
[----:B------:R-:W-:-:S02]  /*f710*/  F2FP.BF16.F32.PACK_AB R6, R121, R0 ;  /* 0x000000007906723e */ /* 0x000fc400000010ff */
[----:B------:R-:W-:Y:S02]  /*f720*/  F2FP.BF16.F32.PACK_AB R7, R133, R126 ;  /* 0x0000007e8507723e */ /* 0x000fe400000010ff */
[----:B------:R-:W-:Y:S02]  /*f730*/  F2FP.BF16.F32.PACK_AB R9, R129, R124 ;  /* 0x0000007c8109723e */ /* 0x000fe400000010ff */
[----:B------:R-:W-:Y:S01]  /*f740*/  F2FP.BF16.F32.PACK_AB R10, R45, R44 ;  /* 0x0000002c2d0a723e */ /* 0x000fe200000010ff */
[----:B------:R0:W-:Y:S01]  /*f750*/  STSM.16.M88.4 [R132], R4 ;  /* 0x0000000484007844 */ /* 0x0001e20000000200 */
[----:B------:R-:W-:Y:S02]  /*f760*/  F2FP.BF16.F32.PACK_AB R11, R131, R46 ;  /* 0x0000002e830b723e */ /* 0x000fe400000010ff */
[----:B------:R-:W-:Y:S02]  /*f770*/  MOV R87, R24 ;  /* 0x0000001800577202 */ /* 0x000fe40000000f00 */
[----:B------:R-:W-:Y:S01]  /*f780*/  MOV R82, R26 ;  /* 0x0000001a00527202 */ /* 0x000fe20000000f00 */
[----:B------:R1:W-:Y:S01]  /*f790*/  STSM.16.M88.4 [R125], R8 ;  /* 0x000000087d007844 */ /* 0x0003e20000000200 */
[----:B------:R-:W-:-:S02]  /*f7a0*/  F2FP.BF16.F32.PACK_AB R12, R49, R48 ;  /* 0x00000030310c723e */ /* 0x000fc400000010ff */
[----:B------:R-:W-:Y:S02]  /*f7b0*/  F2FP.BF16.F32.PACK_AB R13, R51, R50 ;  /* 0x00000032330d723e */ /* 0x000fe400000010ff */
[----:B------:R-:W-:Y:S02]  /*f7c0*/  F2FP.BF16.F32.PACK_AB R14, R53, R52 ;  /* 0x00000034350e723e */ /* 0x000fe400000010ff */
[----:B------:R-:W-:Y:S02]  /*f7d0*/  F2FP.BF16.F32.PACK_AB R15, R55, R54 ;  /* 0x00000036370f723e */ /* 0x000fe400000010ff */
[----:B------:R-:W-:Y:S01]  /*f7e0*/  MOV R94, R20 ;  /* 0x00000014005e7202 */ /* 0x000fe20000000f00 */
[----:B0-----:R-:W-:Y:S01]  /*f7f0*/  IMAD.U32 R5, RZ, RZ, UR8 ;  /* 0x00000008ff057e24 */ /* 0x001fe2000f8e00ff */
[----:B------:R-:W-:Y:S01]  /*f800*/  MOV R81, R28 ;  /* 0x0000001c00517202 */ /* 0x000fe20000000f00 */
[----:B------:R-:W-:Y:S01]  /*f810*/  STSM.16.M88.4 [R122], R12 ;  /* 0x0000000c7a007844 */ /* 0x000fe20000000200 */
        /* <DEDUP_REMOVED lines=21> */
[----:B------:R-:W-:Y:S01]  /*f970*/  PLOP3.LUT P0, PT, PT, PT, UP1, 0x80, 0x0 ;  /* 0x000000000000781c */ /* 0x000fe20003f0f018 */
[----:B------:R2:W-:Y:S01]  /*f980*/  STSM.16.M88.4 [R82], R36 ;  /* 0x0000002452007844 */ /* 0x0005e20000000200 */
[----:B------:R-:W-:-:S02]  /*f990*/  PLOP3.LUT P1, PT, PT, PT, UP0, 0x80, 0x0 ;  /* 0x000000000000781c */ /* 0x000fc40003f2f008 */
[----:B------:R-:W-:Y:S01]  /*f9a0*/  MOV R4, UR4 ;  /* 0x0000000400047c02 */ /* 0x000fe20008000f00 */
[----:B------:R2:W-:Y:S04]  /*f9b0*/  STSM.16.M88.4 [R81], R88 ;  /* 0x0000005851007844 */ /* 0x0005e80000000200 */
[----:B------:R2:W-:Y:S04]  /*f9c0*/  STSM.16.M88.4 [R80], R96 ;  /* 0x0000006050007844 */ /* 0x0005e80000000200 */
[----:B------:R2:W-:Y:S04]  /*f9d0*/  STSM.16.M88.4 [R21], R104 ;  /* 0x0000006815007844 */ /* 0x0005e80000000200 */
[----:B------:R2:W-:Y:S01]  /*f9e0*/  STSM.16.M88.4 [R20], R112 ;  /* 0x0000007014007844 */ /* 0x0005e20000000200 */
[----:B------:R-:W-:Y:S01]  /*f9f0*/  BAR.SYNC.DEFER_BLOCKING 0x1, 0x100 ;  /* 0x0044000000007b1d */ /* 0x000fe20000010000 */
[----:B------:R-:W-:-:S02]  /*fa00*/  IMAD.U32 R6, RZ, RZ, UR6 ;  /* 0x00000006ff067e24 */ /* 0x000fc4000f8e00ff */
[----:B------:R-:W-:-:S03]  /*fa10*/  IMAD.U32 R7, RZ, RZ, UR7 ;  /* 0x00000007ff077e24 */ /* 0x000fc6000f8e00ff */
[----:B------:R-:W3:Y:S04]  /*fa20*/  @P0 LDG.E R0, desc[UR12][R4.64] ;  /* 0x0000000c04000981 */ /* 0x000ee8000c1e1900 */
[----:B------:R-:W4:Y:S01]  /*fa30*/  @P1 LDG.E R6, desc[UR12][R6.64] ;  /* 0x0000000c06061981 */ /* 0x000f22000c1e1900 */
[----:B-1----:R-:W-:Y:S01]  /*fa40*/  IMAD R9, R22, 0x40, R16 ;  /* 0x0000004016097824 */ /* 0x002fe200078e0210 */
[----:B------:R-:W-:Y:S01]  /*fa50*/  UMOV UR4, URZ ;  /* 0x0000003f00047c82 */ /* 0x000fe20008000000 */
[----:B------:R-:W-:Y:S02]  /*fa60*/  ULDC UR10, c[0x0][0xa88] ;  /* 0x0002a200000a7ab9 */ /* 0x000fe40000000800 */
[----:B------:R-:W-:-:S03]  /*fa70*/  IMAD.WIDE R18, R9, 0x2, R18 ;  /* 0x0000000209127825 */ /* 0x000fc600078e0212 */
[----:B0-----:R-:W-:Y:S02]  /*fa80*/  IADD3 R33, P5, R18, 0x1000, RZ ;  /* 0x0000100012217810 */ /* 0x001fe40007fbe0ff */
[----:B---3--:R-:W-:Y:S02]  /*fa90*/  @P0 R2UR UR4, R0 ;  /* 0x00000000000402ca */ /* 0x008fe400000e0000 */
[----:B----4-:R-:W-:Y:S01]  /*faa0*/  @P1 R2UR UR10, R6 ;  /* 0x00000000060a12ca */ /* 0x010fe200000e0000 */
[----:B--2---:R-:W-:-:S14]  /*fab0*/  @P1 BRA `(.L_x_2029) ;  /* 0x00000000001c1947 */ /* 0x004fdc0003800000 */
[----:B------:R-:W-:Y:S05]  /*fac0*/  @!P0 BRA `(.L_x_2029) ;  /* 0x0000000000188947 */ /* 0x000fea0003800000 */
[----:B------:R-:W-:Y:S02]  /*fad0*/  ULDC.64 UR6, c[0x0][0x208] ;  /* 0x0000820000067ab9 */ /* 0x000fe40000000a00 */
[----:B------:R-:W2:Y:S04]  /*fae0*/  LDG.E R6, desc[UR6][R4.64] ;  /* 0x0000000604067981 */ /* 0x000ea8000c1e1900 */
[----:B------:R-:W3:Y:S01]  /*faf0*/  LDG.E R0, desc[UR6][R4.64+0x4] ;  /* 0x0000040604007981 */ /* 0x000ee2000c1e1900 */
[----:B--2---:R-:W-:Y:S02]  /*fb00*/  R2UR UR6, R6 ;  /* 0x00000000060672ca */ /* 0x004fe400000e0000 */
[----:B---3--:R-:W-:-:S13]  /*fb10*/  R2UR UR10, R0 ;  /* 0x00000000000a72ca */ /* 0x008fda00000e0000 */
[----:B------:R-:W-:-:S12]  /*fb20*/  UIADD3 UR10, -UR6, UR10, URZ ;  /* 0x0000000a060a7290 */ /* 0x000fd8000fffe13f */
.L_x_2029:
[----:B------:R-:W-:Y:S01]  /*fb30*/  R2UR UR18, R207 ;  /* 0x00000000cf1272ca */ /* 0x000fe200000e0000 */
[----:B------:R-:W-:Y:S01]  /*fb40*/  ULDC.64 UR12, c[0x0][0xb70] ;  /* 0x0002dc00000c7ab9 */ /* 0x000fe20000000a00 */
[----:B------:R-:W-:Y:S01]  /*fb50*/  R2UR UR16, R208 ;  /* 0x00000000d01072ca */ /* 0x000fe200000e0000 */
[----:B------:R-:W-:Y:S01]  /*fb60*/  USHF.R.S32.HI UR9, URZ, 0x1f, UR4 ;  /* 0x0000001f3f097899 */ /* 0x000fe20008011404 */
[----:B------:R-:W-:Y:S01]  /*fb70*/  R2UR UR15, R206 ;  /* 0x00000000ce0f72ca */ /* 0x000fe200000e0000 */
[----:B------:R-:W-:Y:S01]  /*fb80*/  UMOV UR8, UR4 ;  /* 0x0000000400087c82 */ /* 0x000fe20008000000 */
[----:B------:R-:W-:Y:S01]  /*fb90*/  R2UR UR17, R209 ;  /* 0x00000000d11172ca */ /* 0x000fe200000e0000 */
[----:B------:R-:W-:Y:S01]  /*fba0*/  ULDC.64 UR20, c[0x0][0x208] ;  /* 0x0000820000147ab9 */ /* 0x000fe20000000a00 */
[C---:B------:R-:W-:Y:S02]  /*fbb0*/  IADD3 R5, P3, R18.reuse, 0x3000, RZ ;  /* 0x0000300012057810 */ /* 0x040fe40007f7e0ff */
[----:B------:R-:W-:-:S02]  /*fbc0*/  IADD3 R57, P0, R18, 0x4000, RZ ;  /* 0x0000400012397810 */ /* 0x000fc40007f1e0ff */
[----:B------:R-:W-:Y:S01]  /*fbd0*/  LOP3.LUT R4, R5, 0x380, RZ, 0xc0, !PT ;  /* 0x0000038005047812 */ /* 0x000fe200078ec0ff */
[----:B------:R-:W-:Y:S01]  /*fbe0*/  USHF.R.S32.HI UR14, URZ, 0x1f, UR18 ;  /* 0x0000001f3f0e7899 */ /* 0x000fe20008011412 */
[----:B------:R-:W-:Y:S01]  /*fbf0*/  IADD3 R13, P4, R18, 0x2000, RZ ;  /* 0x00002000120d7810 */ /* 0x000fe20007f9e0ff */
[----:B------:R-:W-:Y:S01]  /*fc00*/  USEL UR16, UR16, URZ, !UP1 ;  /* 0x0000003f10107287 */ /* 0x000fe2000c800000 */
[----:B------:R-:W-:Y:S01]  /*fc10*/  SHF.R.U64 R4, R4, 0x3, RZ ;  /* 0x0000000304047819 */ /* 0x000fe200000012ff */
[----:B------:R-:W-:Y:S01]  /*fc20*/  UIMAD UR11, UR14, UR12, URZ ;  /* 0x0000000c0e0b72a4 */ /* 0x000fe2000f8e023f */
[----:B------:R-:W-:Y:S01]  /*fc30*/  IADD3 R45, P1, R18, 0x5000, RZ ;  /* 0x00005000122d7810 */ /* 0x000fe20007f3e0ff */
[----:B------:R-:W-:Y:S01]  /*fc40*/  UIMAD.WIDE.U32 UR6, UR18, UR12, UR8 ;  /* 0x0000000c120672a5 */ /* 0x000fe2000f8e0008 */
[----:B------:R-:W-:Y:S01]  /*fc50*/  IMAD.U32 R6, RZ, RZ, UR17 ;  /* 0x00000011ff067e24 */ /* 0x000fe2000f8e00ff */
[----:B------:R-:W-:Y:S01]  /*fc60*/  UIMAD UR11, UR18, UR13, UR11 ;  /* 0x0000000d120b72a4 */ /* 0x000fe2000f8e020b */
[----:B------:R-:W-:Y:S01]  /*fc70*/  LOP3.LUT R4, R4, R5, RZ, 0x3c, !PT ;  /* 0x0000000504047212 */ /* 0x000fe200078e3cff */
[----:B------:R-:W-:Y:S01]  /*fc80*/  USEL UR15, UR15, URZ, !UP1 ;  /* 0x0000003f0f0f7287 */ /* 0x000fe2000c800000 */
[----:B------:R-:W-:Y:S01]  /*fc90*/  IMAD R6, R6, 0x80, R205 ;  /* 0x0000008006067824 */ /* 0x000fe200078e02cd */
[----:B------:R-:W-:Y:S01]  /*fca0*/  ULDC.64 UR12, c[0x0][0xb78] ;  /* 0x0002de00000c7ab9 */ /* 0x000fe20000000a00 */
[----:B------:R-:W-:Y:S01]  /*fcb0*/  UIADD3 UR7, UR7, UR11, URZ ;  /* 0x0000000b07077290 */ /* 0x000fe2000fffe03f */
[----:B------:R-:W-:Y:S01]  /*fcc0*/  IADD3 R29, P2, R18, 0x6000, RZ ;  /* 0x00006000121d7810 */ /* 0x000fe20007f5e0ff */
[----:B------:R-:W-:Y:S01]  /*fcd0*/  UIMAD UR8, UR16, UR12, URZ ;  /* 0x0000000c100872a4 */ /* 0x000fe2000f8e023f */
[----:B------:R-:W-:Y:S01]  /*fce0*/  SHF.R.S32.HI R0, RZ, 0x1f, R6 ;  /* 0x0000001fff007819 */ /* 0x000fe20000011406 */
[----:B------:R-:W-:Y:S01]  /*fcf0*/  UIMAD.WIDE.U32 UR6, UR15, UR12, UR6 ;  /* 0x0000000c0f0672a5 */ /* 0x000fe2000f8e0006 */
[----:B------:R-:W-:Y:S01]  /*fd00*/  LOP3.LUT R56, R57, 0x380, RZ, 0xc0, !PT ;  /* 0x0000038039387812 */ /* 0x000fe200078ec0ff */
[----:B------:R-:W-:Y:S01]  /*fd10*/  UIMAD UR8, UR15, UR13, UR8 ;  /* 0x0000000d0f0872a4 */ /* 0x000fe2000f8e0208 */
[----:B------:R-:W-:-:S02]  /*fd20*/  LOP3.LUT R32, R33, 0x380, RZ, 0xc0, !PT ;  /* 0x0000038021207812 */ /* 0x000fc400078ec0ff */
[----:B------:R-:W-:Y:S01]  /*fd30*/  LOP3.LUT R12, R13, 0x380, RZ, 0xc0, !PT ;  /* 0x000003800d0c7812 */ /* 0x000fe200078ec0ff */
[----:B------:R-:W-:Y:S01]  /*fd40*/  ULDC.64 UR12, c[0x0][0xaa0] ;  /* 0x0002a800000c7ab9 */ /* 0x000fe20000000a00 */
[----:B------:R-:W-:Y:S01]  /*fd50*/  IADD3 R5, P6, R6, UR6, RZ ;  /* 0x0000000606057c10 */ /* 0x000fe2000ffde0ff */
[----:B------:R-:W-:Y:S01]  /*fd60*/  IMAD.U32 R7, RZ, RZ, UR8 ;  /* 0x00000008ff077e24 */ /* 0x000fe2000f8e00ff */
[----:B------:R-:W-:Y:S02]  /*fd70*/  LOP3.LUT R44, R45, 0x380, RZ, 0xc0, !PT ;  /* 0x000003802d2c7812 */ /* 0x000fe400078ec0ff */
[----:B------:R-:W-:Y:S02]  /*fd80*/  LOP3.LUT R28, R29, 0x380, RZ, 0xc0, !PT ;  /* 0x000003801d1c7812 */ /* 0x000fe400078ec0ff */
[----:B------:R-:W-:Y:S01]  /*fd90*/  IADD3.X R0, R0, UR7, R7, P6, !PT ;  /* 0x0000000700007c10 */ /* 0x000fe2000b7fe407 */
[----:B------:R-:W-:Y:S01]  /*fda0*/  ULDC.64 UR6, c[0x0][0xb40] ;  /* 0x0002d00000067ab9 */ /* 0x000fe20000000a00 */
[----:B------:R-:W-:-:S02]  /*fdb0*/  SHF.R.U64 R56, R56, 0x3, RZ ;  /* 0x0000000338387819 */ /* 0x000fc400000012ff */
[C---:B------:R-:W-:Y:S02]  /*fdc0*/  LEA R20, P6, R5.reuse, UR6, 0x2 ;  /* 0x0000000605147c11 */ /* 0x040fe4000f8c10ff */
[----:B------:R-:W-:Y:S02]  /*fdd0*/  SHF.R.U64 R32, R32, 0x3, RZ ;  /* 0x0000000320207819 */ /* 0x000fe400000012ff */
[----:B------:R-:W-:Y:S02]  /*fde0*/  SHF.R.U64 R12, R12, 0x3, RZ ;  /* 0x000000030c0c7819 */ /* 0x000fe400000012ff */
[----:B------:R-:W-:Y:S02]  /*fdf0*/  SHF.R.U64 R44, R44, 0x3, RZ ;  /* 0x000000032c2c7819 */ /* 0x000fe400000012ff */
[----:B------:R-:W-:Y:S02]  /*fe00*/  SHF.R.U64 R28, R28, 0x3, RZ ;  /* 0x000000031c1c7819 */ /* 0x000fe400000012ff */
[----:B------:R-:W-:Y:S01]  /*fe10*/  LOP3.LUT R56, R56, R57, RZ, 0x3c, !PT ;  /* 0x0000003938387212 */ /* 0x000fe200078e3cff */
[--C-:B------:R-:W-:Y:S01]  /*fe20*/  IMAD.X R57, RZ, RZ, R19.reuse, P0 ;  /* 0x000000ffff397224 */ /* 0x100fe200000e0613 */
[----:B------:R-:W-:Y:S01]  /*fe30*/  LEA.HI.X R21, R5, UR7, R0, 0x2, P6 ;  /* 0x0000000705157c11 */ /* 0x000fe2000b0f1400 */
[----:B------:R-:W-:Y:S01]  /*fe40*/  VIADD R0, R6, 0x8 ;  /* 0x0000000806007836 */ /* 0x000fe20000000000 */
[----:B------:R-:W-:Y:S01]  /*fe50*/  LOP3.LUT P0, RZ, R211, 0x3, RZ, 0xc0, !PT ;  /* 0x00000003d3ff7812 */ /* 0x000fe2000780c0ff */
        /* <DEDUP_REMOVED lines=9> */
[----:B------:R-:W-:-:S02]  /*fef0*/  IADD3 R9, P6, R18, 0x7000, RZ ;  /* 0x0000700012097810 */ /* 0x000fc40007fde0ff */
[C---:B------:R-:W-:Y:S02]  /*ff00*/  IADD3 R61, P5, R18.reuse, 0x8000, RZ ;  /* 0x00008000123d7810 */ /* 0x040fe40007fbe0ff */
[C---:B------:R-:W-:Y:S02]  /*ff10*/  IADD3 R53, P4, R18.reuse, 0x9000, RZ ;  /* 0x0000900012357810 */ /* 0x040fe40007f9e0ff */
[----:B------:R-:W-:Y:S02]  /*ff20*/  IADD3 R37, P3, R18, 0xa000, RZ ;  /* 0x0000a00012257810 */ /* 0x000fe40007f7e0ff */
[----:B------:R-:W-:Y:S02]  /*ff30*/  ISETP.GE.OR P1, PT, R6, UR10, P0 ;  /* 0x0000000a06007c0c */ /* 0x000fe40008726670 */
[----:B------:R-:W-:Y:S02]  /*ff40*/  IADD3 R7, P2, R18, 0xb000, RZ ;  /* 0x0000b00012077810 */ /* 0x000fe40007f5e0ff */
[----:B------:R-:W-:-:S02]  /*ff50*/  ISETP.GE.OR P0, PT, R0, UR10, P0 ;  /* 0x0000000a00007c0c */ /* 0x000fc40008706670 */
[----:B------:R-:W-:Y:S02]  /*ff60*/  LOP3.LUT R11, R18, 0x380, RZ, 0xc0, !PT ;  /* 0x00000380120b7812 */ /* 0x000fe400078ec0ff */
[----:B------:R-:W-:Y:S02]  /*ff70*/  LOP3.LUT R8, R9, 0x380, RZ, 0xc0, !PT ;  /* 0x0000038009087812 */ /* 0x000fe400078ec0ff */
[----:B------:R-:W-:Y:S02]  /*ff80*/  LOP3.LUT R60, R61, 0x380, RZ, 0xc0, !PT ;  /* 0x000003803d3c7812 */ /* 0x000fe400078ec0ff */
[----:B------:R-:W-:Y:S01]  /*ff90*/  LOP3.LUT R52, R53, 0x380, RZ, 0xc0, !PT ;  /* 0x0000038035347812 */ /* 0x000fe200078ec0ff */
[----:B------:R-:W-:Y:S01]  /*ffa0*/  @!P1 STG.E desc[UR20][R20.64], R3 ;  /* 0x0000000314009986 */ /* 0x000fe2000c101914 */
[----:B------:R-:W-:Y:S02]  /*ffb0*/  LOP3.LUT R36, R37, 0x380, RZ, 0xc0, !PT ;  /* 0x0000038025247812 */ /* 0x000fe400078ec0ff */
[----:B------:R-:W-:Y:S01]  /*ffc0*/  LOP3.LUT R0, R7, 0x380, RZ, 0xc0, !PT ;  /* 0x0000038007007812 */ /* 0x000fe200078ec0ff */
[----:B------:R0:W-:Y:S01]  /*ffd0*/  @!P0 STG.E desc[UR20][R20.64+0x20], R2 ;  /* 0x0000200214008986 */ /* 0x0001e2000c101914 */
[----:B------:R-:W-:-:S02]  /*ffe0*/  SHF.R.U64 R11, R11, 0x3, RZ ;  /* 0x000000030b0b7819 */ /* 0x000fc400000012ff */
[----:B------:R-:W-:Y:S01]  /*fff0*/  SHF.R.U64 R8, R8, 0x3, RZ ;  /* 0x0000000308087819 */ /* 0x000fe200000012ff */
[----:B------:R-:W-:Y:S01]  /*10000*/  UIMAD UR6, UR9, UR12, URZ ;  /* 0x0000000c090672a4 */ /* 0x000fe2000f8e023f */
[----:B------:R-:W-:Y:S01]  /*10010*/  SHF.R.U64 R60, R60, 0x3, RZ ;  /* 0x000000033c3c7819 */ /* 0x000fe200000012ff */
[----:B------:R-:W5:Y:S01]  /*10020*/  LD.E.128 R32, desc[UR20][R32.64] ;  /* 0x0000001420207980 */ /* 0x000f62000c101d00 */
[----:B------:R-:W-:Y:S01]  /*10030*/  SHF.R.U64 R52, R52, 0x3, RZ ;  /* 0x0000000334347819 */ /* 0x000fe200000012ff */
[----:B------:R-:W-:Y:S01]  /*10040*/  ULDC.64 UR8, c[0x0][0xae0] ;  /* 0x0002b80000087ab9 */ /* 0x000fe20000000a00 */
[----:B------:R-:W-:Y:S01]  /*10050*/  SHF.R.U64 R36, R36, 0x3, RZ ;  /* 0x0000000324247819 */ /* 0x000fe200000012ff */
[----:B------:R-:W5:Y:S01]  /*10060*/  LD.E.128 R12, desc[UR20][R12.64] ;  /* 0x000000140c0c7980 */ /* 0x000f62000c101d00 */
[----:B------:R-:W-:Y:S02]  /*10070*/  SHF.R.U64 R0, R0, 0x3, RZ ;  /* 0x0000000300007819 */ /* 0x000fe400000012ff */
[----:B------:R-:W-:-:S02]  /*10080*/  LOP3.LUT R18, R11, R18, RZ, 0x3c, !PT ;  /* 0x000000120b127212 */ /* 0x000fc400078e3cff */
[----:B------:R-:W-:Y:S01]  /*10090*/  IADD3.X R25, RZ, R19, RZ, P2, !PT ;  /* 0x00000013ff197210 */ /* 0x000fe200017fe4ff */
[--C-:B0-----:R-:W-:Y:S01]  /*100a0*/  IMAD.MOV.U32 R2, RZ, RZ, R16.reuse ;  /* 0x000000ffff027224 */ /* 0x101fe200078e0010 */
        /* <DEDUP_REMOVED lines=14> */
[----:B0-----:R-:W-:-:S03]  /*10190*/  IMAD.U32 R19, RZ, RZ, UR12 ;  /* 0x0000000cff137e24 */ /* 0x001fc6000f8e00ff */
        /* <DEDUP_REMOVED lines=15> */
[----:B------:R-:W-:Y:S01]  /*10290*/  VIADD R3, R3, UR6 ;  /* 0x0000000603037c36 */ /* 0x000fe20008000000 */
[----:B------:R-:W-:Y:S01]  /*102a0*/  UIMAD UR10, UR17, -0x80, UR10 ;  /* 0xffffff80110a78a4 */ /* 0x000fe2000f8e020a */
[----:B------:R-:W-:Y:S01]  /*102b0*/  IMAD.U32 R19, RZ, RZ, UR8 ;  /* 0x00000008ff137e24 */ /* 0x000fe2000f8e00ff */
[----:B------:R-:W-:Y:S01]  /*102c0*/  UIMAD UR4, UR18, UR9, UR4 ;  /* 0x00000009120472a4 */ /* 0x000fe2000f8e0204 */
[----:B------:R-:W-:-:S02]  /*102d0*/  ULDC.64 UR6, c[0x0][0xae8] ;  /* 0x0002ba0000067ab9 */ /* 0x000fc40000000a00 */
[----:B------:R-:W-:Y:S01]  /*102e0*/  IMAD.WIDE.U32 R2, R19, UR18, R2 ;  /* 0x0000001213027c25 */ /* 0x000fe2000f8e0002 */
[----:B------:R-:W-:-:S03]  /*102f0*/  ISETP.GE.AND P3, PT, R22, UR10, PT ;  /* 0x0000000a16007c0c */ /* 0x000fc6000bf66270 */
[----:B------:R-:W-:Y:S01]  /*10300*/  VIADD R3, R3, UR4 ;  /* 0x0000000403037c36 */ /* 0x000fe20008000000 */
[----:B------:R-:W-:Y:S01]  /*10310*/  UIMAD UR4, UR16, UR6, URZ ;  /* 0x00000006100472a4 */ /* 0x000fe2000f8e023f */
[----:B------:R-:W-:Y:S02]  /*10320*/  VIADD R42, R42, 0x36820 ;  /* 0x000368202a2a7836 */ /* 0x000fe40000000000 */
[----:B------:R-:W-:Y:S01]  /*10330*/  IMAD.U32 R21, RZ, RZ, UR6 ;  /* 0x00000006ff157e24 */ /* 0x000fe2000f8e00ff */
[----:B------:R-:W-:Y:S01]  /*10340*/  UIMAD UR4, UR15, UR7, UR4 ;  /* 0x000000070f0472a4 */ /* 0x000fe2000f8e0204 */
[C---:B------:R-:W-:Y:S01]  /*10350*/  VIADD R19, R22.reuse, 0x60 ;  /* 0x0000006016137836 */ /* 0x040fe20000000000 */
[----:B------:R-:W-:Y:S01]  /*10360*/  PRMT R42, RZ, 0x654, R42 ;  /* 0x00000654ff2a7816 */ /* 0x000fe2000000002a */
[----:B------:R-:W-:Y:S01]  /*10370*/  IMAD.WIDE.U32 R20, R21, UR15, R2 ;  /* 0x0000000f15147c25 */ /* 0x000fe2000f8e0002 */
[----:B------:R-:W-:Y:S02]  /*10380*/  SHF.R.S32.HI R23, RZ, 0x1f, R22 ;  /* 0x0000001fff177819 */ /* 0x000fe40000011416 */
[----:B------:R-:W-:Y:S01]  /*10390*/  ISETP.GE.AND P2, PT, R19, UR10, PT ;  /* 0x0000000a13007c0c */ /* 0x000fe2000bf46270 */
[C---:B------:R-:W-:Y:S01]  /*103a0*/  VIADD R18, R22.reuse, 0x40 ;  /* 0x0000004016127836 */ /* 0x040fe20000000000 */
[----:B0-----:R0:W-:Y:S01]  /*103b0*/  SYNCS.ARRIVE.TRANS64.RED.A1T0 RZ, [R42+URZ], RZ ;  /* 0x000000ff2aff79a7 */ /* 0x0011e2000810043f */
[----:B------:R-:W-:Y:S01]  /*103c0*/  VIADD R0, R22, 0x20 ;  /* 0x0000002016007836 */ /* 0x000fe20000000000 */
[----:B------:R-:W-:Y:S01]  /*103d0*/  BSSY B1, `(.L_x_2030) ;  /* 0x000001b000017945 */ /* 0x000fe20003800000 */
[----:B------:R-:W-:-:S02]  /*103e0*/  IMAD.U32 R19, RZ, RZ, UR17 ;  /* 0x00000011ff137e24 */ /* 0x000fc4000f8e00ff */
[----:B------:R-:W-:Y:S01]  /*103f0*/  VIADD R43, R21, UR4 ;  /* 0x00000004152b7c36 */ /* 0x000fe20008000000 */
[----:B------:R-:W-:Y:S01]  /*10400*/  ISETP.GE.AND P1, PT, R18, UR10, PT ;  /* 0x0000000a12007c0c */ /* 0x000fe2000bf26270 */
[----:B------:R-:W-:Y:S01]  /*10410*/  IMAD.WIDE R18, R19, 0x80, R22 ;  /* 0x0000008013127825 */ /* 0x000fe200078e0216 */
[----:B------:R-:W-:Y:S01]  /*10420*/  ISETP.GE.AND P0, PT, R0, UR10, PT ;  /* 0x0000000a00007c0c */ /* 0x000fe2000bf06270 */
        /* <DEDUP_REMOVED lines=21> */
.L_x_2031:
[----:B------:R-:W-:Y:S05]  /*10580*/  BSYNC B1 ;  /* 0x0000000000017941 */ /* 0x000fea0003800000 */
.L_x_2030:
[----:B------:R-:W-:Y:S04]  /*10590*/  BSSY B1, `(.L_x_2032) ;  /* 0x0000018000017945 */ /* 0x000fe80003800000 */
[----:B------:R-:W-:Y:S05]  /*105a0*/  @P0 BRA `(.L_x_2033) ;  /* 0x0000000000580947 */ /* 0x000fea0003800000 */
[----:B0-----:R-:W-:Y:S01]  /*105b0*/  IADD3 R41, P0, R18, 0x20, RZ ;  /* 0x0000002012297810 */ /* 0x001fe20007f1e0ff */
[----:B------:R-:W-:Y:S01]  /*105c0*/  ULDC UR4, c[0x0][0xa8c] ;  /* 0x0002a30000047ab9 */ /* 0x000fe20000000800 */
[C---:B------:R-:W-:Y:S01]  /*105d0*/  IADD3 R2, R16.reuse, 0x40, RZ ;  /* 0x0000004010027810 */ /* 0x040fe20007ffe0ff */
[----:B------:R-:W-:Y:S01]  /*105e0*/  ULDC.64 UR6, c[0x0][0xad8] ;  /* 0x0002b60000067ab9 */ /* 0x000fe20000000a00 */
[----:B------:R-:W-:Y:S01]  /*105f0*/  IMAD.MOV.U32 R3, RZ, RZ, R43 ;  /* 0x000000ffff037224 */ /* 0x000fe200078e002b */
[----:B------:R-:W-:Y:S01]  /*10600*/  ISETP.GE.AND P3, PT, R16, UR4, PT ;  /* 0x0000000410007c0c */ /* 0x000fe2000bf66270 */
        /* <DEDUP_REMOVED lines=16> */
.L_x_2033:
[----:B------:R-:W-:Y:S05]  /*10710*/  BSYNC B1 ;  /* 0x0000000000017941 */ /* 0x000fea0003800000 */
.L_x_2032:
        /* <DEDUP_REMOVED lines=24> */
.L_x_2035:
[----:B------:R-:W-:Y:S05]  /*108a0*/  BSYNC B1 ;  /* 0x0000000000017941 */ /* 0x000fea0003800000 */
.L_x_2034:
[----:B------:R-:W-:Y:S05]  /*108b0*/  @P2 BRA `(.L_x_2036) ;  /* 0x0000000c00902947 */ /* 0x000fea0003800000 */
[----:B--2--5:R-:W-:Y:S01]  /*108c0*/  IADD3 R13, P0, R18, 0x60, RZ ;  /* 0x00000060120d7810 */ /* 0x024fe20007f1e0ff */
        /* <DEDUP_REMOVED lines=24> */
.L_x_2028:
[----:B------:R-:W-:Y:S01]  /*10a50*/  R2UR UR8, R208 ;  /* 0x00000000d00872ca */ /* 0x000fe200000e0000 */
[----:B------:R-:W-:Y:S01]  /*10a60*/  ULDC.64 UR6, c[0x0][0xbe0] ;  /* 0x0002f80000067ab9 */ /* 0x000fe20000000a00 */
[----:B------:R-:W-:Y:S01]  /*10a70*/  R2UR UR4, R206 ;  /* 0x00000000ce0472ca */ /* 0x000fe200000e0000 */
[----:B------:R-:W-:Y:S01]  /*10a80*/  UISETP.NE.U32.AND UP0, UPT, UR6, URZ, UPT ;  /* 0x0000003f0600728c */ /* 0x000fe2000bf05070 */
[----:B------:R-:W-:-:S03]  /*10a90*/  ULDC.64 UR12, c[0x0][0x208] ;  /* 0x00008200000c7ab9 */ /* 0x000fc60000000a00 */
[----:B------:R-:W-:-:S06]  /*10aa0*/  UISETP.NE.AND.EX UP1, UPT, UR7, URZ, UPT, UP0 ;  /* 0x0000003f0700728c */ /* 0x000fcc000bf25300 */
[----:B------:R-:W-:Y:S02]  /*10ab0*/  PLOP3.LUT P2, PT, PT, PT, UP1, 0x80, 0x0 ;  /* 0x000000000000781c */ /* 0x000fe40003f4f018 */
[----:B------:R-:W-:Y:S02]  /*10ac0*/  USHF.L.U64.HI UR10, UR4, 0x2, UR8 ;  /* 0x00000002040a7899 */ /* 0x000fe40008010208 */
[----:B------:R-:W-:Y:S01]  /*10ad0*/  USHF.L.U32 UR4, UR4, 0x2, URZ ;  /* 0x0000000204047899 */ /* 0x000fe2000800063f */
[----:B------:R-:W-:-:S03]  /*10ae0*/  ULDC.64 UR8, c[0x0][0xbd8] ;  /* 0x0002f60000087ab9 */ /* 0x000fc60000000a00 */
[----:B------:R-:W-:Y:S02]  /*10af0*/  @UP1 UIADD3 UR6, UP2, UR4, UR6, URZ ;  /* 0x0000000604061290 */ /* 0x000fe4000ff5e03f */
[----:B------:R-:W-:Y:S02]  /*10b00*/  UISETP.NE.U32.AND UP0, UPT, UR8, URZ, UPT ;  /* 0x0000003f0800728c */ /* 0x000fe4000bf05070 */
[----:B------:R-:W-:Y:S02]  /*10b10*/  @UP1 UIADD3.X UR7, UR10, UR7, URZ, UP2, !UPT ;  /* 0x000000070a071290 */ /* 0x000fe400097fe43f */
[----:B------:R-:W-:Y:S01]  /*10b20*/  IMAD.U32 R4, RZ, RZ, UR6 ;  /* 0x00000006ff047e24 */ /* 0x000fe2000f8e00ff */
[----:B------:R-:W-:Y:S02]  /*10b30*/  UISETP.NE.AND.EX UP0, UPT, UR9, URZ, UPT, UP0 ;  /* 0x0000003f0900728c */ /* 0x000fe4000bf05300 */
[----:B------:R-:W-:Y:S01]  /*10b40*/  UIADD3 UR4, UP1, UR4, UR8, URZ ;  /* 0x0000000804047290 */ /* 0x000fe2000ff3e03f */
[----:B------:R-:W-:-:S03]  /*10b50*/  IMAD.U32 R5, RZ, RZ, UR7 ;  /* 0x00000007ff057e24 */ /* 0x000fc6000f8e00ff */
[----:B------:R-:W-:Y:S01]  /*10b60*/  PLOP3.LUT P1, PT, PT, PT, UP0, 0x80, 0x0 ;  /* 0x000000000000781c */ /* 0x000fe20003f2f008 */
[----:B------:R-:W-:Y:S01]  /*10b70*/  UIADD3.X UR6, UR10, UR9, URZ, UP1, !UPT ;  /* 0x000000090a067290 */ /* 0x000fe20008ffe43f */
[----:B------:R-:W2:Y:S01]  /*10b80*/  @P2 LDG.E R4, desc[UR12][R4.64] ;  /* 0x0000000c04042981 */ /* 0x000ea2000c1e1900 */
[----:B------:R-:W-:Y:S01]  /*10b90*/  IMAD.MOV.U32 R7, RZ, RZ, RZ ;  /* 0x000000ffff077224 */ /* 0x000fe200078e00ff */
[----:B------:R-:W-:-:S03]  /*10ba0*/  MOV R2, UR4 ;  /* 0x0000000400027c02 */ /* 0x000fc60008000f00 */
[----:B------:R-:W-:Y:S01]  /*10bb0*/  IMAD.U32 R3, RZ, RZ, UR6 ;  /* 0x00000006ff037e24 */ /* 0x000fe2000f8e00ff */
[----:B------:R-:W-:Y:S01]  /*10bc0*/  ULDC UR4, c[0x0][0xa88] ;  /* 0x0002a20000047ab9 */ /* 0x000fe20000000800 */
[----:B------:R-:W-:-:S04]  /*10bd0*/  ISETP.GT.AND P0, PT, R215, 0x7f, PT ;  /* 0x0000007fd700780c */ /* 0x000fc80003f04270 */
[----:B------:R0:W5:Y:S01]  /*10be0*/  @P1 LDG.E R7, desc[UR12][R2.64] ;  /* 0x0000000c02071981 */ /* 0x000162000c1e1900 */
[----:B--2---:R-:W-:Y:S01]  /*10bf0*/  @P2 R2UR UR4, R4 ;  /* 0x00000000040422ca */ /* 0x004fe200000e0000 */
[----:B0-----:R-:W-:-:S14]  /*10c00*/  @P2 BRA `(.L_x_2037) ;  /* 0x00000000001c2947 */ /* 0x001fdc0003800000 */
[----:B------:R-:W-:Y:S05]  /*10c10*/  @!P1 BRA `(.L_x_2037) ;  /* 0x0000000000189947 */ /* 0x000fea0003800000 */
[----:B------:R-:W-:Y:S02]  /*10c20*/  ULDC.64 UR6, c[0x0][0x208] ;  /* 0x0000820000067ab9 */ /* 0x000fe40000000a00 */
[----:B------:R-:W2:Y:S04]  /*10c30*/  LDG.E R4, desc[UR6][R2.64] ;  /* 0x0000000602047981 */ /* 0x000ea8000c1e1900 */
[----:B------:R-:W3:Y:S01]  /*10c40*/  LDG.E R0, desc[UR6][R2.64+0x4] ;  /* 0x0000040602007981 */ /* 0x000ee2000c1e1900 */
[----:B--2---:R-:W-:Y:S02]  /*10c50*/  R2UR UR6, R4 ;  /* 0x00000000040672ca */ /* 0x004fe400000e0000 */
[----:B---3--:R-:W-:-:S13]  /*10c60*/  R2UR UR4, R0 ;  /* 0x00000000000472ca */ /* 0x008fda00000e0000 */
[----:B------:R-:W-:-:S12]  /*10c70*/  UIADD3 UR4, -UR6, UR4, URZ ;  /* 0x0000000406047290 */ /* 0x000fd8000fffe13f */
.L_x_2037:
[----:B------:R-:W-:Y:S01]  /*10c80*/  R2UR UR8, R207 ;  /* 0x00000000cf0872ca */ /* 0x000fe200000e0000 */
[----:B------:R-:W-:Y:S01]  /*10c90*/  BSSY B1, `(.L_x_2038) ;  /* 0x0000025000017945 */ /* 0x000fe20003800000 */
[----:B------:R-:W-:Y:S02]  /*10ca0*/  R2UR UR7, R206 ;  /* 0x00000000ce0772ca */ /* 0x000fe400000e0000 */
[----:B------:R-:W-:Y:S02]  /*10cb0*/  R2UR UR6, R208 ;  /* 0x00000000d00672ca */ /* 0x000fe400000e0000 */
[----:B------:R-:W-:Y:S02]  /*10cc0*/  SHF.R.S32.HI R9, RZ, 0x1f, R16 ;  /* 0x0000001fff097819 */ /* 0x000fe40000011410 */
[----:B-----5:R-:W-:-:S05]  /*10cd0*/  SHF.R.S32.HI R6, RZ, 0x1f, R7 ;  /* 0x0000001fff067819 */ /* 0x020fca0000011407 */
[----:B------:R-:W-:Y:S02]  /*10ce0*/  USHF.R.S32.HI UR8, URZ, 0x1f, UR8 ;  /* 0x0000001f3f087899 */ /* 0x000fe40008011408 */
[----:B------:R-:W-:Y:S02]  /*10cf0*/  USEL UR9, UR7, URZ, !UP0 ;  /* 0x0000003f07097287 */ /* 0x000fe4000c000000 */
[----:B------:R-:W-:Y:S01]  /*10d00*/  USEL UR10, UR6, URZ, !UP0 ;  /* 0x0000003f060a7287 */ /* 0x000fe2000c000000 */
[----:B------:R-:W-:Y:S11]  /*10d10*/  @P0 BRA `(.L_x_2039) ;  /* 0x0000000000700947 */ /* 0x000ff60003800000 */
[----:B------:R-:W0:Y:S01]  /*10d20*/  S2R R2, SR_TID.X ;  /* 0x0000000000027919 */ /* 0x000e220000002100 */
[----:B------:R-:W-:-:S13]  /*10d30*/  R2UR UR6, R209 ;  /* 0x00000000d10672ca */ /* 0x000fda00000e0000 */
[----:B------:R-:W-:-:S04]  /*10d40*/  IMAD.U32 R0, RZ, RZ, UR6 ;  /* 0x00000006ff007e24 */ /* 0x000fc8000f8e00ff */
[----:B0-----:R-:W-:-:S04]  /*10d50*/  IMAD R0, R0, 0x80, R2 ;  /* 0x0000008000007824 */ /* 0x001fc800078e0202 */
[----:B------:R-:W-:-:S05]  /*10d60*/  VIADD R0, R0, 0xffffff80 ;  /* 0xffffff8000007836 */ /* 0x000fca0000000000 */
[----:B------:R-:W-:-:S13]  /*10d70*/  ISETP.GE.AND P0, PT, R0, UR4, PT ;  /* 0x0000000400007c0c */ /* 0x000fda000bf06270 */
[----:B------:R-:W-:Y:S05]  /*10d80*/  @P0 BRA `(.L_x_2039) ;  /* 0x0000000000540947 */ /* 0x000fea0003800000 */
[----:B------:R-:W-:Y:S01]  /*10d90*/  R2UR UR7, R207 ;  /* 0x00000000cf0772ca */ /* 0x000fe200000e0000 */
[----:B------:R-:W-:Y:S01]  /*10da0*/  ULDC.64 UR12, c[0x0][0xb70] ;  /* 0x0002dc00000c7ab9 */ /* 0x000fe20000000a00 */
[C---:B------:R-:W-:Y:S01]  /*10db0*/  IADD3 R2, P0, R0.reuse, R7, RZ ;  /* 0x0000000700027210 */ /* 0x040fe20007f1e0ff */
[----:B------:R-:W-:Y:S02]  /*10dc0*/  UIMAD UR6, UR8, UR12, URZ ;  /* 0x0000000c080672a4 */ /* 0x000fe4000f8e023f */
[----:B------:R-:W-:Y:S01]  /*10dd0*/  IMAD.U32 R5, RZ, RZ, UR12 ;  /* 0x0000000cff057e24 */ /* 0x000fe2000f8e00ff */
[----:B------:R-:W-:Y:S01]  /*10de0*/  ULDC.64 UR14, c[0x0][0x208] ;  /* 0x00008200000e7ab9 */ /* 0x000fe20000000a00 */
[----:B------:R-:W-:-:S06]  /*10df0*/  LEA.HI.X.SX32 R3, R0, R6, 0x1, P0 ;  /* 0x0000000600037211 */ /* 0x000fcc00000f0eff */
        /* <DEDUP_REMOVED lines=14> */
.L_x_2039:
[----:B------:R-:W-:Y:S05]  /*10ee0*/  BSYNC B1 ;  /* 0x0000000000017941 */ /* 0x000fea0003800000 */
.L_x_2038:
[----:B------:R-:W-:Y:S01]  /*10ef0*/  R2UR UR11, R209 ;  /* 0x00000000d10b72ca */ /* 0x000fe200000e0000 */
[----:B------:R-:W-:Y:S01]  /*10f00*/  ULDC.64 UR6, c[0x0][0xaa0] ;  /* 0x0002a80000067ab9 */ /* 0x000fe20000000a00 */
[----:B------:R-:W-:Y:S01]  /*10f10*/  R2UR UR14, R207 ;  /* 0x00000000cf0e72ca */ /* 0x000fe200000e0000 */
[----:B------:R-:W-:Y:S01]  /*10f20*/  IMAD.MOV.U32 R2, RZ, RZ, R16 ;  /* 0x000000ffff027224 */ /* 0x000fe200078e0010 */
[----:B------:R-:W-:Y:S01]  /*10f30*/  ULDC.64 UR12, c[0x0][0xae0] ;  /* 0x0002b800000c7ab9 */ /* 0x000fe20000000a00 */
[----:B0-----:R-:W-:Y:S01]  /*10f40*/  IMAD.MOV.U32 R3, RZ, RZ, R9 ;  /* 0x000000ffff037224 */ /* 0x001fe200078e0009 */
[----:B------:R-:W-:Y:S01]  /*10f50*/  BSSY B1, `(.L_x_2040) ;  /* 0x0000031000017945 */ /* 0x000fe20003800000 */
[----:B------:R-:W-:Y:S02]  /*10f60*/  IMAD R0, R6, UR6, RZ ;  /* 0x0000000606007c24 */ /* 0x000fe4000f8e02ff */
[----:B------:R-:W-:Y:S01]  /*10f70*/  IMAD.WIDE.U32 R2, R7, UR6, R2 ;  /* 0x0000000607027c25 */ /* 0x000fe2000f8e0002 */
[----:B------:R-:W-:-:S03]  /*10f80*/  UIMAD UR6, UR8, UR12, URZ ;  /* 0x0000000c080672a4 */ /* 0x000fc6000f8e023f */
[----:B------:R-:W-:Y:S01]  /*10f90*/  IMAD R7, R7, UR7, R0 ;  /* 0x0000000707077c24 */ /* 0x000fe2000f8e0200 */
[----:B------:R-:W-:Y:S01]  /*10fa0*/  UIMAD UR7, UR11, -0x80, UR4 ;  /* 0xffffff800b0778a4 */ /* 0x000fe2000f8e0204 */
[----:B------:R-:W-:Y:S01]  /*10fb0*/  IMAD.U32 R5, RZ, RZ, UR12 ;  /* 0x0000000cff057e24 */ /* 0x000fe2000f8e00ff */
[----:B------:R-:W-:Y:S01]  /*10fc0*/  UIMAD UR6, UR14, UR13, UR6 ;  /* 0x0000000d0e0672a4 */ /* 0x000fe2000f8e0206 */
[----:B------:R-:W-:Y:S01]  /*10fd0*/  IMAD.IADD R3, R3, 0x1, R7 ;  /* 0x0000000103037824 */ /* 0x000fe200078e0207 */
[----:B------:R-:W-:Y:S01]  /*10fe0*/  SHF.R.S32.HI R7, RZ, 0x1f, R22 ;  /* 0x0000001fff077819 */ /* 0x000fe20000011416 */
[----:B------:R-:W-:Y:S01]  /*10ff0*/  ULDC.64 UR12, c[0x0][0xae8] ;  /* 0x0002ba00000c7ab9 */ /* 0x000fe20000000a00 */
[C---:B------:R-:W-:Y:S01]  /*11000*/  ISETP.GE.AND P3, PT, R22.reuse, UR7, PT ;  /* 0x0000000716007c0c */ /* 0x040fe2000bf66270 */
[----:B------:R-:W-:Y:S01]  /*11010*/  IMAD.WIDE.U32 R2, R5, UR14, R2 ;  /* 0x0000000e05027c25 */ /* 0x000fe2000f8e0002 */
[----:B------:R-:W-:Y:S02]  /*11020*/  UIMAD UR4, UR10, UR12, URZ ;  /* 0x0000000c0a0472a4 */ /* 0x000fe4000f8e023f */
[----:B------:R-:W-:Y:S01]  /*11030*/  MOV R5, UR12 ;  /* 0x0000000c00057c02 */ /* 0x000fe20008000f00 */
[C---:B------:R-:W-:Y:S01]  /*11040*/  VIADD R4, R22.reuse, 0x60 ;  /* 0x0000006016047836 */ /* 0x040fe20000000000 */
[----:B------:R-:W-:Y:S01]  /*11050*/  UIMAD UR4, UR9, UR13, UR4 ;  /* 0x0000000d090472a4 */ /* 0x000fe2000f8e0204 */
[----:B------:R-:W-:-:S02]  /*11060*/  VIADD R0, R22, 0x20 ;  /* 0x0000002016007836 */ /* 0x000fc40000000000 */
[----:B------:R-:W-:Y:S01]  /*11070*/  VIADD R3, R3, UR6 ;  /* 0x0000000603037c36 */ /* 0x000fe20008000000 */
[----:B------:R-:W-:Y:S01]  /*11080*/  ISETP.GE.AND P0, PT, R4, UR7, PT ;  /* 0x0000000704007c0c */ /* 0x000fe2000bf06270 */
[----:B------:R-:W-:Y:S01]  /*11090*/  IMAD.U32 R9, RZ, RZ, UR11 ;  /* 0x0000000bff097e24 */ /* 0x000fe2000f8e00ff */
[----:B------:R-:W-:Y:S01]  /*110a0*/  ISETP.GE.AND P2, PT, R0, UR7, PT ;  /* 0x0000000700007c0c */ /* 0x000fe2000bf46270 */
[----:B------:R-:W-:-:S04]  /*110b0*/  IMAD.WIDE.U32 R4, R5, UR9, R2 ;  /* 0x0000000905047c25 */ /* 0x000fc8000f8e0002 */
[----:B------:R-:W-:Y:S02]  /*110c0*/  VIADD R0, R22, 0x40 ;  /* 0x0000004016007836 */ /* 0x000fe40000000000 */
[----:B------:R-:W-:Y:S02]  /*110d0*/  IMAD.MOV.U32 R6, RZ, RZ, R22 ;  /* 0x000000ffff067224 */ /* 0x000fe400078e0016 */
[----:B------:R-:W-:Y:S01]  /*110e0*/  VIADD R11, R5, UR4 ;  /* 0x00000004050b7c36 */ /* 0x000fe20008000000 */
[----:B------:R-:W-:Y:S01]  /*110f0*/  ISETP.GE.AND P1, PT, R0, UR7, PT ;  /* 0x0000000700007c0c */ /* 0x000fe2000bf26270 */
[----:B------:R-:W-:Y:S01]  /*11100*/  IMAD.WIDE R6, R9, 0x80, R6 ;  /* 0x0000008009067825 */ /* 0x000fe200078e0206 */
[----:B------:R-:W-:Y:S11]  /*11110*/  @P3 BRA `(.L_x_2041) ;  /* 0x0000000000503947 */ /* 0x000ff60003800000 */
        /* <DEDUP_REMOVED lines=20> */
.L_x_2041:
[----:B------:R-:W-:Y:S05]  /*11260*/  BSYNC B1 ;  /* 0x0000000000017941 */ /* 0x000fea0003800000 */
.L_x_2040:
        /* <DEDUP_REMOVED lines=24> */
.L_x_2043:
[----:B------:R-:W-:Y:S05]  /*113f0*/  BSYNC B1 ;  /* 0x0000000000017941 */ /* 0x000fea0003800000 */
.L_x_2042:
[----:B------:R-:W-:Y:S04]  /*11400*/  BSSY B1, `(.L_x_2044) ;  /* 0x0000018000017945 */ /* 0x000fe80003800000 */
[----:B------:R-:W-:Y:S05]  /*11410*/  @P1 BRA `(.L_x_2045) ;  /* 0x0000000000581947 */ /* 0x000fea0003800000 */
[----:B01----:R-:W-:Y:S01]  /*11420*/  IADD3 R9, P1, R6, 0x40, RZ ;  /* 0x0000004006097810 */ /* 0x003fe20007f3e0ff */
[C---:B------:R-:W-:Y:S01]  /*11430*/  VIADD R2, R16.reuse, 0x40 ;  /* 0x0000004010027836 */ /* 0x040fe20000000000 */
[----:B------:R-:W-:Y:S01]  /*11440*/  ULDC UR4, c[0x0][0xa8c] ;  /* 0x0002a30000047ab9 */ /* 0x000fe20000000800 */
[----:B------:R-:W-:Y:S01]  /*11450*/  ULDC.64 UR8, c[0x0][0xad8] ;  /* 0x0002b60000087ab9 */ /* 0x000fe20000000a00 */
[----:B------:R-:W-:Y:S01]  /*11460*/  IMAD.MOV.U32 R3, RZ, RZ, R11 ;  /* 0x000000ffff037224 */ /* 0x000fe200078e000b */
[----:B------:R-:W-:Y:S01]  /*11470*/  ISETP.GE.AND P2, PT, R16, UR4, PT ;  /* 0x0000000410007c0c */ /* 0x000fe2000bf46270 */
[----:B------:R-:W-:Y:S01]  /*11480*/  IMAD.X R0, RZ, RZ, R7, P1 ;  /* 0x000000ffff007224 */ /* 0x000fe200008e0607 */
[----:B------:R-:W-:Y:S01]  /*11490*/  ISETP.GE.AND P3, PT, R2, UR4, PT ;  /* 0x0000000402007c0c */ /* 0x000fe2000bf66270 */
[----:B------:R-:W-:Y:S01]  /*114a0*/  VIADD R8, R16, 0x80 ;  /* 0x0000008010087836 */ /* 0x000fe20000000000 */
[----:B------:R-:W-:Y:S01]  /*114b0*/  MOV R2, R4 ;  /* 0x0000000400027202 */ /* 0x000fe20000000f00 */
[----:B------:R-:W-:Y:S01]  /*114c0*/  IMAD R0, R0, UR8, RZ ;  /* 0x0000000800007c24 */ /* 0x000fe2000f8e02ff */
[----:B------:R-:W-:-:S02]  /*114d0*/  ULDC.64 UR10, c[0x0][0x208] ;  /* 0x00008200000a7ab9 */ /* 0x000fc40000000a00 */
[----:B------:R-:W-:Y:S01]  /*114e0*/  ISETP.GE.AND P4, PT, R8, UR4, PT ;  /* 0x0000000408007c0c */ /* 0x000fe2000bf86270 */
[----:B------:R-:W-:-:S04]  /*114f0*/  IMAD.WIDE.U32 R2, R9, UR8, R2 ;  /* 0x0000000809027c25 */ /* 0x000fc8000f8e0002 */
        /* <DEDUP_REMOVED lines=8> */
.L_x_2045:
[----:B------:R-:W-:Y:S05]  /*11580*/  BSYNC B1 ;  /* 0x0000000000017941 */ /* 0x000fea0003800000 */
.L_x_2044:
        /* <DEDUP_REMOVED lines=23> */
.L_x_2036:
[----:B------:R-:W-:Y:S05]  /*11700*/  BSYNC B0 ;  /* 0x0000000000007941 */ /* 0x000fea0003800000 */
.L_x_2027:
[----:B------:R-:W-:Y:S02]  /*11710*/  ULDC UR4, c[0x0][0xc14] ;  /* 0x0003050000047ab9 */ /* 0x000fe40000000800 */
[----:B------:R-:W-:-:S13]  /*11720*/  ISETP.GE.AND P0, PT, R83, UR4, PT ;  /* 0x0000000453007c0c */ /* 0x000fda000bf06270 */
[----:B------:R-:W-:Y:S05]  /*11730*/  @!P0 BRA `(.L_x_2046) ;  /* 0xfffffef400a08947 */ /* 0x000fea000383ffff */
[----:B------:R-:W-:Y:S05]  /*11740*/  EXIT ;  /* 0x000000000000794d */ /* 0x000fea0003800000 */
.L_x_1991:
        /* <DEDUP_REMOVED lines=10> */
[----:B------:R-:W-:Y:S01]  /*117f0*/  ULDC.64 UR6, c[0x0][0x208] ;  /* 0x0000820000067ab9 */ /* 0x000fe20000000a00 */
        /* <DEDUP_REMOVED lines=27> */
[----:B-1----:R-:W-:Y:S01]  /*119b0*/  SEL R3, R6, RZ, P0 ;  /* 0x000000ff06037207 */ /* 0x002fe20000000000 */
[----:B------:R-:W-:Y:S01]  /*119c0*/  IMAD.MOV.U32 R6, RZ, RZ, RZ ;  /* 0x000000ffff067224 */ /* 0x000fe200078e00ff */
        /* <DEDUP_REMOVED lines=17> */
[----:B------:R-:W-:Y:S01]  /*11ae0*/  MOV R5, R2 ;  /* 0x0000000200057202 */ /* 0x000fe20000000f00 */
[----:B------:R-:W-:Y:S01]  /*11af0*/  IMAD.MOV.U32 R6, RZ, RZ, RZ ;  /* 0x000000ffff067224 */ /* 0x000fe200078e00ff */
[----:B------:R-:W-:Y:S01]  /*11b00*/  ULDC UR5, c[0x0][0xc14] ;  /* 0x0003050000057ab9 */ /* 0x000fe20000000800 */
[----:B------:R-:W-:Y:S01]  /*11b10*/  ULDC UR7, c[0x0][0xc14] ;  /* 0x0003050000077ab9 */ /* 0x000fe20000000800 */
[----:B------:R-:W-:-:S05]  /*11b20*/  ULDC UR4, c[0x0][0xc10] ;  /* 0x0003040000047ab9 */ /* 0x000fca0000000800 */
.L_x_2051:
[----:B------:R-:W-:Y:S02]  /*11b30*/  VIADD R6, R6, 0x1f ;  /* 0x0000001f06067836 */ /* 0x000fe40000000000 */
[----:B------:R-:W-:-:S03]  /*11b40*/  IMAD.U32 R19, RZ, RZ, UR7 ;  /* 0x00000007ff137e24 */ /* 0x000fc6000f8e00ff */
[----:B------:R-:W-:-:S13]  /*11b50*/  ISETP.GE.AND P0, PT, R6, UR5, PT ;  /* 0x0000000506007c0c */ /* 0x000fda000bf06270 */
[----:B------:R-:W-:Y:S05]  /*11b60*/  @P0 BRA `(.L_x_2048) ;  /* 0x0000000400cc0947 */ /* 0x000fea0003800000 */
        /* <DEDUP_REMOVED lines=12> */
.L_x_2050:
[----:B------:R-:W-:Y:S05]  /*11c30*/  BSYNC B0 ;  /* 0x0000000000007941 */ /* 0x000fea0003800000 */
.L_x_2049:
        /* <DEDUP_REMOVED lines=25> */
.L_x_2047:
        /* <DEDUP_REMOVED lines=21> */
.L_x_2052:
[----:B-1----:R-:W-:Y:S01]  /*11f20*/  IMAD.MOV R2, RZ, RZ, -R3 ;  /* 0x000000ffff027224 */ /* 0x002fe200078e0a03 */
[----:B--2---:R-:W-:Y:S01]  /*11f30*/  IABS R4, R6 ;  /* 0x0000000600047213 */ /* 0x004fe20000000000 */
[----:B---3--:R-:W-:Y:S02]  /*11f40*/  IMAD R16, R16, UR4, R7 ;  /* 0x0000000410107c24 */ /* 0x008fe4000f8e0207 */
[----:B------:R-:W-:Y:S01]  /*11f50*/  IMAD R5, R2, R11, RZ ;  /* 0x0000000b02057224 */ /* 0x000fe200078e02ff */
[----:B------:R-:W-:Y:S01]  /*11f60*/  IADD3 R4, RZ, -R4, RZ ;  /* 0x80000004ff047210 */ /* 0x000fe20007ffe0ff */
[----:B------:R-:W-:-:S04]  /*11f70*/  IMAD.MOV.U32 R2, RZ, RZ, RZ ;  /* 0x000000ffff027224 */ /* 0x000fc800078e00ff */
[----:B------:R-:W-:Y:S01]  /*11f80*/  IMAD.HI.U32 R2, R3, R5, R2 ;  /* 0x0000000503027227 */ /* 0x000fe200078e0002 */
[----:B------:R-:W-:-:S04]  /*11f90*/  IADD3 R5, -R16, UR6, RZ ;  /* 0x0000000610057c10 */ /* 0x000fc8000fffe1ff */
        /* <DEDUP_REMOVED lines=18> */
[----:B------:R-:W-:-:S03]  /*120c0*/  IMAD.IADD R4, R5, 0x1, R4 ;  /* 0x0000000105047824 */ /* 0x000fc600078e0204 */
[----:B------:R-:W-:-:S04]  /*120d0*/  IABS R7, R8 ;  /* 0x0000000800077213 */ /* 0x000fc80000000000 */
[----:B------:R-:W1:Y:S08]  /*120e0*/  I2F.RP R10, R7 ;  /* 0x00000007000a7306 */ /* 0x000e700000209400 */
[----:B-1----:R-:W1:Y:S02]  /*120f0*/  MUFU.RCP R10, R10 ;  /* 0x0000000a000a7308 */ /* 0x002e640000001000 */
[----:B-1----:R-:W-:-:S06]  /*12100*/  VIADD R2, R10, 0xffffffe ;  /* 0x0ffffffe0a027836 */ /* 0x002fcc0000000000 */
[----:B------:R1:W2:Y:S02]  /*12110*/  F2I.FTZ.U32.TRUNC.NTZ R3, R2 ;  /* 0x0000000200037305 */ /* 0x0002a4000021f000 */
[----:B-1----:R-:W-:Y:S02]  /*12120*/  IMAD.MOV.U32 R2, RZ, RZ, RZ ;  /* 0x000000ffff027224 */ /* 0x002fe400078e00ff */
[----:B--2---:R-:W-:-:S04]  /*12130*/  IMAD.MOV R6, RZ, RZ, -R3 ;  /* 0x000000ffff067224 */ /* 0x004fc800078e0a03 */
        /* <DEDUP_REMOVED lines=22> */
.L_x_2048:
[----:B------:R-:W-:Y:S01]  /*122a0*/  MOV R17, RZ ;  /* 0x000000ff00117202 */ /* 0x000fe20000000f00 */
[----:B------:R-:W-:Y:S02]  /*122b0*/  IMAD.U32 R16, RZ, RZ, UR6 ;  /* 0x00000006ff107e24 */ /* 0x000fe4000f8e00ff */
[----:B------:R-:W-:-:S07]  /*122c0*/  IMAD.MOV.U32 R18, RZ, RZ, RZ ;  /* 0x000000ffff127224 */ /* 0x000fce00078e00ff */
.L_x_2053:
[----:B------:R-:W1:Y:S01]  /*122d0*/  S2R R2, SR_TID.X ;  /* 0x0000000000027919 */ /* 0x000e620000002100 */
[----:B------:R-:W-:Y:S01]  /*122e0*/  STL [R1+0x20], RZ ;  /* 0x000020ff01007387 */ /* 0x000fe20000100800 */
        /* <DEDUP_REMOVED lines=10> */
[----:B------:R1:W-:Y:S03]  /*12390*/  STL [R1], RZ ;  /* 0x000000ff01007387 */ /* 0x0003e60000100800 */
[----:B------:R-:W-:Y:S05]  /*123a0*/  @P0 BRA `(.L_x_2054) ;  /* 0x0000004000f80947 */ /* 0x000fea0003800000 */
[----:B-1----:R-:W-:Y:S01]  /*123b0*/  IMAD.MOV.U32 R0, RZ, RZ, 0x1 ;  /* 0x00000001ff007424 */ /* 0x002fe200078e00ff */
[----:B------:R1:W-:Y:S01]  /*123c0*/  STL [R1], RZ ;  /* 0x000000ff01007387 */ /* 0x0003e20000100800 */
[----:B------:R-:W-:Y:S01]  /*123d0*/  ULDC UR38, c[0x0][0xc] ;  /* 0x0000030000267ab9 */ /* 0x000fe20000000800 */
[----:B------:R-:W-:Y:S02]  /*123e0*/  ULDC.64 UR36, c[0x0][0x198] ;  /* 0x0000660000247ab9 */ /* 0x000fe40000000a00 */
[----:B------:R1:W-:Y:S04]  /*123f0*/  STL [R1+0x8], R0 ;  /* 0x0000080001007387 */ /* 0x0003e80000100800 */
[----:B------:R1:W-:Y:S02]  /*12400*/  STL [R1+0x20], RZ ;  /* 0x000020ff01007387 */ /* 0x0003e40000100800 */
.L_x_2121:
[----:B--2---:R-:W2:Y:S01]  /*12410*/  LDC.64 R2, c[0x0][0xc60] ;  /* 0x00031800ff027b82 */ /* 0x004ea20000000a00 */
[----:B------:R-:W-:Y:S01]  /*12420*/  ULDC.64 UR4, c[0x0][0x208] ;  /* 0x0000820000047ab9 */ /* 0x000fe20000000a00 */
[----:B--2---:R-:W-:-:S05]  /*12430*/  IMAD.WIDE R2, R19, 0x4, R2 ;  /* 0x0000000413027825 */ /* 0x004fca00078e0202 */
[----:B------:R-:W2:Y:S01]  /*12440*/  LDG.E R5, desc[UR4][R2.64] ;  /* 0x0000000402057981 */ /* 0x000ea2000c1e1900 */
[----:B------:R-:W-:Y:S05]  /*12450*/  YIELD ;  /* 0x0000000000007946 */ /* 0x000fea0003800000 */
[----:B------:R-:W-:Y:S01]  /*12460*/  ULDC.64 UR4, c[0x0][0xa28] ;  /* 0x00028a0000047ab9 */ /* 0x000fe20000000a00 */
[----:B-1----:R-:W-:Y:S01]  /*12470*/  IMAD.MOV.U32 R0, RZ, RZ, RZ ;  /* 0x000000ffff007224 */ /* 0x002fe200078e00ff */
[----:B------:R-:W-:Y:S01]  /*12480*/  ISETP.NE.U32.AND P0, PT, RZ, UR4, PT ;  /* 0x00000004ff007c0c */ /* 0x000fe2000bf05070 */
[----:B------:R-:W-:Y:S01]  /*12490*/  ULDC.64 UR8, c[0x0][0x208] ;  /* 0x0000820000087ab9 */ /* 0x000fe20000000a00 */
[----:B------:R-:W-:Y:S01]  /*124a0*/  IMAD.MOV.U32 R6, RZ, RZ, RZ ;  /* 0x000000ffff067224 */ /* 0x000fe200078e00ff */
[----:B------:R-:W-:Y:S01]  /*124b0*/  ULDC.64 UR6, c[0x0][0xa08] ;  /* 0x0002820000067ab9 */ /* 0x000fe20000000a00 */
[----:B------:R-:W-:-:S02]  /*124c0*/  ISETP.NE.AND.EX P0, PT, RZ, UR5, PT, P0 ;  /* 0x00000005ff007c0c */ /* 0x000fc4000bf05300 */
[----:B--2---:R-:W-:Y:S01]  /*124d0*/  SHF.R.S32.HI R4, RZ, 0x1f, R5 ;  /* 0x0000001fff047819 */ /* 0x004fe20000011405 */
[----:B------:R-:W-:-:S10]  /*124e0*/  IMAD.SHL.U32 R11, R5, 0x4, RZ ;  /* 0x00000004050b7824 */ /* 0x000fd400078e00ff */
[C---:B------:R-:W-:Y:S01]  /*124f0*/  @P0 LEA R2, P1, R5.reuse, UR4, 0x2 ;  /* 0x0000000405020c11 */ /* 0x040fe2000f8210ff */
[----:B------:R1:W-:Y:S03]  /*12500*/  STL [R1+0x10], R5 ;  /* 0x0000100501007387 */ /* 0x0003e60000100800 */
[C-C-:B------:R-:W-:Y:S01]  /*12510*/  @P0 LEA.HI.X R3, R5.reuse, UR5, R4.reuse, 0x2, P1 ;  /* 0x0000000505030c11 */ /* 0x140fe200088f1404 */
[----:B------:R-:W-:Y:S02]  /*12520*/  ULDC.64 UR4, c[0x0][0xa18] ;  /* 0x0002860000047ab9 */ /* 0x000fe40000000a00 */
[----:B------:R-:W-:Y:S02]  /*12530*/  ISETP.NE.U32.AND P1, PT, RZ, UR4, PT ;  /* 0x00000004ff007c0c */ /* 0x000fe4000bf25070 */
[----:B------:R2:W5:Y:S01]  /*12540*/  @P0 LDG.E R0, desc[UR8][R2.64] ;  /* 0x0000000802000981 */ /* 0x000562000c1e1900 */
[----:B------:R-:W-:-:S02]  /*12550*/  SHF.L.U64.HI R10, R5, 0x2, R4 ;  /* 0x00000002050a7819 */ /* 0x000fc40000010204 */
[----:B------:R-:W-:Y:S01]  /*12560*/  ISETP.NE.AND.EX P1, PT, RZ, UR5, PT, P1 ;  /* 0x00000005ff007c0c */ /* 0x000fe2000bf25310 */
[----:B------:R-:W-:Y:S04]  /*12570*/  STL [R1+0x18], R11 ;  /* 0x0000180b01007387 */ /* 0x000fe80000100800 */
[----:B------:R-:W-:Y:S08]  /*12580*/  STL [R1+0x1c], R10 ;  /* 0x00001c0a01007387 */ /* 0x000ff00000100800 */
[----:B------:R-:W-:-:S04]  /*12590*/  @P1 IADD3 R8, P0, R11, UR4, RZ ;  /* 0x000000040b081c10 */ /* 0x000fc8000ff1e0ff */
[C---:B------:R-:W-:Y:S01]  /*125a0*/  @P1 IADD3.X R9, R10.reuse, UR5, RZ, P0, !PT ;  /* 0x000000050a091c10 */ /* 0x040fe200087fe4ff */
[----:B------:R-:W-:Y:S02]  /*125b0*/  ULDC.64 UR4, c[0x0][0xa00] ;  /* 0x0002800000047ab9 */ /* 0x000fe40000000a00 */
[----:B------:R-:W-:Y:S02]  /*125c0*/  ISETP.NE.U32.AND P2, PT, RZ, UR4, PT ;  /* 0x00000004ff007c0c */ /* 0x000fe4000bf45070 */
[C---:B--2---:R-:W-:Y:S02]  /*125d0*/  IADD3 R2, P0, R11.reuse, UR4, RZ ;  /* 0x000000040b027c10 */ /* 0x044fe4000ff1e0ff */
[----:B------:R-:W-:Y:S02]  /*125e0*/  ISETP.NE.AND.EX P2, PT, RZ, UR5, PT, P2 ;  /* 0x00000005ff007c0c */ /* 0x000fe4000bf45320 */
[----:B------:R-:W-:Y:S01]  /*125f0*/  IADD3.X R3, R10, UR5, RZ, P0, !PT ;  /* 0x000000050a037c10 */ /* 0x000fe200087fe4ff */
[----:B------:R-:W-:Y:S01]  /*12600*/  ULDC UR4, c[0x0][0x288] ;  /* 0x0000a20000047ab9 */ /* 0x000fe20000000800 */
[----:B------:R-:W-:-:S04]  /*12610*/  IADD3 R4, P0, R11, UR6, RZ ;  /* 0x000000060b047c10 */ /* 0x000fc8000ff1e0ff */
[----:B-1----:R-:W-:-:S05]  /*12620*/  IADD3.X R5, R10, UR7, RZ, P0, !PT ;  /* 0x000000070a057c10 */ /* 0x002fca00087fe4ff */
[----:B------:R-:W2:Y:S01]  /*12630*/  @P2 LDG.E R6, desc[UR8][R2.64] ;  /* 0x0000000802062981 */ /* 0x000ea2000c1e1900 */
[----:B------:R-:W-:-:S04]  /*12640*/  ISETP.NE.U32.AND P0, PT, RZ, UR6, PT ;  /* 0x00000006ff007c0c */ /* 0x000fc8000bf05070 */
[----:B------:R-:W-:Y:S01]  /*12650*/  ISETP.NE.AND.EX P0, PT, RZ, UR7, PT, P0 ;  /* 0x00000007ff007c0c */ /* 0x000fe2000bf05300 */
[----:B--2---:R1:W-:Y:S02]  /*12660*/  STL [R1+0x24], R6 ;  /* 0x0000240601007387 */ /* 0x0043e40000100800 */
[----:B-1----:R-:W-:Y:S01]  /*12670*/  IMAD.U32 R6, RZ, RZ, UR4 ;  /* 0x00000004ff067e24 */ /* 0x002fe2000f8e00ff */
[----:B------:R-:W-:Y:S02]  /*12680*/  ULDC.64 UR4, c[0x0][0x3f8] ;  /* 0x0000fe0000047ab9 */ /* 0x000fe40000000a00 */
[----:B------:R-:W-:-:S03]  /*12690*/  UISETP.NE.U32.AND UP0, UPT, UR4, URZ, UPT ;  /* 0x0000003f0400728c */ /* 0x000fc6000bf05070 */
[----:B------:R-:W-:Y:S01]  /*126a0*/  ULDC UR4, c[0x0][0x404] ;  /* 0x0001010000047ab9 */ /* 0x000fe20000000800 */
[----:B------:R-:W-:Y:S01]  /*126b0*/  UISETP.NE.AND.EX UP0, UPT, UR5, URZ, UPT, UP0 ;  /* 0x0000003f0500728c */ /* 0x000fe2000bf05300 */
[----:B------:R1:W5:Y:S02]  /*126c0*/  @P1 LDG.E R6, desc[UR8][R8.64] ;  /* 0x0000000808061981 */ /* 0x000364000c1e1900 */
[----:B------:R-:W-:Y:S01]  /*126d0*/  ULDC UR5, c[0x0][0x2e0] ;  /* 0x0000b80000057ab9 */ /* 0x000fe20000000800 */
[----:B------:R-:W-:-:S04]  /*126e0*/  USEL UR4, UR4, 0x1, UP0 ;  /* 0x0000000104047887 */ /* 0x000fc80008000000 */
[----:B------:R-:W-:-:S06]  /*126f0*/  UIMAD UR4, UR4, UR5, URZ ;  /* 0x00000005040472a4 */ /* 0x000fcc000f8e023f */
[----:B------:R-:W-:Y:S01]  /*12700*/  IMAD.U32 R7, RZ, RZ, UR4 ;  /* 0x00000004ff077e24 */ /* 0x000fe2000f8e00ff */
[----:B-1----:R-:W-:Y:S06]  /*12710*/  @P1 BRA `(.L_x_2055) ;  /* 0x0000000000141947 */ /* 0x002fec0003800000 */
[----:B------:R-:W-:Y:S05]  /*12720*/  @!P2 BRA `(.L_x_2055) ;  /* 0x000000000010a947 */ /* 0x000fea0003800000 */
[----:B------:R-:W-:Y:S02]  /*12730*/  ULDC.64 UR4, c[0x0][0x208] ;  /* 0x0000820000047ab9 */ /* 0x000fe40000000a00 */
[----:B-----5:R-:W2:Y:S04]  /*12740*/  LDG.E R6, desc[UR4][R2.64] ;  /* 0x0000000402067981 */ /* 0x020ea8000c1e1900 */
[----:B------:R-:W2:Y:S02]  /*12750*/  LDG.E R9, desc[UR4][R2.64+0x4] ;  /* 0x0000040402097981 */ /* 0x000ea4000c1e1900 */
[----:B--2---:R-:W-:-:S07]  /*12760*/  IMAD.IADD R6, R9, 0x1, -R6 ;  /* 0x0000000109067824 */ /* 0x004fce00078e0a06 */
.L_x_2055:
[----:B------:R-:W-:Y:S01]  /*12770*/  IMAD.MOV.U32 R3, RZ, RZ, RZ ;  /* 0x000000ffff037224 */ /* 0x000fe200078e00ff */
[----:B------:R-:W-:-:S05]  /*12780*/  ULDC.64 UR4, c[0x0][0x208] ;  /* 0x0000820000047ab9 */ /* 0x000fca0000000a00 */
[----:B------:R-:W2:Y:S01]  /*12790*/  @P0 LDG.E R3, desc[UR4][R4.64] ;  /* 0x0000000404030981 */ /* 0x000ea2000c1e1900 */
[----:B------:R-:W-:Y:S02]  /*127a0*/  ULDC.64 UR4, c[0x0][0xa20] ;  /* 0x0002880000047ab9 */ /* 0x000fe40000000a00 */
[----:B------:R-:W-:-:S04]  /*127b0*/  ISETP.NE.U32.AND P1, PT, RZ, UR4, PT ;  /* 0x00000004ff007c0c */ /* 0x000fc8000bf25070 */
[----:B------:R-:W-:Y:S01]  /*127c0*/  ISETP.NE.AND.EX P1, PT, RZ, UR5, PT, P1 ;  /* 0x00000005ff007c0c */ /* 0x000fe2000bf25310 */
[----:B--2--5:R-:W-:-:S05]  /*127d0*/  IMAD.IADD R2, R3, 0x1, R0 ;  /* 0x0000000103027824 */ /* 0x024fca00078e0200 */
[----:B------:R1:W-:Y:S07]  /*127e0*/  STL [R1+0x4], R2 ;  /* 0x0000040201007387 */ /* 0x0003ee0000100800 */
[----:B------:R-:W-:Y:S05]  /*127f0*/  @!P1 BRA `(.L_x_2056) ;  /* 0x0000000000149947 */ /* 0x000fea0003800000 */
[----:B-1----:R-:W-:Y:S01]  /*12800*/  IADD3 R2, P0, R11, UR4, RZ ;  /* 0x000000040b027c10 */ /* 0x002fe2000ff1e0ff */
[----:B------:R-:W-:-:S03]  /*12810*/  ULDC.64 UR6, c[0x0][0x208] ;  /* 0x0000820000067ab9 */ /* 0x000fc60000000a00 */
[----:B------:R-:W-:-:S05]  /*12820*/  IADD3.X R3, R10, UR5, RZ, P0, !PT ;  /* 0x000000050a037c10 */ /* 0x000fca00087fe4ff */
[----:B------:R1:W5:Y:S01]  /*12830*/  LDG.E R7, desc[UR6][R2.64] ;  /* 0x0000000602077981 */ /* 0x000362000c1e1900 */
[----:B------:R-:W-:Y:S05]  /*12840*/  BRA `(.L_x_2057) ;  /* 0x0000000000147947 */ /* 0x000fea0003800000 */
.L_x_2056:
[----:B------:R-:W-:Y:S05]  /*12850*/  @!P0 BRA `(.L_x_2057) ;  /* 0x0000000000108947 */ /* 0x000fea0003800000 */
[----:B------:R-:W-:Y:S02]  /*12860*/  ULDC.64 UR4, c[0x0][0x208] ;  /* 0x0000820000047ab9 */ /* 0x000fe40000000a00 */
[----:B------:R-:W2:Y:S04]  /*12870*/  LDG.E R7, desc[UR4][R4.64] ;  /* 0x0000000404077981 */ /* 0x000ea8000c1e1900 */
[----:B-1----:R-:W2:Y:S02]  /*12880*/  LDG.E R2, desc[UR4][R4.64+0x4] ;  /* 0x0000040404027981 */ /* 0x002ea4000c1e1900 */
[----:B--2---:R-:W-:-:S07]  /*12890*/  IMAD.IADD R7, R2, 0x1, -R7 ;  /* 0x0000000102077824 */ /* 0x004fce00078e0a07 */
.L_x_2057:
[----:B-----5:R-:W-:Y:S01]  /*128a0*/  IMAD.IADD R7, R7, 0x1, -R0 ;  /* 0x0000000107077824 */ /* 0x020fe200078e0a00 */
[----:B-1----:R-:W-:Y:S01]  /*128b0*/  LEA R2, R17, 0xef, 0x7 ;  /* 0x000000ef11027811 */ /* 0x002fe200078e38ff */
[----:B------:R-:W-:Y:S01]  /*128c0*/  IMAD.MOV.U32 R4, RZ, RZ, RZ ;  /* 0x000000ffff047224 */ /* 0x000fe200078e00ff */
[----:B------:R-:W-:Y:S01]  /*128d0*/  BSSY B6, `(.L_x_2058) ;  /* 0x0000327000067945 */ /* 0x000fe20003800000 */
[C---:B------:R-:W-:Y:S01]  /*128e0*/  VIADD R5, R7.reuse, 0x6f ;  /* 0x0000006f07057836 */ /* 0x040fe20000000000 */
[----:B------:R-:W-:Y:S01]  /*128f0*/  IADD3 R3, R7, R2, -R6 ;  /* 0x0000000207037210 */ /* 0x000fe20007ffe806 */
        /* <DEDUP_REMOVED lines=8> */
[----:B------:R-:W-:Y:S01]  /*12980*/  ISETP.GT.AND P0, PT, R8, RZ, PT ;  /* 0x000000ff0800720c */ /* 0x000fe20003f04270 */
[----:B------:R1:W-:-:S12]  /*12990*/  STL [R1+0x14], R8 ;  /* 0x0000140801007387 */ /* 0x0003d80000100800 */
[----:B-1----:R-:W-:Y:S05]  /*129a0*/  @P0 BRA `(.L_x_2059) ;  /* 0x0000000000480947 */ /* 0x002fea0003800000 */
[----:B------:R-:W1:Y:S02]  /*129b0*/  S2R R8, SR_TID.X ;  /* 0x0000000000087919 */ /* 0x000e640000002100 */
[----:B-1----:R-:W-:-:S04]  /*129c0*/  LOP3.LUT R8, R8, 0x1f, RZ, 0xc0, !PT ;  /* 0x0000001f08087812 */ /* 0x002fc800078ec0ff */
[----:B------:R-:W-:-:S13]  /*129d0*/  ISETP.NE.AND P1, PT, R8, RZ, PT ;  /* 0x000000ff0800720c */ /* 0x000fda0003f25270 */
[----:B------:R-:W-:Y:S05]  /*129e0*/  @P1 BRA `(.L_x_2060) ;  /* 0x0000003000541947 */ /* 0x000fea0003800000 */
[----:B------:R-:W1:Y:S01]  /*129f0*/  S2R R7, SR_LANEID ;  /* 0x0000000000077919 */ /* 0x000e620000000000 */
[----:B------:R-:W-:Y:S01]  /*12a00*/  VOTEU.ANY UR4, UPT, PT ;  /* 0x0000000000047886 */ /* 0x000fe200038e0100 */
[----:B------:R-:W2:Y:S01]  /*12a10*/  LDC.64 R2, c[0x0][0xc38] ;  /* 0x00030e00ff027b82 */ /* 0x000ea20000000a00 */
[----:B------:R-:W1:Y:S01]  /*12a20*/  FLO.U32 R0, UR4 ;  /* 0x0000000400007d00 */ /* 0x000e6200080e0000 */
[----:B------:R-:W-:-:S07]  /*12a30*/  ULDC.64 UR6, c[0x0][0x208] ;  /* 0x0000820000067ab9 */ /* 0x000fce0000000a00 */
[----:B------:R-:W2:Y:S01]  /*12a40*/  POPC R5, UR4 ;  /* 0x0000000400057d09 */ /* 0x000ea20008000000 */
[----:B-1----:R-:W-:-:S13]  /*12a50*/  ISETP.EQ.U32.AND P0, PT, R0, R7, PT ;  /* 0x000000070000720c */ /* 0x002fda0003f02070 */
[----:B--2---:R-:W2:Y:S01]  /*12a60*/  @P0 ATOMG.E.ADD.STRONG.GPU PT, R3, desc[UR6][R2.64], R5 ;  /* 0x00000005020309a8 */ /* 0x004ea200081ee1c6 */
[----:B------:R-:W1:Y:S02]  /*12a70*/  S2R R4, SR_LTMASK ;  /* 0x0000000000047919 */ /* 0x000e640000003900 */
[----:B-1----:R-:W-:-:S04]  /*12a80*/  LOP3.LUT R4, R4, UR4, RZ, 0xc0, !PT ;  /* 0x0000000404047c12 */ /* 0x002fc8000f8ec0ff */
[----:B------:R-:W1:Y:S01]  /*12a90*/  POPC R7, R4 ;  /* 0x0000000400077309 */ /* 0x000e620000000000 */
[----:B--2---:R-:W1:Y:S02]  /*12aa0*/  SHFL.IDX PT, R0, R3, R0, 0x1f ;  /* 0x00001f0003007589 */ /* 0x004e6400000e0000 */
[----:B-1----:R-:W-:Y:S01]  /*12ab0*/  IADD3 R16, R0, UR38, R7 ;  /* 0x0000002600107c10 */ /* 0x002fe2000fffe007 */
[----:B------:R-:W-:Y:S06]  /*12ac0*/  BRA `(.L_x_2060) ;  /* 0x00000030001c7947 */ /* 0x000fec0003800000 */
.L_x_2059:
[----:B------:R-:W1:Y:S01]  /*12ad0*/  S2R R3, SR_CgaCtaId ;  /* 0x0000000000037919 */ /* 0x000e620000008800 */
[----:B------:R-:W-:-:S04]  /*12ae0*/  MOV R0, 0x400 ;  /* 0x0000040000007802 */ /* 0x000fc80000000f00 */
[----:B-1----:R-:W-:-:S04]  /*12af0*/  LEA R2, R3, R0, 0x18 ;  /* 0x0000000003027211 */ /* 0x002fc800078ec0ff */
[----:B------:R-:W-:Y:S01]  /*12b00*/  IADD3 R0, R2, 0x21400, RZ ;  /* 0x0002140002007810 */ /* 0x000fe20007ffe0ff */
[----:B------:R1:W-:Y:S03]  /*12b10*/  STL [R1+0xc], R2 ;  /* 0x00000c0201007387 */ /* 0x0003e60000100800 */
[----:B------:R-:W-:-:S13]  /*12b20*/  LOP3.LUT P0, RZ, R0, 0x3ff, RZ, 0xc0, !PT ;  /* 0x000003ff00ff7812 */ /* 0x000fda000780c0ff */
[----:B-1----:R-:W-:Y:S05]  /*12b30*/  @!P0 BRA `(.L_x_2061) ;  /* 0x0000000000408947 */ /* 0x002fea0003800000 */
        /* <DEDUP_REMOVED lines=16> */
.L_x_2061:
        /* <DEDUP_REMOVED lines=10> */
[----:B------:R-:W-:Y:S01]  /*12ce0*/  MOV R12, 0x1 ;  /* 0x00000001000c7802 */ /* 0x000fe20000000f00 */
[----:B------:R-:W-:Y:S02]  /*12cf0*/  IMAD.U32 R5, RZ, RZ, UR7 ;  /* 0x00000007ff057e24 */ /* 0x000fe4000f8e00ff */
[----:B------:R-:W-:Y:S02]  /*12d00*/  IMAD.U32 R6, RZ, RZ, UR8 ;  /* 0x00000008ff067e24 */ /* 0x000fe4000f8e00ff */
[----:B------:R-:W-:-:S02]  /*12d10*/  IMAD.U32 R7, RZ, RZ, UR9 ;  /* 0x00000009ff077e24 */ /* 0x000fc4000f8e00ff */
[----:B------:R-:W-:Y:S02]  /*12d20*/  IMAD.U32 R10, RZ, RZ, UR4 ;  /* 0x00000004ff0a7e24 */ /* 0x000fe4000f8e00ff */
[----:B------:R-:W-:Y:S02]  /*12d30*/  IMAD.U32 R11, RZ, RZ, UR5 ;  /* 0x00000005ff0b7e24 */ /* 0x000fe4000f8e00ff */
[----:B------:R-:W-:Y:S02]  /*12d40*/  IMAD.MOV.U32 R8, RZ, RZ, 0x70 ;  /* 0x00000070ff087424 */ /* 0x000fe400078e00ff */
[----:B01----:R-:W-:-:S07]  /*12d50*/  IMAD.MOV.U32 R13, RZ, RZ, RZ ;  /* 0x000000ffff0d7224 */ /* 0x003fce00078e00ff */
[----:B------:R-:W-:-:S07]  /*12d60*/  LEPC R20, `(.L_x_2063) ;  /* 0x000000001014794e */ /* 0x000fce0000000000 */
[----:B--2---:R-:W-:Y:S05]  /*12d70*/  CALL.ABS.NOINC R2 ;  /* 0x0000000002007343 */ /* 0x004fea0003c00000 */
.L_x_2063:
        /* <DEDUP_REMOVED lines=16> */
.L_x_2062:
[----:B------:R-:W2:Y:S01]  /*12e80*/  LDL.LU R2, [R1+0x18] ;  /* 0x0000180001027983 */ /* 0x000ea20000300800 */
[----:B------:R-:W-:-:S03]  /*12e90*/  ULDC.64 UR4, c[0x0][0x9f8] ;  /* 0x00027e0000047ab9 */ /* 0x000fc60000000a00 */
[----:B------:R-:W3:Y:S04]  /*12ea0*/  LDL.LU R0, [R1+0x1c] ;  /* 0x00001c0001007983 */ /* 0x000ee80000300800 */
[----:B------:R-:W4:Y:S04]  /*12eb0*/  LDL.LU R7, [R1+0x10] ;  /* 0x0000100001077983 */ /* 0x000f280000300800 */
[----:B------:R-:W4:Y:S01]  /*12ec0*/  LDL.LU R8, [R1+0x24] ;  /* 0x0000240001087983 */ /* 0x000f220000300800 */
[----:B------:R-:W-:Y:S01]  /*12ed0*/  ISETP.NE.U32.AND P0, PT, RZ, UR4, PT ;  /* 0x00000004ff007c0c */ /* 0x000fe2000bf05070 */
[----:B------:R-:W-:-:S03]  /*12ee0*/  ULDC.64 UR6, c[0x0][0x208] ;  /* 0x0000820000067ab9 */ /* 0x000fc60000000a00 */
[----:B------:R-:W-:Y:S01]  /*12ef0*/  ISETP.NE.AND.EX P0, PT, RZ, UR5, PT, P0 ;  /* 0x00000005ff007c0c */ /* 0x000fe2000bf05300 */
[----:B------:R-:W1:Y:S02]  /*12f00*/  S2R R9, SR_TID.X ;  /* 0x0000000000097919 */ /* 0x000e640000002100 */
[----:B-1----:R-:W-:-:S04]  /*12f10*/  LOP3.LUT R9, R9, 0x1f, RZ, 0xc0, !PT ;  /* 0x0000001f09097812 */ /* 0x002fc800078ec0ff */
        /* <DEDUP_REMOVED lines=8> */
[----:B------:R-:W1:Y:S01]  /*12fa0*/  LDC R0, c[0x0][0x428] ;  /* 0x00010a00ff007b82 */ /* 0x000e620000000800 */
[----:B----4-:R-:W-:-:S06]  /*12fb0*/  IMAD.MOV.U32 R4, RZ, RZ, R7 ;  /* 0x000000ffff047224 */ /* 0x010fcc00078e0007 */
[----:B------:R2:W5:Y:S01]  /*12fc0*/  @P0 LDG.E R4, desc[UR6][R2.64] ;  /* 0x0000000602040981 */ /* 0x000562000c1e1900 */
[----:B------:R-:W-:Y:S01]  /*12fd0*/  IMAD R17, R17, 0x80, R8 ;  /* 0x0000008011117824 */ /* 0x000fe200078e0208 */
[----:B------:R-:W-:Y:S02]  /*12fe0*/  PLOP3.LUT P1, PT, P6, PT, PT, 0x8, 0x0 ;  /* 0x000000000000781c */ /* 0x000fe4000372e170 */
[----:B-1----:R-:W-:Y:S01]  /*12ff0*/  ISETP.NE.AND P0, PT, R0, 0x1, PT ;  /* 0x000000010000780c */ /* 0x002fe20003f05270 */
[----:B------:R-:W-:-:S12]  /*13000*/  IMAD.MOV.U32 R0, RZ, RZ, R18 ;  /* 0x000000ffff007224 */ /* 0x000fd800078e0012 */
[----:B------:R-:W1:Y:S08]  /*13010*/  @P0 LDC R5, c[0x0][0x42c] ;  /* 0x00010b00ff050b82 */ /* 0x000e700000000800 */
[----:B------:R-:W3:Y:S01]  /*13020*/  @P0 LDC R6, c[0x0][0x430] ;  /* 0x00010c00ff060b82 */ /* 0x000ee20000000800 */
[----:B-1----:R-:W-:-:S05]  /*13030*/  @P0 IMAD.HI.U32 R5, R18, R5, RZ ;  /* 0x0000000512050227 */ /* 0x002fca00078e00ff */
[----:B---3--:R-:W-:Y:S02]  /*13040*/  @P0 SHF.R.U32.HI R0, RZ, R6, R5 ;  /* 0x00000006ff000219 */ /* 0x008fe40000011605 */
[----:B------:R-:W-:-:S04]  /*13050*/  ISETP.NE.U32.AND P0, PT, RZ, UR4, PT ;  /* 0x00000004ff007c0c */ /* 0x000fc8000bf05070 */
[----:B------:R-:W-:-:S04]  /*13060*/  ISETP.NE.AND.EX P0, PT, RZ, UR5, PT, P0 ;  /* 0x00000005ff007c0c */ /* 0x000fc8000bf05300 */
[----:B--2---:R-:W-:-:S09]  /*13070*/  SEL R7, R7, RZ, !P0 ;  /* 0x000000ff07077207 */ /* 0x004fd20004000000 */
.L_x_2064:
        /* <DEDUP_REMOVED lines=16> */
.L_x_2065:
        /* <DEDUP_REMOVED lines=15> */
.L_x_2066:
        /* <DEDUP_REMOVED lines=18> */
.L_x_2137:
[----:B------:R-:W-:Y:S01]  /*13390*/  UMOV UR4, 0xffffffff ;  /* 0xffffffff00047882 */ /* 0x000fe20000000000 */
[----:B0-----:R-:W-:Y:S02]  /*133a0*/  SHF.R.S32.HI R13, RZ, 0x1f, R4 ;  /* 0x0000001fff0d7819 */ /* 0x001fe40000011404 */
[----:B------:R-:W-:Y:S05]  /*133b0*/  BRA.DIV UR4, `(.L_x_2068) ;  /* 0x0000003a04c87947 */ /* 0x000fea000b800000 */
[----:B------:R-:W-:-:S13]  /*133c0*/  ELECT P6, URZ, PT ;  /* 0x00000000003f782f */ /* 0x000fda00038c0000 */
.L_x_2140:
[----:B------:R-:W-:Y:S05]  /*133d0*/  @!P6 BRA `(.L_x_2069) ;  /* 0x00000004002ce947 */ /* 0x000fea0003800000 */
[----:B------:R-:W-:-:S04]  /*133e0*/  ISETP.NE.U32.AND P0, PT, R2, RZ, PT ;  /* 0x000000ff0200720c */ /* 0x000fc80003f05070 */
[----:B------:R-:W-:-:S13]  /*133f0*/  ISETP.NE.AND.EX P0, PT, R3, RZ, PT, P0 ;  /* 0x000000ff0300720c */ /* 0x000fda0003f05300 */
[----:B------:R-:W-:Y:S05]  /*13400*/  @!P0 BRA `(.L_x_2070) ;  /* 0x00000000004c8947 */ /* 0x000fea0003800000 */
[----:B------:R-:W0:Y:S01]  /*13410*/  LDC R10, c[0x0][0x41c] ;  /* 0x00010700ff0a7b82 */ /* 0x000e220000000800 */
[----:B------:R-:W-:Y:S01]  /*13420*/  IMAD.MOV.U32 R6, RZ, RZ, R5 ;  /* 0x000000ffff067224 */ /* 0x000fe200078e0005 */
[----:B------:R-:W-:Y:S01]  /*13430*/  ULDC.64 UR4, c[0x0][0x408] ;  /* 0x0001020000047ab9 */ /* 0x000fe20000000a00 */
[----:B------:R-:W-:Y:S01]  /*13440*/  ULDC.64 UR6, c[0x0][0x208] ;  /* 0x0000820000067ab9 */ /* 0x000fe20000000a00 */
[----:B0-----:R-:W-:-:S13]  /*13450*/  ISETP.NE.AND P0, PT, R10, 0x1, PT ;  /* 0x000000010a00780c */ /* 0x001fda0003f05270 */
[----:B------:R-:W0:Y:S02]  /*13460*/  @P0 LDC.64 R8, c[0x0][0x420] ;  /* 0x00010800ff080b82 */ /* 0x000e240000000a00 */
[----:B0-----:R-:W-:-:S05]  /*13470*/  @P0 IMAD.HI.U32 R8, R5, R8, RZ ;  /* 0x0000000805080227 */ /* 0x001fca00078e00ff */
[----:B------:R-:W-:-:S04]  /*13480*/  @P0 SHF.R.U32.HI R6, RZ, R9, R8 ;  /* 0x00000009ff060219 */ /* 0x000fc80000011608 */
[--C-:B------:R-:W-:Y:S01]  /*13490*/  SHF.R.S32.HI R9, RZ, 0x1f, R6.reuse ;  /* 0x0000001fff097819 */ /* 0x100fe20000011406 */
[----:B------:R-:W-:-:S04]  /*134a0*/  IMAD.MOV R8, RZ, RZ, -R6 ;  /* 0x000000ffff087224 */ /* 0x000fc800078e0a06 */
[----:B------:R-:W-:Y:S02]  /*134b0*/  IMAD R5, R10, R8, R5 ;  /* 0x000000080a057224 */ /* 0x000fe400078e0205 */
[----:B------:R-:W-:-:S04]  /*134c0*/  IMAD R8, R13, UR4, RZ ;  /* 0x000000040d087c24 */ /* 0x000fc8000f8e02ff */
[----:B------:R-:W-:Y:S02]  /*134d0*/  IMAD R10, R4, UR5, R8 ;  /* 0x00000005040a7c24 */ /* 0x000fe4000f8e0208 */
[----:B------:R-:W-:-:S04]  /*134e0*/  IMAD.MOV.U32 R8, RZ, RZ, R6 ;  /* 0x000000ffff087224 */ /* 0x000fc800078e0006 */
[----:B------:R-:W-:-:S05]  /*134f0*/  IMAD.WIDE.U32 R8, R4, UR4, R8 ;  /* 0x0000000404087c25 */ /* 0x000fca000f8e0008 */
[----:B------:R-:W-:Y:S02]  /*13500*/  IADD3 R6, R9, R10, RZ ;  /* 0x0000000a09067210 */ /* 0x000fe40007ffe0ff */
[----:B------:R-:W-:-:S04]  /*13510*/  LEA R10, P0, R8, R2, 0x2 ;  /* 0x00000002080a7211 */ /* 0x000fc800078010ff */
[----:B------:R-:W-:-:S05]  /*13520*/  LEA.HI.X R11, R8, R3, R6, 0x2, P0 ;  /* 0x00000003080b7211 */ /* 0x000fca00000f1406 */
[----:B------:R0:W5:Y:S04]  /*13530*/  LDG.E R6, desc[UR6][R10.64] ;  /* 0x000000060a067981 */ /* 0x000168000c1e1900 */
.L_x_2070:
        /* <DEDUP_REMOVED lines=9> */
.L_x_2141:
        /* <DEDUP_REMOVED lines=11> */
.L_x_2072:
        /* <DEDUP_REMOVED lines=33> */
.L_x_2069:
[----:B------:R-:W2:Y:S01]  /*13890*/  LDL.LU R11, [R1+0x20] ;  /* 0x00002000010b7983 */ /* 0x000ea20000300800 */
[----:B------:R-:W-:Y:S01]  /*138a0*/  MOV R9, 0x400 ;  /* 0x0000040000097802 */ /* 0x000fe20000000f00 */
[----:B------:R-:W-:Y:S05]  /*138b0*/  WARPSYNC.ALL ;  /* 0x0000000000007948 */ /* 0x000fea0003800000 */
[----:B------:R-:W0:Y:S01]  /*138c0*/  S2R R10, SR_CgaCtaId ;  /* 0x00000000000a7919 */ /* 0x000e220000008800 */
[----:B------:R-:W-:-:S13]  /*138d0*/  ELECT P0, URZ, PT ;  /* 0x00000000003f782f */ /* 0x000fda0003800000 */
[----:B------:R-:W-:Y:S01]  /*138e0*/  @P0 R2UR UR13, R7 ;  /* 0x00000000070d02ca */ /* 0x000fe200000e0000 */
[----:B------:R-:W-:Y:S01]  /*138f0*/  UIADD3 UR4, UP0, UR36, 0x270, URZ ;  /* 0x0000027024047890 */ /* 0x000fe2000ff1e03f */
[C---:B------:R-:W-:Y:S01]  /*13900*/  @P0 R2UR UR12, R18.reuse ;  /* 0x00000000120c02ca */ /* 0x040fe200000e0000 */
        /* <DEDUP_REMOVED lines=39> */
.L_x_2142:
[----:B------:R-:W-:Y:S05]  /*13b80*/  BSYNC B0 ;  /* 0x0000000000007941 */ /* 0x000fea0003800000 */
.L_x_2073:
[----:B0-----:R-:W2:Y:S01]  /*13b90*/  LDL R8, [R1+0x14] ;  /* 0x0000140001087983 */ /* 0x001ea20000100800 */
[----:B------:R-:W-:Y:S01]  /*13ba0*/  BSSY B0, `(.L_x_2075) ;  /* 0x00001a5000007945 */ /* 0x000fe20003800000 */
[----:B--2---:R-:W-:-:S13]  /*13bb0*/  ISETP.GE.AND P0, PT, R8, 0x2, PT ;  /* 0x000000020800780c */ /* 0x004fda0003f06270 */
[----:B------:R-:W-:Y:S05]  /*13bc0*/  @!P0 BRA `(.L_x_2076) ;  /* 0x0000001800888947 */ /* 0x000fea0003800000 */
[C---:B------:R-:W-:Y:S01]  /*13bd0*/  LOP3.LUT R7, R8.reuse, 0x1, RZ, 0xc0, !PT ;  /* 0x0000000108077812 */ /* 0x040fe200078ec0ff */
[----:B------:R-:W-:Y:S01]  /*13be0*/  VIADD R10, R8, 0xfffffffe ;  /* 0xfffffffe080a7836 */ /* 0x000fe20000000000 */
[----:B------:R-:W-:Y:S02]  /*13bf0*/  BSSY B1, `(.L_x_2077) ;  /* 0x0000092000017945 */ /* 0x000fe40003800000 */
[----:B------:R-:W-:Y:S01]  /*13c00*/  ISETP.NE.U32.AND P0, PT, R7, 0x1, PT ;  /* 0x000000010700780c */ /* 0x000fe20003f05070 */
[----:B------:R-:W-:-:S12]  /*13c10*/  IMAD.MOV.U32 R7, RZ, RZ, R10 ;  /* 0x000000ffff077224 */ /* 0x000fd800078e000a */
[----:B------:R-:W-:Y:S05]  /*13c20*/  @!P0 BRA `(.L_x_2078) ;  /* 0x0000000800388947 */ /* 0x000fea0003800000 */
        /* <DEDUP_REMOVED lines=10> */
[----:B------:R-:W-:Y:S02]  /*13cd0*/  IMAD.MOV.U32 R8, RZ, RZ, R6 ;  /* 0x000000ffff087224 */ /* 0x000fe400078e0006 */
[----:B------:R-:W-:Y:S01]  /*13ce0*/  IMAD.MOV.U32 R7, RZ, RZ, R10 ;  /* 0x000000ffff077224 */ /* 0x000fe200078e000a */
        /* <DEDUP_REMOVED lines=9> */
[----:B------:R-:W-:Y:S01]  /*13d80*/  @P0 SHF.R.U32.HI R7, RZ, R9, R8 ;  /* 0x00000009ff070219 */ /* 0x000fe20000011608 */
[----:B------:R-:W-:-:S03]  /*13d90*/  IMAD R8, R13, UR4, RZ ;  /* 0x000000040d087c24 */ /* 0x000fc6000f8e02ff */
[--C-:B------:R-:W-:Y:S01]  /*13da0*/  SHF.R.S32.HI R9, RZ, 0x1f, R7.reuse ;  /* 0x0000001fff097819 */ /* 0x100fe20000011407 */
[C---:B------:R-:W-:Y:S02]  /*13db0*/  IMAD R14, R4.reuse, UR5, R8 ;  /* 0x00000005040e7c24 */ /* 0x040fe4000f8e0208 */
[--C-:B------:R-:W-:Y:S02]  /*13dc0*/  IMAD.MOV.U32 R8, RZ, RZ, R7.reuse ;  /* 0x000000ffff087224 */ /* 0x100fe400078e0007 */
[----:B------:R-:W-:Y:S02]  /*13dd0*/  IMAD.MOV R7, RZ, RZ, -R7 ;  /* 0x000000ffff077224 */ /* 0x000fe400078e0a07 */
[----:B------:R-:W-:-:S04]  /*13de0*/  IMAD.WIDE.U32 R8, R4, UR4, R8 ;  /* 0x0000000404087c25 */ /* 0x000fc8000f8e0008 */
[----:B------:R-:W-:Y:S01]  /*13df0*/  IMAD.IADD R14, R14, 0x1, R9 ;  /* 0x000000010e0e7824 */ /* 0x000fe200078e0209 */
[----:B------:R-:W-:Y:S01]  /*13e00*/  LEA R2, P0, R8, R2, 0x2 ;  /* 0x0000000208027211 */ /* 0x000fe200078010ff */
[----:B------:R-:W-:-:S03]  /*13e10*/  IMAD R7, R15, R7, R10 ;  /* 0x000000070f077224 */ /* 0x000fc600078e020a */
[----:B------:R-:W-:-:S05]  /*13e20*/  LEA.HI.X R3, R8, R3, R14, 0x2, P0 ;  /* 0x0000000308037211 */ /* 0x000fca00000f140e */
[----:B------:R0:W5:Y:S04]  /*13e30*/  LDG.E R8, desc[UR6][R2.64] ;  /* 0x0000000602087981 */ /* 0x000168000c1e1900 */
.L_x_2081:
[----:B0-----:R-:W0:Y:S01]  /*13e40*/  S2R R3, SR_CgaCtaId ;  /* 0x0000000000037919 */ /* 0x001e220000008800 */
[----:B------:R-:W-:-:S04]  /*13e50*/  MOV R2, 0x400 ;  /* 0x0000040000027802 */ /* 0x000fc80000000f00 */
[----:B0-----:R-:W-:Y:S02]  /*13e60*/  LEA R2, R3, R2, 0x18 ;  /* 0x0000000203027211 */ /* 0x001fe400078ec0ff */
[----:B------:R-:W-:-:S03]  /*13e70*/  SHF.L.U32 R3, R12, 0x1f, RZ ;  /* 0x0000001f0c037819 */ /* 0x000fc600000006ff */
[----:B------:R-:W-:-:S04]  /*13e80*/  IMAD R2, R11, 0x8, R2 ;  /* 0x000000080b027824 */ /* 0x000fc800078e0202 */
[----:B------:R-:W0:Y:S02]  /*13e90*/  SYNCS.PHASECHK.TRANS64.TRYWAIT P0, [R2+URZ+0x36840], R3 ;  /* 0x03684003020075a7 */ /* 0x000e24000800017f */
[----:B0-----:R-:W-:Y:S05]  /*13ea0*/  @!P0 BRA `(.L_x_2082) ;  /* 0x0000003000608947 */ /* 0x001fea0003800000 */
.L_x_2143:
        /* <DEDUP_REMOVED lines=11> */
.L_x_2083:
        /* <DEDUP_REMOVED lines=26> */
[----:B---3--:R-:W-:Y:S02]  /*14100*/  SHF.L.U32 R2, R15, 0x1f, RZ ;  /* 0x0000001f0f027819 */ /* 0x008fe400000006ff */
[----:B----4-:R-:W-:-:S06]  /*14110*/  LEA R3, R9, R3, 0x3 ;  /* 0x0000000309037211 */ /* 0x010fcc00078e18ff */
        /* <DEDUP_REMOVED lines=9> */
.L_x_2144:
        /* <DEDUP_REMOVED lines=13> */
.L_x_2085:
        /* <DEDUP_REMOVED lines=36> */
.L_x_2080:
[----:B------:R-:W-:Y:S05]  /*144c0*/  BSYNC B2 ;  /* 0x0000000000027941 */ /* 0x000fea0003800000 */
.L_x_2079:
[----:B------:R-:W2:Y:S04]  /*144d0*/  LDL.LU R2, [R1+0x14] ;  /* 0x0000140001027983 */ /* 0x000ea80000300800 */
[----:B------:R0:W-:Y:S04]  /*144e0*/  STL [R1], R11 ;  /* 0x0000000b01007387 */ /* 0x0001e80000100800 */
[----:B------:R0:W-:Y:S02]  /*144f0*/  STL [R1+0x8], R12 ;  /* 0x0000080c01007387 */ /* 0x0001e40000100800 */
[----:B0-2---:R-:W-:-:S07]  /*14500*/  VIADD R7, R2, 0xfffffffd ;  /* 0xfffffffd02077836 */ /* 0x005fce0000000000 */
.L_x_2078:
[----:B------:R-:W-:Y:S05]  /*14510*/  BSYNC B1 ;  /* 0x0000000000017941 */ /* 0x000fea0003800000 */
.L_x_2077:
[----:B------:R-:W-:-:S13]  /*14520*/  ISETP.NE.AND P0, PT, R10, RZ, PT ;  /* 0x000000ff0a00720c */ /* 0x000fda0003f05270 */
[----:B------:R-:W-:Y:S05]  /*14530*/  @!P0 BRA `(.L_x_2076) ;  /* 0x00000010002c8947 */ /* 0x000fea0003800000 */
[----:B------:R-:W-:-:S07]  /*14540*/  IMAD.MOV.U32 R10, RZ, RZ, R6 ;  /* 0x000000ffff0a7224 */ /* 0x000fce00078e0006 */
.L_x_2100:
        /* <DEDUP_REMOVED lines=33> */
.L_x_2088:
[----:B------:R-:W1:Y:S01]  /*14760*/  S2R R3, SR_CgaCtaId ;  /* 0x0000000000037919 */ /* 0x000e620000008800 */
[----:B------:R-:W-:-:S04]  /*14770*/  MOV R2, 0x400 ;  /* 0x0000040000027802 */ /* 0x000fc80000000f00 */
[----:B-1----:R-:W-:Y:S02]  /*14780*/  LEA R2, R3, R2, 0x18 ;  /* 0x0000000203027211 */ /* 0x002fe400078ec0ff */
[----:B------:R-:W-:-:S03]  /*14790*/  SHF.L.U32 R3, R9, 0x1f, RZ ;  /* 0x0000001f09037819 */ /* 0x000fc600000006ff */
[----:B------:R-:W-:-:S04]  /*147a0*/  IMAD R2, R8, 0x8, R2 ;  /* 0x0000000808027824 */ /* 0x000fc800078e0202 */
[----:B------:R-:W1:Y:S02]  /*147b0*/  SYNCS.PHASECHK.TRANS64.TRYWAIT P0, [R2+URZ+0x36840], R3 ;  /* 0x03684003020075a7 */ /* 0x000e64000800017f */
[----:B-1----:R-:W-:Y:S05]  /*147c0*/  @!P0 BRA `(.L_x_2089) ;  /* 0x0000002800408947 */ /* 0x002fea0003800000 */
.L_x_2145:
        /* <DEDUP_REMOVED lines=11> */
.L_x_2090:
        /* <DEDUP_REMOVED lines=37> */
.L_x_2146:
[----:B------:R-:W-:Y:S05]  /*14ad0*/  @P0 BRA `(.L_x_2092) ;  /* 0x00000000001c0947 */ /* 0x000fea0003800000 */
[----:B------:R-:W1:Y:S01]  /*14ae0*/  S2R R11, SR_TID.X ;  /* 0x00000000000b7919 */ /* 0x000e620000002100 */
[----:B0-----:R-:W-:-:S04]  /*14af0*/  MOV R2, 0xa800 ;  /* 0x0000a80000027802 */ /* 0x001fc80000000f00 */
[----:B------:R2:W-:Y:S01]  /*14b00*/  SYNCS.ARRIVE.TRANS64 RZ, [R3+URZ+0x50], R2 ;  /* 0x0000500203ff79a7 */ /* 0x0005e2000800003f */
[----:B-1----:R-:W-:-:S04]  /*14b10*/  LOP3.LUT R11, R11, 0x1f, RZ, 0xc0, !PT ;  /* 0x0000001f0b0b7812 */ /* 0x002fc800078ec0ff */
[----:B------:R-:W-:-:S13]  /*14b20*/  ISETP.NE.AND P1, PT, R11, RZ, PT ;  /* 0x000000ff0b00720c */ /* 0x000fda0003f25270 */
[----:B--2---:R-:W-:Y:S05]  /*14b30*/  @!P1 BRA `(.L_x_2092) ;  /* 0x0000000000049947 */ /* 0x004fea0003800000 */
[----:B------:R-:W-:Y:S01]  /*14b40*/  BPT.TRAP 0x1 ;  /* 0x000000040000795c */ /* 0x000fe20000300000 */
.L_x_2092:
        /* <DEDUP_REMOVED lines=35> */
.L_x_2087:
[----:B------:R-:W-:Y:S05]  /*14d80*/  BSYNC B1 ;  /* 0x0000000000017941 */ /* 0x000fea0003800000 */
.L_x_2086:
        /* <DEDUP_REMOVED lines=32> */
.L_x_2095:
[----:B------:R-:W2:Y:S01]  /*14f90*/  S2R R3, SR_CgaCtaId ;  /* 0x0000000000037919 */ /* 0x000ea20000008800 */
[----:B------:R-:W-:-:S04]  /*14fa0*/  MOV R2, 0x400 ;  /* 0x0000040000027802 */ /* 0x000fc80000000f00 */
[----:B--2---:R-:W-:Y:S02]  /*14fb0*/  LEA R2, R3, R2, 0x18 ;  /* 0x0000000203027211 */ /* 0x004fe400078ec0ff */
[----:B------:R-:W-:-:S03]  /*14fc0*/  SHF.L.U32 R3, R14, 0x1f, RZ ;  /* 0x0000001f0e037819 */ /* 0x000fc600000006ff */
[----:B------:R-:W-:-:S04]  /*14fd0*/  IMAD R2, R15, 0x8, R2 ;  /* 0x000000080f027824 */ /* 0x000fc800078e0202 */
[----:B------:R-:W2:Y:S02]  /*14fe0*/  SYNCS.PHASECHK.TRANS64.TRYWAIT P0, [R2+URZ+0x36840], R3 ;  /* 0x03684003020075a7 */ /* 0x000ea4000800017f */
[----:B--2---:R-:W-:Y:S05]  /*14ff0*/  @!P0 BRA `(.L_x_2096) ;  /* 0x00000020005c8947 */ /* 0x004fea0003800000 */
.L_x_2147:
        /* <DEDUP_REMOVED lines=11> */
.L_x_2097:
        /* <DEDUP_REMOVED lines=38> */
.L_x_2148:
        /* <DEDUP_REMOVED lines=8> */
.L_x_2099:
        /* <DEDUP_REMOVED lines=33> */
.L_x_2094:
[----:B------:R-:W-:Y:S05]  /*155a0*/  BSYNC B1 ;  /* 0x0000000000017941 */ /* 0x000fea0003800000 */
.L_x_2093:
[C---:B------:R-:W-:Y:S01]  /*155b0*/  ISETP.GT.AND P0, PT, R7.reuse, 0x1, PT ;  /* 0x000000010700780c */ /* 0x040fe20003f04270 */
[----:B------:R-:W-:-:S04]  /*155c0*/  VIADD R2, R7, 0xfffffffe ;  /* 0xfffffffe07027836 */ /* 0x000fc80000000000 */
[----:B------:R-:W-:-:S08]  /*155d0*/  IMAD.MOV.U32 R7, RZ, RZ, R2 ;  /* 0x000000ffff077224 */ /* 0x000fd000078e0002 */
[----:B------:R-:W-:Y:S05]  /*155e0*/  @P0 BRA `(.L_x_2100) ;  /* 0xffffffec00d80947 */ /* 0x000fea000383ffff */
.L_x_2076:
[----:B------:R-:W-:Y:S05]  /*155f0*/  BSYNC B0 ;  /* 0x0000000000007941 */ /* 0x000fea0003800000 */
.L_x_2075:
        /* <DEDUP_REMOVED lines=18> */
.L_x_2102:
[----:B------:R-:W-:Y:S05]  /*15720*/  BSYNC B0 ;  /* 0x0000000000007941 */ /* 0x000fea0003800000 */
.L_x_2101:
[----:B------:R-:W-:Y:S04]  /*15730*/  BSSY B0, `(.L_x_2103) ;  /* 0x0000037000007945 */ /* 0x000fe80003800000 */
[----:B------:R-:W-:Y:S05]  /*15740*/  @!P6 BRA `(.L_x_2104) ;  /* 0x0000000000d4e947 */ /* 0x000fea0003800000 */
[----:B------:R-:W2:Y:S01]  /*15750*/  LDL R3, [R1] ;  /* 0x0000000001037983 */ /* 0x000ea20000100800 */
[----:B------:R-:W-:-:S03]  /*15760*/  MOV R4, 0x400 ;  /* 0x0000040000047802 */ /* 0x000fc60000000f00 */
[----:B------:R-:W3:Y:S01]  /*15770*/  LDL R2, [R1+0x8] ;  /* 0x0000080001027983 */ /* 0x000ee20000100800 */
[----:B------:R-:W1:Y:S02]  /*15780*/  S2R R7, SR_CgaCtaId ;  /* 0x0000000000077919 */ /* 0x000e640000008800 */
[----:B-1----:R-:W-:-:S04]  /*15790*/  LEA R4, R7, R4, 0x18 ;  /* 0x0000000407047211 */ /* 0x002fc800078ec0ff */
[----:B--2---:R-:W-:Y:S02]  /*157a0*/  LEA R3, R3, R4, 0x3 ;  /* 0x0000000403037211 */ /* 0x004fe400078e18ff */
[----:B---3--:R-:W-:-:S04]  /*157b0*/  SHF.L.U32 R2, R2, 0x1f, RZ ;  /* 0x0000001f02027819 */ /* 0x008fc800000006ff */
[----:B------:R-:W1:Y:S02]  /*157c0*/  SYNCS.PHASECHK.TRANS64.TRYWAIT P0, [R3+URZ+0x36860], R2 ;  /* 0x03686002030075a7 */ /* 0x000e64000800017f */
[----:B-1----:R-:W-:Y:S05]  /*157d0*/  @!P0 BRA `(.L_x_2105) ;  /* 0x00000018008c8947 */ /* 0x002fea0003800000 */
.L_x_2149:
        /* <DEDUP_REMOVED lines=11> */
.L_x_2106:
        /* <DEDUP_REMOVED lines=33> */
.L_x_2104:
[----:B------:R-:W-:Y:S05]  /*15aa0*/  BSYNC B0 ;  /* 0x0000000000007941 */ /* 0x000fea0003800000 */
.L_x_2103:
        /* <DEDUP_REMOVED lines=9> */
.L_x_2060:
[----:B------:R-:W-:Y:S05]  /*15b40*/  BSYNC B6 ;  /* 0x0000000000067941 */ /* 0x000fea0003800000 */
.L_x_2058:
[----:B------:R-:W-:-:S03]  /*15b50*/  UMOV UR4, 0xffffffff ;  /* 0xffffffff00047882 */ /* 0x000fc60000000000 */
[----:B------:R-:W-:Y:S05]  /*15b60*/  BRA.DIV UR4, `(.L_x_2107) ;  /* 0x0000001604bc7947 */ /* 0x000fea000b800000 */
[----:B------:R2:W3:Y:S04]  /*15b70*/  SHFL.IDX PT, R4, R16, RZ, 0x1f ;  /* 0x00001fff10047589 */ /* 0x0004e800000e0000 */
[----:B------:R-:W4:Y:S02]  /*15b80*/  SHFL.IDX PT, R16, R16, 0x1, 0x1f ;  /* 0x00201f0010107f89 */ /* 0x000f2400000e0000 */
.L_x_2153:
        /* <DEDUP_REMOVED lines=10> */
[----:B------:R-:W1:Y:S01]  /*15c30*/  LDC.64 R2, c[0x0][0xc58] ;  /* 0x00031600ff027b82 */ /* 0x000e620000000a00 */
[----:B------:R-:W-:Y:S01]  /*15c40*/  ULDC.64 UR4, c[0x0][0x208] ;  /* 0x0000820000047ab9 */ /* 0x000fe20000000a00 */
[----:B-1----:R-:W-:-:S05]  /*15c50*/  IMAD.WIDE R2, R5, 0x4, R2 ;  /* 0x0000000405027825 */ /* 0x002fca00078e0202 */
[----:B------:R1:W5:Y:S02]  /*15c60*/  LDG.E R17, desc[UR4][R2.64] ;  /* 0x0000000402117981 */ /* 0x000364000c1e1900 */
.L_x_2109:
[----:B------:R-:W-:Y:S05]  /*15c70*/  BSYNC B0 ;  /* 0x0000000000007941 */ /* 0x000fea0003800000 */
.L_x_2108:
        /* <DEDUP_REMOVED lines=23> */
.L_x_2161:
[----:B------:R-:W-:Y:S02]  /*15df0*/  ULDC UR4, c[0x0][0xc10] ;  /* 0x0003040000047ab9 */ /* 0x000fe40000000800 */
[----:B------:R-:W-:-:S04]  /*15e00*/  IMAD.U32 R5, RZ, RZ, UR4 ;  /* 0x00000004ff057e24 */ /* 0x000fc8000f8e00ff */
[----:B-1----:R-:W-:-:S04]  /*15e10*/  IMAD R3, R14, R5, RZ ;  /* 0x000000050e037224 */ /* 0x002fc800078e02ff */
[----:B--2-4-:R-:W-:-:S05]  /*15e20*/  IMAD.IADD R16, R16, 0x1, R3 ;  /* 0x0000000110107824 */ /* 0x014fca00078e0203 */
[----:B---3--:R-:W-:-:S13]  /*15e30*/  ISETP.GT.AND P0, PT, R16, R4, PT ;  /* 0x000000041000720c */ /* 0x008fda0003f04270 */
[----:B------:R-:W-:Y:S05]  /*15e40*/  @P0 BRA `(.L_x_2111) ;  /* 0x0000000000b80947 */ /* 0x000fea0003800000 */
[----:B------:R-:W1:Y:S02]  /*15e50*/  LDC R0, c[0x0][0xc14] ;  /* 0x00030500ff007b82 */ /* 0x000e640000000800 */
.L_x_2116:
        /* <DEDUP_REMOVED lines=11> */
[----:B------:R-:W0:Y:S01]  /*15f10*/  LDC.64 R2, c[0x0][0xc58] ;  /* 0x00031600ff027b82 */ /* 0x000e220000000a00 */
[----:B------:R-:W-:Y:S01]  /*15f20*/  ULDC.64 UR4, c[0x0][0x208] ;  /* 0x0000820000047ab9 */ /* 0x000fe20000000a00 */
[----:B0-----:R-:W-:-:S05]  /*15f30*/  IMAD.WIDE R2, R5, 0x4, R2 ;  /* 0x0000000405027825 */ /* 0x001fca00078e0202 */
[----:B------:R0:W5:Y:S02]  /*15f40*/  LDG.E R17, desc[UR4][R2.64] ;  /* 0x0000000402117981 */ /* 0x000164000c1e1900 */
.L_x_2114:
[----:B------:R-:W-:Y:S05]  /*15f50*/  BSYNC B0 ;  /* 0x0000000000007941 */ /* 0x000fea0003800000 */
.L_x_2113:
        /* <DEDUP_REMOVED lines=14> */
[----:B------:R-:W-:Y:S02]  /*16040*/  ISETP.GE.U32.AND P0, PT, R6, 0x10, PT ;  /* 0x000000100600780c */ /* 0x000fe40003f06070 */
[----:B------:R-:W-:-:S05]  /*16050*/  IADD3 R3, R2, R3, RZ ;  /* 0x0000000302037210 */ /* 0x000fca0007ffe0ff */
[----:B------:R-:W0:Y:S02]  /*16060*/  SHFL.UP PT, R14, R3, 0x8, RZ ;  /* 0x05000000030e7989 */ /* 0x000e2400000e00ff */
[----:B0-----:R-:W-:-:S05]  /*16070*/  SEL R14, R14, RZ, P1 ;  /* 0x000000ff0e0e7207 */ /* 0x001fca0000800000 */
[----:B------:R-:W-:-:S05]  /*16080*/  IMAD.IADD R5, R3, 0x1, R14 ;  /* 0x0000000103057824 */ /* 0x000fca00078e020e */
[----:B------:R-:W0:Y:S02]  /*16090*/  SHFL.UP PT, R14, R5, 0x10, RZ ;  /* 0x06000000050e7989 */ /* 0x000e2400000e00ff */
[----:B0-----:R-:W-:-:S05]  /*160a0*/  SEL R14, R14, RZ, P0 ;  /* 0x000000ff0e0e7207 */ /* 0x001fca0000000000 */
[----:B------:R-:W-:-:S05]  /*160b0*/  IMAD.IADD R2, R5, 0x1, R14 ;  /* 0x0000000105027824 */ /* 0x000fca00078e020e */
[----:B------:R0:W1:Y:S02]  /*160c0*/  SHFL.IDX PT, R14, R2, 0x1f, 0x1f ;  /* 0x03e01f00020e7f89 */ /* 0x00006400000e0000 */
.L_x_2169:
[----:B------:R-:W-:Y:S02]  /*160d0*/  ULDC UR4, c[0x0][0xc10] ;  /* 0x0003040000047ab9 */ /* 0x000fe40000000800 */
[----:B------:R-:W-:-:S04]  /*160e0*/  IMAD.U32 R5, RZ, RZ, UR4 ;  /* 0x00000004ff057e24 */ /* 0x000fc8000f8e00ff */
[----:B-1----:R-:W-:-:S04]  /*160f0*/  IMAD R3, R14, R5, RZ ;  /* 0x000000050e037224 */ /* 0x002fc800078e02ff */
[----:B------:R-:W-:-:S05]  /*16100*/  IMAD.IADD R16, R3, 0x1, R16 ;  /* 0x0000000103107824 */ /* 0x000fca00078e0210 */
[----:B------:R-:W-:-:S13]  /*16110*/  ISETP.GT.AND P0, PT, R16, R4, PT ;  /* 0x000000041000720c */ /* 0x000fda0003f04270 */
[----:B------:R-:W-:Y:S05]  /*16120*/  @!P0 BRA `(.L_x_2116) ;  /* 0xfffffffc004c8947 */ /* 0x000fea000383ffff */
.L_x_2111:
        /* <DEDUP_REMOVED lines=8> */
.L_x_2173:
[----:B------:R-:W-:Y:S01]  /*161b0*/  ISETP.NE.AND P0, PT, R3, RZ, PT ;  /* 0x000000ff0300720c */ /* 0x000fe20003f05270 */
[----:B------:R-:W-:-:S12]  /*161c0*/  IMAD.MOV.U32 R7, RZ, RZ, RZ ;  /* 0x000000ffff077224 */ /* 0x000fd800078e00ff */
[----:B------:R-:W-:Y:S05]  /*161d0*/  @!P0 BRA `(.L_x_2118) ;  /* 0x0000000000108947 */ /* 0x000fea0003800000 */
[----:B------:R-:W-:Y:S01]  /*161e0*/  UMOV UR4, 0xffffffff ;  /* 0xffffffff00047882 */ /* 0x000fe20000000000 */
[----:B------:R-:W-:Y:S02]  /*161f0*/  VIADD R12, R6, 0xffffffff ;  /* 0xffffffff060c7836 */ /* 0x000fe40000000000 */
[----:B------:R-:W-:Y:S05]  /*16200*/  BRA.DIV UR4, `(.L_x_2119) ;  /* 0x0000001a04487947 */ /* 0x000fea000b800000 */
[----:B------:R3:W4:Y:S02]  /*16210*/  SHFL.IDX PT, R7, R2, R12, 0x1f ;  /* 0x00001f0c02077589 */ /* 0x00072400000e0000 */
.L_x_2118:
[----:B0--3--:R-:W0:Y:S01]  /*16220*/  LDC.64 R2, c[0x0][0xc68] ;  /* 0x00031a00ff027b82 */ /* 0x009e220000000a00 */
[----:B------:R-:W-:Y:S01]  /*16230*/  IMAD.IADD R19, R6, 0x1, R19 ;  /* 0x0000000106137824 */ /* 0x000fe200078e0213 */
[----:B------:R-:W-:-:S03]  /*16240*/  ULDC.64 UR4, c[0x0][0x208] ;  /* 0x0000820000047ab9 */ /* 0x000fc60000000a00 */
        /* <DEDUP_REMOVED lines=27> */
[----:B------:R-:W-:Y:S02]  /*16400*/  @!P0 IADD3 R9, -R9, RZ, RZ ;  /* 0x000000ff09098210 */ /* 0x000fe40007ffe1ff */
        /* <DEDUP_REMOVED lines=37> */
.L_x_2112:
[----:B------:R-:W-:Y:S01]  /*16660*/  UMOV UR4, URZ ;  /* 0x0000003f00047c82 */ /* 0x000fe20008000000 */
[----:B------:R-:W-:Y:S01]  /*16670*/  UMOV UR5, URZ ;  /* 0x0000003f00057c82 */ /* 0x000fe20008000000 */
[----:B------:R-:W-:Y:S01]  /*16680*/  ULDC UR6, c[0x0][0xc14] ;  /* 0x0003050000067ab9 */ /* 0x000fe20000000800 */
[----:B------:R-:W-:Y:S02]  /*16690*/  IMAD.MOV.U32 R16, RZ, RZ, R4 ;  /* 0x000000ffff107224 */ /* 0x000fe400078e0004 */
[----:B------:R-:W-:Y:S02]  /*166a0*/  IMAD.U32 R17, RZ, RZ, UR4 ;  /* 0x00000004ff117e24 */ /* 0x000fe4000f8e00ff */
[----:B------:R-:W-:Y:S02]  /*166b0*/  IMAD.U32 R18, RZ, RZ, UR5 ;  /* 0x00000005ff127e24 */ /* 0x000fe4000f8e00ff */
[----:B------:R-:W-:-:S07]  /*166c0*/  IMAD.U32 R19, RZ, RZ, UR6 ;  /* 0x00000006ff137e24 */ /* 0x000fce000f8e00ff */
.L_x_2120:
        /* <DEDUP_REMOVED lines=12> */
.L_x_2054:
[----:B-1----:R-:W3:Y:S01]  /*16790*/  LDL.LU R0, [R1+0x20] ;  /* 0x0000200001007983 */ /* 0x002ee20000300800 */
[----:B------:R-:W-:Y:S01]  /*167a0*/  BSSY B0, `(.L_x_2122) ;  /* 0x000000b000007945 */ /* 0x000fe20003800000 */
[----:B------:R-:W1:Y:S01]  /*167b0*/  S2R R5, SR_CgaCtaId ;  /* 0x0000000000057919 */ /* 0x000e620000008800 */
[----:B---3--:R-:W-:-:S04]  /*167c0*/  IADD3 R0, R0, 0x1, RZ ;  /* 0x0000000100007810 */ /* 0x008fc80007ffe0ff */
        /* <DEDUP_REMOVED lines=8> */
.L_x_2176:
[----:B------:R-:W-:Y:S05]  /*16850*/  BSYNC B0 ;  /* 0x0000000000007941 */ /* 0x000fea0003800000 */
.L_x_2122:
[----:B------:R-:W-:-:S03]  /*16860*/  UMOV UR4, 0xffffffff ;  /* 0xffffffff00047882 */ /* 0x000fc60000000000 */
[----:B------:R-:W-:Y:S05]  /*16870*/  BRA.DIV UR4, `(.L_x_2124) ;  /* 0x0000001204e87947 */ /* 0x000fea000b800000 */
[----:B------:R-:W2:Y:S02]  /*16880*/  S2R R2, SR_TID.X ;  /* 0x0000000000027919 */ /* 0x000ea40000002100 */
[----:B--2---:R-:W-:-:S04]  /*16890*/  SHF.R.U32.HI R2, RZ, 0x5, R2 ;  /* 0x00000005ff027819 */ /* 0x004fc80000011602 */
[----:B------:R-:W-:-:S05]  /*168a0*/  LOP3.LUT R2, R2, 0x3, RZ, 0xc0, !PT ;  /* 0x0000000302027812 */ /* 0x000fca00078ec0ff */
[----:B------:R2:W3:Y:S02]  /*168b0*/  SHFL.IDX PT, R14, R2, RZ, 0x1f ;  /* 0x00001fff020e7589 */ /* 0x0004e400000e0000 */
.L_x_2179:
[----:B---3--:R-:W-:Y:S01]  /*168c0*/  ISETP.NE.AND P0, PT, R14, RZ, PT ;  /* 0x000000ff0e00720c */ /* 0x008fe20003f05270 */
[----:B------:R-:W-:-:S12]  /*168d0*/  BSSY B0, `(.L_x_2125) ;  /* 0x0000029000007945 */ /* 0x000fd80003800000 */
[----:B------:R-:W-:Y:S05]  /*168e0*/  @P0 BRA `(.L_x_2126) ;  /* 0x00000000009c0947 */ /* 0x000fea0003800000 */
[----:B------:R-:W-:-:S03]  /*168f0*/  UMOV UR4, 0xffffffff ;  /* 0xffffffff00047882 */ /* 0x000fc60000000000 */
[----:B------:R-:W-:Y:S05]  /*16900*/  BRA.DIV UR4, `(.L_x_2127) ;  /* 0x0000001204f87947 */ /* 0x000fea000b800000 */
[----:B------:R-:W-:-:S13]  /*16910*/  ELECT P6, URZ, PT ;  /* 0x00000000003f782f */ /* 0x000fda00038c0000 */
.L_x_2182:
        /* <DEDUP_REMOVED lines=8> */
.L_x_2128:
        /* <DEDUP_REMOVED lines=14> */
.L_x_2183:
[----:B------:R-:W2:Y:S02]  /*16a80*/  SYNCS.PHASECHK.TRANS64.TRYWAIT P0, [R7+URZ], R2 ;  /* 0x00000002070075a7 */ /* 0x000ea4000800017f */
[----:B--2---:R-:W-:Y:S05]  /*16a90*/  @!P0 BRA `(.L_x_2130) ;  /* 0x0000001000c88947 */ /* 0x004fea0003800000 */
.L_x_2184:
[----:B------:R-:W-:Y:S05]  /*16aa0*/  @!P2 BRA `(.L_x_2131) ;  /* 0x000000000004a947 */ /* 0x000fea0003800000 */
[----:B------:R-:W-:Y:S01]  /*16ab0*/  BPT.TRAP 0x1 ;  /* 0x000000040000795c */ /* 0x000fe20000300000 */
.L_x_2131:
[----:B------:R-:W3:Y:S01]  /*16ac0*/  LDL.LU R4, [R1] ;  /* 0x0000000001047983 */ /* 0x000ee20000300800 */
[----:B------:R-:W-:-:S04]  /*16ad0*/  VIADD R0, R0, 0x36860 ;  /* 0x0003686000007836 */ /* 0x000fc80000000000 */
[----:B---3--:R-:W-:-:S04]  /*16ae0*/  IMAD R4, R4, 0x8, R0 ;  /* 0x0000000804047824 */ /* 0x008fc800078e0200 */
[----:B------:R-:W3:Y:S02]  /*16af0*/  SYNCS.PHASECHK.TRANS64.TRYWAIT P0, [R4+URZ], R5 ;  /* 0x00000005040075a7 */ /* 0x000ee4000800017f */
[----:B---3--:R-:W-:Y:S05]  /*16b00*/  @!P0 BRA `(.L_x_2132) ;  /* 0x0000001000c08947 */ /* 0x008fea0003800000 */
.L_x_2185:
[----:B------:R-:W-:-:S07]  /*16b10*/  IMAD R3, R3, 0x8, R0 ;  /* 0x0000000803037824 */ /* 0x000fce00078e0200 */
.L_x_2133:
[----:B----4-:R4:W0:Y:S02]  /*16b20*/  SYNCS.PHASECHK.TRANS64.TRYWAIT P0, [R3+URZ], R2 ;  /* 0x00000002030075a7 */ /* 0x010824000800017f */
[----:B0-----:R-:W-:Y:S05]  /*16b30*/  @!P0 NANOSLEEP.SYNCS 0x989680 ;  /* 0x009896800000895d */ /* 0x001fea0003900000 */
[----:B------:R-:W0:Y:S02]  /*16b40*/  @!P0 SYNCS.PHASECHK.TRANS64 P0, [R3+URZ], R2 ;  /* 0x00000002030085a7 */ /* 0x000e24000800007f */
[----:B0-----:R-:W-:Y:S05]  /*16b50*/  @!P0 BRA `(.L_x_2133) ;  /* 0xfffffffc00f08947 */ /* 0x001fea000383ffff */
.L_x_2126:
[----:B------:R-:W-:Y:S05]  /*16b60*/  BSYNC B0 ;  /* 0x0000000000007941 */ /* 0x000fea0003800000 */
.L_x_2125:
[----:B------:R-:W-:Y:S05]  /*16b70*/  EXIT ;  /* 0x000000000000794d */ /* 0x000fea0003800000 */
.L_x_1998:
[----:B0-----:R-:W-:-:S04]  /*16b80*/  IMAD.U32 R3, RZ, RZ, UR60 ;  /* 0x0000003cff037e24 */ /* 0x001fc8000f8e00ff */
[----:B------:R0:W1:Y:S03]  /*16b90*/  SYNCS.PHASECHK.TRANS64.TRYWAIT P1, [R3+URZ+0x36800], R0 ;  /* 0x03680000030075a7 */ /* 0x000066000802017f */
[----:B-1----:R-:W-:Y:S05]  /*16ba0*/  @!P1 NANOSLEEP.SYNCS 0x989680 ;  /* 0x009896800000995d */ /* 0x002fea0003900000 */
[----:B------:R-:W1:Y:S02]  /*16bb0*/  @!P1 SYNCS.PHASECHK.TRANS64 P1, [R3+URZ+0x36800], R0 ;  /* 0x03680000030095a7 */ /* 0x000e64000802007f */
[----:B-1----:R-:W-:Y:S05]  /*16bc0*/  @!P1 BRA `(.L_x_1998) ;  /* 0xfffffffc00ec9947 */ /* 0x002fea000383ffff */
[----:B------:R-:W-:Y:S05]  /*16bd0*/  BRA `(.L_x_2134) ;  /* 0xfffffeac00a47947 */ /* 0x000fea000383ffff */
.L_x_2002:
[----:B-1----:R1:W2:Y:S02]  /*16be0*/  SYNCS.PHASECHK.TRANS64.TRYWAIT P2, [R2+URZ+0x36830], R3 ;  /* 0x03683003020075a7 */ /* 0x0022a4000804017f */
[----:B--2---:R-:W-:Y:S05]  /*16bf0*/  @!P2 NANOSLEEP.SYNCS 0x989680 ;  /* 0x009896800000a95d */ /* 0x004fea0003900000 */
[----:B------:R-:W2:Y:S02]  /*16c00*/  @!P2 SYNCS.PHASECHK.TRANS64 P2, [R2+URZ+0x36830], R3 ;  /* 0x036830030200a5a7 */ /* 0x000ea4000804007f */
[----:B--2---:R-:W-:Y:S05]  /*16c10*/  @!P2 BRA `(.L_x_2002) ;  /* 0xfffffffc00f0a947 */ /* 0x004fea000383ffff */
[----:B------:R-:W-:Y:S05]  /*16c20*/  BRA `(.L_x_2001) ;  /* 0xfffffeac00cc7947 */ /* 0x000fea000383ffff */
.L_x_2007:
[----:B-1----:R-:W-:-:S04]  /*16c30*/  IMAD.U32 R5, RZ, RZ, UR39 ;  /* 0x00000027ff057e24 */ /* 0x002fc8000f8e00ff */
[----:B------:R1:W2:Y:S03]  /*16c40*/  SYNCS.PHASECHK.TRANS64.TRYWAIT P2, [R5+URZ+0x36830], R0 ;  /* 0x03683000050075a7 */ /* 0x0002a6000804017f */
[----:B--2---:R-:W-:Y:S05]  /*16c50*/  @!P2 NANOSLEEP.SYNCS 0x989680 ;  /* 0x009896800000a95d */ /* 0x004fea0003900000 */
[----:B------:R-:W2:Y:S02]  /*16c60*/  @!P2 SYNCS.PHASECHK.TRANS64 P2, [R5+URZ+0x36830], R0 ;  /* 0x036830000500a5a7 */ /* 0x000ea4000804007f */
[----:B--2---:R-:W-:Y:S05]  /*16c70*/  @!P2 BRA `(.L_x_2007) ;  /* 0xfffffffc00eca947 */ /* 0x004fea000383ffff */
[----:B------:R-:W-:Y:S05]  /*16c80*/  BRA `(.L_x_2006) ;  /* 0xfffffef000b47947 */ /* 0x000fea000383ffff */
.L_x_2011:
[----:B-1----:R-:W-:-:S04]  /*16c90*/  IMAD.U32 R3, RZ, RZ, UR10 ;  /* 0x0000000aff037e24 */ /* 0x002fc8000f8e00ff */
[----:B------:R1:W2:Y:S03]  /*16ca0*/  SYNCS.PHASECHK.TRANS64.TRYWAIT P2, [R3+URZ+0x36850], R0 ;  /* 0x03685000030075a7 */ /* 0x0002a6000804017f */
[----:B--2---:R-:W-:Y:S05]  /*16cb0*/  @!P2 NANOSLEEP.SYNCS 0x989680 ;  /* 0x009896800000a95d */ /* 0x004fea0003900000 */
[----:B------:R-:W2:Y:S02]  /*16cc0*/  @!P2 SYNCS.PHASECHK.TRANS64 P2, [R3+URZ+0x36850], R0 ;  /* 0x036850000300a5a7 */ /* 0x000ea4000804007f */
[----:B--2---:R-:W-:Y:S05]  /*16cd0*/  @!P2 BRA `(.L_x_2011) ;  /* 0xfffffffc00eca947 */ /* 0x004fea000383ffff */
[----:B------:R-:W-:Y:S05]  /*16ce0*/  BRA `(.L_x_2010) ;  /* 0xffffff18002c7947 */ /* 0x000fea000383ffff */
.L_x_2017:
[----:B-1----:R-:W-:-:S04]  /*16cf0*/  IMAD.U32 R5, RZ, RZ, UR6 ;  /* 0x00000006ff057e24 */ /* 0x002fc8000f8e00ff */
[----:B------:R1:W2:Y:S03]  /*16d00*/  SYNCS.PHASECHK.TRANS64.TRYWAIT P2, [R5+URZ+0x36830], R0 ;  /* 0x03683000050075a7 */ /* 0x0002a6000804017f */
[----:B--2---:R-:W-:Y:S05]  /*16d10*/  @!P2 NANOSLEEP.SYNCS 0x989680 ;  /* 0x009896800000a95d */ /* 0x004fea0003900000 */
[----:B------:R-:W2:Y:S02]  /*16d20*/  @!P2 SYNCS.PHASECHK.TRANS64 P2, [R5+URZ+0x36830], R0 ;  /* 0x036830000500a5a7 */ /* 0x000ea4000804007f */
[----:B--2---:R-:W-:Y:S05]  /*16d30*/  @!P2 BRA `(.L_x_2017) ;  /* 0xfffffffc00eca947 */ /* 0x004fea000383ffff */
[----:B------:R-:W-:Y:S05]  /*16d40*/  BRA `(.L_x_2016) ;  /* 0xffffff3400887947 */ /* 0x000fea000383ffff */
.L_x_2021:
[----:B-1----:R-:W-:-:S04]  /*16d50*/  IMAD.U32 R3, RZ, RZ, UR11 ;  /* 0x0000000bff037e24 */ /* 0x002fc8000f8e00ff */
[----:B------:R1:W2:Y:S03]  /*16d60*/  SYNCS.PHASECHK.TRANS64.TRYWAIT P2, [R3+URZ+0x36850], R0 ;  /* 0x03685000030075a7 */ /* 0x0002a6000804017f */
[----:B--2---:R-:W-:Y:S05]  /*16d70*/  @!P2 NANOSLEEP.SYNCS 0x989680 ;  /* 0x009896800000a95d */ /* 0x004fea0003900000 */
[----:B------:R-:W2:Y:S02]  /*16d80*/  @!P2 SYNCS.PHASECHK.TRANS64 P2, [R3+URZ+0x36850], R0 ;  /* 0x036850000300a5a7 */ /* 0x000ea4000804007f */
[----:B--2---:R-:W-:Y:S05]  /*16d90*/  @!P2 BRA `(.L_x_2021) ;  /* 0xfffffffc00eca947 */ /* 0x004fea000383ffff */
[----:B------:R-:W-:Y:S05]  /*16da0*/  BRA `(.L_x_2020) ;  /* 0xffffff5800fc7947 */ /* 0x000fea000383ffff */
.L_x_2026:
[----:B-1----:R-:W-:-:S04]  /*16db0*/  IMAD.U32 R3, RZ, RZ, UR5 ;  /* 0x00000005ff037e24 */ /* 0x002fc8000f8e00ff */
[----:B------:R1:W2:Y:S03]  /*16dc0*/  SYNCS.PHASECHK.TRANS64.TRYWAIT P0, [R3+URZ+0x36850], R2 ;  /* 0x03685002030075a7 */ /* 0x0002a6000800017f */
[----:B--2---:R-:W-:Y:S05]  /*16dd0*/  @!P0 NANOSLEEP.SYNCS 0x989680 ;  /* 0x009896800000895d */ /* 0x004fea0003900000 */
[----:B------:R-:W2:Y:S02]  /*16de0*/  @!P0 SYNCS.PHASECHK.TRANS64 P0, [R3+URZ+0x36850], R2 ;  /* 0x03685002030085a7 */ /* 0x000ea4000800007f */
[----:B--2---:R-:W-:Y:S05]  /*16df0*/  @!P0 BRA `(.L_x_2026) ;  /* 0xfffffffc00ec8947 */ /* 0x004fea000383ffff */
[----:B------:R-:W-:Y:S05]  /*16e00*/  BRA `(.L_x_2025) ;  /* 0xffffff7400ac7947 */ /* 0x000fea000383ffff */
.L_x_2067:
[----:B------:R-:W1:Y:S01]  /*16e10*/  S2R R8, SR_TID.X ;  /* 0x0000000000087919 */ /* 0x000e620000002100 */
[----:B------:R-:W-:Y:S01]  /*16e20*/  BSSY B0, `(.L_x_2135) ;  /* 0x000000a000007945 */ /* 0x000fe20003800000 */
[----:B------:R-:W-:Y:S01]  /*16e30*/  IMAD.MOV.U32 R12, RZ, RZ, RZ ;  /* 0x000000ffff0c7224 */ /* 0x000fe200078e00ff */
[----:B------:R-:W-:Y:S01]  /*16e40*/  MOV R11, 0x1f ;  /* 0x0000001f000b7802 */ /* 0x000fe20000000f00 */
[----:B------:R-:W-:Y:S01]  /*16e50*/  IMAD.MOV.U32 R15, RZ, RZ, -0x1 ;  /* 0xffffffffff0f7424 */ /* 0x000fe200078e00ff */
[----:B-1----:R-:W-:-:S04]  /*16e60*/  SHF.R.U32.HI R8, RZ, 0x5, R8 ;  /* 0x00000005ff087819 */ /* 0x002fc80000011608 */
[----:B------:R-:W-:-:S05]  /*16e70*/  LOP3.LUT R8, R8, 0x3, RZ, 0xc0, !PT ;  /* 0x0000000308087812 */ /* 0x000fca00078ec0ff */
[----:B0-----:R-:W-:-:S07]  /*16e80*/  IMAD.MOV.U32 R13, RZ, RZ, R8 ;  /* 0x000000ffff0d7224 */ /* 0x001fce00078e0008 */
[----:B------:R-:W-:Y:S05]  /*16e90*/  WARPSYNC.COLLECTIVE R15, `(.L_x_2136) ;  /* 0x000000000f087348 */ /* 0x000fea0003c00000 */
[----:B------:R0:W1:Y:S02]  /*16ea0*/  SHFL.IDX P6, R14, R13, R12, R11 ;  /* 0x0000000c0d0e7389 */ /* 0x00006400000c000b */
[----:B01----:R-:W-:Y:S01]  /*16eb0*/  ENDCOLLECTIVE ;  /* 0x000000000000791b */ /* 0x003fe20003800000 */
.L_x_2136:
[----:B------:R-:W-:Y:S05]  /*16ec0*/  BSYNC B0 ;  /* 0x0000000000007941 */ /* 0x000fea0003800000 */
.L_x_2135:
[----:B------:R-:W-:Y:S05]  /*16ed0*/  BRA `(.L_x_2137) ;  /* 0xffffffc4002c7947 */ /* 0x000fea000383ffff */
.L_x_2068:
[----:B------:R-:W-:Y:S01]  /*16ee0*/  BSSY B0, `(.L_x_2138) ;  /* 0x0000006000007945 */ /* 0x000fe20003800000 */
[----:B------:R-:W-:-:S07]  /*16ef0*/  IMAD.MOV.U32 R15, RZ, RZ, -0x1 ;  /* 0xffffffffff0f7424 */ /* 0x000fce00078e00ff */
[----:B------:R-:W-:Y:S05]  /*16f00*/  WARPSYNC.COLLECTIVE R15, `(.L_x_2139) ;  /* 0x000000000f0c7348 */ /* 0x000fea0003c00000 */
[----:B------:R-:W-:Y:S02]  /*16f10*/  ELECT P6, UR62, PT ;  /* 0x00000000003e782f */ /* 0x000fe400038c0000 */
[----:B------:R-:W-:Y:S01]  /*16f20*/  MOV R14, UR62 ;  /* 0x0000003e000e7c02 */ /* 0x000fe20008000f00 */
[----:B------:R-:W-:Y:S10]  /*16f30*/  ENDCOLLECTIVE ;  /* 0x000000000000791b */ /* 0x000ff40003800000 */
.L_x_2139:
[----:B------:R-:W-:Y:S05]  /*16f40*/  BSYNC B0 ;  /* 0x0000000000007941 */ /* 0x000fea0003800000 */
.L_x_2138:
[----:B------:R-:W-:Y:S05]  /*16f50*/  BRA `(.L_x_2140) ;  /* 0xffffffc4001c7947 */ /* 0x000fea000383ffff */
.L_x_2071:
[----:B0-----:R0:W1:Y:S02]  /*16f60*/  SYNCS.PHASECHK.TRANS64.TRYWAIT P0, [R8+URZ+0x36840], R9 ;  /* 0x03684009080075a7 */ /* 0x001064000800017f */
[----:B-1----:R-:W-:Y:S05]  /*16f70*/  @!P0 NANOSLEEP.SYNCS 0x989680 ;  /* 0x009896800000895d */ /* 0x002fea0003900000 */
[----:B------:R-:W1:Y:S02]  /*16f80*/  @!P0 SYNCS.PHASECHK.TRANS64 P0, [R8+URZ+0x36840], R9 ;  /* 0x03684009080085a7 */ /* 0x000e64000800007f */
[----:B-1----:R-:W-:Y:S05]  /*16f90*/  @!P0 BRA `(.L_x_2071) ;  /* 0xfffffffc00f08947 */ /* 0x002fea000383ffff */
[----:B------:R-:W-:Y:S05]  /*16fa0*/  BRA `(.L_x_2141) ;  /* 0xffffffc400887947 */ /* 0x000fea000383ffff */
.L_x_2074:
        /* <DEDUP_REMOVED lines=8> */
.L_x_2082:
[----:B0-----:R0:W1:Y:S02]  /*17030*/  SYNCS.PHASECHK.TRANS64.TRYWAIT P0, [R2+URZ+0x36840], R3 ;  /* 0x03684003020075a7 */ /* 0x001064000800017f */
[----:B-1----:R-:W-:Y:S05]  /*17040*/  @!P0 NANOSLEEP.SYNCS 0x989680 ;  /* 0x009896800000895d */ /* 0x002fea0003900000 */
[----:B------:R-:W1:Y:S02]  /*17050*/  @!P0 SYNCS.PHASECHK.TRANS64 P0, [R2+URZ+0x36840], R3 ;  /* 0x03684003020085a7 */ /* 0x000e64000800007f */
[----:B-1----:R-:W-:Y:S05]  /*17060*/  @!P0 BRA `(.L_x_2082) ;  /* 0xfffffffc00f08947 */ /* 0x002fea000383ffff */
[----:B------:R-:W-:Y:S05]  /*17070*/  BRA `(.L_x_2143) ;  /* 0xffffffcc008c7947 */ /* 0x000fea000383ffff */
.L_x_2084:
[----:B0-----:R0:W1:Y:S02]  /*17080*/  SYNCS.PHASECHK.TRANS64.TRYWAIT P0, [R3+URZ+0x60], R2 ;  /* 0x00006002030075a7 */ /* 0x001064000800017f */
[----:B-1----:R-:W-:Y:S05]  /*17090*/  @!P0 NANOSLEEP.SYNCS 0x989680 ;  /* 0x009896800000895d */ /* 0x002fea0003900000 */
[----:B------:R-:W1:Y:S02]  /*170a0*/  @!P0 SYNCS.PHASECHK.TRANS64 P0, [R3+URZ+0x60], R2 ;  /* 0x00006002030085a7 */ /* 0x000e64000800007f */
[----:B-1----:R-:W-:Y:S05]  /*170b0*/  @!P0 BRA `(.L_x_2084) ;  /* 0xfffffffc00f08947 */ /* 0x002fea000383ffff */
[----:B------:R-:W-:Y:S05]  /*170c0*/  BRA `(.L_x_2144) ;  /* 0xffffffd000387947 */ /* 0x000fea000383ffff */
.L_x_2089:
[----:B-1----:R1:W2:Y:S02]  /*170d0*/  SYNCS.PHASECHK.TRANS64.TRYWAIT P0, [R2+URZ+0x36840], R3 ;  /* 0x03684003020075a7 */ /* 0x0022a4000800017f */
[----:B--2---:R-:W-:Y:S05]  /*170e0*/  @!P0 NANOSLEEP.SYNCS 0x989680 ;  /* 0x009896800000895d */ /* 0x004fea0003900000 */
[----:B------:R-:W2:Y:S02]  /*170f0*/  @!P0 SYNCS.PHASECHK.TRANS64 P0, [R2+URZ+0x36840], R3 ;  /* 0x03684003020085a7 */ /* 0x000ea4000800007f */
[----:B--2---:R-:W-:Y:S05]  /*17100*/  @!P0 BRA `(.L_x_2089) ;  /* 0xfffffffc00f08947 */ /* 0x004fea000383ffff */
[----:B------:R-:W-:Y:S05]  /*17110*/  BRA `(.L_x_2145) ;  /* 0xffffffd400ac7947 */ /* 0x000fea000383ffff */
.L_x_2091:
[----:B0-----:R0:W1:Y:S02]  /*17120*/  SYNCS.PHASECHK.TRANS64.TRYWAIT P1, [R3+URZ+0x60], R2 ;  /* 0x00006002030075a7 */ /* 0x001064000802017f */
[----:B-1----:R-:W-:Y:S05]  /*17130*/  @!P1 NANOSLEEP.SYNCS 0x989680 ;  /* 0x009896800000995d */ /* 0x002fea0003900000 */
[----:B------:R-:W1:Y:S02]  /*17140*/  @!P1 SYNCS.PHASECHK.TRANS64 P1, [R3+URZ+0x60], R2 ;  /* 0x00006002030095a7 */ /* 0x000e64000802007f */
[----:B-1----:R-:W-:Y:S05]  /*17150*/  @!P1 BRA `(.L_x_2091) ;  /* 0xfffffffc00f09947 */ /* 0x002fea000383ffff */
[----:B------:R-:W-:Y:S05]  /*17160*/  BRA `(.L_x_2146) ;  /* 0xffffffd800587947 */ /* 0x000fea000383ffff */
.L_x_2096:
[----:B--2---:R2:W3:Y:S02]  /*17170*/  SYNCS.PHASECHK.TRANS64.TRYWAIT P0, [R2+URZ+0x36840], R3 ;  /* 0x03684003020075a7 */ /* 0x0044e4000800017f */
[----:B---3--:R-:W-:Y:S05]  /*17180*/  @!P0 NANOSLEEP.SYNCS 0x989680 ;  /* 0x009896800000895d */ /* 0x008fea0003900000 */
[----:B------:R-:W3:Y:S02]  /*17190*/  @!P0 SYNCS.PHASECHK.TRANS64 P0, [R2+URZ+0x36840], R3 ;  /* 0x03684003020085a7 */ /* 0x000ee4000800007f */
[----:B---3--:R-:W-:Y:S05]  /*171a0*/  @!P0 BRA `(.L_x_2096) ;  /* 0xfffffffc00f08947 */ /* 0x008fea000383ffff */
[----:B------:R-:W-:Y:S05]  /*171b0*/  BRA `(.L_x_2147) ;  /* 0xffffffdc00907947 */ /* 0x000fea000383ffff */
.L_x_2098:
[----:B0-----:R0:W1:Y:S02]  /*171c0*/  SYNCS.PHASECHK.TRANS64.TRYWAIT P1, [R2+URZ+0x60], R9 ;  /* 0x00006009020075a7 */ /* 0x001064000802017f */
[----:B-1----:R-:W-:Y:S05]  /*171d0*/  @!P1 NANOSLEEP.SYNCS 0x989680 ;  /* 0x009896800000995d */ /* 0x002fea0003900000 */
[----:B------:R-:W1:Y:S02]  /*171e0*/  @!P1 SYNCS.PHASECHK.TRANS64 P1, [R2+URZ+0x60], R9 ;  /* 0x00006009020095a7 */ /* 0x000e64000802007f */
[----:B-1----:R-:W-:Y:S05]  /*171f0*/  @!P1 BRA `(.L_x_2098) ;  /* 0xfffffffc00f09947 */ /* 0x002fea000383ffff */
[----:B------:R-:W-:Y:S05]  /*17200*/  BRA `(.L_x_2148) ;  /* 0xffffffe000407947 */ /* 0x000fea000383ffff */
.L_x_2105:
[----:B-1----:R1:W2:Y:S02]  /*17210*/  SYNCS.PHASECHK.TRANS64.TRYWAIT P0, [R3+URZ+0x36860], R2 ;  /* 0x03686002030075a7 */ /* 0x0022a4000800017f */
[----:B--2---:R-:W-:Y:S05]  /*17220*/  @!P0 NANOSLEEP.SYNCS 0x989680 ;  /* 0x009896800000895d */ /* 0x004fea0003900000 */
[----:B------:R-:W2:Y:S02]  /*17230*/  @!P0 SYNCS.PHASECHK.TRANS64 P0, [R3+URZ+0x36860], R2 ;  /* 0x03686002030085a7 */ /* 0x000ea4000800007f */
[----:B--2---:R-:W-:Y:S05]  /*17240*/  @!P0 BRA `(.L_x_2105) ;  /* 0xfffffffc00f08947 */ /* 0x004fea000383ffff */
[----:B------:R-:W-:Y:S05]  /*17250*/  BRA `(.L_x_2149) ;  /* 0xffffffe400607947 */ /* 0x000fea000383ffff */
.L_x_2107:
        /* <DEDUP_REMOVED lines=8> */
.L_x_2151:
[----:B------:R-:W-:Y:S05]  /*172e0*/  BSYNC B0 ;  /* 0x0000000000007941 */ /* 0x000fea0003800000 */
.L_x_2150:
        /* <DEDUP_REMOVED lines=8> */
.L_x_2152:
[----:B------:R-:W-:Y:S01]  /*17370*/  IMAD.MOV.U32 R16, RZ, RZ, R14 ;  /* 0x000000ffff107224 */ /* 0x000fe200078e000e */
[----:B------:R-:W-:Y:S06]  /*17380*/  BRA `(.L_x_2153) ;  /* 0xffffffe800007947 */ /* 0x000fec000383ffff */
.L_x_2110:
[----:B------:R-:W-:Y:S01]  /*17390*/  BSSY B0, `(.L_x_2154) ;  /* 0x0000008000007945 */ /* 0x000fe20003800000 */
[----:B0----5:R-:W-:Y:S02]  /*173a0*/  IMAD.MOV.U32 R13, RZ, RZ, R17 ;  /* 0x000000ffff0d7224 */ /* 0x021fe400078e0011 */
[----:B------:R-:W-:Y:S02]  /*173b0*/  IMAD.MOV.U32 R12, RZ, RZ, 0x1 ;  /* 0x00000001ff0c7424 */ /* 0x000fe400078e00ff */
[----:B------:R-:W-:Y:S02]  /*173c0*/  IMAD.MOV.U32 R11, RZ, RZ, RZ ;  /* 0x000000ffff0b7224 */ /* 0x000fe400078e00ff */
[----:B------:R-:W-:-:S07]  /*173d0*/  IMAD.MOV.U32 R15, RZ, RZ, -0x1 ;  /* 0xffffffffff0f7424 */ /* 0x000fce00078e00ff */
[----:B-1234-:R-:W-:Y:S05]  /*173e0*/  WARPSYNC.COLLECTIVE R15, `(.L_x_2155) ;  /* 0x000000000f087348 */ /* 0x01efea0003c00000 */
[----:B------:R0:W0:Y:S02]  /*173f0*/  SHFL.UP P6, R14, R13, R12, R11 ;  /* 0x0400000c0d0e7389 */ /* 0x00002400000c000b */
[----:B01234-:R-:W-:Y:S01]  /*17400*/  ENDCOLLECTIVE ;  /* 0x000000000000791b */ /* 0x01ffe20003800000 */
.L_x_2155:
[----:B------:R-:W-:Y:S05]  /*17410*/  BSYNC B0 ;  /* 0x0000000000007941 */ /* 0x000fea0003800000 */
.L_x_2154:
[----:B------:R-:W-:Y:S01]  /*17420*/  ISETP.NE.AND P0, PT, R6, RZ, PT ;  /* 0x000000ff0600720c */ /* 0x000fe20003f05270 */
[----:B------:R-:W-:Y:S01]  /*17430*/  IMAD.MOV.U32 R11, RZ, RZ, RZ ;  /* 0x000000ffff0b7224 */ /* 0x000fe200078e00ff */
[----:B------:R-:W-:Y:S01]  /*17440*/  MOV R12, 0x2 ;  /* 0x00000002000c7802 */ /* 0x000fe20000000f00 */
[----:B------:R-:W-:Y:S01]  /*17450*/  IMAD.MOV.U32 R15, RZ, RZ, -0x1 ;  /* 0xffffffffff0f7424 */ /* 0x000fe200078e00ff */
[----:B------:R-:W-:Y:S02]  /*17460*/  SEL R14, R14, RZ, P0 ;  /* 0x000000ff0e0e7207 */ /* 0x000fe40000000000 */
[----:B------:R-:W-:-:S03]  /*17470*/  ISETP.GE.U32.AND P0, PT, R6, 0x2, PT ;  /* 0x000000020600780c */ /* 0x000fc60003f06070 */
[----:B------:R-:W-:-:S10]  /*17480*/  IMAD.IADD R13, R17, 0x1, R14 ;  /* 0x00000001110d7824 */ /* 0x000fd400078e020e */
[----:B------:R-:W-:Y:S05]  /*17490*/  WARPSYNC.COLLECTIVE R15, `(.L_x_2156) ;  /* 0x000000000f087348 */ /* 0x000fea0003c00000 */
[----:B------:R0:W1:Y:S02]  /*174a0*/  SHFL.UP P6, R14, R13, R12, R11 ;  /* 0x0400000c0d0e7389 */ /* 0x00006400000c000b */
[----:B01----:R-:W-:Y:S01]  /*174b0*/  ENDCOLLECTIVE ;  /* 0x000000000000791b */ /* 0x003fe20003800000 */
.L_x_2156:
        /* <DEDUP_REMOVED lines=8> */
.L_x_2157:
        /* <DEDUP_REMOVED lines=8> */
.L_x_2158:
        /* <DEDUP_REMOVED lines=8> */
.L_x_2159:
        /* <DEDUP_REMOVED lines=8> */
.L_x_2160:
[----:B------:R-:W-:Y:S05]  /*176c0*/  BRA `(.L_x_2161) ;  /* 0xffffffe400c87947 */ /* 0x000fea000383ffff */
.L_x_2115:
[----:B------:R-:W-:Y:S01]  /*176d0*/  BSSY B0, `(.L_x_2162) ;  /* 0x0000008000007945 */ /* 0x000fe20003800000 */
[----:B-----5:R-:W-:Y:S01]  /*176e0*/  IMAD.MOV.U32 R13, RZ, RZ, R17 ;  /* 0x000000ffff0d7224 */ /* 0x020fe200078e0011 */
[----:B------:R-:W-:Y:S01]  /*176f0*/  MOV R11, RZ ;  /* 0x000000ff000b7202 */ /* 0x000fe20000000f00 */
[----:B------:R-:W-:Y:S02]  /*17700*/  IMAD.MOV.U32 R12, RZ, RZ, 0x1 ;  /* 0x00000001ff0c7424 */ /* 0x000fe400078e00ff */
[----:B------:R-:W-:-:S07]  /*17710*/  IMAD.MOV.U32 R15, RZ, RZ, -0x1 ;  /* 0xffffffffff0f7424 */ /* 0x000fce00078e00ff */
[----:B0-----:R-:W-:Y:S05]  /*17720*/  WARPSYNC.COLLECTIVE R15, `(.L_x_2163) ;  /* 0x000000000f087348 */ /* 0x001fea0003c00000 */
[----:B------:R1:W2:Y:S02]  /*17730*/  SHFL.UP P6, R14, R13, R12, R11 ;  /* 0x0400000c0d0e7389 */ /* 0x0002a400000c000b */
[----:B012---:R-:W-:Y:S01]  /*17740*/  ENDCOLLECTIVE ;  /* 0x000000000000791b */ /* 0x007fe20003800000 */
.L_x_2163:
[----:B------:R-:W-:Y:S05]  /*17750*/  BSYNC B0 ;  /* 0x0000000000007941 */ /* 0x000fea0003800000 */
.L_x_2162:
        /* <DEDUP_REMOVED lines=10> */
.L_x_2164:
        /* <DEDUP_REMOVED lines=8> */
.L_x_2165:
        /* <DEDUP_REMOVED lines=8> */
.L_x_2166:
        /* <DEDUP_REMOVED lines=8> */
.L_x_2167:
        /* <DEDUP_REMOVED lines=8> */
.L_x_2168:
[----:B------:R-:W-:Y:S05]  /*17a00*/  BRA `(.L_x_2169) ;  /* 0xffffffe400b07947 */ /* 0x000fea000383ffff */
.L_x_2117:
[----:B------:R-:W-:Y:S01]  /*17a10*/  BSSY B0, `(.L_x_2170) ;  /* 0x0000006000007945 */ /* 0x000fe20003800000 */
[----:B------:R-:W-:Y:S01]  /*17a20*/  PLOP3.LUT P6, PT, P6, PT, PT, 0x8, 0x0 ;  /* 0x000000000000781c */ /* 0x000fe200037ce170 */
[----:B------:R-:W-:-:S12]  /*17a30*/  IMAD.MOV.U32 R15, RZ, RZ, -0x1 ;  /* 0xffffffffff0f7424 */ /* 0x000fd800078e00ff */
[----:B0-----:R-:W-:Y:S05]  /*17a40*/  WARPSYNC.COLLECTIVE R15, `(.L_x_2171) ;  /* 0x000000000f087348 */ /* 0x001fea0003c00000 */
[----:B------:R-:W-:Y:S01]  /*17a50*/  VOTE.ANY R14, PT, P6 ;  /* 0x00000000000e7806 */ /* 0x000fe200030e0100 */
[----:B0-----:R-:W-:Y:S06]  /*17a60*/  ENDCOLLECTIVE ;  /* 0x000000000000791b */ /* 0x001fec0003800000 */
.L_x_2171:
[----:B------:R-:W-:Y:S05]  /*17a70*/  BSYNC B0 ;  /* 0x0000000000007941 */ /* 0x000fea0003800000 */
.L_x_2170:
        /* <DEDUP_REMOVED lines=9> */
.L_x_2172:
[----:B------:R-:W-:Y:S01]  /*17b10*/  IMAD.MOV.U32 R17, RZ, RZ, R14 ;  /* 0x000000ffff117224 */ /* 0x000fe200078e000e */
[----:B------:R-:W-:Y:S06]  /*17b20*/  BRA `(.L_x_2173) ;  /* 0xffffffe400a07947 */ /* 0x000fec000383ffff */
.L_x_2119:
[----:B------:R-:W-:Y:S01]  /*17b30*/  BSSY B0, `(.L_x_2174) ;  /* 0x0000007000007945 */ /* 0x000fe20003800000 */
[----:B------:R-:W-:Y:S02]  /*17b40*/  IMAD.MOV.U32 R13, RZ, RZ, R2 ;  /* 0x000000ffff0d7224 */ /* 0x000fe400078e0002 */
[----:B------:R-:W-:Y:S02]  /*17b50*/  IMAD.MOV.U32 R11, RZ, RZ, 0x1f ;  /* 0x0000001fff0b7424 */ /* 0x000fe400078e00ff */
[----:B------:R-:W-:-:S07]  /*17b60*/  IMAD.MOV.U32 R15, RZ, RZ, -0x1 ;  /* 0xffffffffff0f7424 */ /* 0x000fce00078e00ff */
[----:B012---:R-:W-:Y:S05]  /*17b70*/  WARPSYNC.COLLECTIVE R15, `(.L_x_2175) ;  /* 0x000000000f087348 */ /* 0x007fea0003c00000 */
[----:B------:R3:W4:Y:S02]  /*17b80*/  SHFL.IDX P6, R14, R13, R12, R11 ;  /* 0x0000000c0d0e7389 */ /* 0x00072400000c000b */
[----:B01234-:R-:W-:Y:S01]  /*17b90*/  ENDCOLLECTIVE ;  /* 0x000000000000791b */ /* 0x01ffe20003800000 */
.L_x_2175:
[----:B------:R-:W-:Y:S05]  /*17ba0*/  BSYNC B0 ;  /* 0x0000000000007941 */ /* 0x000fea0003800000 */
.L_x_2174:
[----:B------:R-:W-:Y:S01]  /*17bb0*/  IMAD.MOV.U32 R7, RZ, RZ, R14 ;  /* 0x000000ffff077224 */ /* 0x000fe200078e000e */
[----:B------:R-:W-:Y:S06]  /*17bc0*/  BRA `(.L_x_2118) ;  /* 0xffffffe400947947 */ /* 0x000fec000383ffff */
.L_x_2123:
[----:B-1----:R1:W2:Y:S02]  /*17bd0*/  SYNCS.PHASECHK.TRANS64.TRYWAIT P0, [R0+URZ+0x36820], R3 ;  /* 0x03682003000075a7 */ /* 0x0022a4000800017f */
[----:B--2---:R-:W-:Y:S05]  /*17be0*/  @!P0 NANOSLEEP.SYNCS 0x989680 ;  /* 0x009896800000895d */ /* 0x004fea0003900000 */
[----:B------:R-:W2:Y:S02]  /*17bf0*/  @!P0 SYNCS.PHASECHK.TRANS64 P0, [R0+URZ+0x36820], R3 ;  /* 0x03682003000085a7 */ /* 0x000ea4000800007f */
[----:B--2---:R-:W-:Y:S05]  /*17c00*/  @!P0 BRA `(.L_x_2123) ;  /* 0xfffffffc00f08947 */ /* 0x004fea000383ffff */
[----:B------:R-:W-:Y:S05]  /*17c10*/  BRA `(.L_x_2176) ;  /* 0xffffffec000c7947 */ /* 0x000fea000383ffff */
.L_x_2124:
[----:B------:R-:W2:Y:S01]  /*17c20*/  S2R R2, SR_TID.X ;  /* 0x0000000000027919 */ /* 0x000ea20000002100 */
[----:B------:R-:W-:Y:S01]  /*17c30*/  BSSY B0, `(.L_x_2177) ;  /* 0x000000a000007945 */ /* 0x000fe20003800000 */
[----:B------:R-:W-:Y:S02]  /*17c40*/  IMAD.MOV.U32 R12, RZ, RZ, RZ ;  /* 0x000000ffff0c7224 */ /* 0x000fe400078e00ff */
[----:B------:R-:W-:Y:S02]  /*17c50*/  IMAD.MOV.U32 R11, RZ, RZ, 0x1f ;  /* 0x0000001fff0b7424 */ /* 0x000fe400078e00ff */
[----:B------:R-:W-:Y:S01]  /*17c60*/  IMAD.MOV.U32 R15, RZ, RZ, -0x1 ;  /* 0xffffffffff0f7424 */ /* 0x000fe200078e00ff */
[----:B--2---:R-:W-:-:S04]  /*17c70*/  SHF.R.U32.HI R2, RZ, 0x5, R2 ;  /* 0x00000005ff027819 */ /* 0x004fc80000011602 */
[----:B------:R-:W-:-:S05]  /*17c80*/  LOP3.LUT R2, R2, 0x3, RZ, 0xc0, !PT ;  /* 0x0000000302027812 */ /* 0x000fca00078ec0ff */
[----:B0-----:R-:W-:-:S07]  /*17c90*/  IMAD.MOV.U32 R13, RZ, RZ, R2 ;  /* 0x000000ffff0d7224 */ /* 0x001fce00078e0002 */
[----:B-1----:R-:W-:Y:S05]  /*17ca0*/  WARPSYNC.COLLECTIVE R15, `(.L_x_2178) ;  /* 0x000000000f087348 */ /* 0x002fea0003c00000 */
[----:B------:R0:W2:Y:S02]  /*17cb0*/  SHFL.IDX P6, R14, R13, R12, R11 ;  /* 0x0000000c0d0e7389 */ /* 0x0000a400000c000b */
[----:B012---:R-:W-:Y:S01]  /*17cc0*/  ENDCOLLECTIVE ;  /* 0x000000000000791b */ /* 0x007fe20003800000 */
.L_x_2178:
[----:B------:R-:W-:Y:S05]  /*17cd0*/  BSYNC B0 ;  /* 0x0000000000007941 */ /* 0x000fea0003800000 */
.L_x_2177:
[----:B------:R-:W-:Y:S05]  /*17ce0*/  BRA `(.L_x_2179) ;  /* 0xffffffe800f47947 */ /* 0x000fea000383ffff */
.L_x_2127:
[----:B------:R-:W-:Y:S01]  /*17cf0*/  BSSY B1, `(.L_x_2180) ;  /* 0x0000006000017945 */ /* 0x000fe20003800000 */
[----:B------:R-:W-:-:S07]  /*17d00*/  IMAD.MOV.U32 R15, RZ, RZ, -0x1 ;  /* 0xffffffffff0f7424 */ /* 0x000fce00078e00ff */
[----:B012---:R-:W-:Y:S05]  /*17d10*/  WARPSYNC.COLLECTIVE R15, `(.L_x_2181) ;  /* 0x000000000f0c7348 */ /* 0x007fea0003c00000 */
[----:B------:R-:W-:Y:S02]  /*17d20*/  ELECT P6, UR62, PT ;  /* 0x00000000003e782f */ /* 0x000fe400038c0000 */
[----:B------:R-:W-:Y:S01]  /*17d30*/  MOV R14, UR62 ;  /* 0x0000003e000e7c02 */ /* 0x000fe20008000f00 */
[----:B012---:R-:W-:Y:S10]  /*17d40*/  ENDCOLLECTIVE ;  /* 0x000000000000791b */ /* 0x007ff40003800000 */
.L_x_2181:
[----:B------:R-:W-:Y:S05]  /*17d50*/  BSYNC B1 ;  /* 0x0000000000017941 */ /* 0x000fea0003800000 */
.L_x_2180:
[----:B------:R-:W-:Y:S05]  /*17d60*/  BRA `(.L_x_2182) ;  /* 0xffffffe800ec7947 */ /* 0x000fea000383ffff */
.L_x_2129:
[----:B-1----:R1:W2:Y:S02]  /*17d70*/  SYNCS.PHASECHK.TRANS64.TRYWAIT P0, [R6+URZ], R5 ;  /* 0x00000005060075a7 */ /* 0x0022a4000800017f */
[----:B--2---:R-:W-:Y:S05]  /*17d80*/  @!P0 NANOSLEEP.SYNCS 0x989680 ;  /* 0x009896800000895d */ /* 0x004fea0003900000 */
[----:B------:R-:W2:Y:S02]  /*17d90*/  @!P0 SYNCS.PHASECHK.TRANS64 P0, [R6+URZ], R5 ;  /* 0x00000005060085a7 */ /* 0x000ea4000800007f */
[----:B--2---:R-:W-:Y:S05]  /*17da0*/  @!P0 BRA `(.L_x_2129) ;  /* 0xfffffffc00f08947 */ /* 0x004fea000383ffff */
[----:B------:R-:W-:Y:S05]  /*17db0*/  BRA `(.L_x_2183) ;  /* 0xffffffec00307947 */ /* 0x000fea000383ffff */
.L_x_2130:
[----:B--2---:R2:W3:Y:S02]  /*17dc0*/  SYNCS.PHASECHK.TRANS64.TRYWAIT P0, [R7+URZ], R2 ;  /* 0x00000002070075a7 */ /* 0x0044e4000800017f */
[----:B---3--:R-:W-:Y:S05]  /*17dd0*/  @!P0 NANOSLEEP.SYNCS 0x989680 ;  /* 0x009896800000895d */ /* 0x008fea0003900000 */
[----:B------:R-:W3:Y:S02]  /*17de0*/  @!P0 SYNCS.PHASECHK.TRANS64 P0, [R7+URZ], R2 ;  /* 0x00000002070085a7 */ /* 0x000ee4000800007f */
[----:B---3--:R-:W-:Y:S05]  /*17df0*/  @!P0 BRA `(.L_x_2130) ;  /* 0xfffffffc00f08947 */ /* 0x008fea000383ffff */
[----:B------:R-:W-:Y:S05]  /*17e00*/  BRA `(.L_x_2184) ;  /* 0xffffffec00247947 */ /* 0x000fea000383ffff */
.L_x_2132:
[----:B---3--:R3:W4:Y:S02]  /*17e10*/  SYNCS.PHASECHK.TRANS64.TRYWAIT P0, [R4+URZ], R5 ;  /* 0x00000005040075a7 */ /* 0x008724000800017f */
[----:B----4-:R-:W-:Y:S05]  /*17e20*/  @!P0 NANOSLEEP.SYNCS 0x989680 ;  /* 0x009896800000895d */ /* 0x010fea0003900000 */
[----:B------:R-:W4:Y:S02]  /*17e30*/  @!P0 SYNCS.PHASECHK.TRANS64 P0, [R4+URZ], R5 ;  /* 0x00000005040085a7 */ /* 0x000f24000800007f */
[----:B----4-:R-:W-:Y:S05]  /*17e40*/  @!P0 BRA `(.L_x_2132) ;  /* 0xfffffffc00f08947 */ /* 0x010fea000383ffff */
[----:B------:R-:W-:Y:S05]  /*17e50*/  BRA `(.L_x_2185) ;  /* 0xffffffec002c7947 */ /* 0x000fea000383ffff */
.L_x_2186:
        /* <DEDUP_REMOVED lines=10> */
.L_x_2663:


//--------------------- .text._ZN7cutlass13device_kernelIN5flash11enable_sm90INS1_16FlashAttnFwdSm90INS1_25CollectiveMainloopFwdSm90ILi2EN4cute5tupleIJNS5_1CILi1EEES8_S8_EEENS6_IJNS7_ILi128EEENS7_ILi112EEENS7_ILi192EEEEEELi192ENS_10bfloat16_tEfNS_4arch4Sm90ELb1ELb0ELb0ELb1ELb0ELb1ELb0ELb1ELb1ELb0ELb0ELb0EEENS1_21CollectiveEpilogueFwdINS6_IJSA_SC_SB_EEES9_SE_SG_Li256ELb1ELb0ELb0ELb0EEENS1_36VarlenDynamicPersistentTileSchedulerILi128ELi112ELi256ELi32ELb0ELb0ELb1ELb1ELb1ELb1EEEEEEEEEvNT_6ParamsE --------------------------
	.section	.text._ZN7cutlass13device_kernelIN5flash11enable_sm90INS1_16FlashAttnFwdSm90INS1_25CollectiveMainloopFwdSm90ILi2EN4cute5tupleIJNS5_1CILi1EEES8_S8_EEENS6_IJNS7_ILi128EEENS7_ILi112EEENS7_ILi192EEEEEELi192ENS_10bfloat16_tEfNS_4arch4Sm90ELb1ELb0ELb0ELb1ELb0ELb1ELb0ELb1ELb1ELb0ELb0ELb0EEENS1_21CollectiveEpilogueFwdINS6_IJSA_SC_SB_EEES9_SE_SG_Li256ELb1ELb0ELb0ELb0EEENS1_36VarlenDynamicPersistentTileSchedulerILi128ELi112ELi256ELi32ELb0ELb0ELb1ELb1ELb1ELb1EEEEEEEEEvNT_6ParamsE,"ax",@progbits
	.align	128
.text._ZN7cutlass13device_kernelIN5flash11enable_sm90INS1_16FlashAttnFwdSm90INS1_25CollectiveMainloopFwdSm90ILi2EN4cute5tupleIJNS5_1CILi1EEES8_S8_EEENS6_IJNS7_ILi128EEENS7_ILi112EEENS7_ILi192EEEEEELi192ENS_10bfloat16_tEfNS_4arch4Sm90ELb1ELb0ELb0ELb1ELb0ELb1ELb0ELb1ELb1ELb0ELb0ELb0EEENS1_21CollectiveEpilogueFwdINS6_IJSA_SC_SB_EEES9_SE_SG_Li256ELb1ELb0ELb0ELb0EEENS1_36VarlenDynamicPersistentTileSchedulerILi128ELi112ELi256ELi32ELb0ELb0ELb1ELb1ELb1ELb1EEEEEEEEEvNT_6ParamsE:
        .type           _ZN7cutlass13device_kernelIN5flash11enable_sm90INS1_16FlashAttnFwdSm90INS1_25CollectiveMainloopFwdSm90ILi2EN4cute5tupleIJNS5_1CILi1EEES8_S8_EEENS6_IJNS7_ILi128EEENS7_ILi112EEENS7_ILi192EEEEEELi192ENS_10bfloat16_tEfNS_4arch4Sm90ELb1ELb0ELb0ELb1ELb0ELb1ELb0ELb1ELb1ELb0ELb0ELb0EEENS1_21CollectiveEpilogueFwdINS6_IJSA_SC_SB_EEES9_SE_SG_Li256ELb1ELb0ELb0ELb0EEENS1_36VarlenDynamicPersistentTileSchedulerILi128ELi112ELi256ELi32ELb0ELb0ELb1ELb1ELb1ELb1EEEEEEEEEvNT_6ParamsE,@function
        .size           _ZN7cutlass13device_kernelIN5flash11enable_sm90INS1_16FlashAttnFwdSm90INS1_25CollectiveMainloopFwdSm90ILi2EN4cute5tupleIJNS5_1CILi1EEES8_S8_EEENS6_IJNS7_ILi128EEENS7_ILi112EEENS7_ILi192EEEEEELi192ENS_10bfloat16_tEfNS_4arch4Sm90ELb1ELb0ELb0ELb1ELb0ELb1ELb0ELb1ELb1ELb0ELb0ELb0EEENS1_21CollectiveEpilogueFwdINS6_IJSA_SC_SB_EEES9_SE_SG_Li256ELb1ELb0ELb0ELb0EEENS1_36VarlenDynamicPersistentTileSchedulerILi128ELi112ELi256ELi32ELb0ELb0ELb1ELb1ELb1ELb1EEEEEEEEEvNT_6ParamsE,(.L_x_2664 - _ZN7cutlass13device_kernelIN5flash11enable_sm90INS1_16FlashAttnFwdSm90INS1_25CollectiveMainloopFwdSm90ILi2EN4cute5tupleIJNS5_1CILi1EEES8_S8_EEENS6_IJNS7_ILi128EEENS7_ILi112EEENS7_ILi192EEEEEELi192ENS_10bfloat16_tEfNS_4arch4Sm90ELb1ELb0ELb0ELb1ELb0ELb1ELb0ELb1ELb1ELb0ELb0ELb0EEENS1_21CollectiveEpilogueFwdINS6_IJSA_SC_SB_EEES9_SE_SG_Li256ELb1ELb0ELb0ELb0EEENS1_36VarlenDynamicPersistentTileSchedulerILi128ELi112ELi256ELi32ELb0ELb0ELb1ELb1ELb1ELb1EEEEEEEEEvNT_6ParamsE)
        .other          _ZN7cutlass13device_kernelIN5flash11enable_sm90INS1_16FlashAttnFwdSm90INS1_25CollectiveMainloopFwdSm90ILi2EN4cute5tupleIJNS5_1CILi1EEES8_S8_EEENS6_IJNS7_ILi128EEENS7_ILi112EEENS7_ILi192EEEEEELi192ENS_10bfloat16_tEfNS_4arch4Sm90ELb1ELb0ELb0ELb1ELb0ELb1ELb0ELb1ELb1ELb0ELb0ELb0EEENS1_21CollectiveEpilogueFwdINS6_IJSA_SC_SB_EEES9_SE_SG_Li256ELb1ELb0ELb0ELb0EEENS1_36VarlenDynamicPersistentTileSchedulerILi128ELi112ELi256ELi32ELb0ELb0ELb1ELb1ELb1ELb1EEEEEEEEEvNT_6ParamsE,@"STO_CUDA_ENTRY STV_DEFAULT"
_ZN7cutlass13device_kernelIN5flash11enable_sm90INS1_16FlashAttnFwdSm90INS1_25CollectiveMainloopFwdSm90ILi2EN4cute5tupleIJNS5_1CILi1EEES8_S8_EEENS6_IJNS7_ILi128EEENS7_ILi112EEENS7_ILi192EEEEEELi192ENS_10bfloat16_tEfNS_4arch4Sm90ELb1ELb0ELb0ELb1ELb0ELb1ELb0ELb1ELb1ELb0ELb0ELb0EEENS1_21CollectiveEpilogueFwdINS6_IJSA_SC_SB_EEES9_SE_SG_Li256ELb1ELb0ELb0ELb0EEENS1_36VarlenDynamicPersistentTileSchedulerILi128ELi112ELi256ELi32ELb0ELb0ELb1ELb1ELb1ELb1EEEEEEEEEvNT_6ParamsE:
        /* <DEDUP_REMOVED lines=27> */
.L_x_2188:
[----:B------:R-:W-:Y:S05]  /*01b0*/  BSYNC B0 ;  /* 0x0000000000007941 */ /* 0x000fea0003800000 */
.L_x_2187:
        /* <DEDUP_REMOVED lines=41> */
.L_x_2189:
        /* <DEDUP_REMOVED lines=22> */
.L_x_2190:
        /* <DEDUP_REMOVED lines=18> */
.L_x_2191:
        /* <DEDUP_REMOVED lines=22> */
.L_x_2192:
        /* <DEDUP_REMOVED lines=22> */
.L_x_2193:
        /* <DEDUP_REMOVED lines=10> */
.L_x_2196:
        /* <DEDUP_REMOVED lines=18> */
[----:B------:R-:W-:Y:S01]  /*0b50*/  IMAD.MOV.U32 R230, RZ, RZ, RZ ;  /* 0x000000ffffe67224 */ /* 0x000fe200078e00ff */
[----:B------:R-:W-:Y:S01]  /*0b60*/  CS2R R208, SRZ ;  /* 0x0000000000d07805 */ /* 0x000fe2000001ff00 */
[----:B------:R-:W-:Y:S01]  /*0b70*/  IMAD.MOV.U32 R19, RZ, RZ, RZ ;  /* 0x000000ffff137224 */ /* 0x000fe200078e00ff */
[----:B------:R-:W-:Y:S01]  /*0b80*/  SHF.R.S32.HI R3, RZ, 0x1f, R234 ;  /* 0x0000001fff037819 */ /* 0x000fe200000114ea */
[----:B------:R-:W-:-:S03]  /*0b90*/  IMAD.MOV.U32 R205, RZ, RZ, RZ ;  /* 0x000000ffffcd7224 */ /* 0x000fc600078e00ff */
[CC--:B0-----:R-:W-:Y:S02]  /*0ba0*/  LEA.HI R2, R3.reuse, R234.reuse, RZ, 0x4 ;  /* 0x000000ea03027211 */ /* 0x0c1fe400078f20ff */
[----:B------:R-:W-:Y:S02]  /*0bb0*/  LEA.HI R222, R3, R234, RZ, 0x3 ;  /* 0x000000ea03de7211 */ /* 0x000fe400078f18ff */
[----:B------:R-:W-:Y:S01]  /*0bc0*/  SHF.R.S32.HI R5, RZ, 0x4, R2 ;  /* 0x00000004ff057819 */ /* 0x000fe20000011402 */
[----:B------:R-:W-:-:S03]  /*0bd0*/  UIADD3 UR4, UR4, 0x15400, URZ ;  /* 0x0001540004047890 */ /* 0x000fc6000fffe03f */
[----:B------:R-:W-:Y:S02]  /*0be0*/  LEA.HI R4, R2, R5, RZ, 0x1 ;  /* 0x0000000502047211 */ /* 0x000fe400078f08ff */
[----:B--2---:R-:W-:Y:S02]  /*0bf0*/  R2UR UR5, R0 ;  /* 0x00000000000572ca */ /* 0x004fe400000e0000 */
[----:B------:R-:W-:-:S04]  /*0c00*/  LEA.HI R0, R3, R234, RZ, 0x7 ;  /* 0x000000ea03007211 */ /* 0x000fc800078f38ff */
[----:B------:R-:W-:Y:S02]  /*0c10*/  LOP3.LUT R237, R0, 0xffffff80, RZ, 0xc0, !PT ;  /* 0xffffff8000ed7812 */ /* 0x000fe400078ec0ff */
[----:B------:R-:W-:-:S03]  /*0c20*/  SHF.R.S32.HI R14, RZ, 0x7, R0 ;  /* 0x00000007ff0e7819 */ /* 0x000fc60000011400 */
[----:B------:R-:W-:Y:S01]  /*0c30*/  IMAD.IADD R237, R234, 0x1, -R237 ;  /* 0x00000001eaed7824 */ /* 0x000fe200078e0aed */
[----:B------:R-:W-:Y:S01]  /*0c40*/  LEA.HI R0, R0, R14, RZ, 0x1 ;  /* 0x0000000e00007211 */ /* 0x000fe200078f08ff */
[----:B------:R-:W-:Y:S01]  /*0c50*/  ULOP3.LUT UR5, UR5, 0x1, URZ, 0xfc, !UPT ;  /* 0x0000000105057892 */ /* 0x000fe2000f8efc3f */
[----:B------:R-:W-:Y:S02]  /*0c60*/  STL [R1+0x6c], R14 ;  /* 0x00006c0e01007387 */ /* 0x000fe40000100800 */
[----:B------:R-:W-:Y:S02]  /*0c70*/  SHF.R.S32.HI R8, RZ, 0x1f, R237 ;  /* 0x0000001fff087819 */ /* 0x000fe400000114ed */
[----:B------:R-:W-:Y:S02]  /*0c80*/  LOP3.LUT R0, R0, 0x3fffffe, RZ, 0xc0, !PT ;  /* 0x03fffffe00007812 */ /* 0x000fe400078ec0ff */
[CC--:B------:R-:W-:Y:S02]  /*0c90*/  LEA.HI R7, R8.reuse, R237.reuse, RZ, 0x2 ;  /* 0x000000ed08077211 */ /* 0x0c0fe400078f10ff */
[----:B------:R-:W-:Y:S01]  /*0ca0*/  LEA.HI R8, R8, R237, RZ, 0x5 ;  /* 0x000000ed08087211 */ /* 0x000fe200078f28ff */
[----:B------:R-:W-:Y:S01]  /*0cb0*/  IMAD.IADD R0, R14, 0x1, -R0 ;  /* 0x000000010e007824 */ /* 0x000fe200078e0a00 */
[----:B------:R-:W-:-:S02]  /*0cc0*/  SHF.R.S32.HI R9, RZ, 0x2, R7 ;  /* 0x00000002ff097819 */ /* 0x000fc40000011407 */
[----:B------:R-:W-:Y:S02]  /*0cd0*/  SHF.R.S32.HI R6, RZ, 0x1f, R7 ;  /* 0x0000001fff067819 */ /* 0x000fe40000011407 */
[----:B------:R-:W-:Y:S02]  /*0ce0*/  SHF.R.S32.HI R8, RZ, 0x5, R8 ;  /* 0x00000005ff087819 */ /* 0x000fe40000011408 */
[----:B------:R-:W-:Y:S02]  /*0cf0*/  LEA.HI R10, R6, R9, RZ, 0x3 ;  /* 0x00000009060a7211 */ /* 0x000fe400078f18ff */
[----:B------:R-:W-:Y:S02]  /*0d00*/  LOP3.LUT R6, R4, 0x1ffffffe, RZ, 0xc0, !PT ;  /* 0x1ffffffe04067812 */ /* 0x000fe400078ec0ff */
[----:B------:R-:W-:Y:S02]  /*0d10*/  LOP3.LUT R10, R10, 0xfffffff8, RZ, 0xc0, !PT ;  /* 0xfffffff80a0a7812 */ /* 0x000fe400078ec0ff */
[-C--:B------:R-:W-:Y:S01]  /*0d20*/  LEA.HI R4, R3, R234.reuse, RZ, 0x5 ;  /* 0x000000ea03047211 */ /* 0x080fe200078f28ff */
[----:B------:R-:W-:Y:S01]  /*0d30*/  IMAD.IADD R6, R5, 0x1, -R6 ;  /* 0x0000000105067824 */ /* 0x000fe200078e0a06 */
[----:B------:R-:W-:Y:S01]  /*0d40*/  LOP3.LUT R5, R222, 0x1ffffff8, RZ, 0xc0, !PT ;  /* 0x1ffffff8de057812 */ /* 0x000fe200078ec0ff */
[----:B------:R-:W-:Y:S01]  /*0d50*/  IMAD.IADD R9, R9, 0x1, -R10 ;  /* 0x0000000109097824 */ /* 0x000fe200078e0a0a */
[----:B------:R-:W-:-:S02]  /*0d60*/  LEA.HI R10, R3, R234, RZ, 0x2 ;  /* 0x000000ea030a7211 */ /* 0x000fc400078f10ff */
[----:B------:R-:W-:Y:S01]  /*0d70*/  LOP3.LUT R3, R2, 0x3fffff0, RZ, 0xc0, !PT ;  /* 0x03fffff002037812 */ /* 0x000fe200078ec0ff */
[----:B------:R-:W-:Y:S01]  /*0d80*/  IMAD.IADD R5, R234, 0x1, -R5 ;  /* 0x00000001ea057824 */ /* 0x000fe200078e0a05 */
[----:B------:R-:W-:Y:S01]  /*0d90*/  LOP3.LUT R11, R10, 0xfffffffc, RZ, 0xc0, !PT ;  /* 0xfffffffc0a0b7812 */ /* 0x000fe200078ec0ff */
[----:B------:R-:W-:Y:S01]  /*0da0*/  IMAD R9, R8, 0x10, R9 ;  /* 0x0000001008097824 */ /* 0x000fe200078e0209 */
[--C-:B------:R-:W-:Y:S01]  /*0db0*/  SHF.R.S32.HI R204, RZ, 0x2, R10.reuse ;  /* 0x00000002ffcc7819 */ /* 0x100fe2000001140a */
[C---:B------:R-:W-:Y:S01]  /*0dc0*/  IMAD.IADD R3, R234.reuse, 0x1, -R3 ;  /* 0x00000001ea037824 */ /* 0x040fe200078e0a03 */
[----:B------:R-:W-:Y:S01]  /*0dd0*/  SHF.R.S32.HI R13, RZ, 0x1f, R10 ;  /* 0x0000001fff0d7819 */ /* 0x000fe2000001140a */
[----:B------:R-:W-:Y:S01]  /*0de0*/  IMAD.IADD R234, R234, 0x1, -R11 ;  /* 0x00000001eaea7824 */ /* 0x000fe200078e0a0b */
[----:B------:R-:W-:Y:S01]  /*0df0*/  SHF.R.S32.HI R4, RZ, 0x5, R4 ;  /* 0x00000005ff047819 */ /* 0x000fe20000011404 */
[----:B------:R-:W-:Y:S01]  /*0e00*/  VIADD R231, R204, 0x40 ;  /* 0x00000040cce77836 */ /* 0x000fe20000000000 */
[----:B------:R-:W-:Y:S01]  /*0e10*/  LEA.HI R13, R13, R204, RZ, 0x3 ;  /* 0x000000cc0d0d7211 */ /* 0x000fe200078f18ff */
[----:B------:R-:W-:Y:S01]  /*0e20*/  IMAD.SHL.U32 R22, R234, 0x8, RZ ;  /* 0x00000008ea167824 */ /* 0x000fe200078e00ff */
[----:B------:R-:W-:Y:S01]  /*0e30*/  LOP3.LUT R224, R7, 0x7ffffffc, RZ, 0xc0, !PT ;  /* 0x7ffffffc07e07812 */ /* 0x000fe200078ec0ff */
[----:B------:R-:W-:Y:S01]  /*0e40*/  IMAD R3, R4, 0x10, R3 ;  /* 0x0000001004037824 */ /* 0x000fe200078e0203 */
[----:B------:R-:W-:Y:S01]  /*0e50*/  LOP3.LUT R13, R13, 0xfffffff8, RZ, 0xc0, !PT ;  /* 0xfffffff80d0d7812 */ /* 0x000fe200078ec0ff */
[----:B------:R-:W-:Y:S01]  /*0e60*/  VIADD R206, R22, 0x20 ;  /* 0x0000002016ce7836 */ /* 0x000fe20000000000 */
[----:B------:R-:W-:Y:S01]  /*0e70*/  SHF.R.S32.HI R2, RZ, 0x1f, R231 ;  /* 0x0000001fff027819 */ /* 0x000fe200000114e7 */
[----:B------:R-:W-:Y:S01]  /*0e80*/  IMAD R10, R3, 0x8, R6 ;  /* 0x00000008030a7824 */ /* 0x000fe200078e0206 */
[----:B------:R-:W-:Y:S01]  /*0e90*/  SHF.R.S32.HI R222, RZ, 0x3, R222 ;  /* 0x00000003ffde7819 */ /* 0x000fe200000114de */
[----:B------:R-:W-:Y:S01]  /*0ea0*/  IMAD.IADD R221, R204, 0x1, -R13 ;  /* 0x00000001ccdd7824 */ /* 0x000fe200078e0a0d */
[----:B------:R-:W-:Y:S01]  /*0eb0*/  SHF.R.S32.HI R3, RZ, 0x1f, R206 ;  /* 0x0000001fff037819 */ /* 0x000fe200000114ce */
[----:B------:R-:W-:Y:S01]  /*0ec0*/  IMAD.SHL.U32 R210, R231, 0x40, RZ ;  /* 0x00000040e7d27824 */ /* 0x000fe200078e00ff */
[----:B------:R-:W-:Y:S01]  /*0ed0*/  LEA.HI R2, R2, R231, RZ, 0x3 ;  /* 0x000000e702027211 */ /* 0x000fe200078f18ff */
[----:B------:R-:W-:Y:S01]  /*0ee0*/  IMAD.SHL.U32 R211, R221, 0x40, RZ ;  /* 0x00000040ddd37824 */ /* 0x000fe200078e00ff */
[----:B------:R-:W-:Y:S01]  /*0ef0*/  SHF.R.S32.HI R232, RZ, 0x1f, R204 ;  /* 0x0000001fffe87819 */ /* 0x000fe200000114cc */
[----:B------:R-:W-:Y:S01]  /*0f00*/  IMAD.SHL.U32 R217, R4, 0x200, RZ ;  /* 0x0000020004d97824 */ /* 0x000fe200078e00ff */
[-C--:B------:R-:W-:Y:S01]  /*0f10*/  LEA.HI R4, R3, R206.reuse, RZ, 0x6 ;  /* 0x000000ce03047211 */ /* 0x080fe200078f30ff */
[----:B------:R-:W-:Y:S01]  /*0f20*/  VIADD R207, R22, 0x40 ;  /* 0x0000004016cf7836 */ /* 0x000fe20000000000 */
[----:B------:R-:W-:Y:S01]  /*0f30*/  LOP3.LUT R211, R211, 0x1c0, RZ, 0xc0, !PT ;  /* 0x000001c0d3d37812 */ /* 0x000fe200078ec0ff */
[----:B------:R-:W-:Y:S01]  /*0f40*/  IMAD.SHL.U32 R2, R2, 0x40, RZ ;  /* 0x0000004002027824 */ /* 0x000fe200078e00ff */
[----:B------:R-:W-:Y:S01]  /*0f50*/  LEA.HI R3, R3, R206, RZ, 0x3 ;  /* 0x000000ce03037211 */ /* 0x000fe200078f18ff */
[----:B------:R-:W-:Y:S01]  /*0f60*/  IMAD R225, R0, 0x40, R9 ;  /* 0x0000004000e17824 */ /* 0x000fe200078e0209 */
[----:B------:R-:W-:Y:S01]  /*0f70*/  LOP3.LUT R210, R210, 0x1c0, RZ, 0xc0, !PT ;  /* 0x000001c0d2d27812 */ /* 0x000fe200078ec0ff */
[----:B------:R-:W-:Y:S01]  /*0f80*/  IMAD.U32 R0, RZ, RZ, UR5 ;  /* 0x00000005ff007e24 */ /* 0x000fe2000f8e00ff */
[----:B------:R-:W-:Y:S01]  /*0f90*/  SHF.R.S32.HI R6, RZ, 0x1f, R207 ;  /* 0x0000001fff067819 */ /* 0x000fe200000114cf */
[----:B------:R-:W-:Y:S01]  /*0fa0*/  IMAD.SHL.U32 R4, R4, 0x80, RZ ;  /* 0x0000008004047824 */ /* 0x000fe200078e00ff */
[----:B------:R-:W-:Y:S01]  /*0fb0*/  SHF.R.U32.HI R216, RZ, 0x3, R211 ;  /* 0x00000003ffd87819 */ /* 0x000fe200000116d3 */
[----:B------:R-:W-:Y:S01]  /*0fc0*/  IMAD.SHL.U32 R219, R5, 0x8, RZ ;  /* 0x0000000805db7824 */ /* 0x000fe200078e00ff */
[--C-:B------:R-:W-:Y:S01]  /*0fd0*/  LOP3.LUT R11, R211, 0x38, R3.reuse, 0xf8, !PT ;  /* 0x00000038d30b7812 */ /* 0x100fe200078ef803 */
[----:B------:R0:W-:Y:S01]  /*0fe0*/  STL [R1+0x4c], R0 ;  /* 0x00004c0001007387 */ /* 0x0001e20000100800 */
[----:B------:R-:W-:Y:S01]  /*0ff0*/  SHF.R.U32.HI R12, RZ, 0x3, R210 ;  /* 0x00000003ff0c7819 */ /* 0x000fe200000116d2 */
[----:B------:R-:W-:Y:S01]  /*1000*/  IMAD.SHL.U32 R16, R234, 0x4, RZ ;  /* 0x00000004ea107824 */ /* 0x000fe200078e00ff */
[----:B------:R-:W-:Y:S01]  /*1010*/  LOP3.LUT R8, R210, 0x38, R3, 0xf8, !PT ;  /* 0x00000038d2087812 */ /* 0x000fe200078ef803 */
[----:B------:R-:W-:Y:S01]  /*1020*/  IMAD.IADD R224, R237, 0x1, -R224 ;  /* 0x00000001ede07824 */ /* 0x000fe200078e0ae0 */
[----:B------:R-:W-:-:S02]  /*1030*/  LOP3.LUT R218, R2, 0xfffffe00, RZ, 0xc0, !PT ;  /* 0xfffffe0002da7812 */ /* 0x000fc400078ec0ff */
[CC--:B------:R-:W-:Y:S02]  /*1040*/  LEA.HI R2, R6.reuse, R207.reuse, RZ, 0x3 ;  /* 0x000000cf06027211 */ /* 0x0c0fe400078f18ff */
[----:B------:R-:W-:Y:S01]  /*1050*/  LEA.HI R6, R6, R207, RZ, 0x6 ;  /* 0x000000cf06067211 */ /* 0x000fe200078f30ff */
[----:B0-----:R-:W-:Y:S01]  /*1060*/  IMAD.U32 R0, RZ, RZ, UR4 ;  /* 0x00000004ff007e24 */ /* 0x001fe2000f8e00ff */
[----:B------:R-:W-:Y:S02]  /*1070*/  LOP3.LUT R4, R4, 0xffffe000, RZ, 0xc0, !PT ;  /* 0xffffe00004047812 */ /* 0x000fe400078ec0ff */
[----:B------:R-:W-:Y:S01]  /*1080*/  LOP3.LUT R11, R11, R216, RZ, 0x3c, !PT ;  /* 0x000000d80b0b7212 */ /* 0x000fe200078e3cff */
[----:B------:R-:W-:Y:S01]  /*1090*/  IMAD.SHL.U32 R6, R6, 0x80, RZ ;  /* 0x0000008006067824 */ /* 0x000fe200078e00ff */
[----:B------:R-:W-:Y:S01]  /*10a0*/  LOP3.LUT R13, R8, R12, RZ, 0x3c, !PT ;  /* 0x0000000c080d7212 */ /* 0x000fe200078e3cff */
[----:B------:R0:W-:Y:S01]  /*10b0*/  STL [R1+0x68], R0 ;  /* 0x0000680001007387 */ /* 0x0001e20000100800 */
[----:B------:R-:W-:-:S02]  /*10c0*/  LOP3.LUT R7, R210, 0x38, R22, 0xf8, !PT ;  /* 0x00000038d2077812 */ /* 0x000fc400078ef816 */
[-C--:B------:R-:W-:Y:S02]  /*10d0*/  IADD3 R11, R11, R4.reuse, R217 ;  /* 0x000000040b0b7210 */ /* 0x080fe40007ffe0d9 */
[----:B------:R-:W-:Y:S02]  /*10e0*/  IADD3 R4, R13, R4, R218 ;  /* 0x000000040d047210 */ /* 0x000fe40007ffe0da */
[--C-:B------:R-:W-:Y:S02]  /*10f0*/  LOP3.LUT R8, R210, 0x38, R2.reuse, 0xf8, !PT ;  /* 0x00000038d2087812 */ /* 0x100fe400078ef802 */
[----:B------:R-:W-:Y:S01]  /*1100*/  LOP3.LUT R13, R211, 0x38, R2, 0xf8, !PT ;  /* 0x00000038d30d7812 */ /* 0x000fe200078ef802 */
[----:B0-----:R-:W-:Y:S01]  /*1110*/  IMAD.SHL.U32 R0, R10, 0x8, RZ ;  /* 0x000000080a007824 */ /* 0x001fe200078e00ff */
[----:B------:R-:W-:Y:S02]  /*1120*/  LOP3.LUT R7, R218, R7, R12, 0xf6, !PT ;  /* 0x00000007da077212 */ /* 0x000fe400078ef60c */
[----:B------:R-:W-:-:S02]  /*1130*/  SHF.R.S32.HI R236, RZ, 0x3, R3 ;  /* 0x00000003ffec7819 */ /* 0x000fc40000011403 */
[----:B------:R-:W-:Y:S01]  /*1140*/  LOP3.LUT R6, R6, 0xffffe000, RZ, 0xc0, !PT ;  /* 0xffffe00006067812 */ /* 0x000fe200078ec0ff */
[----:B------:R0:W-:Y:S01]  /*1150*/  STL [R1+0x70], R0 ;  /* 0x0000700001007387 */ /* 0x0001e20000100800 */
[----:B------:R-:W-:Y:S02]  /*1160*/  LOP3.LUT R15, R8, R12, RZ, 0x3c, !PT ;  /* 0x0000000c080f7212 */ /* 0x000fe400078e3cff */
[----:B------:R-:W-:Y:S02]  /*1170*/  SHF.R.S32.HI R3, RZ, 0x3, R2 ;  /* 0x00000003ff037819 */ /* 0x000fe40000011402 */
[----:B------:R-:W-:Y:S02]  /*1180*/  LOP3.LUT R13, R13, R216, RZ, 0x3c, !PT ;  /* 0x000000d80d0d7212 */ /* 0x000fe400078e3cff */
[----:B------:R-:W-:Y:S01]  /*1190*/  LEA R2, R7, UR4, 0x1 ;  /* 0x0000000407027c11 */ /* 0x000fe2000f8e08ff */
[----:B------:R1:W-:Y:S01]  /*11a0*/  STL [R1+0x5c], R3 ;  /* 0x00005c0301007387 */ /* 0x0003e20000100800 */
[----:B------:R-:W-:-:S02]  /*11b0*/  IADD3 R15, R15, R6, R218 ;  /* 0x000000060f0f7210 */ /* 0x000fc40007ffe0da */
[----:B0-----:R-:W-:Y:S01]  /*11c0*/  LEA R0, R11, UR4, 0x1 ;  /* 0x000000040b007c11 */ /* 0x001fe2000f8e08ff */
[----:B------:R0:W-:Y:S01]  /*11d0*/  STL [R1+0x60], R2 ;  /* 0x0000600201007387 */ /* 0x0001e20000100800 */
[----:B------:R-:W-:-:S03]  /*11e0*/  IADD3 R13, R13, R6, R217 ;  /* 0x000000060d0d7210 */ /* 0x000fc60007ffe0d9 */
[----:B------:R2:W-:Y:S01]  /*11f0*/  STL [R1+0x64], R0 ;  /* 0x0000640001007387 */ /* 0x0005e20000100800 */
[----:B-1----:R-:W-:Y:S02]  /*1200*/  LEA R3, R4, UR4, 0x1 ;  /* 0x0000000404037c11 */ /* 0x002fe4000f8e08ff */
[----:B0-----:R-:W-:-:S03]  /*1210*/  LEA R2, R13, UR4, 0x1 ;  /* 0x000000040d027c11 */ /* 0x001fc6000f8e08ff */
[----:B------:R0:W-:Y:S01]  /*1220*/  STL [R1+0x54], R3 ;  /* 0x0000540301007387 */ /* 0x0001e20000100800 */
[----:B--2---:R-:W-:-:S05]  /*1230*/  LEA R0, R15, UR4, 0x1 ;  /* 0x000000040f007c11 */ /* 0x004fca000f8e08ff */
[----:B------:R0:W-:Y:S04]  /*1240*/  STL [R1+0x50], R0 ;  /* 0x0000500001007387 */ /* 0x0001e80000100800 */
[----:B------:R0:W-:Y:S02]  /*1250*/  STL [R1+0x58], R2 ;  /* 0x0000580201007387 */ /* 0x0001e40000100800 */
.L_x_2433:
[----:B0-----:R-:W0:Y:S01]  /*1260*/  LDC.64 R2, c[0x0][0xc60] ;  /* 0x00031800ff027b82 */ /* 0x001e220000000a00 */
[----:B------:R-:W-:Y:S01]  /*1270*/  ULDC.64 UR4, c[0x0][0xa28] ;  /* 0x00028a0000047ab9 */ /* 0x000fe20000000a00 */
[----:B------:R-:W-:Y:S01]  /*1280*/  ULDC.64 UR8, c[0x0][0xa18] ;  /* 0x0002860000087ab9 */ /* 0x000fe20000000a00 */
[----:B------:R-:W-:Y:S01]  /*1290*/  ULDC.64 UR6, c[0x0][0xa08] ;  /* 0x0002820000067ab9 */ /* 0x000fe20000000a00 */
[----:B0-----:R-:W-:-:S05]  /*12a0*/  IMAD.WIDE R2, R215, 0x4, R2 ;  /* 0x00000004d7027825 */ /* 0x001fca00078e0202 */
        /* <DEDUP_REMOVED lines=17> */
[----:B---34-:R-:W-:Y:S01]  /*13c0*/  @P1 IADD3 R4, P2, R227, UR8, RZ ;  /* 0x00000008e3041c10 */ /* 0x018fe2000ff5e0ff */
        /* <DEDUP_REMOVED lines=19> */
[----:B0-----:R-:W-:Y:S06]  /*1500*/  @P1 BRA `(.L_x_2198) ;  /* 0x0000000000241947 */ /* 0x001fec0003800000 */
        /* <DEDUP_REMOVED lines=9> */
.L_x_2198:
[----:B------:R-:W-:Y:S02]  /*15a0*/  IMAD.U32 R2, RZ, RZ, UR5 ;  /* 0x00000005ff027e24 */ /* 0x000fe4000f8e00ff */
[----:B------:R-:W-:Y:S01]  /*15b0*/  IMAD.U32 R27, RZ, RZ, UR4 ;  /* 0x00000004ff1b7e24 */ /* 0x000fe2000f8e00ff */
[----:B------:R-:W-:Y:S06]  /*15c0*/  @!P2 BRA `(.L_x_2199) ;  /* 0x000000000010a947 */ /* 0x000fec0003800000 */
[----:B------:R-:W-:-:S04]  /*15d0*/  IADD3 R4, P0, R227, UR8, RZ ;  /* 0x00000008e3047c10 */ /* 0x000fc8000ff1e0ff */
[----:B------:R-:W-:-:S05]  /*15e0*/  IADD3.X R5, R228, UR9, RZ, P0, !PT ;  /* 0x00000009e4057c10 */ /* 0x000fca00087fe4ff */
[----:B------:R0:W5:Y:S01]  /*15f0*/  LDG.E R27, desc[UR60][R4.64] ;  /* 0x0000003c041b7981 */ /* 0x000162000c1e1900 */
[----:B------:R-:W-:Y:S05]  /*1600*/  BRA `(.L_x_2200) ;  /* 0x0000000000107947 */ /* 0x000fea0003800000 */
.L_x_2199:
[----:B------:R-:W-:Y:S05]  /*1610*/  @!P0 BRA `(.L_x_2200) ;  /* 0x00000000000c8947 */ /* 0x000fea0003800000 */
[----:B------:R-:W2:Y:S04]  /*1620*/  LDG.E R4, desc[UR60][R6.64] ;  /* 0x0000003c06047981 */ /* 0x000ea8000c1e1900 */
[----:B------:R-:W2:Y:S02]  /*1630*/  LDG.E R27, desc[UR60][R6.64+0x4] ;  /* 0x0000043c061b7981 */ /* 0x000ea4000c1e1900 */
[----:B--2---:R-:W-:-:S07]  /*1640*/  IMAD.IADD R27, R27, 0x1, -R4 ;  /* 0x000000011b1b7824 */ /* 0x004fce00078e0a04 */
.L_x_2200:
        /* <DEDUP_REMOVED lines=22> */
[----:B--2---:R-:W-:Y:S01]  /*17b0*/  @P0 IMAD.IADD R2, R8, 0x1, -R3 ;  /* 0x0000000108020824 */ /* 0x004fe200078e0a03 */
[----:B------:R-:W-:-:S03]  /*17c0*/  LEA R8, R213, 0xef, 0x7 ;  /* 0x000000efd5087811 */ /* 0x000fc600078e38ff */
[----:B------:R-:W-:-:S04]  /*17d0*/  IMAD.IADD R220, R11, 0x1, R2 ;  /* 0x000000010bdc7824 */ /* 0x000fc800078e0202 */
        /* <DEDUP_REMOVED lines=9> */
[----:B------:R-:W-:-:S05]  /*1870*/  VIMNMX R148, R3, R148, PT ;  /* 0x0000009403947248 */ /* 0x000fca0003fe0100 */
        /* <DEDUP_REMOVED lines=30> */
.L_x_2203:
[----:B------:R-:W-:Y:S05]  /*1a60*/  BSYNC B6 ;  /* 0x0000000000067941 */ /* 0x000fea0003800000 */
.L_x_2202:
        /* <DEDUP_REMOVED lines=20> */
.L_x_2205:
[----:B------:R-:W-:Y:S05]  /*1bb0*/  BSYNC B6 ;  /* 0x0000000000067941 */ /* 0x000fea0003800000 */
.L_x_2204:
        /* <DEDUP_REMOVED lines=17> */
[----:B------:R-:W-:Y:S01]  /*1cd0*/  VIADD R0, R22, 0x60 ;  /* 0x0000006016007836 */ /* 0x000fe20000000000 */
[----:B------:R-:W-:Y:S01]  /*1ce0*/  ISETP.GE.AND P2, PT, R206, UR6, PT ;  /* 0x00000006ce007c0c */ /* 0x000fe2000bf46270 */
[----:B------:R-:W0:Y:S01]  /*1cf0*/  LDC R35, c[0x0][0x3d4] ;  /* 0x0000f500ff237b82 */ /* 0x000e220000000800 */
[----:B------:R-:W-:Y:S01]  /*1d00*/  ISETP.GE.AND P1, PT, R22, UR6, PT ;  /* 0x0000000616007c0c */ /* 0x000fe2000bf26270 */
[----:B------:R-:W0:Y:S01]  /*1d10*/  S2R R149, SR_TID.X ;  /* 0x0000000000957919 */ /* 0x000e220000002100 */
[----:B------:R-:W-:Y:S01]  /*1d20*/  SEL R6, RZ, 0xffffffff, P2 ;  /* 0xffffffffff067807 */ /* 0x000fe20001000000 */
[----:B-1----:R-:W-:Y:S01]  /*1d30*/  IMAD.SHL.U32 R136, R112, 0x40, RZ ;  /* 0x0000004070887824 */ /* 0x002fe200078e00ff */
[----:B------:R-:W-:Y:S01]  /*1d40*/  SEL R3, RZ, 0x1, P1 ;  /* 0x00000001ff037807 */ /* 0x000fe20000800000 */
[----:B---3--:R-:W-:Y:S01]  /*1d50*/  IMAD.WIDE.U32 R108, R204, R106, R22 ;  /* 0x0000006acc6c7225 */ /* 0x008fe200078e0016 */
[----:B------:R-:W-:-:S02]  /*1d60*/  ISETP.GE.AND P1, PT, R207, UR6, PT ;  /* 0x00000006cf007c0c */ /* 0x000fc4000bf26270 */
[----:B------:R-:W-:Y:S01]  /*1d70*/  ISETP.GE.AND P2, PT, R0, UR6, PT ;  /* 0x0000000600007c0c */ /* 0x000fe2000bf46270 */
[----:B------:R-:W1:Y:S01]  /*1d80*/  @P0 LDC R7, c[0x0][0x42c] ;  /* 0x00010b00ff070b82 */ /* 0x000e620000000800 */
[----:B------:R-:W-:Y:S01]  /*1d90*/  IMAD.SHL.U32 R4, R6, 0x2, RZ ;  /* 0x0000000206047824 */ /* 0x000fe200078e00ff */
[----:B------:R-:W-:Y:S01]  /*1da0*/  SEL R5, RZ, 0x4, P1 ;  /* 0x00000004ff057807 */ /* 0x000fe20000800000 */
[----:B----4-:R-:W-:Y:S01]  /*1db0*/  IMAD.WIDE.U32 R102, R204, R100, R22 ;  /* 0x00000064cc667225 */ /* 0x010fe200078e0016 */
[----:B------:R-:W-:Y:S02]  /*1dc0*/  SEL R6, RZ, 0x8, P2 ;  /* 0x00000008ff067807 */ /* 0x000fe40001000000 */
[----:B------:R-:W-:Y:S01]  /*1dd0*/  LOP3.LUT R4, R4, 0x2, R3, 0xe2, !PT ;  /* 0x0000000204047812 */ /* 0x000fe200078ee203 */
[----:B------:R-:W-:Y:S01]  /*1de0*/  VIADD R3, R22, 0x80 ;  /* 0x0000008016037836 */ /* 0x000fe20000000000 */
[----:B------:R-:W3:Y:S01]  /*1df0*/  @P0 LDC R9, c[0x0][0x430] ;  /* 0x00010c00ff090b82 */ /* 0x000ee20000000800 */
[----:B------:R-:W-:Y:S01]  /*1e00*/  SHF.R.S32.HI R15, RZ, 0x1f, R121 ;  /* 0x0000001fff0f7819 */ /* 0x000fe20000011479 */
[----:B------:R-:W-:Y:S01]  /*1e10*/  IMAD R27, R107, 0x70, RZ ;  /* 0x000000706b1b7824 */ /* 0x000fe200078e02ff */
[----:B------:R-:W-:Y:S01]  /*1e20*/  LOP3.LUT R5, R6, R4, R5, 0xfe, !PT ;  /* 0x0000000406057212 */ /* 0x000fe200078efe05 */
[----:B------:R-:W-:Y:S01]  /*1e30*/  IMAD R133, R101, 0x70, RZ ;  /* 0x0000007065857824 */ /* 0x000fe200078e02ff */
[----:B------:R-:W-:Y:S01]  /*1e40*/  ISETP.GE.AND P1, PT, R3, UR6, PT ;  /* 0x0000000603007c0c */ /* 0x000fe2000bf26270 */
[----:B0-----:R-:W-:Y:S01]  /*1e50*/  IMAD.SHL.U32 R124, R35, 0x2, RZ ;  /* 0x00000002237c7824 */ /* 0x001fe200078e00ff */
[----:B------:R-:W-:-:S02]  /*1e60*/  SHF.R.S32.HI R17, RZ, 0x1f, R16 ;  /* 0x0000001fff117819 */ /* 0x000fc40000011410 */
[----:B------:R-:W-:Y:S02]  /*1e70*/  SEL R6, RZ, 0x10, P1 ;  /* 0x00000010ff067807 */ /* 0x000fe40000800000 */
[-C--:B------:R-:W-:Y:S01]  /*1e80*/  ISETP.GE.AND P3, PT, R207, R35.reuse, PT ;  /* 0x00000023cf00720c */ /* 0x080fe20003f66270 */
[----:B------:R-:W-:Y:S01]  /*1e90*/  IMAD.WIDE.U32 R110, R204, R106, R16 ;  /* 0x0000006acc6e7225 */ /* 0x000fe200078e0010 */
[----:B------:R-:W-:Y:S02]  /*1ea0*/  LOP3.LUT R29, R5, R6, RZ, 0xfc, !PT ;  /* 0x00000006051d7212 */ /* 0x000fe400078efcff */
[----:B------:R-:W-:Y:S01]  /*1eb0*/  ISETP.GE.AND P1, PT, R206, R35, PT ;  /* 0x00000023ce00720c */ /* 0x000fe20003f26270 */
[----:B-1----:R-:W-:Y:S01]  /*1ec0*/  @P0 IMAD.HI.U32 R4, R214, R7, RZ ;  /* 0x00000007d6040227 */ /* 0x002fe200078e00ff */
[----:B------:R-:W-:Y:S02]  /*1ed0*/  LOP3.LUT P2, RZ, R221, 0x4, RZ, 0xc0, !PT ;  /* 0x00000004ddff7812 */ /* 0x000fe4000784c0ff */
[----:B------:R-:W-:Y:S01]  /*1ee0*/  SHF.R.U32.HI R30, RZ, 0x3, R210 ;  /* 0x00000003ff1e7819 */ /* 0x000fe200000116d2 */
[----:B------:R-:W-:Y:S01]  /*1ef0*/  IMAD R6, R15, R112, RZ ;  /* 0x000000700f067224 */ /* 0x000fe200078e02ff */
[----:B------:R-:W-:Y:S01]  /*1f00*/  SHF.L.U64.HI R135, R112, 0x6, R113 ;  /* 0x0000000670877819 */ /* 0x000fe20000010271 */
[----:B------:R-:W-:Y:S01]  /*1f10*/  IMAD.WIDE.U32 R104, R204, R100, R16 ;  /* 0x00000064cc687225 */ /* 0x000fe200078e0010 */
[----:B------:R-:W-:-:S02]  /*1f20*/  SHF.R.S32.HI R146, RZ, 0x1f, R231 ;  /* 0x0000001fff927819 */ /* 0x000fc400000114e7 */
[----:B---3--:R-:W-:Y:S01]  /*1f30*/  @P0 SHF.R.U32.HI R214, RZ, R9, R4 ;  /* 0x00000009ffd60219 */ /* 0x008fe20000011604 */
[C---:B------:R-:W-:Y:S01]  /*1f40*/  IMAD.WIDE.U32 R4, R121.reuse, R112, RZ ;  /* 0x0000007079047225 */ /* 0x040fe200078e00ff */
[----:B------:R-:W-:Y:S02]  /*1f50*/  ISETP.NE.U32.AND P0, PT, RZ, UR8, PT ;  /* 0x00000008ff007c0c */ /* 0x000fe4000bf05070 */
[----:B------:R-:W-:Y:S01]  /*1f60*/  SHF.R.S32.HI R8, RZ, 0x1f, R214 ;  /* 0x0000001fff087819 */ /* 0x000fe200000114d6 */
[----:B------:R-:W-:Y:S01]  /*1f70*/  IMAD R9, R121, R113, R6 ;  /* 0x0000007179097224 */ /* 0x000fe200078e0206 */
[----:B------:R-:W-:Y:S01]  /*1f80*/  ISETP.NE.AND.EX P0, PT, RZ, UR9, PT, P0 ;  /* 0x00000009ff007c0c */ /* 0x000fe2000bf05300 */
[----:B------:R-:W-:Y:S01]  /*1f90*/  IMAD.WIDE.U32 R6, R214, UR4, R22 ;  /* 0x00000004d6067c25 */ /* 0x000fe2000f8e0016 */
[----:B------:R-:W-:-:S03]  /*1fa0*/  LEA.HI R149, R149, 0x8, RZ, 0x19 ;  /* 0x0000000895957811 */ /* 0x000fc600078fc8ff */
[----:B------:R-:W-:Y:S02]  /*1fb0*/  IMAD R11, R8, UR4, RZ ;  /* 0x00000004080b7c24 */ /* 0x000fe4000f8e02ff */
[----:B------:R-:W-:Y:S02]  /*1fc0*/  IMAD.IADD R5, R5, 0x1, R9 ;  /* 0x0000000105057824 */ /* 0x000fe400078e0209 */
[----:B------:R-:W-:Y:S01]  /*1fd0*/  IMAD R11, R214, UR5, R11 ;  /* 0x00000005d60b7c24 */ /* 0x000fe2000f8e020b */
[----:B------:R-:W-:Y:S01]  /*1fe0*/  ULDC.64 UR4, c[0x0][0x2f8] ;  /* 0x0000be0000047ab9 */ /* 0x000fe20000000a00 */
[----:B------:R-:W-:Y:S02]  /*1ff0*/  IMAD.MOV.U32 R114, RZ, RZ, R6 ;  /* 0x000000ffff727224 */ /* 0x000fe400078e0006 */
[----:B------:R-:W-:Y:S02]  /*2000*/  IMAD R9, R8, UR4, RZ ;  /* 0x0000000408097c24 */ /* 0x000fe4000f8e02ff */
[----:B------:R-:W-:-:S02]  /*2010*/  IMAD.IADD R115, R7, 0x1, R11 ;  /* 0x0000000107737824 */ /* 0x000fc400078e020b */
[C---:B------:R-:W-:Y:S02]  /*2020*/  IMAD R9, R214.reuse, UR5, R9 ;  /* 0x00000005d6097c24 */ /* 0x040fe4000f8e0209 */
[----:B------:R-:W-:Y:S01]  /*2030*/  IMAD.WIDE.U32 R4, R214, UR4, R4 ;  /* 0x00000004d6047c25 */ /* 0x000fe2000f8e0004 */
[----:B------:R-:W-:-:S03]  /*2040*/  ULDC.64 UR4, c[0x0][0x300] ;  /* 0x0000c00000047ab9 */ /* 0x000fc60000000a00 */
[----:B------:R-:W-:Y:S02]  /*2050*/  IMAD.IADD R5, R5, 0x1, R9 ;  /* 0x0000000105057824 */ /* 0x000fe400078e0209 */
[----:B------:R-:W-:-:S04]  /*2060*/  IMAD R6, R232, R106, RZ ;  /* 0x0000006ae8067224 */ /* 0x000fc800078e02ff */
[----:B------:R-:W-:-:S04]  /*2070*/  IMAD R11, R204, R107, R6 ;  /* 0x0000006bcc0b7224 */ /* 0x000fc800078e0206 */
[----:B------:R-:W-:Y:S02]  /*2080*/  IMAD.IADD R111, R111, 0x1, R11 ;  /* 0x000000016f6f7824 */ /* 0x000fe400078e020b */
[----:B------:R-:W-:Y:S02]  /*2090*/  IMAD.IADD R109, R11, 0x1, R109 ;  /* 0x000000010b6d7824 */ /* 0x000fe400078e026d */
[----:B-----5:R-:W-:-:S04]  /*20a0*/  IMAD.WIDE.U32 R110, R144, R106, R110 ;  /* 0x0000006a906e7225 */ /* 0x020fc800078e006e */
[----:B------:R-:W-:Y:S01]  /*20b0*/  IMAD.WIDE.U32 R108, R144, R106, R108 ;  /* 0x0000006a906c7225 */ /* 0x000fe200078e006c */
[----:B--2---:R-:W-:-:S04]  /*20c0*/  LOP3.LUT R20, R20, 0xfffffffe, RZ, 0xc0, !PT ;  /* 0xfffffffe14147812 */ /* 0x004fc800078ec0ff */
[----:B------:R-:W-:-:S04]  /*20d0*/  @P3 LOP3.LUT R20, R20, 0x1, RZ, 0xfc, !PT ;  /* 0x0000000114143812 */ /* 0x000fc800078efcff */
[----:B------:R-:W-:-:S04]  /*20e0*/  LOP3.LUT R20, R20, 0xfffffffb, RZ, 0xc0, !PT ;  /* 0xfffffffb14147812 */ /* 0x000fc800078ec0ff */
[----:B------:R-:W-:-:S05]  /*20f0*/  @P2 LOP3.LUT R20, R20, 0x4, RZ, 0xfc, !PT ;  /* 0x0000000414142812 */ /* 0x000fca00078efcff */
[----:B------:R0:W-:Y:S01]  /*2100*/  STL [R1], R20 ;  /* 0x0000001401007387 */ /* 0x0001e20000100800 */
[----:B------:R-:W-:Y:S02]  /*2110*/  SHF.R.S32.HI R7, RZ, 0x1f, R25 ;  /* 0x0000001fff077819 */ /* 0x000fe40000011419 */
[----:B------:R-:W-:Y:S01]  /*2120*/  SEL R9, R25, RZ, !P0 ;  /* 0x000000ff19097207 */ /* 0x000fe20004000000 */
[----:B------:R-:W-:Y:S01]  /*2130*/  IMAD R25, R113, 0x70, RZ ;  /* 0x0000007071197824 */ /* 0x000fe200078e02ff */
        /* <DEDUP_REMOVED lines=8> */
[----:B------:R-:W-:Y:S02]  /*21c0*/  IMAD R21, R204, R113, R4 ;  /* 0x00000071cc157224 */ /* 0x000fe400078e0204 */
[----:B------:R-:W-:Y:S02]  /*21d0*/  IMAD.IADD R4, R117, 0x1, R13 ;  /* 0x0000000175047824 */ /* 0x000fe400078e020d */
[----:B------:R-:W-:Y:S02]  /*21e0*/  IMAD R8, R8, UR4, RZ ;  /* 0x0000000408087c24 */ /* 0x000fe4000f8e02ff */
[----:B------:R-:W-:Y:S01]  /*21f0*/  IMAD.WIDE.U32 R114, R9, UR4, R114 ;  /* 0x0000000409727c25 */ /* 0x000fe2000f8e0072 */
[----:B------:R-:W-:-:S02]  /*2200*/  IADD3.X R6, R4, R7, R21, P0, !PT ;  /* 0x0000000704067210 */ /* 0x000fc400007fe415 */
[----:B------:R-:W-:Y:S01]  /*2210*/  ISETP.GE.AND P0, PT, R22, R35, PT ;  /* 0x000000231600720c */ /* 0x000fe20003f06270 */
[----:B------:R-:W-:Y:S02]  /*2220*/  IMAD R7, R232, R100, RZ ;  /* 0x00000064e8077224 */ /* 0x000fe400078e02ff */
[----:B------:R-:W-:Y:S01]  /*2230*/  IMAD R39, R9, UR5, R8 ;  /* 0x0000000509277c24 */ /* 0x000fe2000f8e0208 */
[C---:B------:R-:W-:Y:S01]  /*2240*/  SEL R8, R35.reuse, RZ, P3 ;  /* 0x000000ff23087207 */ /* 0x040fe20001800000 */
[----:B------:R-:W-:Y:S01]  /*2250*/  IMAD R11, R204, R101, R7 ;  /* 0x00000065cc0b7224 */ /* 0x000fe200078e0207 */
[C---:B------:R-:W-:Y:S01]  /*2260*/  SEL R7, R35.reuse, RZ, P0 ;  /* 0x000000ff23077207 */ /* 0x040fe20000000000 */
[----:B------:R-:W-:Y:S01]  /*2270*/  IMAD.WIDE.U32 R112, R112, 0x70, RZ ;  /* 0x0000007070707825 */ /* 0x000fe200078e00ff */
[----:B------:R-:W-:Y:S02]  /*2280*/  SEL R9, R35, RZ, P1 ;  /* 0x000000ff23097207 */ /* 0x000fe40000800000 */
[----:B------:R-:W-:Y:S01]  /*2290*/  IADD3 R120, P3, R204, R121, RZ ;  /* 0x00000079cc787210 */ /* 0x000fe20007f7e0ff */
[----:B------:R-:W-:-:S02]  /*22a0*/  IMAD.IADD R7, R22, 0x1, R7 ;  /* 0x0000000116077824 */ /* 0x000fc400078e0207 */
[----:B------:R-:W-:Y:S02]  /*22b0*/  IMAD.IADD R12, R207, 0x1, R8 ;  /* 0x00000001cf0c7824 */ /* 0x000fe400078e0208 */
[----:B------:R-:W-:Y:S01]  /*22c0*/  IMAD.IADD R9, R206, 0x1, R9 ;  /* 0x00000001ce097824 */ /* 0x000fe200078e0209 */
[----:B------:R-:W-:Y:S01]  /*22d0*/  SHF.R.S32.HI R8, RZ, 0x1f, R7 ;  /* 0x0000001fff087819 */ /* 0x000fe20000011407 */
[----:B------:R-:W-:Y:S01]  /*22e0*/  IMAD.IADD R105, R105, 0x1, R11 ;  /* 0x0000000169697824 */ /* 0x000fe200078e020b */
[----:B------:R-:W-:Y:S01]  /*22f0*/  SHF.R.S32.HI R13, RZ, 0x1f, R12 ;  /* 0x0000001fff0d7819 */ /* 0x000fe2000001140c */
[----:B------:R-:W-:Y:S01]  /*2300*/  IMAD.IADD R103, R11, 0x1, R103 ;  /* 0x000000010b677824 */ /* 0x000fe200078e0267 */
[CC--:B------:R-:W-:Y:S01]  /*2310*/  LEA.HI R21, R8.reuse, R7.reuse, RZ, 0x3 ;  /* 0x0000000708157211 */ /* 0x0c0fe200078f18ff */
[----:B------:R-:W-:Y:S01]  /*2320*/  IMAD.IADD R132, R113, 0x1, R25 ;  /* 0x0000000171847824 */ /* 0x000fe200078e0219 */
[----:B------:R-:W-:Y:S01]  /*2330*/  LEA.HI R7, R8, R7, RZ, 0x6 ;  /* 0x0000000708077211 */ /* 0x000fe200078f30ff */
[----:B------:R-:W-:Y:S01]  /*2340*/  IMAD.WIDE.U32 R104, R144, R100, R104 ;  /* 0x0000006490687225 */ /* 0x000fe200078e0068 */
[----:B------:R-:W-:-:S02]  /*2350*/  SHF.R.S32.HI R10, RZ, 0x1f, R9 ;  /* 0x0000001fff0a7819 */ /* 0x000fc40000011409 */
[----:B------:R-:W-:Y:S01]  /*2360*/  SHF.R.S32.HI R8, RZ, 0x6, R7 ;  /* 0x00000006ff087819 */ /* 0x000fe20000011407 */
[----:B------:R-:W-:Y:S01]  /*2370*/  IMAD.WIDE.U32 R102, R144, R100, R102 ;  /* 0x0000006490667225 */ /* 0x000fe200078e0066 */
[----:B------:R-:W-:Y:S02]  /*2380*/  LEA.HI R11, R10, R9, RZ, 0x6 ;  /* 0x000000090a0b7211 */ /* 0x000fe400078f30ff */
[-C--:B------:R-:W-:Y:S01]  /*2390*/  LEA.HI R28, R13, R12.reuse, RZ, 0x3 ;  /* 0x0000000c0d1c7211 */ /* 0x080fe200078f18ff */
[C---:B------:R-:W-:Y:S01]  /*23a0*/  IMAD R143, R8.reuse, 0x1c00, R217 ;  /* 0x00001c00088f7824 */ /* 0x040fe200078e02d9 */
[----:B------:R-:W-:Y:S01]  /*23b0*/  LOP3.LUT R7, R211, 0x38, R21, 0xf8, !PT ;  /* 0x00000038d3077812 */ /* 0x000fe200078ef815 */
[----:B------:R-:W-:Y:S01]  /*23c0*/  IMAD R141, R8, 0x1c00, R218 ;  /* 0x00001c00088d7824 */ /* 0x000fe200078e02da */
[----:B------:R-:W-:Y:S01]  /*23d0*/  LEA.HI R12, R13, R12, RZ, 0x6 ;  /* 0x0000000c0d0c7211 */ /* 0x000fe200078f30ff */
[----:B------:R-:W-:Y:S01]  /*23e0*/  IMAD.X R121, R232, 0x1, R15, P3 ;  /* 0x00000001e8797824 */ /* 0x000fe200018e060f */
[----:B------:R-:W-:Y:S01]  /*23f0*/  SHF.R.S32.HI R11, RZ, 0x6, R11 ;  /* 0x00000006ff0b7819 */ /* 0x000fe2000001140b */
[----:B------:R-:W-:Y:S01]  /*2400*/  IMAD.IADD R38, R115, 0x1, R39 ;  /* 0x0000000173267824 */ /* 0x000fe200078e0227 */
[----:B------:R-:W-:-:S02]  /*2410*/  LOP3.LUT R8, R7, R216, RZ, 0x3c, !PT ;  /* 0x000000d807087212 */ /* 0x000fc400078e3cff */
[----:B------:R-:W-:Y:S01]  /*2420*/  SHF.R.S32.HI R12, RZ, 0x6, R12 ;  /* 0x00000006ff0c7819 */ /* 0x000fe2000001140c */
[--C-:B------:R-:W-:Y:S01]  /*2430*/  IMAD R142, R11, 0x1c00, R217.reuse ;  /* 0x00001c000b8e7824 */ /* 0x100fe200078e02d9 */
[----:B------:R-:W-:Y:S01]  /*2440*/  LOP3.LUT R7, R211, 0x38, R28, 0xf8, !PT ;  /* 0x00000038d3077812 */ /* 0x000fe200078ef81c */
[----:B------:R-:W-:Y:S01]  /*2450*/  IMAD R139, R11, 0x1c00, R218 ;  /* 0x00001c000b8b7824 */ /* 0x000fe200078e02da */
[----:B------:R-:W-:Y:S01]  /*2460*/  LEA.HI R26, R10, R9, RZ, 0x3 ;  /* 0x000000090a1a7211 */ /* 0x000fe200078f18ff */
[C---:B------:R-:W-:Y:S01]  /*2470*/  IMAD R140, R12.reuse, 0x1c00, R217 ;  /* 0x00001c000c8c7824 */ /* 0x040fe200078e02d9 */
[----:B------:R-:W-:Y:S01]  /*2480*/  LOP3.LUT R7, R7, R216, RZ, 0x3c, !PT ;  /* 0x000000d807077212 */ /* 0x000fe200078e3cff */
[----:B------:R-:W-:Y:S01]  /*2490*/  IMAD.IADD R143, R143, 0x1, R8 ;  /* 0x000000018f8f7824 */ /* 0x000fe200078e0208 */
[----:B------:R-:W-:Y:S01]  /*24a0*/  SHF.R.S32.HI R11, RZ, 0x1f, R144 ;  /* 0x0000001fff0b7819 */ /* 0x000fe20000011490 */
[----:B------:R-:W-:Y:S01]  /*24b0*/  IMAD R138, R12, 0x1c00, R218 ;  /* 0x00001c000c8a7824 */ /* 0x000fe200078e02da */
[--C-:B------:R-:W-:Y:S01]  /*24c0*/  LOP3.LUT R9, R211, 0x38, R26.reuse, 0xf8, !PT ;  /* 0x00000038d3097812 */ /* 0x100fe200078ef81a */
[----:B------:R-:W-:Y:S01]  /*24d0*/  IMAD.IADD R140, R140, 0x1, R7 ;  /* 0x000000018c8c7824 */ /* 0x000fe200078e0207 */
[----:B------:R-:W-:Y:S01]  /*24e0*/  LOP3.LUT R8, R210, 0x38, R26, 0xf8, !PT ;  /* 0x00000038d2087812 */ /* 0x000fe200078ef81a */
[----:B------:R-:W-:Y:S01]  /*24f0*/  IMAD R7, R11, R106, RZ ;  /* 0x0000006a0b077224 */ /* 0x000fe200078e02ff */
[----:B------:R-:W-:Y:S01]  /*2500*/  LOP3.LUT R9, R9, R216, RZ, 0x3c, !PT ;  /* 0x000000d809097212 */ /* 0x000fe200078e3cff */
[----:B------:R-:W-:Y:S01]  /*2510*/  IMAD R11, R11, R100, RZ ;  /* 0x000000640b0b7224 */ /* 0x000fe200078e02ff */
[-C--:B------:R-:W-:Y:S01]  /*2520*/  LOP3.LUT R8, R8, R30.reuse, RZ, 0x3c, !PT ;  /* 0x0000001e08087212 */ /* 0x080fe200078e3cff */
[----:B------:R-:W-:Y:S01]  /*2530*/  IMAD R33, R144, R107, R7 ;  /* 0x0000006b90217224 */ /* 0x000fe200078e0207 */
[----:B------:R-:W-:Y:S01]  /*2540*/  LOP3.LUT R10, R210, 0x38, R21, 0xf8, !PT ;  /* 0x00000038d20a7812 */ /* 0x000fe200078ef815 */
[----:B------:R-:W-:Y:S01]  /*2550*/  IMAD R31, R144, R101, R11 ;  /* 0x00000065901f7224 */ /* 0x000fe200078e020b */
[----:B------:R-:W-:Y:S01]  /*2560*/  LOP3.LUT R13, R211, 0x18, R22, 0xf8, !PT ;  /* 0x00000018d30d7812 */ /* 0x000fe200078ef816 */
[----:B------:R-:W-:Y:S01]  /*2570*/  VIADD R11, R22, 0xa0 ;  /* 0x000000a0160b7836 */ /* 0x000fe20000000000 */
[-C--:B------:R-:W-:Y:S01]  /*2580*/  LOP3.LUT R10, R10, R30.reuse, RZ, 0x3c, !PT ;  /* 0x0000001e0a0a7212 */ /* 0x080fe200078e3cff */
[----:B------:R-:W-:Y:S01]  /*2590*/  IMAD.IADD R142, R142, 0x1, R9 ;  /* 0x000000018e8e7824 */ /* 0x000fe200078e0209 */
[----:B------:R-:W-:Y:S01]  /*25a0*/  LOP3.LUT R9, R210, 0x38, R28, 0xf8, !PT ;  /* 0x00000038d2097812 */ /* 0x000fe200078ef81c */
[----:B------:R-:W-:Y:S01]  /*25b0*/  IMAD.IADD R139, R139, 0x1, R8 ;  /* 0x000000018b8b7824 */ /* 0x000fe200078e0208 */
[----:B------:R-:W-:Y:S01]  /*25c0*/  ISETP.GE.AND P2, PT, R11, UR6, PT ;  /* 0x000000060b007c0c */ /* 0x000fe2000bf46270 */
[C---:B------:R-:W-:Y:S01]  /*25d0*/  IMAD.SHL.U32 R8, R106.reuse, 0x40, RZ ;  /* 0x000000406a087824 */ /* 0x040fe200078e00ff */
[----:B------:R-:W-:Y:S01]  /*25e0*/  LOP3.LUT R9, R9, R30, RZ, 0x3c, !PT ;  /* 0x0000001e09097212 */ /* 0x000fe200078e3cff */
[----:B------:R-:W-:Y:S01]  /*25f0*/  IMAD.IADD R141, R141, 0x1, R10 ;  /* 0x000000018d8d7824 */ /* 0x000fe200078e020a */
[C---:B------:R-:W-:Y:S01]  /*2600*/  SHF.L.U64.HI R7, R106.reuse, 0x6, R107 ;  /* 0x000000066a077819 */ /* 0x040fe2000001026b */
[----:B------:R-:W-:Y:S01]  /*2610*/  IMAD.WIDE.U32 R106, R106, 0x70, RZ ;  /* 0x000000706a6a7825 */ /* 0x000fe200078e00ff */
[----:B------:R-:W-:-:S02]  /*2620*/  SEL R30, RZ, 0x20, P2 ;  /* 0x00000020ff1e7807 */ /* 0x000fc40001000000 */
[----:B------:R-:W-:Y:S01]  /*2630*/  LOP3.LUT R12, R13, R216, RZ, 0x3c, !PT ;  /* 0x000000d80d0c7212 */ /* 0x000fe200078e3cff */
[----:B------:R-:W-:Y:S01]  /*2640*/  IMAD.IADD R138, R138, 0x1, R9 ;  /* 0x000000018a8a7824 */ /* 0x000fe200078e0209 */
[C---:B------:R-:W-:Y:S01]  /*2650*/  SHF.L.U64.HI R9, R100.reuse, 0x6, R101 ;  /* 0x0000000664097819 */ /* 0x040fe20000010265 */
[----:B------:R-:W-:Y:S01]  /*2660*/  IMAD.IADD R134, R107, 0x1, R27 ;  /* 0x000000016b867824 */ /* 0x000fe200078e021b */
[----:B0-----:R-:W-:Y:S01]  /*2670*/  SHF.R.S32.HI R20, RZ, 0x3, R21 ;  /* 0x00000003ff147819 */ /* 0x001fe20000011415 */
[C---:B------:R-:W-:Y:S01]  /*2680*/  IMAD.SHL.U32 R10, R100.reuse, 0x40, RZ ;  /* 0x00000040640a7824 */ /* 0x040fe200078e00ff */
[----:B------:R-:W-:Y:S01]  /*2690*/  SHF.R.S32.HI R25, RZ, 0x3, R26 ;  /* 0x00000003ff197819 */ /* 0x000fe2000001141a */
[----:B------:R-:W-:Y:S01]  /*26a0*/  IMAD.WIDE.U32 R100, R100, 0x70, RZ ;  /* 0x0000007064647825 */ /* 0x000fe200078e00ff */
[----:B------:R-:W-:Y:S02]  /*26b0*/  SHF.R.S32.HI R27, RZ, 0x3, R28 ;  /* 0x00000003ff1b7819 */ /* 0x000fe4000001141c */
        /* <DEDUP_REMOVED lines=12> */
[----:B------:R-:W-:-:S02]  /*2780*/  LOP3.LUT R35, R37, 0x8, RZ, 0xc0, !PT ;  /* 0x0000000825237812 */ /* 0x000fc400078ec0ff */
[----:B------:R-:W-:Y:S02]  /*2790*/  LOP3.LUT R36, R37, 0x10, RZ, 0xc0, !PT ;  /* 0x0000001025247812 */ /* 0x000fe400078ec0ff */
[----:B------:R-:W-:Y:S02]  /*27a0*/  LOP3.LUT R29, R29, 0x1, RZ, 0xc0, !PT ;  /* 0x000000011d1d7812 */ /* 0x000fe400078ec0ff */
[----:B------:R-:W-:Y:S02]  /*27b0*/  SHF.R.S32.HI R30, RZ, 0x1f, R21 ;  /* 0x0000001fff1e7819 */ /* 0x000fe40000011415 */
[----:B------:R-:W-:Y:S02]  /*27c0*/  SHF.R.S32.HI R31, RZ, 0x1f, R26 ;  /* 0x0000001fff1f7819 */ /* 0x000fe4000001141a */
[----:B------:R-:W-:Y:S02]  /*27d0*/  SHF.R.S32.HI R32, RZ, 0x1f, R28 ;  /* 0x0000001fff207819 */ /* 0x000fe4000001141c */
[----:B------:R-:W-:-:S07]  /*27e0*/  LOP3.LUT R37, R37, 0x20, RZ, 0xc0, !PT ;  /* 0x0000002025257812 */ /* 0x000fce00078ec0ff */
.L_x_2305:
[----:B------:R-:W2:Y:S01]  /*27f0*/  LDL.LU R43, [R1] ;  /* 0x00000000012b7983 */ /* 0x000ea20000300800 */
[----:B-----5:R-:W-:Y:S01]  /*2800*/  VIADD R49, R24, 0xffffffff ;  /* 0xffffffff18317836 */ /* 0x020fe20000000000 */
[----:B------:R-:W0:Y:S01]  /*2810*/  LDC.64 R122, c[0x0][0x2d8] ;  /* 0x0000b600ff7a7b82 */ /* 0x000e220000000a00 */
[----:B------:R-:W-:Y:S01]  /*2820*/  LOP3.LUT P5, RZ, R221, 0x4, RZ, 0xc0, !PT ;  /* 0x00000004ddff7812 */ /* 0x000fe200078ac0ff */
        /* <DEDUP_REMOVED lines=13> */
[----:B------:R-:W-:Y:S02]  /*2900*/  ISETP.GT.AND P3, PT, R49, R125, PT ;  /* 0x0000007d3100720c */ /* 0x000fe40003f64270 */
[----:B0-----:R-:W-:-:S02]  /*2910*/  LEA R44, P2, R24, R122, 0x1 ;  /* 0x0000007a182c7211 */ /* 0x001fc400078408ff */
[----:B------:R-:W-:Y:S02]  /*2920*/  LEA R46, P4, R41, R122, 0x1 ;  /* 0x0000007a292e7211 */ /* 0x000fe400078808ff */
[-C--:B------:R-:W-:Y:S01]  /*2930*/  LEA.HI.X R45, R24, R123.reuse, R40, 0x1, P2 ;  /* 0x0000007b182d7211 */ /* 0x080fe200010f0c28 */
[----:B------:R-:W-:Y:S01]  /*2940*/  IMAD.MOV.U32 R24, RZ, RZ, R49 ;  /* 0x000000ffff187224 */ /* 0x000fe200078e0031 */
[----:B-1----:R-:W-:Y:S02]  /*2950*/  ISETP.GE.AND P2, PT, R119, 0x1, PT ;  /* 0x000000017700780c */ /* 0x002fe40003f46270 */
[----:B------:R-:W-:Y:S01]  /*2960*/  LEA.HI.X R47, R41, R123, R42, 0x1, P4 ;  /* 0x0000007b292f7211 */ /* 0x000fe200020f0c2a */
[C---:B------:R-:W-:Y:S02]  /*2970*/  VIADD R41, R39.reuse, 0x20 ;  /* 0x0000002027297836 */ /* 0x040fe40000000000 */
[C---:B------:R-:W-:Y:S02]  /*2980*/  @P5 VIADD R41, R39.reuse, 0xffffffe0 ;  /* 0xffffffe027295836 */ /* 0x040fe40000000000 */
[----:B------:R-:W-:-:S02]  /*2990*/  IMAD R39, R39, 0x2, R118 ;  /* 0x0000000227277824 */ /* 0x000fc400078e0276 */
[----:B------:R-:W-:Y:S01]  /*29a0*/  IMAD R96, R41, 0x2, R118 ;  /* 0x0000000229607824 */ /* 0x000fe200078e0276 */
[----:B--2---:R-:W-:-:S04]  /*29b0*/  LOP3.LUT R43, R43, 0xfffffffd, RZ, 0xc0, !PT ;  /* 0xfffffffd2b2b7812 */ /* 0x004fc800078ec0ff */
[----:B------:R-:W-:-:S05]  /*29c0*/  @P3 LOP3.LUT R43, R43, 0x2, RZ, 0xfc, !PT ;  /* 0x000000022b2b3812 */ /* 0x000fca00078efcff */
[----:B------:R0:W-:Y:S01]  /*29d0*/  STL [R1], R43 ;  /* 0x0000002b01007387 */ /* 0x0001e20000100800 */
[----:B------:R-:W-:Y:S05]  /*29e0*/  @!P2 BRA `(.L_x_2207) ;  /* 0x0000007400c8a947 */ /* 0x000fea0003800000 */
        /* <DEDUP_REMOVED lines=74> */
.L_x_2210:
[----:B------:R-:W-:Y:S05]  /*2e90*/  BSYNC B1 ;  /* 0x0000000000017941 */ /* 0x000fea0003800000 */
.L_x_2209:
        /* <DEDUP_REMOVED lines=61> */
.L_x_2212:
[----:B------:R-:W-:Y:S05]  /*3270*/  BSYNC B1 ;  /* 0x0000000000017941 */ /* 0x000fea0003800000 */
.L_x_2211:
[----:B01----:R-:W2:Y:S01]  /*3280*/  LDL R40, [R1+0x4c] ;  /* 0x00004c0001287983 */ /* 0x003ea20000100800 */
        /* <DEDUP_REMOVED lines=75> */
[----:B------:R-:W-:Y:S01]  /*3740*/  PRMT R172, R40, 0x7610, R172 ;  /* 0x0000761028ac7816 */ /* 0x000fe200000000ac */
[----:B------:R-:W-:-:S05]  /*3750*/  IMAD.MOV.U32 R40, RZ, RZ, R82 ;  /* 0x000000ffff287224 */ /* 0x000fca00078e0052 */
        /* <DEDUP_REMOVED lines=22> */
.L_x_2213:
[----:B------:R-:W-:Y:S01]  /*38c0*/  IMAD R98, R19, 0x8, R18 ;  /* 0x0000000813627824 */ /* 0x000fe200078e0212 */
[----:B------:R-:W-:Y:S01]  /*38d0*/  SHF.L.U32 R99, R209, 0x1f, RZ ;  /* 0x0000001fd1637819 */ /* 0x000fe200000006ff */
[----:B------:R-:W-:Y:S03]  /*38e0*/  BSSY B1, `(.L_x_2214) ;  /* 0x0000003000017945 */ /* 0x000fe60003800000 */
[----:B------:R-:W0:Y:S02]  /*38f0*/  SYNCS.PHASECHK.TRANS64.TRYWAIT P5, [R98+URZ+0x36890], R99 ;  /* 0x03689063620075a7 */ /* 0x000e2400080a017f */
[----:B0-----:R-:W-:Y:S05]  /*3900*/  @!P5 BRA `(.L_x_2215) ;  /* 0x0000027c00c4d947 */ /* 0x001fea0003800000 */
.L_x_2538:
[----:B------:R-:W-:Y:S05]  /*3910*/  BSYNC B1 ;  /* 0x0000000000017941 */ /* 0x000fea0003800000 */
.L_x_2214:
        /* <DEDUP_REMOVED lines=9> */
[----:B------:R-:W-:Y:S02]  /*39b0*/  SHF.R.U64 R159, R122, 0x10, R123 ;  /* 0x000000107a9f7819 */ /* 0x000fe4000000127b */
[--C-:B------:R-:W-:Y:S02]  /*39c0*/  SHF.R.U64 R160, R126, 0x10, R127.reuse ;  /* 0x000000107ea07819 */ /* 0x100fe4000000127f */
[----:B------:R-:W-:Y:S02]  /*39d0*/  SHF.R.U32.HI R162, RZ, 0x10, R127 ;  /* 0x00000010ffa27819 */ /* 0x000fe4000001167f */
[----:B------:R-:W-:Y:S01]  /*39e0*/  SHF.R.U32.HI R161, RZ, 0x10, R123 ;  /* 0x00000010ffa17819 */ /* 0x000fe2000001167b */
[----:B--2---:R-:W-:Y:S01]  /*39f0*/  IMAD.U32 R123, R42, 0x10000, RZ ;  /* 0x000100002a7b7824 */ /* 0x004fe200078e00ff */
[----:B------:R-:W-:Y:S02]  /*3a00*/  PRMT R126, R164, 0x5410, R159 ;  /* 0x00005410a47e7816 */ /* 0x000fe4000000009f */
[----:B------:R-:W-:-:S02]  /*3a10*/  PRMT R159, R128, 0x5432, R160 ;  /* 0x00005432809f7816 */ /* 0x000fc400000000a0 */
[----:B------:R-:W-:Y:S02]  /*3a20*/  PRMT R160, R91, 0x5432, R162 ;  /* 0x000054325ba07816 */ /* 0x000fe400000000a2 */
[----:B------:R-:W-:Y:S01]  /*3a30*/  PRMT R127, R163, 0x5410, R161 ;  /* 0x00005410a37f7816 */ /* 0x000fe200000000a1 */
[C---:B------:R-:W-:Y:S01]  /*3a40*/  IMAD.U32 R161, R41.reuse, 0x10000, RZ ;  /* 0x0001000029a17824 */ /* 0x040fe200078e00ff */
[----:B------:R-:W-:Y:S01]  /*3a50*/  LOP3.LUT R42, R42, 0xffff0000, RZ, 0xc0, !PT ;  /* 0xffff00002a2a7812 */ /* 0x000fe200078ec0ff */
[----:B------:R-:W-:Y:S01]  /*3a60*/  IMAD.U32 R163, R160, 0x10000, RZ ;  /* 0x00010000a0a37824 */ /* 0x000fe200078e00ff */
[----:B------:R-:W-:Y:S01]  /*3a70*/  LOP3.LUT R169, R41, 0xffff0000, RZ, 0xc0, !PT ;  /* 0xffff000029a97812 */ /* 0x000fe200078ec0ff */
[----:B------:R-:W-:Y:S01]  /*3a80*/  IMAD.U32 R165, R127, 0x10000, RZ ;  /* 0x000100007fa57824 */ /* 0x000fe200078e00ff */
[----:B------:R-:W-:Y:S01]  /*3a90*/  LOP3.LUT R162, R159, 0xffff0000, RZ, 0xc0, !PT ;  /* 0xffff00009fa27812 */ /* 0x000fe200078ec0ff */
[----:B------:R-:W-:Y:S01]  /*3aa0*/  FMUL.FTZ R170, R42, R163 ;  /* 0x000000a32aaa7220 */ /* 0x000fe20000410000 */
[----:B------:R-:W-:Y:S01]  /*3ab0*/  LOP3.LUT R164, R126, 0xffff0000, RZ, 0xc0, !PT ;  /* 0xffff00007ea47812 */ /* 0x000fe200078ec0ff */
[----:B------:R-:W-:Y:S01]  /*3ac0*/  IMAD.U32 R41, R40, 0x10000, RZ ;  /* 0x0001000028297824 */ /* 0x000fe200078e00ff */
[----:B------:R-:W-:Y:S01]  /*3ad0*/  LOP3.LUT R122, R43, 0xffff0000, RZ, 0xc0, !PT ;  /* 0xffff00002b7a7812 */ /* 0x000fe200078ec0ff */
[C---:B------:R-:W-:Y:S01]  /*3ae0*/  FMUL.FTZ R166, R169.reuse, R162 ;  /* 0x000000a2a9a67220 */ /* 0x040fe20000410000 */
[-C--:B------:R-:W-:Y:S01]  /*3af0*/  FMUL.FTZ R42, R42, R165.reuse ;  /* 0x000000a52a2a7220 */ /* 0x080fe20000410000 */
[----:B------:R-:W-:Y:S01]  /*3b00*/  FMUL.FTZ R169, R169, R164 ;  /* 0x000000a4a9a97220 */ /* 0x000fe20000410000 */
[----:B------:R-:W-:Y:S01]  /*3b10*/  LOP3.LUT R160, R160, 0xffff0000, RZ, 0xc0, !PT ;  /* 0xffff0000a0a07812 */ /* 0x000fe200078ec0ff */
[----:B------:R-:W-:Y:S01]  /*3b20*/  IMAD.U32 R159, R159, 0x10000, RZ ;  /* 0x000100009f9f7824 */ /* 0x000fe200078e00ff */
[----:B------:R-:W-:Y:S01]  /*3b30*/  LOP3.LUT R127, R127, 0xffff0000, RZ, 0xc0, !PT ;  /* 0xffff00007f7f7812 */ /* 0x000fe200078ec0ff */
[----:B------:R-:W-:Y:S01]  /*3b40*/  FFMA.FTZ R170, R123, R165, -R170 ;  /* 0x000000a57baa7223 */ /* 0x000fe200000108aa */
[----:B------:R-:W-:Y:S01]  /*3b50*/  LOP3.LUT R40, R40, 0xffff0000, RZ, 0xc0, !PT ;  /* 0xffff000028287812 */ /* 0x000fe200078ec0ff */
[----:B------:R-:W-:-:S02]  /*3b60*/  IMAD.U32 R126, R126, 0x10000, RZ ;  /* 0x000100007e7e7824 */ /* 0x000fc400078e00ff */
[C---:B------:R-:W-:Y:S01]  /*3b70*/  FFMA.FTZ R166, R161.reuse, R164, -R166 ;  /* 0x000000a4a1a67223 */ /* 0x040fe200000108a6 */
[----:B------:R-:W-:Y:S01]  /*3b80*/  FFMA.FTZ R169, R161, R162, R169 ;  /* 0x000000a2a1a97223 */ /* 0x000fe200000100a9 */
[----:B------:R-:W-:Y:S01]  /*3b90*/  FFMA.FTZ R123, R123, R163, R42 ;  /* 0x000000a37b7b7223 */ /* 0x000fe2000001002a */
[C---:B------:R-:W-:Y:S01]  /*3ba0*/  FMUL.FTZ R42, R122.reuse, R160 ;  /* 0x000000a07a2a7220 */ /* 0x040fe20000410000 */
[----:B------:R-:W-:Y:S01]  /*3bb0*/  FMUL.FTZ R161, R122, R127 ;  /* 0x0000007f7aa17220 */ /* 0x000fe20000410000 */
[C---:B------:R-:W-:Y:S01]  /*3bc0*/  FMUL.FTZ R122, R40.reuse, R159 ;  /* 0x0000009f287a7220 */ /* 0x040fe20000410000 */
[----:B------:R-:W-:Y:S02]  /*3bd0*/  IMAD.U32 R43, R43, 0x10000, RZ ;  /* 0x000100002b2b7824 */ /* 0x000fe400078e00ff */
[----:B------:R-:W-:Y:S01]  /*3be0*/  FMUL.FTZ R40, R40, R126 ;  /* 0x0000007e28287220 */ /* 0x000fe20000410000 */
[----:B------:R-:W-:Y:S01]  /*3bf0*/  F2FP.BF16.F32.PACK_AB R166, R169, R166 ;  /* 0x000000a6a9a6723e */ /* 0x000fe200000010ff */
[----:B------:R-:W-:Y:S01]  /*3c00*/  FFMA.FTZ R122, R41, R126, -R122 ;  /* 0x0000007e297a7223 */ /* 0x000fe2000001087a */
[C---:B------:R-:W-:Y:S01]  /*3c10*/  FFMA.FTZ R42, R43.reuse, R127, -R42 ;  /* 0x0000007f2b2a7223 */ /* 0x040fe2000001082a */
[----:B------:R-:W-:Y:S01]  /*3c20*/  FFMA.FTZ R161, R43, R160, R161 ;  /* 0x000000a02ba17223 */ /* 0x000fe200000100a1 */
[----:B------:R-:W-:-:S04]  /*3c30*/  FFMA.FTZ R41, R41, R159, R40 ;  /* 0x0000009f29297223 */ /* 0x000fc80000010028 */
[----:B------:R-:W-:Y:S02]  /*3c40*/  F2FP.BF16.F32.PACK_AB R43, R161, R42 ;  /* 0x0000002aa12b723e */ /* 0x000fe400000010ff */
[----:B------:R-:W-:Y:S01]  /*3c50*/  F2FP.BF16.F32.PACK_AB R40, R41, R122 ;  /* 0x0000007a2928723e */ /* 0x000fe200000010ff */
[----:B------:R-:W-:Y:S01]  /*3c60*/  IMAD.MOV.U32 R41, RZ, RZ, R166 ;  /* 0x000000ffff297224 */ /* 0x000fe200078e00a6 */
[----:B------:R-:W-:-:S07]  /*3c70*/  F2FP.BF16.F32.PACK_AB R42, R123, R170 ;  /* 0x000000aa7b2a723e */ /* 0x000fce00000010ff */
.L_x_2221:
[----:B------:R-:W-:Y:S05]  /*3c80*/  BSYNC B3 ;  /* 0x0000000000037941 */ /* 0x000fea0003800000 */
.L_x_2220:
[----:B--2---:R1:W-:Y:S02]  /*3c90*/  STG.E.128 desc[UR60][R46.64], R40 ;  /* 0x000000282e007986 */ /* 0x0043e4000c101d3c */
.L_x_2219:
[----:B------:R-:W-:Y:S05]  /*3ca0*/  BSYNC B2 ;  /* 0x0000000000027941 */ /* 0x000fea0003800000 */
.L_x_2218:
        /* <DEDUP_REMOVED lines=53> */
.L_x_2225:
[----:B------:R-:W-:Y:S05]  /*4000*/  BSYNC B3 ;  /* 0x0000000000037941 */ /* 0x000fea0003800000 */
.L_x_2224:
[----:B--2---:R2:W-:Y:S02]  /*4010*/  STG.E.128 desc[UR60][R46.64+0x40], R40 ;  /* 0x000040282e007986 */ /* 0x0045e4000c101d3c */
.L_x_2223:
[----:B------:R-:W-:Y:S05]  /*4020*/  BSYNC B2 ;  /* 0x0000000000027941 */ /* 0x000fea0003800000 */
.L_x_2222:
        /* <DEDUP_REMOVED lines=53> */
.L_x_2229:
[----:B------:R-:W-:Y:S05]  /*4380*/  BSYNC B3 ;  /* 0x0000000000037941 */ /* 0x000fea0003800000 */
.L_x_2228:
[----:B--2---:R3:W-:Y:S02]  /*4390*/  STG.E.128 desc[UR60][R46.64+0x80], R40 ;  /* 0x000080282e007986 */ /* 0x0047e4000c101d3c */
.L_x_2227:
[----:B------:R-:W-:Y:S05]  /*43a0*/  BSYNC B2 ;  /* 0x0000000000027941 */ /* 0x000fea0003800000 */
.L_x_2226:
        /* <DEDUP_REMOVED lines=54> */
.L_x_2233:
[----:B------:R-:W-:Y:S05]  /*4710*/  BSYNC B3 ;  /* 0x0000000000037941 */ /* 0x000fea0003800000 */
.L_x_2232:
[----:B--2---:R4:W-:Y:S02]  /*4720*/  STG.E.128 desc[UR60][R46.64+0xc0], R40 ;  /* 0x0000c0282e007986 */ /* 0x0049e4000c101d3c */
.L_x_2231:
[----:B------:R-:W-:Y:S05]  /*4730*/  BSYNC B2 ;  /* 0x0000000000027941 */ /* 0x000fea0003800000 */
.L_x_2230:
        /* <DEDUP_REMOVED lines=53> */
.L_x_2237:
[----:B------:R-:W-:Y:S05]  /*4a90*/  BSYNC B3 ;  /* 0x0000000000037941 */ /* 0x000fea0003800000 */
.L_x_2236:
[----:B--2---:R1:W-:Y:S02]  /*4aa0*/  STG.E.128 desc[UR60][R46.64+0x100], R40 ;  /* 0x000100282e007986 */ /* 0x0043e4000c101d3c */
.L_x_2235:
[----:B------:R-:W-:Y:S05]  /*4ab0*/  BSYNC B2 ;  /* 0x0000000000027941 */ /* 0x000fea0003800000 */
.L_x_2234:
        /* <DEDUP_REMOVED lines=52> */
.L_x_2239:
[----:B------:R-:W-:Y:S05]  /*4e00*/  BSYNC B2 ;  /* 0x0000000000027941 */ /* 0x000fea0003800000 */
.L_x_2238:
[----:B--2---:R1:W-:Y:S02]  /*4e10*/  STG.E.128 desc[UR60][R46.64+0x140], R40 ;  /* 0x000140282e007986 */ /* 0x0043e4000c101d3c */
.L_x_2217:
[----:B------:R-:W-:Y:S05]  /*4e20*/  BSYNC B1 ;  /* 0x0000000000017941 */ /* 0x000fea0003800000 */
.L_x_2216:
        /* <DEDUP_REMOVED lines=54> */
.L_x_2244:
[----:B------:R-:W-:Y:S05]  /*5190*/  BSYNC B2 ;  /* 0x0000000000027941 */ /* 0x000fea0003800000 */
.L_x_2243:
[----:B--2---:R1:W-:Y:S02]  /*51a0*/  STG.E.128 desc[UR60][R44.64], R40 ;  /* 0x000000282c007986 */ /* 0x0043e4000c101d3c */
.L_x_2242:
[----:B------:R-:W-:Y:S05]  /*51b0*/  BSYNC B1 ;  /* 0x0000000000017941 */ /* 0x000fea0003800000 */
.L_x_2241:
        /* <DEDUP_REMOVED lines=54> */
.L_x_2248:
[----:B------:R-:W-:Y:S05]  /*5520*/  BSYNC B2 ;  /* 0x0000000000027941 */ /* 0x000fea0003800000 */
.L_x_2247:
[----:B--2---:R1:W-:Y:S02]  /*5530*/  STG.E.128 desc[UR60][R44.64+0x40], R40 ;  /* 0x000040282c007986 */ /* 0x0043e4000c101d3c */
.L_x_2246:
[----:B------:R-:W-:Y:S05]  /*5540*/  BSYNC B1 ;  /* 0x0000000000017941 */ /* 0x000fea0003800000 */
.L_x_2245:
        /* <DEDUP_REMOVED lines=54> */
.L_x_2252:
[----:B------:R-:W-:Y:S05]  /*58b0*/  BSYNC B2 ;  /* 0x0000000000027941 */ /* 0x000fea0003800000 */
.L_x_2251:
[----:B--2---:R1:W-:Y:S02]  /*58c0*/  STG.E.128 desc[UR60][R44.64+0x80], R40 ;  /* 0x000080282c007986 */ /* 0x0043e4000c101d3c */
.L_x_2250:
[----:B------:R-:W-:Y:S05]  /*58d0*/  BSYNC B1 ;  /* 0x0000000000017941 */ /* 0x000fea0003800000 */
.L_x_2249:
        /* <DEDUP_REMOVED lines=42> */
[CC--:B------:R-:W-:Y:S01]  /*5b80*/  FMUL.FTZ R42, R40.reuse, R150.reuse ;  /* 0x00000096282a7220 */ /* 0x0c0fe20000410000 */
        /* <DEDUP_REMOVED lines=11> */
.L_x_2256:
[----:B------:R-:W-:Y:S05]  /*5c40*/  BSYNC B2 ;  /* 0x0000000000027941 */ /* 0x000fea0003800000 */
.L_x_2255:
[----:B--2---:R1:W-:Y:S02]  /*5c50*/  STG.E.128 desc[UR60][R44.64+0xc0], R40 ;  /* 0x0000c0282c007986 */ /* 0x0043e4000c101d3c */
.L_x_2254:
[----:B------:R-:W-:Y:S05]  /*5c60*/  BSYNC B1 ;  /* 0x0000000000017941 */ /* 0x000fea0003800000 */
.L_x_2253:
        /* <DEDUP_REMOVED lines=54> */
.L_x_2260:
[----:B------:R-:W-:Y:S05]  /*5fd0*/  BSYNC B2 ;  /* 0x0000000000027941 */ /* 0x000fea0003800000 */
.L_x_2259:
[----:B--2---:R1:W-:Y:S02]  /*5fe0*/  STG.E.128 desc[UR60][R44.64+0x100], R40 ;  /* 0x000100282c007986 */ /* 0x0043e4000c101d3c */
.L_x_2258:
[----:B------:R-:W-:Y:S05]  /*5ff0*/  BSYNC B1 ;  /* 0x0000000000017941 */ /* 0x000fea0003800000 */
.L_x_2257:
        /* <DEDUP_REMOVED lines=53> */
.L_x_2262:
[----:B------:R-:W-:Y:S05]  /*6350*/  BSYNC B1 ;  /* 0x0000000000017941 */ /* 0x000fea0003800000 */
.L_x_2261:
[----:B--2---:R1:W-:Y:S01]  /*6360*/  STG.E.128 desc[UR60][R44.64+0x140], R40 ;  /* 0x000140282c007986 */ /* 0x0043e2000c101d3c */
[----:B------:R-:W-:Y:S05]  /*6370*/  BRA `(.L_x_2240) ;  /* 0x0000004000447947 */ /* 0x000fea0003800000 */
.L_x_2208:
        /* <DEDUP_REMOVED lines=47> */
.L_x_2264:
[----:B------:R-:W-:Y:S05]  /*6670*/  BSYNC B1 ;  /* 0x0000000000017941 */ /* 0x000fea0003800000 */
.L_x_2263:
        /* <DEDUP_REMOVED lines=47> */
.L_x_2266:
[----:B------:R-:W-:Y:S05]  /*6970*/  BSYNC B1 ;  /* 0x0000000000017941 */ /* 0x000fea0003800000 */
.L_x_2265:
[----:B0-----:R-:W2:Y:S01]  /*6980*/  LDL R88, [R1+0x4c] ;  /* 0x00004c0001587983 */ /* 0x001ea20000100800 */
[----:B------:R-:W-:Y:S01]  /*6990*/  IMAD.MOV.U32 R89, RZ, RZ, R41 ;  /* 0x000000ffff597224 */ /* 0x000fe200078e0029 */
        /* <DEDUP_REMOVED lines=78> */
[----:B------:R-:W-:-:S04]  /*6e80*/  PRMT R174, R89, 0x5410, R88 ;  /* 0x0000541059ae7816 */ /* 0x000fc80000000058 */
[----:B------:R-:W-:Y:S01]  /*6e90*/  PRMT R173, R91, 0x5410, R90 ;  /* 0x000054105bad7816 */ /* 0x000fe2000000005a */
[----:B------:R-:W-:Y:S06]  /*6ea0*/  @!P2 BRA `(.L_x_2267) ;  /* 0x000000000004a947 */ /* 0x000fec0003800000 */
[----:B------:R-:W-:Y:S01]  /*6eb0*/  BPT.TRAP 0x1 ;  /* 0x000000040000795c */ /* 0x000fe20000300000 */
.L_x_2267:
[----:B------:R-:W-:Y:S01]  /*6ec0*/  IMAD R98, R19, 0x8, R18 ;  /* 0x0000000813627824 */ /* 0x000fe200078e0212 */
[----:B------:R-:W-:Y:S01]  /*6ed0*/  SHF.L.U32 R99, R209, 0x1f, RZ ;  /* 0x0000001fd1637819 */ /* 0x000fe200000006ff */
[----:B------:R-:W0:Y:S01]  /*6ee0*/  LDC R145, c[0x0][0x2e4] ;  /* 0x0000b900ff917b82 */ /* 0x000e220000000800 */
[----:B------:R-:W-:Y:S02]  /*6ef0*/  BSSY B1, `(.L_x_2268) ;  /* 0x0000004000017945 */ /* 0x000fe40003800000 */
[----:B------:R-:W1:Y:S05]  /*6f00*/  SYNCS.PHASECHK.TRANS64.TRYWAIT P5, [R98+URZ+0x36890], R99 ;  /* 0x03689063620075a7 */ /* 0x000e6a00080a017f */
[----:B------:R-:W2:Y:S01]  /*6f10*/  LDC.64 R126, c[0x0][0x2f0] ;  /* 0x0000bc00ff7e7b82 */ /* 0x000ea20000000a00 */
[----:B-1----:R-:W-:Y:S05]  /*6f20*/  @!P5 BRA `(.L_x_2269) ;  /* 0x000002480050d947 */ /* 0x002fea0003800000 */
.L_x_2539:
[----:B------:R-:W-:Y:S05]  /*6f30*/  BSYNC B1 ;  /* 0x0000000000017941 */ /* 0x000fea0003800000 */
.L_x_2268:
        /* <DEDUP_REMOVED lines=128> */
.L_x_2275:
[----:B------:R-:W-:Y:S05]  /*7740*/  BSYNC B3 ;  /* 0x0000000000037941 */ /* 0x000fea0003800000 */
.L_x_2274:
        /* <DEDUP_REMOVED lines=10> */
.L_x_2273:
[----:B------:R-:W-:Y:S05]  /*77f0*/  BSYNC B2 ;  /* 0x0000000000027941 */ /* 0x000fea0003800000 */
.L_x_2272:
        /* <DEDUP_REMOVED lines=45> */
[C---:B------:R-:W-:Y:S01]  /*7ad0*/  FMUL.FTZ R57, R93.reuse, R161 ;  /* 0x000000a15d397220 */ /* 0x040fe20000410000 */
        /* <DEDUP_REMOVED lines=9> */
[----:B------:R-:W-:Y:S01]  /*7b70*/  FMUL.FTZ R94, R94, R45 ;  /* 0x0000002d5e5e7220 */ /* 0x000fe20000410000 */
[----:B------:R-:W-:Y:S01]  /*7b80*/  LOP3.LUT R63, R63, 0xffff0000, RZ, 0xc0, !PT ;  /* 0xffff00003f3f7812 */ /* 0x000fe200078ec0ff */
[----:B------:R-:W-:Y:S01]  /*7b90*/  FFMA.FTZ R93, R59, R161, R93 ;  /* 0x000000a13b5d7223 */ /* 0x000fe2000001005d */
[----:B------:R-:W-:Y:S01]  /*7ba0*/  LOP3.LUT R58, R58, 0xffff0000, RZ, 0xc0, !PT ;  /* 0xffff00003a3a7812 */ /* 0x000fe200078ec0ff */
[----:B------:R-:W-:Y:S01]  /*7bb0*/  FFMA.FTZ R164, R92, R45, -R164 ;  /* 0x0000002d5ca47223 */ /* 0x000fe200000108a4 */
[----:B------:R-:W-:Y:S01]  /*7bc0*/  PRMT R47, R182, 0x5410, R47 ;  /* 0x00005410b62f7816 */ /* 0x000fe2000000002f */
[----:B------:R-:W-:-:S02]  /*7bd0*/  IMAD.U32 R59, R91, 0x10000, RZ ;  /* 0x000100005b3b7824 */ /* 0x000fc400078e00ff */
[----:B------:R-:W-:Y:S01]  /*7be0*/  FMUL.FTZ R45, R160, R162 ;  /* 0x000000a2a02d7220 */ /* 0x000fe20000410000 */
[----:B------:R-:W-:Y:S01]  /*7bf0*/  PRMT R44, R180, 0x5432, R44 ;  /* 0x00005432b42c7816 */ /* 0x000fe2000000002c */
[----:B------:R-:W-:Y:S01]  /*7c00*/  FFMA.FTZ R94, R92, R56, R94 ;  /* 0x000000385c5e7223 */ /* 0x000fe2000001005e */
[----:B------:R-:W-:Y:S01]  /*7c10*/  LOP3.LUT R51, R51, 0xffff0000, RZ, 0xc0, !PT ;  /* 0xffff000033337812 */ /* 0x000fe200078ec0ff */
[----:B------:R-:W-:Y:S01]  /*7c20*/  FMUL.FTZ R92, R63, R58 ;  /* 0x0000003a3f5c7220 */ /* 0x000fe20000410000 */
[----:B------:R-:W-:Y:S01]  /*7c30*/  LOP3.LUT R91, R91, 0xffff0000, RZ, 0xc0, !PT ;  /* 0xffff00005b5b7812 */ /* 0x000fe200078ec0ff */
[-C--:B------:R-:W-:Y:S01]  /*7c40*/  FMUL.FTZ R160, R160, R59.reuse ;  /* 0x0000003ba0a07220 */ /* 0x080fe20000410000 */
[----:B------:R-:W-:Y:S01]  /*7c50*/  FFMA.FTZ R45, R158, R59, -R45 ;  /* 0x0000003b9e2d7223 */ /* 0x000fe2000001082d */
[C---:B------:R-:W-:Y:S01]  /*7c60*/  IMAD.U32 R61, R60.reuse, 0x10000, RZ ;  /* 0x000100003c3d7824 */ /* 0x040fe200078e00ff */
[----:B------:R-:W-:Y:S01]  /*7c70*/  LOP3.LUT R60, R60, 0xffff0000, RZ, 0xc0, !PT ;  /* 0xffff00003c3c7812 */ /* 0x000fe200078ec0ff */
[----:B------:R-:W-:-:S02]  /*7c80*/  IMAD.U32 R59, R47, 0x10000, RZ ;  /* 0x000100002f3b7824 */ /* 0x000fc400078e00ff */
[-C--:B------:R-:W-:Y:S01]  /*7c90*/  FMUL.FTZ R63, R63, R91.reuse ;  /* 0x0000005b3f3f7220 */ /* 0x080fe20000410000 */
[C---:B------:R-:W-:Y:S02]  /*7ca0*/  IMAD.U32 R56, R44.reuse, 0x10000, RZ ;  /* 0x000100002c387824 */ /* 0x040fe400078e00ff */
        /* <DEDUP_REMOVED lines=44> */
.L_x_2279:
[----:B------:R-:W-:Y:S05]  /*7f70*/  BSYNC B3 ;  /* 0x0000000000037941 */ /* 0x000fea0003800000 */
.L_x_2278:
        /* <DEDUP_REMOVED lines=10> */
.L_x_2277:
[----:B------:R-:W-:Y:S05]  /*8020*/  BSYNC B2 ;  /* 0x0000000000027941 */ /* 0x000fea0003800000 */
.L_x_2276:
        /* <DEDUP_REMOVED lines=120> */
.L_x_2281:
[----:B------:R-:W-:Y:S05]  /*87b0*/  BSYNC B2 ;  /* 0x0000000000027941 */ /* 0x000fea0003800000 */
.L_x_2280:
        /* <DEDUP_REMOVED lines=10> */
.L_x_2271:
[----:B------:R-:W-:Y:S05]  /*8860*/  BSYNC B1 ;  /* 0x0000000000017941 */ /* 0x000fea0003800000 */
.L_x_2270:
        /* <DEDUP_REMOVED lines=13> */
[----:B------:R-:W-:Y:S02]  /*8940*/  LEA.HI R41, R41, R40, RZ, 0x4 ;  /* 0x0000002829297211 */ /* 0x000fe400078f20ff */
[----:B---3--:R-:W-:-:S02]  /*8950*/  SHF.R.U32.HI R46, RZ, 0x3, R210 ;  /* 0x00000003ff2e7819 */ /* 0x008fc400000116d2 */
[----:B------:R-:W-:-:S05]  /*8960*/  LEA.HI.SX32 R44, R41, R20, 0x1c ;  /* 0x00000014292c7211 */ /* 0x000fca00078fe2ff */
        /* <DEDUP_REMOVED lines=55> */
[C---:B------:R-:W-:Y:S01]  /*8ce0*/  FMUL.FTZ R75, R63.reuse, R74 ;  /* 0x0000004a3f4b7220 */ /* 0x040fe20000410000 */
[C---:B------:R-:W-:Y:S01]  /*8cf0*/  FMUL.FTZ R84, R60.reuse, R73 ;  /* 0x000000493c547220 */ /* 0x040fe20000410000 */
[----:B------:R-:W-:Y:S01]  /*8d00*/  FMUL.FTZ R85, R63, R72 ;  /* 0x000000483f557220 */ /* 0x000fe20000410000 */
[----:B------:R-:W-:Y:S01]  /*8d10*/  FMUL.FTZ R88, R60, R172 ;  /* 0x000000ac3c587220 */ /* 0x000fe20000410000 */
[----:B------:R-:W-:Y:S01]  /*8d20*/  FFMA.FTZ R63, R56, R72, -R75 ;  /* 0x00000048383f7223 */ /* 0x000fe2000001084b */
[----:B------:R-:W-:Y:S01]  /*8d30*/  LOP3.LUT R47, R47, 0xffff0000, RZ, 0xc0, !PT ;  /* 0xffff00002f2f7812 */ /* 0x000fe200078ec0ff */
[----:B------:R-:W-:Y:S01]  /*8d40*/  FFMA.FTZ R60, R55, R172, -R84 ;  /* 0x000000ac373c7223 */ /* 0x000fe20000010854 */
[----:B------:R-:W-:Y:S01]  /*8d50*/  LOP3.LUT R86, R86, 0xffff0000, RZ, 0xc0, !PT ;  /* 0xffff000056567812 */ /* 0x000fe200078ec0ff */
[----:B------:R-:W-:Y:S01]  /*8d60*/  IMAD.U32 R45, R44, 0x10000, RZ ;  /* 0x000100002c2d7824 */ /* 0x000fe200078e00ff */
[----:B------:R-:W-:Y:S01]  /*8d70*/  LOP3.LUT R72, R171, 0xffff0000, RZ, 0xc0, !PT ;  /* 0xffff0000ab487812 */ /* 0x000fe200078ec0ff */
[----:B------:R-:W-:Y:S01]  /*8d80*/  FFMA.FTZ R56, R56, R74, R85 ;  /* 0x0000004a38387223 */ /* 0x000fe20000010055 */
[----:B------:R-:W-:-:S02]  /*8d90*/  IMAD.U32 R84, R174, 0x10000, RZ ;  /* 0x00010000ae547824 */ /* 0x000fc400078e00ff */
[----:B------:R-:W-:Y:S01]  /*8da0*/  FFMA.FTZ R55, R55, R73, R88 ;  /* 0x0000004937377223 */ /* 0x000fe20000010058 */
[----:B------:R-:W-:Y:S01]  /*8db0*/  IMAD.U32 R74, R57, 0x10000, RZ ;  /* 0x00010000394a7824 */ /* 0x000fe200078e00ff */
        /* <DEDUP_REMOVED lines=45> */
.L_x_2285:
[----:B------:R-:W-:Y:S05]  /*9090*/  BSYNC B2 ;  /* 0x0000000000027941 */ /* 0x000fea0003800000 */
.L_x_2284:
[----:B0-----:R4:W-:Y:S04]  /*90a0*/  STG.E.128 desc[UR60][R48.64], R40 ;  /* 0x0000002830007986 */ /* 0x0019e8000c101d3c */
[----:B--2---:R4:W-:Y:S02]  /*90b0*/  @!P3 STG.E.128 desc[UR60][R50.64], R44 ;  /* 0x0000002c3200b986 */ /* 0x0049e4000c101d3c */
.L_x_2283:
[----:B------:R-:W-:Y:S05]  /*90c0*/  BSYNC B1 ;  /* 0x0000000000017941 */ /* 0x000fea0003800000 */
.L_x_2282:
        /* <DEDUP_REMOVED lines=125> */
.L_x_2289:
[----:B------:R-:W-:Y:S05]  /*98a0*/  BSYNC B2 ;  /* 0x0000000000027941 */ /* 0x000fea0003800000 */
.L_x_2288:
[----:B0-----:R0:W-:Y:S04]  /*98b0*/  STG.E.128 desc[UR60][R48.64], R40 ;  /* 0x0000002830007986 */ /* 0x0011e8000c101d3c */
[----:B--2---:R0:W-:Y:S02]  /*98c0*/  @!P3 STG.E.128 desc[UR60][R50.64], R44 ;  /* 0x0000002c3200b986 */ /* 0x0041e4000c101d3c */
.L_x_2287:
[----:B------:R-:W-:Y:S05]  /*98d0*/  BSYNC B1 ;  /* 0x0000000000017941 */ /* 0x000fea0003800000 */
.L_x_2286:
[----:B------:R-:W-:-:S13]  /*98e0*/  ISETP.NE.AND P3, PT, R34, RZ, PT ;  /* 0x000000ff2200720c */ /* 0x000fda0003f65270 */
[----:B------:R-:W-:Y:S05]  /*98f0*/  @!P3 BRA `(.L_x_2240) ;  /* 0x0000000800e4b947 */ /* 0x000fea0003800000 */
[----:B0---4-:R-:W2:Y:S01]  /*9900*/  LDL R40, [R1] ;  /* 0x0000000001287983 */ /* 0x011ea20000100800 */
[----:B------:R-:W-:Y:S01]  /*9910*/  SHF.R.U32.HI R43, RZ, 0x3, R210 ;  /* 0x00000003ff2b7819 */ /* 0x000fe200000116d2 */
[----:B------:R-:W-:Y:S01]  /*9920*/  BSSY B1, `(.L_x_2290) ;  /* 0x0000074000017945 */ /* 0x000fe20003800000 */
[----:B------:R-:W-:-:S04]  /*9930*/  IADD3 R42, P3, P4, R116, R128, R28 ;  /* 0x00000080742a7210 */ /* 0x000fc80007c7e01c */
        /* <DEDUP_REMOVED lines=114> */
.L_x_2291:
[----:B------:R-:W-:Y:S05]  /*a060*/  BSYNC B1 ;  /* 0x0000000000017941 */ /* 0x000fea0003800000 */
.L_x_2290:
        /* <DEDUP_REMOVED lines=10> */
.L_x_2207:
[----:B------:R-:W2:Y:S02]  /*a110*/  LDL R40, [R1+0x4c] ;  /* 0x00004c0001287983 */ /* 0x000ea40000100800 */
[----:B--2---:R-:W-:-:S13]  /*a120*/  R2UR UR4, R40 ;  /* 0x00000000280472ca */ /* 0x004fda00000e0000 */
[----:B------:R-:W-:-:S06]  /*a130*/  UISETP.NE.AND UP0, UPT, UR4, 0x3, UPT ;  /* 0x000000030400788c */ /* 0x000fcc000bf05270 */
[----:B------:R-:W-:-:S13]  /*a140*/  PLOP3.LUT P2, PT, PT, PT, UP0, 0x80, 0x0 ;  /* 0x000000000000781c */ /* 0x000fda0003f4f008 */
[----:B------:R-:W-:Y:S05]  /*a150*/  @!P2 BRA `(.L_x_2292) ;  /* 0x000000000004a947 */ /* 0x000fea0003800000 */
[----:B------:R-:W-:Y:S01]  /*a160*/  BPT.TRAP 0x1 ;  /* 0x000000040000795c */ /* 0x000fe20000300000 */
.L_x_2292:
[----:B------:R-:W-:Y:S01]  /*a170*/  IMAD R98, R19, 0x8, R18 ;  /* 0x0000000813627824 */ /* 0x000fe200078e0212 */
[----:B------:R-:W-:Y:S01]  /*a180*/  SHF.L.U32 R99, R209, 0x1f, RZ ;  /* 0x0000001fd1637819 */ /* 0x000fe200000006ff */
[----:B------:R-:W-:Y:S01]  /*a190*/  IMAD R97, R24, -0x70, R2 ;  /* 0xffffff9018617824 */ /* 0x000fe200078e0202 */
[----:B------:R-:W-:Y:S02]  /*a1a0*/  BSSY B1, `(.L_x_2293) ;  /* 0x0000004000017945 */ /* 0x000fe40003800000 */
[----:B------:R-:W1:Y:S02]  /*a1b0*/  SYNCS.PHASECHK.TRANS64.TRYWAIT P3, [R98+URZ+0x36890], R99 ;  /* 0x03689063620075a7 */ /* 0x000e64000806017f */
[----:B------:R-:W-:Y:S01]  /*a1c0*/  VIMNMX R97, R97, 0x70, PT ;  /* 0x0000007061617848 */ /* 0x000fe20003fe0100 */
[----:B-1----:R-:W-:Y:S06]  /*a1d0*/  @!P3 BRA `(.L_x_2294) ;  /* 0x0000021400b8b947 */ /* 0x002fec0003800000 */
.L_x_2540:
[----:B------:R-:W-:Y:S05]  /*a1e0*/  BSYNC B1 ;  /* 0x0000000000017941 */ /* 0x000fea0003800000 */
.L_x_2293:
        /* <DEDUP_REMOVED lines=21> */
.L_x_2296:
[----:B------:R-:W-:Y:S05]  /*a340*/  BSYNC B1 ;  /* 0x0000000000017941 */ /* 0x000fea0003800000 */
.L_x_2295:
        /* <DEDUP_REMOVED lines=20> */
.L_x_2240:
[----:B------:R-:W-:Y:S05]  /*a490*/  BSYNC B0 ;  /* 0x0000000000007941 */ /* 0x000fea0003800000 */
.L_x_2206:
        /* <DEDUP_REMOVED lines=17> */
.L_x_2298:
[----:B------:R-:W-:Y:S05]  /*a5b0*/  BSYNC B0 ;  /* 0x0000000000007941 */ /* 0x000fea0003800000 */
.L_x_2297:
[----:B------:R-:W1:Y:S01]  /*a5c0*/  SYNCS.PHASECHK.TRANS64.TRYWAIT P2, [R98+URZ+0x368b0], R99 ;  /* 0x0368b063620075a7 */ /* 0x000e62000804017f */
[----:B------:R-:W-:Y:S01]  /*a5d0*/  ULDC.64 UR4, c[0x0][0x308] ;  /* 0x0000c20000047ab9 */ /* 0x000fe20000000a00 */
[----:B------:R-:W-:Y:S01]  /*a5e0*/  ULDC.64 UR6, c[0x0][0x318] ;  /* 0x0000c60000067ab9 */ /* 0x000fe20000000a00 */
[----:B0-----:R-:W-:Y:S01]  /*a5f0*/  IMAD.U32 R40, RZ, RZ, UR4 ;  /* 0x00000004ff287e24 */ /* 0x001fe2000f8e00ff */
[----:B------:R-:W-:Y:S01]  /*a600*/  BSSY B0, `(.L_x_2299) ;  /* 0x0000009000007945 */ /* 0x000fe20003800000 */
[----:B------:R-:W-:Y:S02]  /*a610*/  IMAD.U32 R42, RZ, RZ, UR6 ;  /* 0x00000006ff2a7e24 */ /* 0x000fe4000f8e00ff */
[----:B------:R-:W-:Y:S01]  /*a620*/  IMAD.U32 R41, RZ, RZ, UR7 ;  /* 0x00000007ff297e24 */ /* 0x000fe2000f8e00ff */
[----:B------:R0:W-:Y:S04]  /*a630*/  STL [R1+0x40], R40 ;  /* 0x0000402801007387 */ /* 0x0001e80000100800 */
[----:B------:R2:W-:Y:S01]  /*a640*/  STL [R1+0x48], R42 ;  /* 0x0000482a01007387 */ /* 0x0005e20000100800 */
[----:B0-----:R-:W-:-:S05]  /*a650*/  IMAD.U32 R40, RZ, RZ, UR5 ;  /* 0x00000005ff287e24 */ /* 0x001fca000f8e00ff */
[----:B------:R2:W-:Y:S04]  /*a660*/  STL [R1+0x4], R40 ;  /* 0x0000042801007387 */ /* 0x0005e80000100800 */
[----:B------:R2:W-:Y:S02]  /*a670*/  STL [R1+0x44], R41 ;  /* 0x0000442901007387 */ /* 0x0005e40000100800 */
[----:B-12---:R-:W-:Y:S05]  /*a680*/  @!P2 BRA `(.L_x_2300) ;  /* 0x0000021000a0a947 */ /* 0x006fea0003800000 */
.L_x_2541:
[----:B------:R-:W-:Y:S05]  /*a690*/  BSYNC B0 ;  /* 0x0000000000007941 */ /* 0x000fea0003800000 */
.L_x_2299:
        /* <DEDUP_REMOVED lines=39> */
.L_x_2302:
[----:B------:R-:W-:Y:S05]  /*a910*/  BSYNC B0 ;  /* 0x0000000000007941 */ /* 0x000fea0003800000 */
.L_x_2301:
        /* <DEDUP_REMOVED lines=36> */
.L_x_2304:
[----:B------:R-:W-:Y:S05]  /*ab60*/  BSYNC B0 ;  /* 0x0000000000007941 */ /* 0x000fea0003800000 */
.L_x_2303:
        /* <DEDUP_REMOVED lines=14> */
[----:B-12---:R-:W-:Y:S02]  /*ac50*/  SEL R40, RZ, 0x1, P3 ;  /* 0x00000001ff287807 */ /* 0x006fe40001800000 */
[----:B------:R-:W-:Y:S02]  /*ac60*/  SEL R19, R19, RZ, P3 ;  /* 0x000000ff13137207 */ /* 0x000fe40001800000 */
[----:B------:R-:W-:Y:S02]  /*ac70*/  LOP3.LUT R209, R209, R40, RZ, 0x3c, !PT ;  /* 0x00000028d1d17212 */ /* 0x000fe400078e3cff */
[----:B---3--:R-:W-:-:S13]  /*ac80*/  LOP3.LUT P4, RZ, R39, 0x2, RZ, 0xc0, !PT ;  /* 0x0000000227ff7812 */ /* 0x008fda000788c0ff */
[----:B0-----:R-:W-:Y:S05]  /*ac90*/  @P4 BRA `(.L_x_2305) ;  /* 0xffffff7800d44947 */ /* 0x001fea000383ffff */
.L_x_2201:
        /* <DEDUP_REMOVED lines=40> */
[----:B-----5:R-:W-:Y:S02]  /*af20*/  CS2R R50, SRZ ;  /* 0x0000000000327805 */ /* 0x020fe4000001ff00 */
        /* <DEDUP_REMOVED lines=16> */
.L_x_2307:
[----:B------:R-:W-:Y:S05]  /*b030*/  BSYNC B0 ;  /* 0x0000000000007941 */ /* 0x000fea0003800000 */
.L_x_2306:
        /* <DEDUP_REMOVED lines=31> */
.L_x_2309:
        /* <DEDUP_REMOVED lines=12> */
.L_x_2313:
[----:B-1----:R1:W2:Y:S02]  /*b2f0*/  SYNCS.PHASECHK.TRANS64.TRYWAIT P0, [R18+URZ+0x36800], R3 ;  /* 0x03680003120075a7 */ /* 0x0022a4000800017f */
[----:B--2---:R-:W-:Y:S05]  /*b300*/  @!P0 NANOSLEEP.SYNCS 0x989680 ;  /* 0x009896800000895d */ /* 0x004fea0003900000 */
[----:B------:R-:W2:Y:S02]  /*b310*/  @!P0 SYNCS.PHASECHK.TRANS64 P0, [R18+URZ+0x36800], R3 ;  /* 0x03680003120085a7 */ /* 0x000ea4000800007f */
[----:B--2---:R-:W-:Y:S05]  /*b320*/  @!P0 BRA `(.L_x_2313) ;  /* 0xfffffffc00f08947 */ /* 0x004fea000383ffff */
.L_x_2312:
[----:B------:R-:W-:Y:S05]  /*b330*/  BSYNC B0 ;  /* 0x0000000000007941 */ /* 0x000fea0003800000 */
.L_x_2311:
[----:B------:R-:W-:Y:S05]  /*b340*/  BRA `(.L_x_2314) ;  /* 0x00000074002c7947 */ /* 0x000fea0003800000 */
.L_x_2310:
[----:B------:R-:W2:Y:S01]  /*b350*/  LDL R0, [R1+0x68] ;  /* 0x0000680001007983 */ /* 0x000ea20000100800 */
[----:B------:R-:W0:Y:S01]  /*b360*/  LDC.64 R70, c[0x0][0x3d8] ;  /* 0x0000f600ff467b82 */ /* 0x000e220000000a00 */
[----:B------:R-:W-:Y:S01]  /*b370*/  SHF.R.S32.HI R3, RZ, 0x1f, R144 ;  /* 0x0000001fff037819 */ /* 0x000fe20000011490 */
[--C-:B------:R-:W-:Y:S01]  /*b380*/  IMAD.MOV.U32 R4, RZ, RZ, R16.reuse ;  /* 0x000000ffff047224 */ /* 0x100fe200078e0010 */
[----:B------:R-:W-:Y:S02]  /*b390*/  SHF.R.S32.HI R5, RZ, 0x1f, R16 ;  /* 0x0000001fff057819 */ /* 0x000fe40000011410 */
[----:B------:R-:W-:-:S03]  /*b3a0*/  SHF.R.S32.HI R9, RZ, 0x1f, R22 ;  /* 0x0000001fff097819 */ /* 0x000fc60000011416 */
[----:B------:R-:W1:Y:S01]  /*b3b0*/  LDC.64 R10, c[0x0][0x3e8] ;  /* 0x0000fa00ff0a7b82 */ /* 0x000e620000000a00 */
[-C--:B0-----:R-:W-:Y:S02]  /*b3c0*/  IMAD R8, R232, R70.reuse, RZ ;  /* 0x00000046e8087224 */ /* 0x081fe400078e02ff */
[----:B------:R-:W-:-:S04]  /*b3d0*/  IMAD.WIDE.U32 R56, R144, R70, RZ ;  /* 0x0000004690387225 */ /* 0x000fc800078e00ff */
[----:B------:R-:W-:-:S04]  /*b3e0*/  IMAD.WIDE.U32 R6, R204, R70, R4 ;  /* 0x00000046cc067225 */ /* 0x000fc800078e0004 */
[----:B------:R-:W-:Y:S01]  /*b3f0*/  IMAD R80, R204, R71, R8 ;  /* 0x00000047cc507224 */ /* 0x000fe200078e0208 */
[----:B------:R-:W-:Y:S01]  /*b400*/  IADD3 R74, P0, R6, R56, RZ ;  /* 0x00000038064a7210 */ /* 0x000fe20007f1e0ff */
[----:B------:R-:W-:Y:S02]  /*b410*/  IMAD.MOV.U32 R8, RZ, RZ, R22 ;  /* 0x000000ffff087224 */ /* 0x000fe400078e0016 */
[----:B-1----:R-:W-:-:S04]  /*b420*/  IMAD.WIDE.U32 R4, R204, R10, R4 ;  /* 0x0000000acc047225 */ /* 0x002fc800078e0004 */
[----:B------:R-:W-:Y:S02]  /*b430*/  IMAD.SHL.U32 R73, R70, 0x40, RZ ;  /* 0x0000004046497824 */ /* 0x000fe400078e00ff */
[----:B------:R-:W-:Y:S01]  /*b440*/  IMAD.SHL.U32 R72, R10, 0x40, RZ ;  /* 0x000000400a487824 */ /* 0x000fe200078e00ff */
[----:B--2---:R-:W-:Y:S01]  /*b450*/  R2UR UR4, R0 ;  /* 0x00000000000472ca */ /* 0x004fe200000e0000 */
[C---:B------:R-:W-:Y:S02]  /*b460*/  IMAD R0, R3.reuse, R70, RZ ;  /* 0x0000004603007224 */ /* 0x040fe400078e02ff */
[----:B------:R-:W-:Y:S02]  /*b470*/  IMAD R3, R3, R10, RZ ;  /* 0x0000000a03037224 */ /* 0x000fe400078e02ff */
[----:B------:R-:W-:Y:S01]  /*b480*/  IMAD R75, R144, R71, R0 ;  /* 0x00000047904b7224 */ /* 0x000fe200078e0200 */
[----:B------:R-:W-:Y:S01]  /*b490*/  SHF.L.U64.HI R71, R70, 0x6, R71 ;  /* 0x0000000646477819 */ /* 0x000fe20000010247 */
[----:B------:R-:W-:-:S02]  /*b4a0*/  IMAD R3, R144, R11, R3 ;  /* 0x0000000b90037224 */ /* 0x000fc400078e0203 */
[----:B------:R-:W-:Y:S02]  /*b4b0*/  IMAD.IADD R75, R75, 0x1, R57 ;  /* 0x000000014b4b7824 */ /* 0x000fe400078e0239 */
[----:B------:R-:W-:Y:S02]  /*b4c0*/  IMAD R0, R232, R10, RZ ;  /* 0x0000000ae8007224 */ /* 0x000fe400078e02ff */
[----:B------:R-:W-:Y:S01]  /*b4d0*/  ULOP3.LUT UP0, URZ, UR4, 0x3ff, URZ, 0xc0, !UPT ;  /* 0x000003ff043f7892 */ /* 0x000fe2000f80c03f */
[----:B------:R-:W-:Y:S01]  /*b4e0*/  IADD3.X R76, R75, R7, R80, P0, !PT ;  /* 0x000000074b4c7210 */ /* 0x000fe200007fe450 */
[----:B------:R-:W-:Y:S01]  /*b4f0*/  IMAD.WIDE.U32 R6, R204, R70, R8 ;  /* 0x00000046cc067225 */ /* 0x000fe200078e0008 */
[----:B------:R-:W-:-:S03]  /*b500*/  SHF.L.U64.HI R70, R10, 0x6, R11 ;  /* 0x000000060a467819 */ /* 0x000fc6000001020b */
[----:B------:R-:W-:Y:S01]  /*b510*/  IMAD.WIDE.U32 R144, R144, R10, RZ ;  /* 0x0000000a90907225 */ /* 0x000fe200078e00ff */
[----:B------:R-:W-:-:S03]  /*b520*/  IADD3 R68, P1, R6, R56, RZ ;  /* 0x0000003806447210 */ /* 0x000fc60007f3e0ff */
[C---:B------:R-:W-:Y:S01]  /*b530*/  IMAD.WIDE.U32 R8, R204.reuse, R10, R8 ;  /* 0x0000000acc087225 */ /* 0x040fe200078e0008 */
        /* <DEDUP_REMOVED lines=25> */
.L_x_2315:
[----:B------:R-:W0:Y:S01]  /*b6d0*/  LDC.64 R10, c[0x0][0x3d8] ;  /* 0x0000f600ff0a7b82 */ /* 0x000e220000000a00 */
[----:B------:R-:W-:Y:S01]  /*b6e0*/  SHF.R.S32.HI R3, RZ, 0x1f, R213 ;  /* 0x0000001fff037819 */ /* 0x000fe200000114d5 */
[----:B------:R-:W-:Y:S01]  /*b6f0*/  ULDC.U8 UR4, c[0x0][0x3f0] ;  /* 0x0000fc0000047ab9 */ /* 0x000fe20000000000 */
[----:B------:R-:W-:Y:S01]  /*b700*/  BSSY B0, `(.L_x_2316) ;  /* 0x0000707000007945 */ /* 0x000fe20003800000 */
[----:B------:R-:W-:-:S04]  /*b710*/  ISETP.NE.AND P0, PT, RZ, UR4, PT ;  /* 0x00000004ff007c0c */ /* 0x000fc8000bf05270 */
[----:B------:R-:W1:Y:S01]  /*b720*/  LDC.64 R12, c[0x0][0x3e8] ;  /* 0x0000fa00ff0c7b82 */ /* 0x000e620000000a00 */
[-C--:B0-----:R-:W-:Y:S02]  /*b730*/  IMAD R0, R3, R10.reuse, RZ ;  /* 0x0000000a03007224 */ /* 0x081fe400078e02ff */
[----:B------:R-:W-:-:S04]  /*b740*/  IMAD.WIDE.U32 R4, R213, R10, RZ ;  /* 0x0000000ad5047225 */ /* 0x000fc800078e00ff */
[----:B------:R-:W-:Y:S02]  /*b750*/  IMAD.SHL.U32 R83, R4, 0x80, RZ ;  /* 0x0000008004537824 */ /* 0x000fe400078e00ff */
[-C--:B-1----:R-:W-:Y:S02]  /*b760*/  IMAD R8, R3, R12.reuse, RZ ;  /* 0x0000000c03087224 */ /* 0x082fe400078e02ff */
[C---:B------:R-:W-:Y:S02]  /*b770*/  IMAD R3, R213.reuse, R11, R0 ;  /* 0x0000000bd5037224 */ /* 0x040fe400078e0200 */
[----:B------:R-:W-:-:S04]  /*b780*/  IMAD.WIDE.U32 R6, R213, R12, RZ ;  /* 0x0000000cd5067225 */ /* 0x000fc800078e00ff */
[----:B------:R-:W-:Y:S02]  /*b790*/  IMAD R9, R213, R13, R8 ;  /* 0x0000000dd5097224 */ /* 0x000fe400078e0208 */
[----:B------:R-:W-:Y:S02]  /*b7a0*/  IMAD.IADD R5, R5, 0x1, R3 ;  /* 0x0000000105057824 */ /* 0x000fe400078e0203 */
[----:B------:R-:W-:Y:S02]  /*b7b0*/  IMAD R0, R213, -0x80, R215 ;  /* 0xffffff80d5007824 */ /* 0x000fe400078e02d7 */
[----:B------:R-:W-:Y:S01]  /*b7c0*/  IMAD.IADD R3, R7, 0x1, R9 ;  /* 0x0000000107037824 */ /* 0x000fe200078e0209 */
[----:B------:R-:W-:Y:S01]  /*b7d0*/  SHF.L.U64.HI R81, R4, 0x7, R5 ;  /* 0x0000000704517819 */ /* 0x000fe20000010205 */
[----:B------:R-:W-:Y:S01]  /*b7e0*/  IMAD.SHL.U32 R84, R6, 0x80, RZ ;  /* 0x0000008006547824 */ /* 0x000fe200078e00ff */
[----:B------:R-:W-:Y:S02]  /*b7f0*/  VIMNMX R8, R0, 0x80, PT ;  /* 0x0000008000087848 */ /* 0x000fe40003fe0100 */
        /* <DEDUP_REMOVED lines=65> */
.L_x_2319:
[----:B------:R-:W-:Y:S05]  /*bc10*/  BSYNC B1 ;  /* 0x0000000000017941 */ /* 0x000fea0003800000 */
.L_x_2318:
[----:B------:R-:W-:Y:S01]  /*bc20*/  ISETP.GE.AND P1, PT, R231, R8, PT ;  /* 0x00000008e700720c */ /* 0x000fe20003f26270 */
[----:B------:R-:W-:Y:S01]  /*bc30*/  BSSY B1, `(.L_x_2320) ;  /* 0x000003d000017945 */ /* 0x000fe20003800000 */
[----:B-1----:R-:W-:Y:S02]  /*bc40*/  LOP3.LUT R5, R211, 0x18, R22, 0xf8, !PT ;  /* 0x00000018d3057812 */ /* 0x002fe400078ef816 */
        /* <DEDUP_REMOVED lines=14> */
[----:B------:R-:W-:Y:S01]  /*bd30*/  VIADD R4, R16, 0x10 ;  /* 0x0000001010047836 */ /* 0x000fe20000000000 */
[----:B------:R-:W-:Y:S01]  /*bd40*/  IADD3 R73, P2, P3, R74, R73, R83 ;  /* 0x000000494a497210 */ /* 0x000fe20007b5e053 */
[----:B------:R-:W-:Y:S01]  /*bd50*/  ULDC UR4, c[0x0][0x3d4] ;  /* 0x0000f50000047ab9 */ /* 0x000fe20000000800 */
[----:B------:R-:W-:Y:S01]  /*bd60*/  IADD3.X R3, R78, R70, R3, P4, P5 ;  /* 0x000000464e037210 */ /* 0x000fe200027ea403 */
[----:B------:R-:W-:Y:S01]  /*bd70*/  VIADD R5, R16, 0x20 ;  /* 0x0000002010057836 */ /* 0x000fe20000000000 */
[----:B------:R-:W-:Y:S01]  /*bd80*/  IADD3.X R0, R76, R71, R81, P2, P3 ;  /* 0x000000474c007210 */ /* 0x000fe200017e6451 */
[----:B------:R-:W-:Y:S01]  /*bd90*/  ULDC.64 UR6, c[0x0][0x3c8] ;  /* 0x0000f20000067ab9 */ /* 0x000fe20000000a00 */
[----:B------:R-:W-:Y:S01]  /*bda0*/  ISETP.GE.AND P5, PT, R16, UR4, PT ;  /* 0x0000000410007c0c */ /* 0x000fe2000bfa6270 */
[----:B------:R-:W-:Y:S01]  /*bdb0*/  ULDC.64 UR8, c[0x0][0x3e0] ;  /* 0x0000f80000087ab9 */ /* 0x000fe20000000a00 */
[----:B------:R-:W-:Y:S01]  /*bdc0*/  ISETP.GE.AND P2, PT, R4, UR4, PT ;  /* 0x0000000404007c0c */ /* 0x000fe2000bf46270 */
[----:B------:R-:W-:Y:S01]  /*bdd0*/  VIADD R7, R16, 0x30 ;  /* 0x0000003010077836 */ /* 0x000fe20000000000 */
[----:B------:R-:W-:-:S02]  /*bde0*/  LEA R4, P3, R73, UR6, 0x1 ;  /* 0x0000000649047c11 */ /* 0x000fc4000f8608ff */
[----:B------:R-:W-:Y:S02]  /*bdf0*/  CS2R R42, SRZ ;  /* 0x00000000002a7805 */ /* 0x000fe4000001ff00 */
[----:B------:R-:W-:Y:S02]  /*be00*/  LEA R6, P6, R72, UR8, 0x1 ;  /* 0x0000000848067c11 */ /* 0x000fe4000f8c08ff */
[----:B------:R-:W-:Y:S02]  /*be10*/  CS2R R40, SRZ ;  /* 0x0000000000287805 */ /* 0x000fe4000001ff00 */
[----:B------:R-:W-:Y:S01]  /*be20*/  ISETP.GE.AND P4, PT, R5, UR4, PT ;  /* 0x0000000405007c0c */ /* 0x000fe2000bf86270 */
[C---:B------:R-:W-:Y:S01]  /*be30*/  VIADD R8, R16.reuse, 0x40 ;  /* 0x0000004010087836 */ /* 0x040fe20000000000 */
[----:B------:R-:W-:Y:S01]  /*be40*/  LEA.HI.X R5, R73, UR7, R0, 0x1, P3 ;  /* 0x0000000749057c11 */ /* 0x000fe200098f0c00 */
[----:B------:R-:W-:Y:S01]  /*be50*/  VIADD R0, R16, 0x50 ;  /* 0x0000005010007836 */ /* 0x000fe20000000000 */
[----:B------:R-:W-:-:S02]  /*be60*/  ISETP.GE.AND P3, PT, R7, UR4, PT ;  /* 0x0000000407007c0c */ /* 0x000fc4000bf66270 */
[----:B------:R-:W-:Y:S01]  /*be70*/  LEA.HI.X R7, R72, UR9, R3, 0x1, P6 ;  /* 0x0000000948077c11 */ /* 0x000fe2000b0f0c03 */
        /* <DEDUP_REMOVED lines=24> */
.L_x_2321:
[----:B------:R-:W-:Y:S05]  /*c000*/  BSYNC B1 ;  /* 0x0000000000017941 */ /* 0x000fea0003800000 */
.L_x_2320:
        /* <DEDUP_REMOVED lines=8> */
[----:B-1----:R-:W-:Y:S02]  /*c090*/  VIADD R5, R57, 0x15400 ;  /* 0x0001540039057836 */ /* 0x002fe40000000000 */
[----:B------:R-:W-:Y:S01]  /*c0a0*/  IMAD.MOV.U32 R0, RZ, RZ, R59 ;  /* 0x000000ffff007224 */ /* 0x000fe200078e003b */
[----:B------:R-:W-:Y:S01]  /*c0b0*/  PRMT R91, R3, 0x7610, R91 ;  /* 0x00007610035b7816 */ /* 0x000fe2000000005b */
[----:B------:R-:W-:-:S02]  /*c0c0*/  IMAD.MOV.U32 R6, RZ, RZ, R56 ;  /* 0x000000ffff067224 */ /* 0x000fc400078e0038 */
[----:B------:R-:W-:Y:S01]  /*c0d0*/  VIADD R56, R57, 0x15440 ;  /* 0x0001544039387836 */ /* 0x000fe20000000000 */
[----:B------:R-:W-:Y:S01]  /*c0e0*/  PRMT R99, R0, 0x7610, R99 ;  /* 0x0000761000637816 */ /* 0x000fe20000000063 */
[----:B------:R-:W-:Y:S02]  /*c0f0*/  IMAD.MOV.U32 R4, RZ, RZ, R58 ;  /* 0x000000ffff047224 */ /* 0x000fe400078e003a */
        /* <DEDUP_REMOVED lines=13> */
[--C-:B------:R-:W-:Y:S01]  /*c1d0*/  IMAD.MOV.U32 R7, RZ, RZ, R75.reuse ;  /* 0x000000ffff077224 */ /* 0x100fe200078e004b */
[----:B------:R-:W-:Y:S01]  /*c1e0*/  PRMT R75, R0, 0x7610, R75 ;  /* 0x00007610004b7816 */ /* 0x000fe2000000004b */
[----:B------:R-:W-:Y:S01]  /*c1f0*/  IMAD.MOV.U32 R3, RZ, RZ, R50 ;  /* 0x000000ffff037224 */ /* 0x000fe200078e0032 */
[----:B------:R-:W0:Y:S01]  /*c200*/  @P2 LDC R0, c[0x0][0x42c] ;  /* 0x00010b00ff002b82 */ /* 0x000e220000000800 */
[----:B------:R-:W-:Y:S01]  /*c210*/  PRMT R76, R4, 0x7610, R76 ;  /* 0x00007610044c7816 */ /* 0x000fe2000000004c */
[----:B------:R-:W-:-:S02]  /*c220*/  IMAD.MOV.U32 R4, RZ, RZ, R54 ;  /* 0x000000ffff047224 */ /* 0x000fc400078e0036 */
[----:B------:R-:W-:Y:S01]  /*c230*/  PRMT R82, R3, 0x7610, R82 ;  /* 0x0000761003527816 */ /* 0x000fe20000000052 */
[----:B------:R-:W-:Y:S02]  /*c240*/  IMAD.MOV.U32 R3, RZ, RZ, R51 ;  /* 0x000000ffff037224 */ /* 0x000fe400078e0033 */
[----:B------:R-:W-:Y:S01]  /*c250*/  PRMT R92, R4, 0x7610, R92 ;  /* 0x00007610045c7816 */ /* 0x000fe2000000005c */
[----:B------:R-:W1:Y:S01]  /*c260*/  @P2 LDC R5, c[0x0][0x430] ;  /* 0x00010c00ff052b82 */ /* 0x000e620000000800 */
[----:B------:R-:W-:Y:S01]  /*c270*/  IMAD.MOV.U32 R4, RZ, RZ, R61 ;  /* 0x000000ffff047224 */ /* 0x000fe200078e003d */
[----:B------:R-:W-:Y:S01]  /*c280*/  PRMT R83, R3, 0x7610, R83 ;  /* 0x0000761003537816 */ /* 0x000fe20000000053 */
[----:B------:R-:W-:Y:S02]  /*c290*/  IMAD.MOV.U32 R3, RZ, RZ, R60 ;  /* 0x000000ffff037224 */ /* 0x000fe400078e003c */
        /* <DEDUP_REMOVED lines=9> */
[----:B------:R-:W-:Y:S01]  /*c330*/  IMAD.MOV.U32 R4, RZ, RZ, R48 ;  /* 0x000000ffff047224 */ /* 0x000fe200078e0030 */
[----:B------:R-:W-:Y:S01]  /*c340*/  PRMT R102, R71, 0x7610, R102 ;  /* 0x0000761047667816 */ /* 0x000fe20000000066 */
[----:B0-----:R-:W-:-:S03]  /*c350*/  @P2 IMAD.HI.U32 R0, R3, R0, RZ ;  /* 0x0000000003002227 */ /* 0x001fc600078e00ff */
[----:B------:R-:W-:Y:S01]  /*c360*/  PRMT R88, R4, 0x7610, R88 ;  /* 0x0000761004587816 */ /* 0x000fe20000000058 */
[----:B------:R-:W-:Y:S02]  /*c370*/  IMAD.MOV.U32 R71, RZ, RZ, R66 ;  /* 0x000000ffff477224 */ /* 0x000fe400078e0042 */
[----:B------:R-:W-:Y:S01]  /*c380*/  IMAD.MOV.U32 R4, RZ, RZ, R49 ;  /* 0x000000ffff047224 */ /* 0x000fe200078e0031 */
[----:B-1----:R-:W-:Y:S01]  /*c390*/  @P2 SHF.R.U32.HI R3, RZ, R5, R0 ;  /* 0x00000005ff032219 */ /* 0x002fe20000011600 */
[----:B------:R-:W-:Y:S01]  /*c3a0*/  IMAD.MOV.U32 R72, RZ, RZ, R67 ;  /* 0x000000ffff487224 */ /* 0x000fe200078e0043 */
[C---:B------:R-:W-:Y:S01]  /*c3b0*/  PRMT R111, R71.reuse, 0x7610, R111 ;  /* 0x00007610476f7816 */ /* 0x040fe2000000006f */
[----:B------:R-:W-:Y:S01]  /*c3c0*/  IMAD.MOV.U32 R0, RZ, RZ, R20 ;  /* 0x000000ffff007224 */ /* 0x000fe200078e0014 */
[----:B------:R-:W-:Y:S01]  /*c3d0*/  PRMT R89, R4, 0x7610, R89 ;  /* 0x0000761004597816 */ /* 0x000fe20000000059 */
[----:B------:R-:W-:Y:S01]  /*c3e0*/  IMAD.MOV.U32 R4, RZ, RZ, R21 ;  /* 0x000000ffff047224 */ /* 0x000fe200078e0015 */
[----:B------:R-:W-:Y:S01]  /*c3f0*/  PRMT R71, R71, 0x5410, R72 ;  /* 0x0000541047477816 */ /* 0x000fe20000000048 */
[----:B------:R-:W-:Y:S01]  /*c400*/  IMAD.MOV.U32 R14, RZ, RZ, R144 ;  /* 0x000000ffff0e7224 */ /* 0x000fe200078e0090 */
[----:B------:R-:W-:Y:S01]  /*c410*/  SHF.R.S32.HI R5, RZ, 0x1f, R3 ;  /* 0x0000001fff057819 */ /* 0x000fe20000011403 */
[----:B------:R-:W-:Y:S01]  /*c420*/  IMAD.MOV.U32 R15, RZ, RZ, R77 ;  /* 0x000000ffff0f7224 */ /* 0x000fe200078e004d */
[----:B------:R-:W-:Y:S01]  /*c430*/  PRMT R71, R0, 0x7610, R71 ;  /* 0x0000761000477816 */ /* 0x000fe20000000047 */
[----:B------:R-:W-:Y:S01]  /*c440*/  IMAD.WIDE.U32 R6, R3, R10, R6 ;  /* 0x0000000a03067225 */ /* 0x000fe200078e0006 */
[----:B------:R-:W-:-:S03]  /*c450*/  PRMT R70, R4, 0x7610, R70 ;  /* 0x0000761004467816 */ /* 0x000fc60000000046 */
[C---:B------:R-:W-:Y:S02]  /*c460*/  IMAD R0, R5.reuse, R10, RZ ;  /* 0x0000000a05007224 */ /* 0x040fe400078e02ff */
[-C--:B------:R-:W-:Y:S02]  /*c470*/  IMAD R4, R5, R12.reuse, RZ ;  /* 0x0000000c05047224 */ /* 0x080fe400078e02ff */
[----:B------:R-:W-:-:S04]  /*c480*/  IMAD.WIDE.U32 R14, R3, R12, R14 ;  /* 0x0000000c030e7225 */ /* 0x000fc800078e000e */
[C---:B------:R-:W-:Y:S01]  /*c490*/  IMAD R5, R3.reuse, R11, R0 ;  /* 0x0000000b03057224 */ /* 0x040fe200078e0200 */
[----:B------:R-:W-:Y:S01]  /*c4a0*/  LEA R0, P3, R14, UR6, 0x1 ;  /* 0x000000060e007c11 */ /* 0x000fe2000f8608ff */
[----:B------:R-:W-:Y:S01]  /*c4b0*/  IMAD R3, R3, R13, R4 ;  /* 0x0000000d03037224 */ /* 0x000fe200078e0204 */
[C---:B------:R-:W-:Y:S01]  /*c4c0*/  LEA R4, P2, R6.reuse, UR4, 0x1 ;  /* 0x0000000406047c11 */ /* 0x040fe2000f8408ff */
[----:B------:R-:W-:Y:S01]  /*c4d0*/  IMAD.IADD R5, R7, 0x1, R5 ;  /* 0x0000000107057824 */ /* 0x000fe200078e0205 */
[----:B------:R-:W-:Y:S01]  /*c4e0*/  UMOV UR4, 0xffffffff ;  /* 0xffffffff00047882 */ /* 0x000fe20000000000 */
[----:B------:R-:W-:Y:S02]  /*c4f0*/  IMAD.IADD R3, R15, 0x1, R3 ;  /* 0x000000010f037824 */ /* 0x000fe400078e0203 */
[----:B------:R-:W-:Y:S01]  /*c500*/  IMAD.MOV.U32 R72, RZ, RZ, R46 ;  /* 0x000000ffff487224 */ /* 0x000fe200078e002e */
[----:B------:R-:W-:Y:S01]  /*c510*/  LEA.HI.X R5, R6, UR5, R5, 0x1, P2 ;  /* 0x0000000506057c11 */ /* 0x000fe200090f0c05 */
[----:B------:R-:W-:Y:S01]  /*c520*/  IMAD.MOV.U32 R73, RZ, RZ, R47 ;  /* 0x000000ffff497224 */ /* 0x000fe200078e002f */
[----:B------:R-:W-:Y:S01]  /*c530*/  LEA.HI.X R3, R14, UR7, R3, 0x1, P3 ;  /* 0x000000070e037c11 */ /* 0x000fe200098f0c03 */
[----:B------:R-:W-:Y:S01]  /*c540*/  IMAD.MOV.U32 R11, RZ, RZ, R29 ;  /* 0x000000ffff0b7224 */ /* 0x000fe200078e001d */
[----:B------:R-:W-:Y:S01]  /*c550*/  PRMT R80, R72, 0x7610, R80 ;  /* 0x0000761048507816 */ /* 0x000fe20000000050 */
[----:B------:R-:W-:Y:S01]  /*c560*/  IMAD.MOV.U32 R72, RZ, RZ, R24 ;  /* 0x000000ffff487224 */ /* 0x000fe200078e0018 */
[----:B------:R-:W-:Y:S01]  /*c570*/  PRMT R81, R73, 0x7610, R81 ;  /* 0x0000761049517816 */ /* 0x000fe20000000051 */
[----:B------:R-:W-:Y:S01]  /*c580*/  IMAD.MOV.U32 R73, RZ, RZ, R25 ;  /* 0x000000ffff497224 */ /* 0x000fe200078e0019 */
[----:B------:R-:W-:Y:S01]  /*c590*/  PRMT R74, R11, 0x7610, R74 ;  /* 0x000076100b4a7816 */ /* 0x000fe2000000004a */
[----:B------:R-:W-:Y:S01]  /*c5a0*/  IMAD.MOV.U32 R10, RZ, RZ, R28 ;  /* 0x000000ffff0a7224 */ /* 0x000fe200078e001c */
[----:B------:R-:W-:Y:S01]  /*c5b0*/  LEA.HI R6, R230, R230, RZ, 0x1 ;  /* 0x000000e6e6067211 */ /* 0x000fe200078f08ff */
[----:B------:R-:W-:Y:S06]  /*c5c0*/  BRA.DIV UR4, `(.L_x_2322) ;  /* 0x000001f204e47947 */ /* 0x000fec000b800000 */
.L_x_2544:
[----:B------:R-:W-:-:S03]  /*c5d0*/  UMOV UR4, 0xffffffff ;  /* 0xffffffff00047882 */ /* 0x000fc60000000000 */
[----:B------:R-:W-:Y:S05]  /*c5e0*/  BRA.DIV UR4, `(.L_x_2323) ;  /* 0x000001f604047947 */ /* 0x000fea000b800000 */
.L_x_2547:
[----:B------:R-:W-:-:S03]  /*c5f0*/  UMOV UR4, 0xffffffff ;  /* 0xffffffff00047882 */ /* 0x000fc60000000000 */
[----:B------:R-:W-:Y:S05]  /*c600*/  BRA.DIV UR4, `(.L_x_2324) ;  /* 0x000001f604247947 */ /* 0x000fea000b800000 */
.L_x_2550:
[----:B------:R-:W-:-:S03]  /*c610*/  UMOV UR4, 0xffffffff ;  /* 0xffffffff00047882 */ /* 0x000fc60000000000 */
[----:B------:R-:W-:Y:S05]  /*c620*/  BRA.DIV UR4, `(.L_x_2325) ;  /* 0x000001f604447947 */ /* 0x000fea000b800000 */
.L_x_2553:
[----:B------:R-:W-:-:S03]  /*c630*/  UMOV UR4, 0xffffffff ;  /* 0xffffffff00047882 */ /* 0x000fc60000000000 */
[----:B------:R-:W-:Y:S05]  /*c640*/  BRA.DIV UR4, `(.L_x_2326) ;  /* 0x000001f604647947 */ /* 0x000fea000b800000 */
.L_x_2556:
[----:B------:R-:W-:Y:S01]  /*c650*/  UMOV UR4, 0xffffffff ;  /* 0xffffffff00047882 */ /* 0x000fe20000000000 */
[----:B------:R-:W-:Y:S02]  /*c660*/  LOP3.LUT R5, R6, 0xfffffffe, RZ, 0xc0, !PT ;  /* 0xfffffffe06057812 */ /* 0x000fe400078ec0ff */
[----:B------:R-:W-:Y:S05]  /*c670*/  BRA.DIV UR4, `(.L_x_2327) ;  /* 0x000001f604807947 */ /* 0x000fea000b800000 */
.L_x_2559:
[----:B------:R-:W-:Y:S01]  /*c680*/  UMOV UR4, 0xffffffff ;  /* 0xffffffff00047882 */ /* 0x000fe20000000000 */
[----:B------:R-:W-:Y:S02]  /*c690*/  IMAD.IADD R5, R230, 0x1, -R5 ;  /* 0x00000001e6057824 */ /* 0x000fe400078e0a05 */
[----:B------:R-:W-:Y:S05]  /*c6a0*/  BRA.DIV UR4, `(.L_x_2328) ;  /* 0x000001f6049c7947 */ /* 0x000fea000b800000 */
.L_x_2562:
[----:B------:R-:W-:Y:S01]  /*c6b0*/  UMOV UR4, 0xffffffff ;  /* 0xffffffff00047882 */ /* 0x000fe20000000000 */
[----:B------:R-:W-:Y:S02]  /*c6c0*/  SHF.L.U32 R3, R5, 0x1f, RZ ;  /* 0x0000001f05037819 */ /* 0x000fe400000006ff */
[----:B------:R-:W-:Y:S05]  /*c6d0*/  BRA.DIV UR4, `(.L_x_2329) ;  /* 0x000001f604b87947 */ /* 0x000fea000b800000 */
.L_x_2565:
        /* <DEDUP_REMOVED lines=36> */
[----:B0-----:R-:W-:Y:S06]  /*c920*/  @!P2 BRA `(.L_x_2331) ;  /* 0x000001f4004ca947 */ /* 0x001fec0003800000 */
.L_x_2566:
[----:B------:R-:W-:Y:S05]  /*c930*/  BSYNC B1 ;  /* 0x0000000000017941 */ /* 0x000fea0003800000 */
.L_x_2330:
[----:B------:R-:W-:Y:S01]  /*c940*/  BSSY B1, `(.L_x_2332) ;  /* 0x0000133000017945 */ /* 0x000fe20003800000 */
[----:B0-----:R-:W-:-:S03]  /*c950*/  PRMT R3, R4, 0x7610, R3 ;  /* 0x0000761004037816 */ /* 0x001fc60000000003 */
[----:B------:R-:W-:Y:S05]  /*c960*/  @P0 BRA `(.L_x_2333) ;  /* 0x0000001000c00947 */ /* 0x000fea0003800000 */
[----:B------:R-:W0:Y:S01]  /*c970*/  LDC R5, c[0x0][0x3d4] ;  /* 0x0000f500ff057b82 */ /* 0x000e220000000800 */
        /* <DEDUP_REMOVED lines=14> */
[----:B------:R-:W-:Y:S02]  /*ca60*/  SHF.R.U32.HI R110, RZ, 0x10, R67 ;  /* 0x00000010ff6e7819 */ /* 0x000fe40000011643 */
[----:B------:R-:W-:Y:S02]  /*ca70*/  SHF.R.U32.HI R107, RZ, 0x10, R69 ;  /* 0x00000010ff6b7819 */ /* 0x000fe40000011645 */
[----:B------:R-:W-:Y:S02]  /*ca80*/  SHF.R.U64 R109, R66, 0x10, R67 ;  /* 0x00000010426d7819 */ /* 0x000fe40000001243 */
[----:B------:R-:W-:Y:S02]  /*ca90*/  PRMT R110, R71, 0x5432, R110 ;  /* 0x00005432476e7816 */ /* 0x000fe4000000006e */
[----:B------:R-:W-:Y:S02]  /*caa0*/  PRMT R107, R108, 0x5410, R107 ;  /* 0x000054106c6b7816 */ /* 0x000fe4000000006b */
[----:B------:R-:W-:Y:S01]  /*cab0*/  PRMT R109, R111, 0x5410, R109 ;  /* 0x000054106f6d7816 */ /* 0x000fe2000000006d */
[----:B------:R-:W-:Y:S01]  /*cac0*/  IMAD.U32 R111, R110, 0x10000, RZ ;  /* 0x000100006e6f7824 */ /* 0x000fe200078e00ff */
[----:B------:R-:W-:Y:S01]  /*cad0*/  SHF.R.U64 R106, R68, 0x10, R69 ;  /* 0x00000010446a7819 */ /* 0x000fe20000001245 */
[----:B------:R-:W-:Y:S01]  /*cae0*/  IMAD.U32 R108, R107, 0x10000, RZ ;  /* 0x000100006b6c7824 */ /* 0x000fe200078e00ff */
[----:B------:R-:W-:-:S02]  /*caf0*/  LOP3.LUT R110, R110, 0xffff0000, RZ, 0xc0, !PT ;  /* 0xffff00006e6e7812 */ /* 0x000fc400078ec0ff */
[----:B------:R-:W-:Y:S02]  /*cb00*/  LOP3.LUT R107, R107, 0xffff0000, RZ, 0xc0, !PT ;  /* 0xffff00006b6b7812 */ /* 0x000fe400078ec0ff */
[----:B------:R-:W-:Y:S02]  /*cb10*/  PRMT R106, R70, 0x5432, R106 ;  /* 0x00005432466a7816 */ /* 0x000fe4000000006a */
[C---:B0-----:R-:W-:Y:S01]  /*cb20*/  LOP3.LUT R67, R6.reuse, 0xffff0000, RZ, 0xc0, !PT ;  /* 0xffff000006437812 */ /* 0x041fe200078ec0ff */
[----:B------:R-:W-:Y:S01]  /*cb30*/  IMAD.U32 R66, R6, 0x10000, RZ ;  /* 0x0001000006427824 */ /* 0x000fe200078e00ff */
[C---:B------:R-:W-:Y:S01]  /*cb40*/  LOP3.LUT R69, R7.reuse, 0xffff0000, RZ, 0xc0, !PT ;  /* 0xffff000007457812 */ /* 0x040fe200078ec0ff */
[----:B------:R-:W-:Y:S02]  /*cb50*/  IMAD.U32 R68, R7, 0x10000, RZ ;  /* 0x0001000007447824 */ /* 0x000fe400078e00ff */
[C---:B------:R-:W-:Y:S01]  /*cb60*/  FMUL.FTZ R113, R67.reuse, R111 ;  /* 0x0000006f43717220 */ /* 0x040fe20000410000 */
[----:B------:R-:W-:Y:S01]  /*cb70*/  FMUL.FTZ R112, R67, R108 ;  /* 0x0000006c43707220 */ /* 0x000fe20000410000 */
[----:B------:R-:W-:Y:S01]  /*cb80*/  FMUL.FTZ R67, R69, R110 ;  /* 0x0000006e45437220 */ /* 0x000fe20000410000 */
[----:B------:R-:W-:-:S02]  /*cb90*/  IMAD.U32 R6, R4, 0x10000, RZ ;  /* 0x0001000004067824 */ /* 0x000fc400078e00ff */
        /* <DEDUP_REMOVED lines=25> */
.L_x_2335:
[----:B------:R-:W-:Y:S05]  /*cd30*/  BSYNC B2 ;  /* 0x0000000000027941 */ /* 0x000fea0003800000 */
.L_x_2334:
[----:B------:R-:W-:Y:S04]  /*cd40*/  BSSY B2, `(.L_x_2336) ;  /* 0x0000030000027945 */ /* 0x000fe80003800000 */
[----:B------:R-:W-:Y:S05]  /*cd50*/  @P2 BRA `(.L_x_2337) ;  /* 0x0000000000b82947 */ /* 0x000fea0003800000 */
[----:B0-----:R-:W0:Y:S01]  /*cd60*/  LDS.128 R4, [R56] ;  /* 0x0000000038047984 */ /* 0x001e220000000c00 */
        /* <DEDUP_REMOVED lines=17> */
[----:B------:R-:W-:Y:S01]  /*ce80*/  FMUL.FTZ R69, R63, R67 ;  /* 0x000000433f457220 */ /* 0x000fe20000410000 */
[C---:B------:R-:W-:Y:S01]  /*ce90*/  FMUL.FTZ R63, R65.reuse, R103 ;  /* 0x00000067413f7220 */ /* 0x040fe20000410000 */
[----:B------:R-:W-:Y:S02]  /*cea0*/  IMAD.U32 R6, R4, 0x10000, RZ ;  /* 0x0001000004067824 */ /* 0x000fe400078e00ff */
[C---:B------:R-:W-:Y:S01]  /*ceb0*/  FFMA.FTZ R107, R62.reuse, R67, R106 ;  /* 0x000000433e6b7223 */ /* 0x040fe2000001006a */
[----:B------:R-:W-:Y:S01]  /*cec0*/  FMUL.FTZ R67, R65, R104 ;  /* 0x0000006841437220 */ /* 0x000fe20000410000 */
[C---:B------:R-:W-:Y:S02]  /*ced0*/  IMAD.U32 R7, R5.reuse, 0x10000, RZ ;  /* 0x0001000005077824 */ /* 0x040fe400078e00ff */
[----:B------:R-:W-:Y:S01]  /*cee0*/  FFMA.FTZ R68, R62, R66, -R69 ;  /* 0x000000423e447223 */ /* 0x000fe20000010845 */
[----:B------:R-:W-:Y:S01]  /*cef0*/  IMAD.U32 R65, R102, 0x10000, RZ ;  /* 0x0001000066417824 */ /* 0x000fe200078e00ff */
[----:B------:R-:W-:Y:S01]  /*cf00*/  LOP3.LUT R4, R4, 0xffff0000, RZ, 0xc0, !PT ;  /* 0xffff000004047812 */ /* 0x000fe200078ec0ff */
[----:B------:R-:W-:Y:S01]  /*cf10*/  FFMA.FTZ R104, R64, R104, -R63 ;  /* 0x0000006840687223 */ /* 0x000fe2000001083f */
[----:B------:R-:W-:Y:S01]  /*cf20*/  LOP3.LUT R5, R5, 0xffff0000, RZ, 0xc0, !PT ;  /* 0xffff000005057812 */ /* 0x000fe200078ec0ff */
[C---:B------:R-:W-:Y:S01]  /*cf30*/  IMAD.U32 R63, R105.reuse, 0x10000, RZ ;  /* 0x00010000693f7824 */ /* 0x040fe200078e00ff */
        /* <DEDUP_REMOVED lines=15> */
[----:B------:R1:W-:Y:S02]  /*d030*/  STS.128 [R56], R4 ;  /* 0x0000000438007388 */ /* 0x0003e40000000c00 */
.L_x_2337:
[----:B------:R-:W-:Y:S05]  /*d040*/  BSYNC B2 ;  /* 0x0000000000027941 */ /* 0x000fea0003800000 */
.L_x_2336:
        /* <DEDUP_REMOVED lines=48> */
.L_x_2339:
[----:B------:R-:W-:Y:S05]  /*d350*/  BSYNC B2 ;  /* 0x0000000000027941 */ /* 0x000fea0003800000 */
.L_x_2338:
        /* <DEDUP_REMOVED lines=48> */
.L_x_2341:
[----:B------:R-:W-:Y:S05]  /*d660*/  BSYNC B2 ;  /* 0x0000000000027941 */ /* 0x000fea0003800000 */
.L_x_2340:
        /* <DEDUP_REMOVED lines=48> */
.L_x_2343:
[----:B------:R-:W-:Y:S05]  /*d970*/  BSYNC B2 ;  /* 0x0000000000027941 */ /* 0x000fea0003800000 */
.L_x_2342:
        /* <DEDUP_REMOVED lines=47> */
.L_x_2333:
[----:B------:R-:W-:Y:S05]  /*dc70*/  BSYNC B1 ;  /* 0x0000000000017941 */ /* 0x000fea0003800000 */
.L_x_2332:
        /* <DEDUP_REMOVED lines=61> */
.L_x_2346:
[----:B------:R-:W-:Y:S05]  /*e050*/  BSYNC B1 ;  /* 0x0000000000017941 */ /* 0x000fea0003800000 */
.L_x_2345:
[----:B------:R-:W-:Y:S04]  /*e060*/  BSSY B1, `(.L_x_2347) ;  /* 0x0000030000017945 */ /* 0x000fe80003800000 */
[----:B------:R-:W-:Y:S05]  /*e070*/  @P1 BRA `(.L_x_2348) ;  /* 0x0000000000b81947 */ /* 0x000fea0003800000 */
[----:B0-----:R-:W0:Y:S01]  /*e080*/  LDS.128 R4, [R56+0x2000] ;  /* 0x0020000038047984 */ /* 0x001e220000000c00 */
        /* <DEDUP_REMOVED lines=45> */
.L_x_2348:
[----:B------:R-:W-:Y:S05]  /*e360*/  BSYNC B1 ;  /* 0x0000000000017941 */ /* 0x000fea0003800000 */
.L_x_2347:
[----:B------:R-:W-:Y:S04]  /*e370*/  BSSY B1, `(.L_x_2349) ;  /* 0x0000030000017945 */ /* 0x000fe80003800000 */
[----:B------:R-:W-:Y:S05]  /*e380*/  @P2 BRA `(.L_x_2350) ;  /* 0x0000000000b82947 */ /* 0x000fea0003800000 */
[----:B01----:R-:W0:Y:S01]  /*e390*/  LDS.128 R4, [R57+0x1b400] ;  /* 0x01b4000039047984 */ /* 0x003e220000000c00 */
        /* <DEDUP_REMOVED lines=9> */
[----:B------:R-:W-:Y:S01]  /*e430*/  IMAD.U32 R35, R79, 0x10000, RZ ;  /* 0x000100004f237824 */ /* 0x000fe200078e00ff */
[----:B------:R-:W-:Y:S02]  /*e440*/  LOP3.LUT R77, R77, 0xffff0000, RZ, 0xc0, !PT ;  /* 0xffff00004d4d7812 */ /* 0x000fe400078ec0ff */
[----:B------:R-:W-:Y:S02]  /*e450*/  LOP3.LUT R79, R79, 0xffff0000, RZ, 0xc0, !PT ;  /* 0xffff00004f4f7812 */ /* 0x000fe400078ec0ff */
[C---:B0-----:R-:W-:Y:S01]  /*e460*/  LOP3.LUT R32, R6.reuse, 0xffff0000, RZ, 0xc0, !PT ;  /* 0xffff000006207812 */ /* 0x041fe200078ec0ff */
[----:B------:R-:W-:Y:S01]  /*e470*/  IMAD.U32 R15, R6, 0x10000, RZ ;  /* 0x00010000060f7824 */ /* 0x000fe200078e00ff */
[C---:B------:R-:W-:Y:S01]  /*e480*/  LOP3.LUT R34, R7.reuse, 0xffff0000, RZ, 0xc0, !PT ;  /* 0xffff000007227812 */ /* 0x040fe200078ec0ff */
[----:B------:R-:W-:-:S02]  /*e490*/  IMAD.U32 R33, R7, 0x10000, RZ ;  /* 0x0001000007217824 */ /* 0x000fc400078e00ff */
[C---:B------:R-:W-:Y:S01]  /*e4a0*/  FMUL.FTZ R38, R32.reuse, R37 ;  /* 0x0000002520267220 */ /* 0x040fe20000410000 */
[----:B------:R-:W-:Y:S01]  /*e4b0*/  FMUL.FTZ R32, R32, R35 ;  /* 0x0000002320207220 */ /* 0x000fe20000410000 */
[----:B------:R-:W-:Y:S02]  /*e4c0*/  IMAD.U32 R6, R4, 0x10000, RZ ;  /* 0x0001000004067824 */ /* 0x000fe400078e00ff */
[----:B------:R-:W-:Y:S01]  /*e4d0*/  FMUL.FTZ R40, R34, R77 ;  /* 0x0000004d22287220 */ /* 0x000fe20000410000 */
[C---:B------:R-:W-:Y:S01]  /*e4e0*/  FFMA.FTZ R38, R15.reuse, R35, -R38 ;  /* 0x000000230f267223 */ /* 0x040fe20000010826 */
[----:B------:R-:W-:Y:S01]  /*e4f0*/  FFMA.FTZ R39, R15, R37, R32 ;  /* 0x000000250f277223 */ /* 0x000fe20000010020 */
[C---:B------:R-:W-:Y:S01]  /*e500*/  IMAD.U32 R7, R5.reuse, 0x10000, RZ ;  /* 0x0001000005077824 */ /* 0x040fe200078e00ff */
[----:B------:R-:W-:Y:S01]  /*e510*/  LOP3.LUT R4, R4, 0xffff0000, RZ, 0xc0, !PT ;  /* 0xffff000004047812 */ /* 0x000fe200078ec0ff */
[----:B------:R-:W-:Y:S01]  /*e520*/  IMAD.U32 R35, R36, 0x10000, RZ ;  /* 0x0001000024237824 */ /* 0x000fe200078e00ff */
[----:B------:R-:W-:Y:S01]  /*e530*/  LOP3.LUT R5, R5, 0xffff0000, RZ, 0xc0, !PT ;  /* 0xffff000005057812 */ /* 0x000fe200078ec0ff */
[----:B------:R-:W-:-:S02]  /*e540*/  IMAD.U32 R15, R78, 0x10000, RZ ;  /* 0x000100004e0f7824 */ /* 0x000fc400078e00ff */
[-C--:B------:R-:W-:Y:S01]  /*e550*/  FMUL.FTZ R34, R34, R79.reuse ;  /* 0x0000004f22227220 */ /* 0x080fe20000410000 */
[----:B------:R-:W-:Y:S01]  /*e560*/  LOP3.LUT R36, R36, 0xffff0000, RZ, 0xc0, !PT ;  /* 0xffff000024247812 */ /* 0x000fe200078ec0ff */
[C---:B------:R-:W-:Y:S01]  /*e570*/  FFMA.FTZ R40, R33.reuse, R79, -R40 ;  /* 0x0000004f21287223 */ /* 0x040fe20000010828 */
        /* <DEDUP_REMOVED lines=15> */
.L_x_2350:
[----:B------:R-:W-:Y:S05]  /*e670*/  BSYNC B1 ;  /* 0x0000000000017941 */ /* 0x000fea0003800000 */
.L_x_2349:
[----:B------:R-:W-:Y:S04]  /*e680*/  BSSY B1, `(.L_x_2351) ;  /* 0x0000030000017945 */ /* 0x000fe80003800000 */
[----:B------:R-:W-:Y:S05]  /*e690*/  @P3 BRA `(.L_x_2352) ;  /* 0x0000000000b83947 */ /* 0x000fea0003800000 */
[----:B012---:R-:W0:Y:S01]  /*e6a0*/  LDS.128 R4, [R56+0x6000] ;  /* 0x0060000038047984 */ /* 0x007e220000000c00 */
[----:B------:R-:W-:Y:S02]  /*e6b0*/  SHF.R.U32.HI R15, RZ, 0x10, R29 ;  /* 0x00000010ff0f7819 */ /* 0x000fe4000001161d */
[--C-:B------:R-:W-:Y:S02]  /*e6c0*/  SHF.R.U32.HI R33, RZ, 0x10, R31.reuse ;  /* 0x00000010ff217819 */ /* 0x100fe4000001161f */
[----:B------:R-:W-:Y:S02]  /*e6d0*/  SHF.R.U64 R30, R30, 0x10, R31 ;  /* 0x000000101e1e7819 */ /* 0x000fe4000000121f */
[----:B------:R-:W-:Y:S02]  /*e6e0*/  SHF.R.U64 R31, R28, 0x10, R29 ;  /* 0x000000101c1f7819 */ /* 0x000fe4000000121d */
        /* <DEDUP_REMOVED lines=14> */
[C---:B------:R-:W-:Y:S01]  /*e7d0*/  IMAD.U32 R6, R4.reuse, 0x10000, RZ ;  /* 0x0001000004067824 */ /* 0x040fe200078e00ff */
[----:B------:R-:W-:Y:S01]  /*e7e0*/  LOP3.LUT R4, R4, 0xffff0000, RZ, 0xc0, !PT ;  /* 0xffff000004047812 */ /* 0x000fe200078ec0ff */
[C---:B------:R-:W-:Y:S02]  /*e7f0*/  IMAD.U32 R7, R5.reuse, 0x10000, RZ ;  /* 0x0001000005077824 */ /* 0x040fe400078e00ff */
[C---:B------:R-:W-:Y:S01]  /*e800*/  FFMA.FTZ R32, R10.reuse, R32, R13 ;  /* 0x000000200a207223 */ /* 0x040fe2000001000d */
[----:B------:R-:W-:Y:S01]  /*e810*/  FFMA.FTZ R33, R10, R30, -R33 ;  /* 0x0000001e0a217223 */ /* 0x000fe20000010821 */
[C---:B------:R-:W-:Y:S01]  /*e820*/  IMAD.U32 R13, R28.reuse, 0x10000, RZ ;  /* 0x000100001c0d7824 */ /* 0x040fe200078e00ff */
[----:B------:R-:W-:Y:S01]  /*e830*/  LOP3.LUT R5, R5, 0xffff0000, RZ, 0xc0, !PT ;  /* 0xffff000005057812 */ /* 0x000fe200078ec0ff */
[CC--:B------:R-:W-:Y:S01]  /*e840*/  FMUL.FTZ R35, R15.reuse, R74.reuse ;  /* 0x0000004a0f237220 */ /* 0x0c0fe20000410000 */
[-C--:B------:R-:W-:Y:S01]  /*e850*/  FMUL.FTZ R37, R15, R29.reuse ;  /* 0x0000001d0f257220 */ /* 0x080fe20000410000 */
[C---:B------:R-:W-:Y:S01]  /*e860*/  LOP3.LUT R10, R31.reuse, 0xffff0000, RZ, 0xc0, !PT ;  /* 0xffff00001f0a7812 */ /* 0x040fe200078ec0ff */
[----:B------:R-:W-:Y:S01]  /*e870*/  IMAD.U32 R15, R31, 0x10000, RZ ;  /* 0x000100001f0f7824 */ /* 0x000fe200078e00ff */
[----:B------:R-:W-:Y:S01]  /*e880*/  LOP3.LUT R28, R28, 0xffff0000, RZ, 0xc0, !PT ;  /* 0xffff00001c1c7812 */ /* 0x000fe200078ec0ff */
[C---:B------:R-:W-:Y:S01]  /*e890*/  FFMA.FTZ R35, R14.reuse, R29, -R35 ;  /* 0x0000001d0e237223 */ /* 0x040fe20000010823 */
        /* <DEDUP_REMOVED lines=14> */
.L_x_2352:
[----:B------:R-:W-:Y:S05]  /*e980*/  BSYNC B1 ;  /* 0x0000000000017941 */ /* 0x000fea0003800000 */
.L_x_2351:
[----:B------:R-:W-:Y:S04]  /*e990*/  BSSY B1, `(.L_x_2353) ;  /* 0x0000030000017945 */ /* 0x000fe80003800000 */
[----:B------:R-:W-:Y:S05]  /*e9a0*/  @P4 BRA `(.L_x_2354) ;  /* 0x0000000000b84947 */ /* 0x000fea0003800000 */
[----:B0123--:R-:W0:Y:S01]  /*e9b0*/  LDS.128 R4, [R57+0x1f400] ;  /* 0x01f4000039047984 */ /* 0x00fe220000000c00 */
[--C-:B------:R-:W-:Y:S02]  /*e9c0*/  SHF.R.U64 R13, R24, 0x10, R25.reuse ;  /* 0x00000010180d7819 */ /* 0x100fe40000001219 */
[----:B------:R-:W-:Y:S02]  /*e9d0*/  SHF.R.U32.HI R24, RZ, 0x10, R25 ;  /* 0x00000010ff187819 */ /* 0x000fe40000011619 */
[--C-:B------:R-:W-:Y:S02]  /*e9e0*/  SHF.R.U32.HI R15, RZ, 0x10, R27.reuse ;  /* 0x00000010ff0f7819 */ /* 0x100fe4000001161b */
[----:B------:R-:W-:Y:S02]  /*e9f0*/  SHF.R.U64 R14, R26, 0x10, R27 ;  /* 0x000000101a0e7819 */ /* 0x000fe4000000121b */
        /* <DEDUP_REMOVED lines=41> */
.L_x_2354:
[----:B------:R-:W-:Y:S05]  /*ec90*/  BSYNC B1 ;  /* 0x0000000000017941 */ /* 0x000fea0003800000 */
.L_x_2353:
[----:B------:R-:W-:Y:S05]  /*eca0*/  @P5 BRA `(.L_x_2344) ;  /* 0x0000003800b05947 */ /* 0x000fea0003800000 */
[----:B01234-:R-:W0:Y:S01]  /*ecb0*/  LDS.128 R4, [R56+0xa000] ;  /* 0x00a0000038047984 */ /* 0x01fe220000000c00 */
[----:B------:R-:W-:Y:S02]  /*ecc0*/  SHF.R.U64 R11, R8, 0x10, R9 ;  /* 0x00000010080b7819 */ /* 0x000fe40000001209 */
[--C-:B------:R-:W-:Y:S02]  /*ecd0*/  SHF.R.U64 R8, R20, 0x10, R21.reuse ;  /* 0x0000001014087819 */ /* 0x100fe40000001215 */
[----:B------:R-:W-:Y:S02]  /*ece0*/  SHF.R.U32.HI R21, RZ, 0x10, R21 ;  /* 0x00000010ff157819 */ /* 0x000fe40000011615 */
[----:B------:R-:W-:Y:S02]  /*ecf0*/  SHF.R.U32.HI R12, RZ, 0x10, R9 ;  /* 0x00000010ff0c7819 */ /* 0x000fe40000011609 */
[----:B------:R-:W-:Y:S02]  /*ed00*/  PRMT R10, R0, 0x5410, R11 ;  /* 0x00005410000a7816 */ /* 0x000fe4000000000b */
[----:B------:R-:W-:-:S02]  /*ed10*/  PRMT R70, R70, 0x5410, R21 ;  /* 0x0000541046467816 */ /* 0x000fc40000000015 */
[----:B------:R-:W-:Y:S02]  /*ed20*/  PRMT R11, R3, 0x5410, R12 ;  /* 0x00005410030b7816 */ /* 0x000fe4000000000c */
[----:B------:R-:W-:Y:S01]  /*ed30*/  PRMT R71, R71, 0x5410, R8 ;  /* 0x0000541047477816 */ /* 0x000fe20000000008 */
[C---:B------:R-:W-:Y:S01]  /*ed40*/  IMAD.U32 R15, R70.reuse, 0x10000, RZ ;  /* 0x00010000460f7824 */ /* 0x040fe200078e00ff */
        /* <DEDUP_REMOVED lines=14> */
[----:B------:R-:W-:Y:S01]  /*ee30*/  FFMA.FTZ R14, R8, R15, R6 ;  /* 0x0000000f080e7223 */ /* 0x000fe20000010006 */
        /* <DEDUP_REMOVED lines=22> */
.L_x_2317:
[----:B------:R-:W-:Y:S01]  /*efa0*/  IMAD.MOV.U32 R9, RZ, RZ, R77 ;  /* 0x000000ffff097224 */ /* 0x000fe200078e004d */
[-C--:B------:R-:W-:Y:S01]  /*efb0*/  ISETP.GE.AND P0, PT, R204, R8.reuse, PT ;  /* 0x00000008cc00720c */ /* 0x080fe20003f06270 */
[----:B------:R-:W0:Y:S01]  /*efc0*/  LDC R77, c[0x0][0x428] ;  /* 0x00010a00ff4d7b82 */ /* 0x000e220000000800 */
[----:B------:R-:W-:Y:S01]  /*efd0*/  BSSY B1, `(.L_x_2355) ;  /* 0x000003d000017945 */ /* 0x000fe20003800000 */
[----:B------:R-:W-:Y:S01]  /*efe0*/  ISETP.GE.AND P1, PT, R231, R8, PT ;  /* 0x00000008e700720c */ /* 0x000fe20003f26270 */
        /* <DEDUP_REMOVED lines=59> */
.L_x_2356:
[----:B------:R-:W-:Y:S05]  /*f3a0*/  BSYNC B1 ;  /* 0x0000000000017941 */ /* 0x000fea0003800000 */
.L_x_2355:
[----:B------:R-:W-:Y:S01]  /*f3b0*/  BSSY B1, `(.L_x_2357) ;  /* 0x0000026000017945 */ /* 0x000fe20003800000 */
[----:B-----5:R-:W-:Y:S01]  /*f3c0*/  IMAD.MOV.U32 R74, RZ, RZ, R4 ;  /* 0x000000ffff4a7224 */ /* 0x020fe200078e0004 */
[----:B0-----:R-:W-:Y:S01]  /*f3d0*/  CS2R R66, SRZ ;  /* 0x0000000000427805 */ /* 0x001fe2000001ff00 */
[----:B------:R-:W-:Y:S02]  /*f3e0*/  IMAD.MOV.U32 R75, RZ, RZ, R5 ;  /* 0x000000ffff4b7224 */ /* 0x000fe400078e0005 */
[----:B------:R-:W-:Y:S01]  /*f3f0*/  IMAD.MOV.U32 R76, RZ, RZ, R6 ;  /* 0x000000ffff4c7224 */ /* 0x000fe200078e0006 */
[----:B------:R-:W-:Y:S06]  /*f400*/  @P1 BRA `(.L_x_2358) ;  /* 0x0000000000801947 */ /* 0x000fec0003800000 */
[----:B------:R-:W-:Y:S01]  /*f410*/  IADD3 R73, P2, P3, R68, R73, R83 ;  /* 0x0000004944497210 */ /* 0x000fe20007b5e053 */
[----:B------:R-:W-:Y:S01]  /*f420*/  ULDC.64 UR4, c[0x0][0x3c8] ;  /* 0x0000f20000047ab9 */ /* 0x000fe20000000a00 */
[----:B------:R-:W-:Y:S01]  /*f430*/  IADD3 R72, P4, P5, R69, R72, R84 ;  /* 0x0000004845487210 */ /* 0x000fe20007d9e054 */
[----:B------:R-:W-:Y:S01]  /*f440*/  ULDC.64 UR6, c[0x0][0x3e0] ;  /* 0x0000f80000067ab9 */ /* 0x000fe20000000a00 */
[----:B------:R-:W-:Y:S02]  /*f450*/  IADD3.X R0, R80, R71, R81, P2, P3 ;  /* 0x0000004750007210 */ /* 0x000fe400017e6451 */
        /* <DEDUP_REMOVED lines=27> */
.L_x_2358:
[----:B------:R-:W-:Y:S05]  /*f610*/  BSYNC B1 ;  /* 0x0000000000017941 */ /* 0x000fea0003800000 */
.L_x_2357:
[----:B------:R-:W-:Y:S01]  /*f620*/  IMAD.MOV.U32 R0, RZ, RZ, R7 ;  /* 0x000000ffff007224 */ /* 0x000fe200078e0007 */
[----:B------:R-:W-:Y:S01]  /*f630*/  ISETP.NE.AND P2, PT, R77, 0x1, PT ;  /* 0x000000014d00780c */ /* 0x000fe20003f45270 */
[----:B------:R-:W-:Y:S01]  /*f640*/  IMAD.MOV.U32 R3, RZ, RZ, R24 ;  /* 0x000000ffff037224 */ /* 0x000fe200078e0018 */
[----:B------:R-:W-:Y:S01]  /*f650*/  PRMT R107, R74, 0x7610, R107 ;  /* 0x000076104a6b7816 */ /* 0x000fe2000000006b */
[----:B0-----:R-:W-:Y:S01]  /*f660*/  IMAD.MOV.U32 R20, RZ, RZ, R25 ;  /* 0x000000ffff147224 */ /* 0x001fe200078e0019 */
        /* <DEDUP_REMOVED lines=32> */
[----:B------:R-:W-:Y:S01]  /*f870*/  IMAD R3, R234, 0x40, R3 ;  /* 0x00000040ea037824 */ /* 0x000fe200078e0203 */
[----:B------:R-:W-:Y:S01]  /*f880*/  PRMT R108, R75, 0x7610, R108 ;  /* 0x000076104b6c7816 */ /* 0x000fe2000000006c */
[----:B------:R-:W-:Y:S01]  /*f890*/  IMAD.MOV.U32 R20, RZ, RZ, R60 ;  /* 0x000000ffff147224 */ /* 0x000fe200078e003c */
[----:B------:R-:W-:Y:S01]  /*f8a0*/  PRMT R103, R68, 0x7610, R103 ;  /* 0x0000761044677816 */ /* 0x000fe20000000067 */
[----:B------:R-:W-:Y:S01]  /*f8b0*/  IMAD.MOV.U32 R68, RZ, RZ, R62 ;  /* 0x000000ffff447224 */ /* 0x000fe200078e003e */
[----:B------:R-:W-:Y:S01]  /*f8c0*/  ULDC.64 UR4, c[0x0][0x3c8] ;  /* 0x0000f20000047ab9 */ /* 0x000fe20000000a00 */
        /* <DEDUP_REMOVED lines=8> */
[----:B-1----:R-:W-:Y:S01]  /*f950*/  @P2 IMAD.HI.U32 R0, R3, R0, RZ ;  /* 0x0000000003002227 */ /* 0x002fe200078e00ff */
[----:B------:R-:W-:Y:S01]  /*f960*/  PRMT R76, R68, 0x7610, R76 ;  /* 0x00007610444c7816 */ /* 0x000fe2000000004c */
[----:B------:R-:W-:Y:S01]  /*f970*/  ULDC.64 UR6, c[0x0][0x3e0] ;  /* 0x0000f80000067ab9 */ /* 0x000fe20000000a00 */
[----:B------:R-:W-:Y:S01]  /*f980*/  PRMT R92, R69, 0x7610, R92 ;  /* 0x00007610455c7816 */ /* 0x000fe2000000005c */
[----:B------:R-:W-:Y:S01]  /*f990*/  IMAD.MOV.U32 R20, RZ, RZ, R41 ;  /* 0x000000ffff147224 */ /* 0x000fe200078e0029 */
[----:B0-----:R-:W-:Y:S01]  /*f9a0*/  @P2 SHF.R.U32.HI R3, RZ, R21, R0 ;  /* 0x00000015ff032219 */ /* 0x001fe20000011600 */
[----:B------:R-:W-:-:S02]  /*f9b0*/  IMAD.MOV.U32 R0, RZ, RZ, R40 ;  /* 0x000000ffff007224 */ /* 0x000fc400078e0028 */
[----:B------:R-:W-:Y:S01]  /*f9c0*/  IMAD.MOV.U32 R69, RZ, RZ, R43 ;  /* 0x000000ffff457224 */ /* 0x000fe200078e002b */
[----:B------:R-:W-:Y:S01]  /*f9d0*/  SHF.R.S32.HI R21, RZ, 0x1f, R3 ;  /* 0x0000001fff157819 */ /* 0x000fe20000011403 */
[-C--:B------:R-:W-:Y:S01]  /*f9e0*/  IMAD.WIDE.U32 R14, R3, R10.reuse, R14 ;  /* 0x0000000a030e7225 */ /* 0x080fe200078e000e */
[----:B------:R-:W-:Y:S02]  /*f9f0*/  PRMT R74, R0, 0x7610, R74 ;  /* 0x00007610004a7816 */ /* 0x000fe4000000004a */
[----:B------:R-:W-:Y:S01]  /*fa00*/  PRMT R75, R20, 0x7610, R75 ;  /* 0x00007610144b7816 */ /* 0x000fe2000000004b */
[----:B------:R-:W-:Y:S01]  /*fa10*/  IMAD R0, R21, R10, RZ ;  /* 0x0000000a15007224 */ /* 0x000fe200078e02ff */
[----:B------:R-:W-:Y:S01]  /*fa20*/  PRMT R77, R69, 0x7610, R77 ;  /* 0x00007610454d7816 */ /* 0x000fe2000000004d */
[-C--:B------:R-:W-:Y:S02]  /*fa30*/  IMAD R68, R21, R12.reuse, RZ ;  /* 0x0000000c15447224 */ /* 0x080fe400078e02ff */
[----:B------:R-:W-:Y:S01]  /*fa40*/  IMAD.WIDE.U32 R20, R3, R12, R8 ;  /* 0x0000000c03147225 */ /* 0x000fe200078e0008 */
[----:B------:R-:W-:Y:S01]  /*fa50*/  LEA R8, P2, R14, UR4, 0x1 ;  /* 0x000000040e087c11 */ /* 0x000fe2000f8408ff */
[----:B------:R-:W-:-:S02]  /*fa60*/  UMOV UR4, 0xffffffff ;  /* 0xffffffff00047882 */ /* 0x000fc40000000000 */
[C---:B------:R-:W-:Y:S01]  /*fa70*/  IMAD R9, R3.reuse, R11, R0 ;  /* 0x0000000b03097224 */ /* 0x040fe200078e0200 */
[----:B------:R-:W-:Y:S01]  /*fa80*/  LEA R0, P3, R20, UR6, 0x1 ;  /* 0x0000000614007c11 */ /* 0x000fe2000f8608ff */
[----:B------:R-:W-:Y:S02]  /*fa90*/  IMAD R3, R3, R13, R68 ;  /* 0x0000000d03037224 */ /* 0x000fe400078e0244 */
[----:B------:R-:W-:Y:S02]  /*faa0*/  IMAD.IADD R9, R15, 0x1, R9 ;  /* 0x000000010f097824 */ /* 0x000fe400078e0209 */
[----:B------:R-:W-:Y:S02]  /*fab0*/  IMAD.IADD R3, R21, 0x1, R3 ;  /* 0x0000000115037824 */ /* 0x000fe400078e0203 */
        /* <DEDUP_REMOVED lines=8> */
.L_x_2569:
[----:B------:R-:W-:-:S03]  /*fb40*/  UMOV UR4, 0xffffffff ;  /* 0xffffffff00047882 */ /* 0x000fc60000000000 */
[----:B------:R-:W-:Y:S05]  /*fb50*/  BRA.DIV UR4, `(.L_x_2360) ;  /* 0x000001c204fc7947 */ /* 0x000fea000b800000 */
.L_x_2572:
[----:B------:R-:W-:-:S03]  /*fb60*/  UMOV UR4, 0xffffffff ;  /* 0xffffffff00047882 */ /* 0x000fc60000000000 */
[----:B------:R-:W-:Y:S05]  /*fb70*/  BRA.DIV UR4, `(.L_x_2361) ;  /* 0x000001c6041c7947 */ /* 0x000fea000b800000 */
.L_x_2575:
[----:B------:R-:W-:-:S03]  /*fb80*/  UMOV UR4, 0xffffffff ;  /* 0xffffffff00047882 */ /* 0x000fc60000000000 */
[----:B------:R-:W-:Y:S05]  /*fb90*/  BRA.DIV UR4, `(.L_x_2362) ;  /* 0x000001c6043c7947 */ /* 0x000fea000b800000 */
.L_x_2578:
[----:B------:R-:W-:-:S03]  /*fba0*/  UMOV UR4, 0xffffffff ;  /* 0xffffffff00047882 */ /* 0x000fc60000000000 */
[----:B------:R-:W-:Y:S05]  /*fbb0*/  BRA.DIV UR4, `(.L_x_2363) ;  /* 0x000001c6045c7947 */ /* 0x000fea000b800000 */
.L_x_2581:
[----:B------:R-:W-:Y:S01]  /*fbc0*/  UMOV UR4, 0xffffffff ;  /* 0xffffffff00047882 */ /* 0x000fe20000000000 */
[----:B------:R-:W-:Y:S02]  /*fbd0*/  LOP3.LUT R9, R10, 0xfffffffe, RZ, 0xc0, !PT ;  /* 0xfffffffe0a097812 */ /* 0x000fe400078ec0ff */
[----:B------:R-:W-:Y:S05]  /*fbe0*/  BRA.DIV UR4, `(.L_x_2364) ;  /* 0x000001c604787947 */ /* 0x000fea000b800000 */
.L_x_2584:
[----:B------:R-:W-:Y:S01]  /*fbf0*/  UMOV UR4, 0xffffffff ;  /* 0xffffffff00047882 */ /* 0x000fe20000000000 */
[----:B------:R-:W-:Y:S02]  /*fc00*/  IMAD.IADD R9, R230, 0x1, -R9 ;  /* 0x00000001e6097824 */ /* 0x000fe400078e0a09 */
[----:B------:R-:W-:Y:S05]  /*fc10*/  BRA.DIV UR4, `(.L_x_2365) ;  /* 0x000001c604947947 */ /* 0x000fea000b800000 */
.L_x_2587:
[----:B------:R-:W-:Y:S01]  /*fc20*/  UMOV UR4, 0xffffffff ;  /* 0xffffffff00047882 */ /* 0x000fe20000000000 */
[----:B------:R-:W-:Y:S02]  /*fc30*/  SHF.L.U32 R9, R9, 0x1f, RZ ;  /* 0x0000001f09097819 */ /* 0x000fe400000006ff */
[----:B------:R-:W-:Y:S05]  /*fc40*/  BRA.DIV UR4, `(.L_x_2366) ;  /* 0x000001c604b07947 */ /* 0x000fea000b800000 */
.L_x_2590:
        /* <DEDUP_REMOVED lines=37> */
.L_x_2591:
[----:B------:R-:W-:Y:S05]  /*fea0*/  BSYNC B1 ;  /* 0x0000000000017941 */ /* 0x000fea0003800000 */
.L_x_2367:
        /* <DEDUP_REMOVED lines=14> */
[----:B------:R-:W-:Y:S02]  /*ff90*/  LOP3.LUT R8, R9, R216, RZ, 0x3c, !PT ;  /* 0x000000d809087212 */ /* 0x000fe400078e3cff */
        /* <DEDUP_REMOVED lines=12> */
[--C-:B------:R-:W-:Y:S02]  /*10060*/  SHF.R.U64 R4, R6, 0x10, R7.reuse ;  /* 0x0000001006047819 */ /* 0x100fe40000001207 */
        /* <DEDUP_REMOVED lines=88> */
.L_x_2372:
[----:B------:R-:W-:Y:S05]  /*105f0*/  BSYNC B2 ;  /* 0x0000000000027941 */ /* 0x000fea0003800000 */
.L_x_2371:
[----:B------:R-:W-:Y:S04]  /*10600*/  BSSY B2, `(.L_x_2373) ;  /* 0x0000069000027945 */ /* 0x000fe80003800000 */
[----:B------:R-:W-:Y:S05]  /*10610*/  @P2 BRA `(.L_x_2374) ;  /* 0x00000004009c2947 */ /* 0x000fea0003800000 */
[----:B-1----:R-:W2:Y:S01]  /*10620*/  LDL R105, [R1+0x64] ;  /* 0x0000640001697983 */ /* 0x002ea20000100800 */
[----:B------:R-:W-:Y:S02]  /*10630*/  LEA.HI R4, R89, R236, RZ, 0x1d ;  /* 0x000000ec59047211 */ /* 0x000fe400078fe8ff */
        /* <DEDUP_REMOVED lines=14> */
[----:B------:R-:W-:Y:S01]  /*10720*/  SHF.R.U32.HI R37, RZ, 0x10, R37 ;  /* 0x00000010ff257819 */ /* 0x000fe20000011625 */
[----:B------:R-:W-:Y:S01]  /*10730*/  IMAD.U32 R36, R97, 0x10000, RZ ;  /* 0x0001000061247824 */ /* 0x000fe200078e00ff */
[----:B------:R-:W-:Y:S01]  /*10740*/  SHF.R.U64 R14, R26, 0x10, R27 ;  /* 0x000000101a0e7819 */ /* 0x000fe2000000121b */
[----:B------:R-:W-:Y:S01]  /*10750*/  IMAD R12, R9, 0x2, R18 ;  /* 0x00000002090c7824 */ /* 0x000fe200078e0212 */
[----:B------:R-:W-:Y:S02]  /*10760*/  PRMT R98, R98, 0x5410, R25 ;  /* 0x0000541062627816 */ /* 0x000fe40000000019 */
[----:B------:R-:W-:Y:S02]  /*10770*/  SHF.R.U32.HI R27, RZ, 0x10, R27 ;  /* 0x00000010ff1b7819 */ /* 0x000fe4000001161b */
[----:B------:R-:W0:Y:S01]  /*10780*/  LDS.128 R8, [R12+0x15400] ;  /* 0x015400000c087984 */ /* 0x000e220000000c00 */
[----:B------:R-:W-:Y:S01]  /*10790*/  SHF.R.U64 R32, R38, 0x10, R39 ;  /* 0x0000001026207819 */ /* 0x000fe20000001227 */
[----:B------:R-:W-:Y:S01]  /*107a0*/  IMAD.U32 R33, R98, 0x10000, RZ ;  /* 0x0001000062217824 */ /* 0x000fe200078e00ff */
[----:B------:R-:W-:-:S02]  /*107b0*/  PRMT R102, R102, 0x5410, R37 ;  /* 0x0000541066667816 */ /* 0x000fc40000000025 */
[----:B------:R-:W-:Y:S02]  /*107c0*/  SHF.R.U32.HI R39, RZ, 0x10, R39 ;  /* 0x00000010ff277819 */ /* 0x000fe40000011627 */
[----:B------:R-:W-:Y:S02]  /*107d0*/  PRMT R100, R100, 0x5410, R27 ;  /* 0x0000541064647816 */ /* 0x000fe4000000001b */
[----:B------:R-:W-:Y:S02]  /*107e0*/  PRMT R99, R99, 0x5410, R14 ;  /* 0x0000541063637816 */ /* 0x000fe4000000000e */
[----:B------:R-:W-:Y:S01]  /*107f0*/  PRMT R103, R103, 0x5410, R32 ;  /* 0x0000541067677816 */ /* 0x000fe20000000020 */
[----:B------:R-:W-:Y:S01]  /*10800*/  IMAD.U32 R35, R100, 0x10000, RZ ;  /* 0x0001000064237824 */ /* 0x000fe200078e00ff */
[----:B------:R-:W-:Y:S02]  /*10810*/  PRMT R104, R104, 0x5410, R39 ;  /* 0x0000541068687816 */ /* 0x000fe40000000027 */
[----:B------:R-:W-:-:S02]  /*10820*/  LOP3.LUT R97, R97, 0xffff0000, RZ, 0xc0, !PT ;  /* 0xffff000061617812 */ /* 0x000fc400078ec0ff */
[----:B------:R-:W-:Y:S02]  /*10830*/  LOP3.LUT R101, R101, 0xffff0000, RZ, 0xc0, !PT ;  /* 0xffff000065657812 */ /* 0x000fe400078ec0ff */
[----:B------:R-:W-:Y:S02]  /*10840*/  LOP3.LUT R98, R98, 0xffff0000, RZ, 0xc0, !PT ;  /* 0xffff000062627812 */ /* 0x000fe400078ec0ff */
        /* <DEDUP_REMOVED lines=9> */
[C---:B------:R-:W-:Y:S01]  /*108e0*/  IMAD.U32 R32, R11.reuse, 0x10000, RZ ;  /* 0x000100000b207824 */ /* 0x040fe200078e00ff */
[----:B------:R-:W-:Y:S01]  /*108f0*/  LOP3.LUT R102, R102, 0xffff0000, RZ, 0xc0, !PT ;  /* 0xffff000066667812 */ /* 0x000fe200078ec0ff */
[-C--:B------:R-:W-:Y:S01]  /*10900*/  FMUL.FTZ R39, R26, R25.reuse ;  /* 0x000000191a277220 */ /* 0x080fe20000410000 */
[C---:B------:R-:W-:Y:S01]  /*10910*/  IMAD.U32 R27, R10.reuse, 0x10000, RZ ;  /* 0x000100000a1b7824 */ /* 0x040fe200078e00ff */
[----:B------:R-:W-:Y:S02]  /*10920*/  LOP3.LUT R10, R10, 0xffff0000, RZ, 0xc0, !PT ;  /* 0xffff00000a0a7812 */ /* 0x000fe400078ec0ff */
[----:B------:R-:W-:Y:S01]  /*10930*/  LOP3.LUT R11, R11, 0xffff0000, RZ, 0xc0, !PT ;  /* 0xffff00000b0b7812 */ /* 0x000fe200078ec0ff */
[----:B--2---:R-:W0:Y:S02]  /*10940*/  LDS.128 R4, [R105] ;  /* 0x0000000069047984 */ /* 0x004e240000000c00 */
[C---:B0-----:R-:W-:Y:S01]  /*10950*/  IMAD.U32 R13, R4.reuse, 0x10000, RZ ;  /* 0x00010000040d7824 */ /* 0x041fe200078e00ff */
[----:B------:R-:W-:Y:S01]  /*10960*/  LOP3.LUT R4, R4, 0xffff0000, RZ, 0xc0, !PT ;  /* 0xffff000004047812 */ /* 0x000fe200078ec0ff */
[C---:B------:R-:W-:Y:S01]  /*10970*/  IMAD.U32 R14, R5.reuse, 0x10000, RZ ;  /* 0x00010000050e7824 */ /* 0x040fe200078e00ff */
[----:B------:R-:W-:Y:S01]  /*10980*/  LOP3.LUT R5, R5, 0xffff0000, RZ, 0xc0, !PT ;  /* 0xffff000005057812 */ /* 0x000fe200078ec0ff */
[C---:B------:R-:W-:Y:S01]  /*10990*/  FFMA.FTZ R38, R13.reuse, R34, -R38 ;  /* 0x000000220d267223 */ /* 0x040fe20000010826 */
[----:B------:R-:W-:Y:S01]  /*109a0*/  FFMA.FTZ R106, R13, R36, R106 ;  /* 0x000000240d6a7223 */ /* 0x000fe2000001006a */
[----:B------:R-:W-:Y:S01]  /*109b0*/  FFMA.FTZ R37, R14, R25, -R37 ;  /* 0x000000190e257223 */ /* 0x000fe20000010825 */
[----:B------:R-:W-:-:S02]  /*109c0*/  IMAD.U32 R24, R7, 0x10000, RZ ;  /* 0x0001000007187824 */ /* 0x000fc400078e00ff */
[----:B------:R-:W-:Y:S01]  /*109d0*/  FMUL.FTZ R25, R32, R35 ;  /* 0x0000002320197220 */ /* 0x000fe20000410000 */
[----:B------:R-:W-:Y:S02]  /*109e0*/  IMAD.U32 R13, R104, 0x10000, RZ ;  /* 0x00010000680d7824 */ /* 0x000fe400078e00ff */
[----:B------:R-:W-:Y:S01]  /*109f0*/  FFMA.FTZ R39, R14, R33, R39 ;  /* 0x000000210e277223 */ /* 0x000fe20000010027 */
[C---:B------:R-:W-:Y:S01]  /*10a00*/  IMAD.U32 R14, R99.reuse, 0x10000, RZ ;  /* 0x00010000630e7824 */ /* 0x040fe200078e00ff */
[----:B------:R-:W-:Y:S01]  /*10a10*/  LOP3.LUT R99, R99, 0xffff0000, RZ, 0xc0, !PT ;  /* 0xffff000063637812 */ /* 0x000fe200078ec0ff */
[-C--:B------:R-:W-:Y:S01]  /*10a20*/  FMUL.FTZ R32, R32, R13.reuse ;  /* 0x0000000d20207220 */ /* 0x080fe20000410000 */
[----:B------:R-:W-:Y:S01]  /*10a30*/  FFMA.FTZ R33, R24, R13, -R25 ;  /* 0x0000000d18217223 */ /* 0x000fe20000010819 */
[C---:B------:R-:W-:Y:S01]  /*10a40*/  FMUL.FTZ R13, R8.reuse, R97 ;  /* 0x00000061080d7220 */ /* 0x040fe20000410000 */
[----:B------:R-:W-:Y:S01]  /*10a50*/  FMUL.FTZ R25, R8, R101 ;  /* 0x0000006508197220 */ /* 0x000fe20000410000 */
[----:B------:R-:W-:Y:S01]  /*10a60*/  FFMA.FTZ R35, R24, R35, R32 ;  /* 0x0000002318237223 */ /* 0x000fe20000010020 */
[----:B------:R-:W-:Y:S01]  /*10a70*/  FMUL.FTZ R24, R9, R98 ;  /* 0x0000006209187220 */ /* 0x000fe20000410000 */
[C---:B------:R-:W-:Y:S01]  /*10a80*/  FFMA.FTZ R13, R4.reuse, R101, -R13 ;  /* 0x00000065040d7223 */ /* 0x040fe2000001080d */
[----:B------:R-:W-:Y:S01]  /*10a90*/  FFMA.FTZ R25, R4, R97, R25 ;  /* 0x0000006104197223 */ /* 0x000fe20000010019 */
[----:B------:R-:W-:-:S02]  /*10aa0*/  IMAD.U32 R15, R6, 0x10000, RZ ;  /* 0x00010000060f7824 */ /* 0x000fc400078e00ff */
[----:B------:R-:W-:Y:S01]  /*10ab0*/  FMUL.FTZ R9, R9, R102 ;  /* 0x0000006609097220 */ /* 0x000fe20000410000 */
[----:B------:R-:W-:Y:S02]  /*10ac0*/  IMAD.U32 R8, R103, 0x10000, RZ ;  /* 0x0001000067087824 */ /* 0x000fe400078e00ff */
[----:B------:R-:W-:Y:S01]  /*10ad0*/  FMUL.FTZ R4, R27, R14 ;  /* 0x0000000e1b047220 */ /* 0x000fe20000410000 */
[----:B------:R-:W-:Y:S01]  /*10ae0*/  LOP3.LUT R103, R103, 0xffff0000, RZ, 0xc0, !PT ;  /* 0xffff000067677812 */ /* 0x000fe200078ec0ff */
[C---:B------:R-:W-:Y:S01]  /*10af0*/  FFMA.FTZ R24, R5.reuse, R102, -R24 ;  /* 0x0000006605187223 */ /* 0x040fe20000010818 */
[----:B------:R-:W-:Y:S01]  /*10b00*/  LOP3.LUT R104, R104, 0xffff0000, RZ, 0xc0, !PT ;  /* 0xffff000068687812 */ /* 0x000fe200078ec0ff */
[----:B------:R-:W-:Y:S01]  /*10b10*/  FFMA.FTZ R98, R5, R98, R9 ;  /* 0x0000006205627223 */ /* 0x000fe20000010009 */
[----:B------:R-:W-:Y:S01]  /*10b20*/  LOP3.LUT R6, R6, 0xffff0000, RZ, 0xc0, !PT ;  /* 0xffff000006067812 */ /* 0x000fe200078ec0ff */
[----:B------:R-:W-:Y:S01]  /*10b30*/  FFMA.FTZ R26, R15, R8, -R4 ;  /* 0x000000080f1a7223 */ /* 0x000fe20000010804 */
[----:B------:R-:W-:Y:S01]  /*10b40*/  LOP3.LUT R7, R7, 0xffff0000, RZ, 0xc0, !PT ;  /* 0xffff000007077812 */ /* 0x000fe200078ec0ff */
[C---:B------:R-:W-:Y:S01]  /*10b50*/  FMUL.FTZ R5, R10.reuse, R99 ;  /* 0x000000630a057220 */ /* 0x040fe20000410000 */
[----:B------:R-:W-:Y:S01]  /*10b60*/  FMUL.FTZ R4, R11, R100 ;  /* 0x000000640b047220 */ /* 0x000fe20000410000 */
[----:B------:R-:W-:Y:S01]  /*10b70*/  FMUL.FTZ R32, R27, R8 ;  /* 0x000000081b207220 */ /* 0x000fe20000410000 */
[-C--:B------:R-:W-:Y:S01]  /*10b80*/  FMUL.FTZ R10, R10, R103.reuse ;  /* 0x000000670a0a7220 */ /* 0x080fe20000410000 */
[-C--:B------:R-:W-:Y:S01]  /*10b90*/  FMUL.FTZ R11, R11, R104.reuse ;  /* 0x000000680b0b7220 */ /* 0x080fe20000410000 */
[C---:B------:R-:W-:Y:S01]  /*10ba0*/  FFMA.FTZ R103, R6.reuse, R103, -R5 ;  /* 0x0000006706677223 */ /* 0x040fe20000010805 */
        /* <DEDUP_REMOVED lines=14> */
.L_x_2374:
[----:B------:R-:W-:Y:S05]  /*10c90*/  BSYNC B2 ;  /* 0x0000000000027941 */ /* 0x000fea0003800000 */
.L_x_2373:
[----:B------:R-:W-:Y:S05]  /*10ca0*/  @P3 BRA `(.L_x_2370) ;  /* 0x0000000400a03947 */ /* 0x000fea0003800000 */
[----:B-12---:R-:W2:Y:S04]  /*10cb0*/  LDL R4, [R1+0x5c] ;  /* 0x00005c0001047983 */ /* 0x006ea80000100800 */
[----:B------:R-:W3:Y:S01]  /*10cc0*/  LDL R38, [R1+0x58] ;  /* 0x0000580001267983 */ /* 0x000ee20000100800 */
[----:B------:R-:W-:Y:S02]  /*10cd0*/  SHF.R.U64 R25, R60, 0x10, R61 ;  /* 0x000000103c197819 */ /* 0x000fe4000000123d */
[----:B------:R-:W-:Y:S02]  /*10ce0*/  SHF.R.U64 R15, R28, 0x10, R29 ;  /* 0x000000101c0f7819 */ /* 0x000fe4000000121d */
[--C-:B------:R-:W-:Y:S02]  /*10cf0*/  SHF.R.U64 R13, R30, 0x10, R31.reuse ;  /* 0x000000101e0d7819 */ /* 0x100fe4000000121f */
[----:B------:R-:W-:-:S02]  /*10d00*/  SHF.R.U32.HI R30, RZ, 0x10, R31 ;  /* 0x00000010ff1e7819 */ /* 0x000fc4000001161f */
[----:B------:R-:W-:Y:S02]  /*10d10*/  PRMT R88, R88, 0x5410, R25 ;  /* 0x0000541058587816 */ /* 0x000fe40000000019 */
[----:B------:R-:W-:Y:S02]  /*10d20*/  PRMT R84, R84, 0x5410, R15 ;  /* 0x0000541054547816 */ /* 0x000fe4000000000f */
[----:B------:R-:W-:Y:S02]  /*10d30*/  SHF.R.U32.HI R28, RZ, 0x10, R29 ;  /* 0x00000010ff1c7819 */ /* 0x000fe4000001161d */
[----:B------:R-:W-:Y:S01]  /*10d40*/  SHF.R.U32.HI R61, RZ, 0x10, R61 ;  /* 0x00000010ff3d7819 */ /* 0x000fe2000001163d */
[----:B------:R-:W-:Y:S01]  /*10d50*/  IMAD.U32 R32, R84, 0x10000, RZ ;  /* 0x0001000054207824 */ /* 0x000fe200078e00ff */
[--C-:B------:R-:W-:Y:S02]  /*10d60*/  SHF.R.U64 R14, R62, 0x10, R63.reuse ;  /* 0x000000103e0e7819 */ /* 0x100fe4000000123f */
[----:B------:R-:W-:Y:S01]  /*10d70*/  PRMT R87, R87, 0x5410, R30 ;  /* 0x0000541057577816 */ /* 0x000fe2000000001e */
[----:B------:R-:W-:Y:S01]  /*10d80*/  IMAD.U32 R30, R88, 0x10000, RZ ;  /* 0x00010000581e7824 */ /* 0x000fe200078e00ff */
[----:B------:R-:W-:-:S02]  /*10d90*/  SHF.R.U32.HI R63, RZ, 0x10, R63 ;  /* 0x00000010ff3f7819 */ /* 0x000fc4000001163f */
[----:B------:R-:W-:Y:S01]  /*10da0*/  PRMT R85, R85, 0x5410, R28 ;  /* 0x0000541055557816 */ /* 0x000fe2000000001c */
[----:B------:R-:W-:Y:S01]  /*10db0*/  IMAD.U32 R31, R87, 0x10000, RZ ;  /* 0x00010000571f7824 */ /* 0x000fe200078e00ff */
[----:B------:R-:W-:Y:S02]  /*10dc0*/  PRMT R90, R90, 0x5410, R61 ;  /* 0x000054105a5a7816 */ /* 0x000fe4000000003d */
[----:B------:R-:W-:Y:S01]  /*10dd0*/  PRMT R86, R86, 0x5410, R13 ;  /* 0x0000541056567816 */ /* 0x000fe2000000000d */
[----:B------:R-:W-:Y:S01]  /*10de0*/  IMAD.U32 R29, R85, 0x10000, RZ ;  /* 0x00010000551d7824 */ /* 0x000fe200078e00ff */
[----:B------:R-:W-:Y:S02]  /*10df0*/  PRMT R92, R92, 0x5410, R63 ;  /* 0x000054105c5c7816 */ /* 0x000fe4000000003f */
[----:B------:R-:W-:Y:S02]  /*10e00*/  PRMT R91, R91, 0x5410, R14 ;  /* 0x000054105b5b7816 */ /* 0x000fe4000000000e */
[----:B--2---:R-:W-:-:S04]  /*10e10*/  LEA.HI R89, R89, R4, RZ, 0x1d ;  /* 0x0000000459597211 */ /* 0x004fc800078fe8ff */
[----:B------:R-:W-:Y:S01]  /*10e20*/  SHF.R.S32.HI R6, RZ, 0x1f, R89 ;  /* 0x0000001fff067819 */ /* 0x000fe20000011459 */
[----:B------:R-:W-:-:S03]  /*10e30*/  IMAD.SHL.U32 R4, R89, 0x8, RZ ;  /* 0x0000000859047824 */ /* 0x000fc600078e00ff */
[----:B------:R-:W-:Y:S02]  /*10e40*/  LEA.HI R6, R6, R89, RZ, 0x3 ;  /* 0x0000005906067211 */ /* 0x000fe400078f18ff */
[----:B------:R-:W-:-:S03]  /*10e50*/  LOP3.LUT R5, R211, 0x38, R4, 0xf8, !PT ;  /* 0x00000038d3057812 */ /* 0x000fc600078ef804 */
[----:B------:R-:W-:Y:S01]  /*10e60*/  IMAD.SHL.U32 R6, R6, 0x400, RZ ;  /* 0x0000040006067824 */ /* 0x000fe200078e00ff */
[----:B------:R-:W-:-:S04]  /*10e70*/  LOP3.LUT R5, R5, R216, RZ, 0x3c, !PT ;  /* 0x000000d805057212 */ /* 0x000fc800078e3cff */
[----:B------:R-:W-:-:S04]  /*10e80*/  LOP3.LUT R6, R6, 0x7fffe000, RZ, 0xc0, !PT ;  /* 0x7fffe00006067812 */ /* 0x000fc800078ec0ff */
[----:B0-----:R-:W-:Y:S02]  /*10e90*/  IADD3 R9, R5, R6, R217 ;  /* 0x0000000605097210 */ /* 0x001fe40007ffe0d9 */
[----:B---3--:R-:W0:Y:S03]  /*10ea0*/  LDS.128 R4, [R38] ;  /* 0x0000000026047984 */ /* 0x008e260000000c00 */
        /* <DEDUP_REMOVED lines=22> */
[----:B------:R-:W-:Y:S01]  /*11010*/  FMUL.FTZ R37, R28, R31 ;  /* 0x0000001f1c257220 */ /* 0x000fe20000410000 */
        /* <DEDUP_REMOVED lines=9> */
[----:B------:R-:W-:Y:S01]  /*110b0*/  FMUL.FTZ R29, R8, R25 ;  /* 0x00000019081d7220 */ /* 0x000fe20000410000 */
        /* <DEDUP_REMOVED lines=22> */
[-C--:B------:R-:W-:Y:S02]  /*11220*/  FMUL.FTZ R8, R10, R91.reuse ;  /* 0x0000005b0a087220 */ /* 0x080fe40000410000 */
[C---:B------:R-:W-:Y:S01]  /*11230*/  FMUL.FTZ R24, R11.reuse, R4 ;  /* 0x000000040b187220 */ /* 0x040fe20000410000 */
[C---:B------:R-:W-:Y:S01]  /*11240*/  FFMA.FTZ R10, R6.reuse, R91, -R9 ;  /* 0x0000005b060a7223 */ /* 0x040fe20000010809 */
[-C--:B------:R-:W-:Y:S01]  /*11250*/  FMUL.FTZ R15, R11, R92.reuse ;  /* 0x0000005c0b0f7220 */ /* 0x080fe20000410000 */
[----:B------:R-:W-:Y:S01]  /*11260*/  FFMA.FTZ R11, R6, R5, R8 ;  /* 0x00000005060b7223 */ /* 0x000fe20000010008 */
[C---:B------:R-:W-:Y:S01]  /*11270*/  FFMA.FTZ R24, R7.reuse, R92, -R24 ;  /* 0x0000005c07187223 */ /* 0x040fe20000010818 */
        /* <DEDUP_REMOVED lines=11> */
.L_x_2370:
[----:B------:R-:W-:Y:S05]  /*11330*/  BSYNC B1 ;  /* 0x0000000000017941 */ /* 0x000fea0003800000 */
.L_x_2369:
[----:B------:R-:W-:Y:S05]  /*11340*/  @P1 BRA `(.L_x_2344) ;  /* 0x0000001400081947 */ /* 0x000fea0003800000 */
[----:B------:R-:W4:Y:S01]  /*11350*/  LDC R13, c[0x0][0x3d4] ;  /* 0x0000f500ff0d7b82 */ /* 0x000f220000000800 */
[----:B------:R-:W-:Y:S01]  /*11360*/  BSSY B1, `(.L_x_2375) ;  /* 0x000006d000017945 */ /* 0x000fe20003800000 */
[----:B------:R-:W-:Y:S02]  /*11370*/  SHF.R.U32.HI R60, RZ, 0x3, R210 ;  /* 0x00000003ff3c7819 */ /* 0x000fe400000116d2 */
[-C--:B----4-:R-:W-:Y:S02]  /*11380*/  ISETP.GE.AND P0, PT, R22, R13.reuse, PT ;  /* 0x0000000d1600720c */ /* 0x090fe40003f06270 */
[-C--:B------:R-:W-:Y:S02]  /*11390*/  ISETP.GE.AND P1, PT, R206, R13.reuse, PT ;  /* 0x0000000dce00720c */ /* 0x080fe40003f26270 */
[----:B------:R-:W-:-:S09]  /*113a0*/  ISETP.GE.AND P2, PT, R207, R13, PT ;  /* 0x0000000dcf00720c */ /* 0x000fd20003f46270 */
[----:B------:R-:W-:Y:S05]  /*113b0*/  @P0 BRA `(.L_x_2376) ;  /* 0x00000004009c0947 */ /* 0x000fea0003800000 */
[----:B---3--:R-:W3:Y:S01]  /*113c0*/  LDL R38, [R1+0x60] ;  /* 0x0000600001267983 */ /* 0x008ee20000100800 */
[----:B-12---:R-:W-:Y:S02]  /*113d0*/  LEA.HI R4, R13, R234, RZ, 0x1d ;  /* 0x000000ea0d047211 */ /* 0x006fe400078fe8ff */
        /* <DEDUP_REMOVED lines=16> */
[--C-:B------:R-:W-:Y:S01]  /*114e0*/  SHF.R.U64 R15, R42, 0x10, R43.reuse ;  /* 0x000000102a0f7819 */ /* 0x100fe2000000122b */
        /* <DEDUP_REMOVED lines=22> */
[----:B------:R-:W-:Y:S01]  /*11650*/  IMAD.U32 R29, R11, 0x10000, RZ ;  /* 0x000100000b1d7824 */ /* 0x000fe200078e00ff */
[----:B------:R-:W-:Y:S01]  /*11660*/  LOP3.LUT R94, R94, 0xffff0000, RZ, 0xc0, !PT ;  /* 0xffff00005e5e7812 */ /* 0x000fe200078ec0ff */
[-C--:B------:R-:W-:Y:S01]  /*11670*/  FMUL.FTZ R36, R27, R26.reuse ;  /* 0x0000001a1b247220 */ /* 0x080fe20000410000 */
[----:B------:R-:W-:Y:S01]  /*11680*/  LOP3.LUT R27, R74, 0xffff0000, RZ, 0xc0, !PT ;  /* 0xffff00004a1b7812 */ /* 0x000fe200078ec0ff */
[C---:B------:R-:W-:Y:S01]  /*11690*/  IMAD.U32 R28, R10.reuse, 0x10000, RZ ;  /* 0x000100000a1c7824 */ /* 0x040fe200078e00ff */
[----:B------:R-:W-:Y:S02]  /*116a0*/  LOP3.LUT R10, R10, 0xffff0000, RZ, 0xc0, !PT ;  /* 0xffff00000a0a7812 */ /* 0x000fe400078ec0ff */
[----:B------:R-:W-:Y:S01]  /*116b0*/  LOP3.LUT R11, R11, 0xffff0000, RZ, 0xc0, !PT ;  /* 0xffff00000b0b7812 */ /* 0x000fe200078ec0ff */
[----:B---3--:R-:W0:Y:S02]  /*116c0*/  LDS.128 R4, [R38] ;  /* 0x0000000026047984 */ /* 0x008e240000000c00 */
        /* <DEDUP_REMOVED lines=11> */
[----:B------:R-:W-:Y:S01]  /*11780*/  FMUL.FTZ R15, R8, R27 ;  /* 0x0000001b080f7220 */ /* 0x000fe20000410000 */
[----:B------:R-:W-:Y:S01]  /*11790*/  FMUL.FTZ R31, R9, R94 ;  /* 0x0000005e091f7220 */ /* 0x000fe20000410000 */
[-C--:B------:R-:W-:Y:S01]  /*117a0*/  FMUL.FTZ R29, R29, R14.reuse ;  /* 0x0000000e1d1d7220 */ /* 0x080fe20000410000 */
[----:B------:R-:W-:Y:S01]  /*117b0*/  FFMA.FTZ R33, R25, R14, -R26 ;  /* 0x0000000e19217223 */ /* 0x000fe2000001081a */
[----:B------:R-:W-:Y:S01]  /*117c0*/  LOP3.LUT R14, R75, 0xffff0000, RZ, 0xc0, !PT ;  /* 0xffff00004b0e7812 */ /* 0x000fe200078ec0ff */
[----:B------:R-:W-:Y:S02]  /*117d0*/  IMAD.U32 R24, R6, 0x10000, RZ ;  /* 0x0001000006187824 */ /* 0x000fe400078e00ff */
[----:B------:R-:W-:Y:S01]  /*117e0*/  FFMA.FTZ R32, R25, R32, R29 ;  /* 0x0000002019207223 */ /* 0x000fe2000001001d */
[-C--:B------:R-:W-:Y:S01]  /*117f0*/  FMUL.FTZ R29, R8, R93.reuse ;  /* 0x0000005d081d7220 */ /* 0x080fe20000410000 */
[----:B------:R-:W-:Y:S01]  /*11800*/  FFMA.FTZ R8, R4, R93, -R15 ;  /* 0x0000005d04087223 */ /* 0x000fe2000001080f */
[----:B------:R-:W-:Y:S01]  /*11810*/  FMUL.FTZ R30, R9, R14 ;  /* 0x0000000e091e7220 */ /* 0x000fe20000410000 */
[----:B------:R-:W-:-:S02]  /*11820*/  IMAD.U32 R25, R76, 0x10000, RZ ;  /* 0x000100004c197824 */ /* 0x000fc400078e00ff */
[----:B------:R-:W-:Y:S01]  /*11830*/  FFMA.FTZ R26, R4, R27, R29 ;  /* 0x0000001b041a7223 */ /* 0x000fe2000001001d */
[----:B------:R-:W-:Y:S02]  /*11840*/  IMAD.U32 R15, R95, 0x10000, RZ ;  /* 0x000100005f0f7824 */ /* 0x000fe400078e00ff */
[C---:B------:R-:W-:Y:S01]  /*11850*/  FFMA.FTZ R9, R5.reuse, R94, -R30 ;  /* 0x0000005e05097223 */ /* 0x040fe2000001081e */
[----:B------:R-:W-:Y:S01]  /*11860*/  FFMA.FTZ R31, R5, R14, R31 ;  /* 0x0000000e051f7223 */ /* 0x000fe2000001001f */
[C---:B------:R-:W-:Y:S01]  /*11870*/  FMUL.FTZ R27, R28.reuse, R25 ;  /* 0x000000191c1b7220 */ /* 0x040fe20000410000 */
[-C--:B------:R-:W-:Y:S01]  /*11880*/  FMUL.FTZ R29, R28, R15.reuse ;  /* 0x0000000f1c1d7220 */ /* 0x080fe20000410000 */
[----:B------:R-:W-:Y:S02]  /*11890*/  LOP3.LUT R5, R76, 0xffff0000, RZ, 0xc0, !PT ;  /* 0xffff00004c057812 */ /* 0x000fe400078ec0ff */
[----:B------:R-:W-:Y:S01]  /*118a0*/  LOP3.LUT R4, R77, 0xffff0000, RZ, 0xc0, !PT ;  /* 0xffff00004d047812 */ /* 0x000fe200078ec0ff */
[C---:B------:R-:W-:Y:S01]  /*118b0*/  FFMA.FTZ R27, R24.reuse, R15, -R27 ;  /* 0x0000000f181b7223 */ /* 0x040fe2000001081b */
[----:B------:R-:W-:Y:S01]  /*118c0*/  LOP3.LUT R95, R95, 0xffff0000, RZ, 0xc0, !PT ;  /* 0xffff00005f5f7812 */ /* 0x000fe200078ec0ff */
[----:B------:R-:W-:Y:S01]  /*118d0*/  FFMA.FTZ R29, R24, R25, R29 ;  /* 0x00000019181d7223 */ /* 0x000fe2000001001d */
[----:B------:R-:W-:Y:S01]  /*118e0*/  LOP3.LUT R96, R96, 0xffff0000, RZ, 0xc0, !PT ;  /* 0xffff000060607812 */ /* 0x000fe200078ec0ff */
[----:B------:R-:W-:Y:S01]  /*118f0*/  FMUL.FTZ R15, R10, R5 ;  /* 0x000000050a0f7220 */ /* 0x000fe20000410000 */
[----:B------:R-:W-:Y:S01]  /*11900*/  LOP3.LUT R6, R6, 0xffff0000, RZ, 0xc0, !PT ;  /* 0xffff000006067812 */ /* 0x000fe200078ec0ff */
[----:B------:R-:W-:Y:S01]  /*11910*/  FMUL.FTZ R24, R11, R4 ;  /* 0x000000040b187220 */ /* 0x000fe20000410000 */
[----:B------:R-:W-:Y:S01]  /*11920*/  LOP3.LUT R7, R7, 0xffff0000, RZ, 0xc0, !PT ;  /* 0xffff000007077812 */ /* 0x000fe200078ec0ff */
[-C--:B------:R-:W-:Y:S01]  /*11930*/  FMUL.FTZ R14, R10, R95.reuse ;  /* 0x0000005f0a0e7220 */ /* 0x080fe20000410000 */
[----:B------:R-:W-:Y:S01]  /*11940*/  FMUL.FTZ R11, R11, R96 ;  /* 0x000000600b0b7220 */ /* 0x000fe20000410000 */
[----:B------:R-:W-:-:S02]  /*11950*/  FFMA.FTZ R10, R6, R95, -R15 ;  /* 0x0000005f060a7223 */ /* 0x000fc4000001080f */
[C---:B------:R-:W-:Y:S01]  /*11960*/  FFMA.FTZ R24, R7.reuse, R96, -R24 ;  /* 0x0000006007187223 */ /* 0x040fe20000010818 */
[----:B------:R-:W-:Y:S01]  /*11970*/  FFMA.FTZ R14, R6, R5, R14 ;  /* 0x00000005060e7223 */ /* 0x000fe2000001000e */
[----:B------:R-:W-:Y:S01]  /*11980*/  FFMA.FTZ R11, R7, R4, R11 ;  /* 0x00000004070b7223 */ /* 0x000fe2000001000b */
[----:B------:R-:W-:Y:S02]  /*11990*/  F2FP.BF16.F32.PACK_AB R4, R8, R35 ;  /* 0x000000230804723e */ /* 0x000fe400000010ff */
[----:B------:R-:W-:Y:S02]  /*119a0*/  F2FP.BF16.F32.PACK_AB R5, R9, R34 ;  /* 0x000000220905723e */ /* 0x000fe400000010ff */
[----:B------:R-:W-:Y:S02]  /*119b0*/  F2FP.BF16.F32.PACK_AB R6, R10, R27 ;  /* 0x0000001b0a06723e */ /* 0x000fe400000010ff */
[----:B------:R-:W-:Y:S02]  /*119c0*/  F2FP.BF16.F32.PACK_AB R7, R24, R33 ;  /* 0x000000211807723e */ /* 0x000fe400000010ff */
[----:B------:R-:W-:-:S02]  /*119d0*/  F2FP.BF16.F32.PACK_AB R8, R26, R37 ;  /* 0x000000251a08723e */ /* 0x000fc400000010ff */
[----:B------:R-:W-:Y:S01]  /*119e0*/  F2FP.BF16.F32.PACK_AB R9, R31, R36 ;  /* 0x000000241f09723e */ /* 0x000fe200000010ff */
[----:B------:R4:W-:Y:S01]  /*119f0*/  STS.128 [R38], R4 ;  /* 0x0000000426007388 */ /* 0x0009e20000000c00 */
[----:B------:R-:W-:Y:S02]  /*11a00*/  F2FP.BF16.F32.PACK_AB R10, R14, R29 ;  /* 0x0000001d0e0a723e */ /* 0x000fe400000010ff */
[----:B------:R-:W-:-:S05]  /*11a10*/  F2FP.BF16.F32.PACK_AB R11, R11, R32 ;  /* 0x000000200b0b723e */ /* 0x000fca00000010ff */
[----:B------:R4:W-:Y:S02]  /*11a20*/  STS.128 [R12+0x15400], R8 ;  /* 0x015400080c007388 */ /* 0x0009e40000000c00 */
.L_x_2376:
[----:B------:R-:W-:Y:S05]  /*11a30*/  BSYNC B1 ;  /* 0x0000000000017941 */ /* 0x000fea0003800000 */
.L_x_2375:
[----:B------:R-:W-:Y:S04]  /*11a40*/  BSSY B1, `(.L_x_2377) ;  /* 0x0000069000017945 */ /* 0x000fe80003800000 */
[----:B------:R-:W-:Y:S05]  /*11a50*/  @P1 BRA `(.L_x_2378) ;  /* 0x00000004009c1947 */ /* 0x000fea0003800000 */
[----:B------:R-:W5:Y:S01]  /*11a60*/  LDL R40, [R1+0x54] ;  /* 0x0000540001287983 */ /* 0x000f620000100800 */
        /* <DEDUP_REMOVED lines=19> */
[--C-:B------:R-:W-:Y:S02]  /*11ba0*/  SHF.R.U64 R15, R46, 0x10, R47.reuse ;  /* 0x000000102e0f7819 */ /* 0x100fe4000000122f */
[----:B------:R-:W-:Y:S02]  /*11bb0*/  PRMT R73, R73, 0x5410, R44 ;  /* 0x0000541049497816 */ /* 0x000fe4000000002c */
[----:B------:R-:W0:Y:S01]  /*11bc0*/  LDS.128 R8, [R12+0x15400] ;  /* 0x015400000c087984 */ /* 0x000e220000000c00 */
[----:B------:R-:W-:Y:S02]  /*11bd0*/  SHF.R.U32.HI R46, RZ, 0x10, R47 ;  /* 0x00000010ff2e7819 */ /* 0x000fe4000001162f */
[----:B------:R-:W-:Y:S01]  /*11be0*/  SHF.R.U32.HI R58, RZ, 0x10, R59 ;  /* 0x00000010ff3a7819 */ /* 0x000fe2000001163b */
[----:B------:R-:W-:Y:S01]  /*11bf0*/  IMAD.U32 R30, R73, 0x10000, RZ ;  /* 0x00010000491e7824 */ /* 0x000fe200078e00ff */
[----:B------:R-:W-:-:S02]  /*11c00*/  PRMT R81, R81, 0x5410, R56 ;  /* 0x0000541051517816 */ /* 0x000fc40000000038 */
[----:B------:R-:W-:Y:S02]  /*11c10*/  PRMT R82, R82, 0x5410, R27 ;  /* 0x0000541052527816 */ /* 0x000fe4000000001b */
[----:B------:R-:W-:Y:S02]  /*11c20*/  PRMT R79, R79, 0x5410, R46 ;  /* 0x000054104f4f7816 */ /* 0x000fe4000000002e */
[----:B------:R-:W-:Y:S02]  /*11c30*/  PRMT R83, R83, 0x5410, R58 ;  /* 0x0000541053537816 */ /* 0x000fe4000000003a */
[----:B------:R-:W-:Y:S01]  /*11c40*/  PRMT R78, R78, 0x5410, R15 ;  /* 0x000054104e4e7816 */ /* 0x000fe2000000000f */
[----:B------:R-:W-:Y:S02]  /*11c50*/  IMAD.U32 R32, R79, 0x10000, RZ ;  /* 0x000100004f207824 */ /* 0x000fe400078e00ff */
        /* <DEDUP_REMOVED lines=10> */
[----:B------:R-:W-:Y:S01]  /*11d00*/  FMUL.FTZ R36, R27, R26 ;  /* 0x0000001a1b247220 */ /* 0x000fe20000410000 */
[----:B------:R-:W-:Y:S01]  /*11d10*/  LOP3.LUT R27, R72, 0xffff0000, RZ, 0xc0, !PT ;  /* 0xffff0000481b7812 */ /* 0x000fe200078ec0ff */
[C---:B------:R-:W-:Y:S01]  /*11d20*/  IMAD.U32 R28, R10.reuse, 0x10000, RZ ;  /* 0x000100000a1c7824 */ /* 0x040fe200078e00ff */
[----:B------:R-:W-:Y:S01]  /*11d30*/  LOP3.LUT R10, R10, 0xffff0000, RZ, 0xc0, !PT ;  /* 0xffff00000a0a7812 */ /* 0x000fe200078ec0ff */
[----:B-----5:R-:W0:Y:S02]  /*11d40*/  LDS.128 R4, [R40] ;  /* 0x0000000028047984 */ /* 0x020e240000000c00 */
[C---:B0-----:R-:W-:Y:S01]  /*11d50*/  IMAD.U32 R14, R4.reuse, 0x10000, RZ ;  /* 0x00010000040e7824 */ /* 0x041fe200078e00ff */
[----:B------:R-:W-:Y:S01]  /*11d60*/  LOP3.LUT R4, R4, 0xffff0000, RZ, 0xc0, !PT ;  /* 0xffff000004047812 */ /* 0x000fe200078ec0ff */
[C---:B------:R-:W-:Y:S01]  /*11d70*/  IMAD.U32 R15, R5.reuse, 0x10000, RZ ;  /* 0x00010000050f7824 */ /* 0x040fe200078e00ff */
[----:B------:R-:W-:Y:S01]  /*11d80*/  LOP3.LUT R5, R5, 0xffff0000, RZ, 0xc0, !PT ;  /* 0xffff000005057812 */ /* 0x000fe200078ec0ff */
[C---:B------:R-:W-:Y:S01]  /*11d90*/  FFMA.FTZ R35, R14.reuse, R31, -R35 ;  /* 0x0000001f0e237223 */ /* 0x040fe20000010823 */
[----:B------:R-:W-:Y:S01]  /*11da0*/  FFMA.FTZ R37, R14, R33, R37 ;  /* 0x000000210e257223 */ /* 0x000fe20000010025 */
[----:B------:R-:W-:-:S02]  /*11db0*/  IMAD.U32 R14, R83, 0x10000, RZ ;  /* 0x00010000530e7824 */ /* 0x000fc400078e00ff */
[----:B------:R-:W-:Y:S01]  /*11dc0*/  FFMA.FTZ R34, R15, R26, -R34 ;  /* 0x0000001a0f227223 */ /* 0x000fe20000010822 */
[----:B------:R-:W-:Y:S02]  /*11dd0*/  IMAD.U32 R25, R7, 0x10000, RZ ;  /* 0x0001000007197824 */ /* 0x000fe400078e00ff */
[C---:B------:R-:W-:Y:S01]  /*11de0*/  FMUL.FTZ R26, R29.reuse, R32 ;  /* 0x000000201d1a7220 */ /* 0x040fe20000410000 */
[----:B------:R-:W-:Y:S01]  /*11df0*/  FMUL.FTZ R29, R29, R14 ;  /* 0x0000000e1d1d7220 */ /* 0x000fe20000410000 */
[----:B------:R-:W-:Y:S01]  /*11e00*/  FFMA.FTZ R36, R15, R30, R36 ;  /* 0x0000001e0f247223 */ /* 0x000fe20000010024 */
[----:B------:R-:W-:Y:S01]  /*11e10*/  LOP3.LUT R15, R80, 0xffff0000, RZ, 0xc0, !PT ;  /* 0xffff0000500f7812 */ /* 0x000fe200078ec0ff */
[----:B------:R-:W-:Y:S01]  /*11e20*/  FFMA.FTZ R38, R25, R14, -R26 ;  /* 0x0000000e19267223 */ /* 0x000fe2000001081a */
[----:B------:R-:W-:Y:S01]  /*11e30*/  LOP3.LUT R26, R73, 0xffff0000, RZ, 0xc0, !PT ;  /* 0xffff0000491a7812 */ /* 0x000fe200078ec0ff */
[----:B------:R-:W-:Y:S01]  /*11e40*/  FFMA.FTZ R39, R25, R32, R29 ;  /* 0x0000002019277223 */ /* 0x000fe2000001001d */
[----:B------:R-:W-:Y:S01]  /*11e50*/  LOP3.LUT R14, R81, 0xffff0000, RZ, 0xc0, !PT ;  /* 0xffff0000510e7812 */ /* 0x000fe200078ec0ff */
[C---:B------:R-:W-:Y:S01]  /*11e60*/  FMUL.FTZ R25, R8.reuse, R27 ;  /* 0x0000001b08197220 */ /* 0x040fe20000410000 */
[----:B------:R-:W-:Y:S01]  /*11e70*/  FMUL.FTZ R29, R8, R15 ;  /* 0x0000000f081d7220 */ /* 0x000fe20000410000 */
[----:B------:R-:W-:Y:S01]  /*11e80*/  FMUL.FTZ R8, R9, R26 ;  /* 0x0000001a09087220 */ /* 0x000fe20000410000 */
[----:B------:R-:W-:-:S02]  /*11e90*/  IMAD.U32 R24, R6, 0x10000, RZ ;  /* 0x0001000006187824 */ /* 0x000fc400078e00ff */
[----:B------:R-:W-:Y:S01]  /*11ea0*/  FFMA.FTZ R30, R4, R15, -R25 ;  /* 0x0000000f041e7223 */ /* 0x000fe20000010819 */
[-C--:B------:R-:W-:Y:S01]  /*11eb0*/  FMUL.FTZ R9, R9, R14.reuse ;  /* 0x0000000e09097220 */ /* 0x080fe20000410000 */
[----:B------:R-:W-:Y:S02]  /*11ec0*/  IMAD.U32 R25, R78, 0x10000, RZ ;  /* 0x000100004e197824 */ /* 0x000fe400078e00ff */
[----:B------:R-:W-:Y:S01]  /*11ed0*/  FFMA.FTZ R32, R4, R27, R29 ;  /* 0x0000001b04207223 */ /* 0x000fe2000001001d */
[----:B------:R-:W-:Y:S02]  /*11ee0*/  IMAD.U32 R15, R82, 0x10000, RZ ;  /* 0x00010000520f7824 */ /* 0x000fe400078e00ff */
[C---:B------:R-:W-:Y:S01]  /*11ef0*/  FFMA.FTZ R27, R5.reuse, R14, -R8 ;  /* 0x0000000e051b7223 */ /* 0x040fe20000010808 */
[----:B------:R-:W-:Y:S01]  /*11f00*/  FFMA.FTZ R29, R5, R26, R9 ;  /* 0x0000001a051d7223 */ /* 0x000fe20000010009 */
[C---:B------:R-:W-:Y:S01]  /*11f10*/  FMUL.FTZ R31, R28.reuse, R25 ;  /* 0x000000191c1f7220 */ /* 0x040fe20000410000 */
[----:B------:R-:W-:Y:S01]  /*11f20*/  FMUL.FTZ R33, R28, R15 ;  /* 0x0000000f1c217220 */ /* 0x000fe20000410000 */
[----:B------:R-:W-:-:S02]  /*11f30*/  LOP3.LUT R9, R78, 0xffff0000, RZ, 0xc0, !PT ;  /* 0xffff00004e097812 */ /* 0x000fc400078ec0ff */
[----:B------:R-:W-:Y:S01]  /*11f40*/  LOP3.LUT R8, R79, 0xffff0000, RZ, 0xc0, !PT ;  /* 0xffff00004f087812 */ /* 0x000fe200078ec0ff */
[----:B------:R-:W-:Y:S01]  /*11f50*/  FFMA.FTZ R31, R24, R15, -R31 ;  /* 0x0000000f181f7223 */ /* 0x000fe2000001081f */
        /* <DEDUP_REMOVED lines=9> */
[C---:B------:R-:W-:Y:S01]  /*11ff0*/  FFMA.FTZ R10, R6.reuse, R5, -R15 ;  /* 0x00000005060a7223 */ /* 0x040fe2000001080f */
[----:B------:R-:W-:Y:S01]  /*12000*/  F2FP.BF16.F32.PACK_AB R5, R27, R34 ;  /* 0x000000221b05723e */ /* 0x000fe200000010ff */
[C---:B------:R-:W-:Y:S01]  /*12010*/  FFMA.FTZ R11, R7.reuse, R4, -R24 ;  /* 0x00000004070b7223 */ /* 0x040fe20000010818 */
[----:B------:R-:W-:Y:S01]  /*12020*/  FFMA.FTZ R14, R6, R9, R14 ;  /* 0x00000009060e7223 */ /* 0x000fe2000001000e */
        /* <DEDUP_REMOVED lines=10> */
.L_x_2378:
[----:B------:R-:W-:Y:S05]  /*120d0*/  BSYNC B1 ;  /* 0x0000000000017941 */ /* 0x000fea0003800000 */
.L_x_2377:
[----:B------:R-:W-:Y:S05]  /*120e0*/  @P2 BRA `(.L_x_2344) ;  /* 0x0000000400a02947 */ /* 0x000fea0003800000 */
[----:B01234-:R-:W2:Y:S04]  /*120f0*/  LDL R4, [R1+0x5c] ;  /* 0x00005c0001047983 */ /* 0x01fea80000100800 */
[----:B------:R-:W3:Y:S01]  /*12100*/  LDL R36, [R1+0x50] ;  /* 0x0000500001247983 */ /* 0x000ee20000100800 */
[----:B------:R-:W-:Y:S02]  /*12110*/  SHF.R.U64 R15, R48, 0x10, R49 ;  /* 0x00000010300f7819 */ /* 0x000fe40000001231 */
[----:B------:R-:W-:Y:S02]  /*12120*/  SHF.R.U64 R27, R64, 0x10, R65 ;  /* 0x00000010401b7819 */ /* 0x000fe40000001241 */
[----:B------:R-:W-:Y:S02]  /*12130*/  SHF.R.U32.HI R28, RZ, 0x10, R49 ;  /* 0x00000010ff1c7819 */ /* 0x000fe40000011631 */
[----:B------:R-:W-:-:S02]  /*12140*/  PRMT R26, R0, 0x5410, R15 ;  /* 0x00005410001a7816 */ /* 0x000fc4000000000f */
[----:B------:R-:W-:Y:S02]  /*12150*/  SHF.R.U64 R25, R66, 0x10, R67 ;  /* 0x0000001042197819 */ /* 0x000fe40000001243 */
[----:B------:R-:W-:Y:S01]  /*12160*/  PRMT R68, R68, 0x5410, R27 ;  /* 0x0000541044447816 */ /* 0x000fe2000000001b */
[----:B------:R-:W-:Y:S01]  /*12170*/  IMAD.U32 R27, R26, 0x10000, RZ ;  /* 0x000100001a1b7824 */ /* 0x000fe200078e00ff */
[----:B------:R-:W-:Y:S02]  /*12180*/  SHF.R.U32.HI R64, RZ, 0x10, R65 ;  /* 0x00000010ff407819 */ /* 0x000fe40000011641 */
[----:B------:R-:W-:Y:S02]  /*12190*/  PRMT R28, R3, 0x5410, R28 ;  /* 0x00005410031c7816 */ /* 0x000fe4000000001c */
[----:B------:R-:W-:Y:S02]  /*121a0*/  SHF.R.U32.HI R66, RZ, 0x10, R67 ;  /* 0x00000010ff427819 */ /* 0x000fe40000011643 */
[----:B------:R-:W-:Y:S01]  /*121b0*/  PRMT R70, R70, 0x5410, R25 ;  /* 0x0000541046467816 */ /* 0x000fe20000000019 */
[----:B------:R-:W-:Y:S01]  /*121c0*/  IMAD.U32 R25, R68, 0x10000, RZ ;  /* 0x0001000044197824 */ /* 0x000fe200078e00ff */
[----:B------:R-:W-:Y:S01]  /*121d0*/  PRMT R69, R69, 0x5410, R64 ;  /* 0x0000541045457816 */ /* 0x000fe20000000040 */
[----:B------:R-:W-:Y:S01]  /*121e0*/  IMAD.U32 R29, R28, 0x10000, RZ ;  /* 0x000100001c1d7824 */ /* 0x000fe200078e00ff */
[----:B------:R-:W-:-:S02]  /*121f0*/  PRMT R71, R71, 0x5410, R66 ;  /* 0x0000541047477816 */ /* 0x000fc40000000042 */
[----:B------:R-:W-:Y:S02]  /*12200*/  LOP3.LUT R26, R26, 0xffff0000, RZ, 0xc0, !PT ;  /* 0xffff00001a1a7812 */ /* 0x000fe400078ec0ff */
[----:B------:R-:W-:Y:S02]  /*12210*/  LOP3.LUT R68, R68, 0xffff0000, RZ, 0xc0, !PT ;  /* 0xffff000044447812 */ /* 0x000fe400078ec0ff */
[----:B------:R-:W-:Y:S02]  /*12220*/  LOP3.LUT R28, R28, 0xffff0000, RZ, 0xc0, !PT ;  /* 0xffff00001c1c7812 */ /* 0x000fe400078ec0ff */
[----:B--2---:R-:W-:-:S04]  /*12230*/  LEA.HI R13, R13, R4, RZ, 0x1d ;  /* 0x000000040d0d7211 */ /* 0x004fc800078fe8ff */
[----:B------:R-:W-:Y:S01]  /*12240*/  SHF.R.S32.HI R4, RZ, 0x1f, R13 ;  /* 0x0000001fff047819 */ /* 0x000fe2000001140d */
[----:B------:R-:W-:-:S03]  /*12250*/  IMAD.SHL.U32 R5, R13, 0x8, RZ ;  /* 0x000000080d057824 */ /* 0x000fc600078e00ff */
[----:B------:R-:W-:Y:S02]  /*12260*/  LEA.HI R13, R4, R13, RZ, 0x3 ;  /* 0x0000000d040d7211 */ /* 0x000fe400078f18ff */
[----:B------:R-:W-:-:S03]  /*12270*/  LOP3.LUT R4, R210, 0x38, R5, 0xf8, !PT ;  /* 0x00000038d2047812 */ /* 0x000fc600078ef805 */
[----:B------:R-:W-:Y:S01]  /*12280*/  IMAD.SHL.U32 R13, R13, 0x400, RZ ;  /* 0x000004000d0d7824 */ /* 0x000fe200078e00ff */
[----:B------:R-:W-:-:S04]  /*12290*/  LOP3.LUT R5, R4, R60, RZ, 0x3c, !PT ;  /* 0x0000003c04057212 */ /* 0x000fc800078e3cff */
[----:B------:R-:W-:Y:S02]  /*122a0*/  LOP3.LUT R9, R13, 0x7fffe000, RZ, 0xc0, !PT ;  /* 0x7fffe0000d097812 */ /* 0x000fe400078ec0ff */
[--C-:B------:R-:W-:Y:S02]  /*122b0*/  SHF.R.U64 R13, R50, 0x10, R51.reuse ;  /* 0x00000010320d7819 */ /* 0x100fe40000001233 */
[----:B------:R-:W-:Y:S02]  /*122c0*/  IADD3 R9, R5, R9, R218 ;  /* 0x0000000905097210 */ /* 0x000fe40007ffe0da */
[----:B---3--:R-:W0:Y:S01]  /*122d0*/  LDS.128 R4, [R36] ;  /* 0x0000000024047984 */ /* 0x008e220000000c00 */
[----:B------:R-:W-:Y:S02]  /*122e0*/  SHF.R.U32.HI R50, RZ, 0x10, R51 ;  /* 0x00000010ff327819 */ /* 0x000fe40000011633 */
[----:B------:R-:W-:Y:S01]  /*122f0*/  IMAD R12, R9, 0x2, R18 ;  /* 0x00000002090c7824 */ /* 0x000fe200078e0212 */
[----:B------:R-:W-:-:S02]  /*12300*/  PRMT R30, R20, 0x5410, R13 ;  /* 0x00005410141e7816 */ /* 0x000fc4000000000d */
[----:B------:R-:W-:Y:S02]  /*12310*/  PRMT R31, R21, 0x5410, R50 ;  /* 0x00005410151f7816 */ /* 0x000fe40000000032 */
        /* <DEDUP_REMOVED lines=18> */
[----:B------:R-:W-:Y:S02]  /*12440*/  IMAD.U32 R24, R11, 0x10000, RZ ;  /* 0x000100000b187824 */ /* 0x000fe400078e00ff */
[-C--:B------:R-:W-:Y:S01]  /*12450*/  FMUL.FTZ R20, R20, R15.reuse ;  /* 0x0000000f14147220 */ /* 0x080fe20000410000 */
[----:B------:R-:W-:Y:S02]  /*12460*/  IMAD.U32 R33, R31, 0x10000, RZ ;  /* 0x000100001f217824 */ /* 0x000fe400078e00ff */
[----:B------:R-:W-:Y:S01]  /*12470*/  FFMA.FTZ R34, R13, R15, -R34 ;  /* 0x0000000f0d227223 */ /* 0x000fe20000010822 */
[----:B------:R-:W-:Y:S02]  /*12480*/  IMAD.U32 R25, R71, 0x10000, RZ ;  /* 0x0001000047197824 */ /* 0x000fe400078e00ff */
[----:B------:R-:W-:Y:S01]  /*12490*/  FFMA.FTZ R35, R0, R27, R35 ;  /* 0x0000001b00237223 */ /* 0x000fe20000010023 */
[C---:B------:R-:W-:Y:S01]  /*124a0*/  FMUL.FTZ R15, R24.reuse, R33 ;  /* 0x00000021180f7220 */ /* 0x040fe20000410000 */
[----:B------:R-:W-:Y:S01]  /*124b0*/  LOP3.LUT R69, R69, 0xffff0000, RZ, 0xc0, !PT ;  /* 0xffff000045457812 */ /* 0x000fe200078ec0ff */
[-C--:B------:R-:W-:Y:S01]  /*124c0*/  FMUL.FTZ R24, R24, R25.reuse ;  /* 0x0000001918187220 */ /* 0x080fe20000410000 */
[----:B------:R-:W-:Y:S01]  /*124d0*/  FMUL.FTZ R0, R8, R26 ;  /* 0x0000001a08007220 */ /* 0x000fe20000410000 */
[----:B------:R-:W-:Y:S01]  /*124e0*/  FFMA.FTZ R27, R14, R25, -R15 ;  /* 0x000000190e1b7223 */ /* 0x000fe2000001080f */
[----:B------:R-:W-:-:S02]  /*124f0*/  IMAD.U32 R21, R10, 0x10000, RZ ;  /* 0x000100000a157824 */ /* 0x000fc400078e00ff */
[----:B------:R-:W-:Y:S01]  /*12500*/  FFMA.FTZ R33, R14, R33, R24 ;  /* 0x000000210e217223 */ /* 0x000fe20000010018 */
[----:B------:R-:W-:Y:S01]  /*12510*/  FMUL.FTZ R14, R8, R68 ;  /* 0x00000044080e7220 */ /* 0x000fe20000410000 */
[----:B------:R-:W-:Y:S02]  /*12520*/  IMAD.U32 R8, R30, 0x10000, RZ ;  /* 0x000100001e087824 */ /* 0x000fe400078e00ff */
[----:B------:R-:W-:Y:S01]  /*12530*/  FFMA.FTZ R20, R13, R29, R20 ;  /* 0x0000001d0d147223 */ /* 0x000fe20000010014 */
[----:B------:R-:W-:Y:S01]  /*12540*/  FMUL.FTZ R15, R9, R28 ;  /* 0x0000001c090f7220 */ /* 0x000fe20000410000 */
[----:B------:R-:W-:Y:S01]  /*12550*/  FFMA.FTZ R13, R3, R68, -R0 ;  /* 0x00000044030d7223 */ /* 0x000fe20000010800 */
[-C--:B------:R-:W-:Y:S01]  /*12560*/  FMUL.FTZ R9, R9, R69.reuse ;  /* 0x0000004509097220 */ /* 0x080fe20000410000 */
[----:B------:R-:W-:Y:S02]  /*12570*/  IMAD.U32 R0, R70, 0x10000, RZ ;  /* 0x0001000046007824 */ /* 0x000fe400078e00ff */
[----:B------:R-:W-:Y:S01]  /*12580*/  FMUL.FTZ R24, R21, R8 ;  /* 0x0000000815187220 */ /* 0x000fe20000410000 */
[----:B------:R-:W-:Y:S01]  /*12590*/  FFMA.FTZ R14, R3, R26, R14 ;  /* 0x0000001a030e7223 */ /* 0x000fe2000001000e */
[----:B------:R-:W-:Y:S01]  /*125a0*/  FFMA.FTZ R25, R4, R28, R9 ;  /* 0x0000001c04197223 */ /* 0x000fe20000010009 */
[----:B------:R-:W-:Y:S01]  /*125b0*/  LOP3.LUT R10, R10, 0xffff0000, RZ, 0xc0, !PT ;  /* 0xffff00000a0a7812 */ /* 0x000fe200078ec0ff */
[----:B------:R-:W-:Y:S01]  /*125c0*/  FFMA.FTZ R15, R4, R69, -R15 ;  /* 0x00000045040f7223 */ /* 0x000fe2000001080f */
[-C--:B------:R-:W-:Y:S01]  /*125d0*/  FMUL.FTZ R26, R21, R0.reuse ;  /* 0x00000000151a7220 */ /* 0x080fe20000410000 */
[----:B------:R-:W-:Y:S01]  /*125e0*/  LOP3.LUT R9, R30, 0xffff0000, RZ, 0xc0, !PT ;  /* 0xffff00001e097812 */ /* 0x000fe200078ec0ff */
[----:B------:R-:W-:Y:S01]  /*125f0*/  FFMA.FTZ R24, R5, R0, -R24 ;  /* 0x0000000005187223 */ /* 0x000fe20000010818 */
[----:B------:R-:W-:Y:S01]  /*12600*/  LOP3.LUT R11, R11, 0xffff0000, RZ, 0xc0, !PT ;  /* 0xffff00000b0b7812 */ /* 0x000fe200078ec0ff */
[----:B------:R-:W-:Y:S01]  /*12610*/  FFMA.FTZ R26, R5, R8, R26 ;  /* 0x00000008051a7223 */ /* 0x000fe2000001001a */
[----:B------:R-:W-:Y:S01]  /*12620*/  LOP3.LUT R3, R70, 0xffff0000, RZ, 0xc0, !PT ;  /* 0xffff000046037812 */ /* 0x000fe200078ec0ff */
[----:B------:R-:W-:Y:S01]  /*12630*/  FMUL.FTZ R5, R10, R9 ;  /* 0x000000090a057220 */ /* 0x000fe20000410000 */
[----:B------:R-:W-:-:S02]  /*12640*/  LOP3.LUT R4, R31, 0xffff0000, RZ, 0xc0, !PT ;  /* 0xffff00001f047812 */ /* 0x000fc400078ec0ff */
[----:B------:R-:W-:Y:S01]  /*12650*/  LOP3.LUT R0, R71, 0xffff0000, RZ, 0xc0, !PT ;  /* 0xffff000047007812 */ /* 0x000fe200078ec0ff */
[-C--:B------:R-:W-:Y:S01]  /*12660*/  FMUL.FTZ R10, R10, R3.reuse ;  /* 0x000000030a0a7220 */ /* 0x080fe20000410000 */
[C---:B------:R-:W-:Y:S01]  /*12670*/  FFMA.FTZ R3, R6.reuse, R3, -R5 ;  /* 0x0000000306037223 */ /* 0x040fe20000010805 */
[----:B------:R-:W-:Y:S01]  /*12680*/  FMUL.FTZ R8, R11, R4 ;  /* 0x000000040b087220 */ /* 0x000fe20000410000 */
[----:B------:R-:W-:Y:S01]  /*12690*/  F2FP.BF16.F32.PACK_AB R5, R15, R34 ;  /* 0x000000220f05723e */ /* 0x000fe200000010ff */
        /* <DEDUP_REMOVED lines=13> */
.L_x_2344:
[----:B------:R-:W-:Y:S05]  /*12770*/  BSYNC B0 ;  /* 0x0000000000007941 */ /* 0x000fea0003800000 */
.L_x_2316:
        /* <DEDUP_REMOVED lines=8> */
.L_x_2314:
[----:B------:R-:W5:Y:S02]  /*12800*/  LDL R0, [R1+0x4c] ;  /* 0x00004c0001007983 */ /* 0x000f640000100800 */
[----:B-----5:R-:W-:-:S13]  /*12810*/  R2UR UR4, R0 ;  /* 0x00000000000472ca */ /* 0x020fda00000e0000 */
[----:B------:R-:W-:-:S05]  /*12820*/  IMAD.U32 R0, RZ, RZ, UR4 ;  /* 0x00000004ff007e24 */ /* 0x000fca000f8e00ff */
[----:B------:R-:W-:-:S13]  /*12830*/  ISETP.NE.AND P0, PT, R0, 0x3, PT ;  /* 0x000000030000780c */ /* 0x000fda0003f05270 */
[----:B------:R-:W-:Y:S05]  /*12840*/  @!P0 BRA `(.L_x_2379) ;  /* 0x0000000000048947 */ /* 0x000fea0003800000 */
[----:B------:R-:W-:Y:S01]  /*12850*/  BPT.TRAP 0x1 ;  /* 0x000000040000795c */ /* 0x000fe20000300000 */
.L_x_2379:
[----:B01234-:R-:W-:Y:S01]  /*12860*/  IMAD R6, R205, 0x8, R18 ;  /* 0x00000008cd067824 */ /* 0x01ffe200078e0212 */
[----:B------:R-:W-:-:S04]  /*12870*/  SHF.L.U32 R3, R208, 0x1f, RZ ;  /* 0x0000001fd0037819 */ /* 0x000fc800000006ff */
[----:B------:R0:W1:Y:S01]  /*12880*/  SYNCS.PHASECHK.TRANS64.TRYWAIT P2, [R6+URZ+0x36830], R3 ;  /* 0x03683003060075a7 */ /* 0x000062000804017f */
[----:B------:R-:W-:Y:S05]  /*12890*/  @!P0 BRA `(.L_x_2380) ;  /* 0x0000000000048947 */ /* 0x000fea0003800000 */
[----:B------:R-:W-:Y:S01]  /*128a0*/  BPT.TRAP 0x1 ;  /* 0x000000040000795c */ /* 0x000fe20000300000 */
.L_x_2380:
[----:B------:R-:W2:Y:S01]  /*128b0*/  S2R R0, SR_TID.X ;  /* 0x0000000000007919 */ /* 0x000ea20000002100 */
[----:B------:R-:W-:Y:S01]  /*128c0*/  IMAD.MOV.U32 R119, RZ, RZ, RZ ;  /* 0x000000ffff777224 */ /* 0x000fe200078e00ff */
[----:B--2---:R-:W-:-:S04]  /*128d0*/  LOP3.LUT R0, R0, 0x7f, RZ, 0xc0, !PT ;  /* 0x0000007f00007812 */ /* 0x004fc800078ec0ff */
[----:B------:R-:W-:Y:S01]  /*128e0*/  ISETP.NE.AND P1, PT, R0, RZ, PT ;  /* 0x000000ff0000720c */ /* 0x000fe20003f25270 */
[----:B-1----:R-:W-:-:S12]  /*128f0*/  @P2 BRA `(.L_x_2381) ;  /* 0x0000000000082947 */ /* 0x002fd80003800000 */
[----:B------:R-:W1:Y:S02]  /*12900*/  SYNCS.PHASECHK.TRANS64.TRYWAIT P2, [R6+URZ+0x36830], R3 ;  /* 0x03683003060075a7 */ /* 0x000e64000804017f */
[----:B-1----:R-:W-:Y:S05]  /*12910*/  @!P2 BRA `(.L_x_2382) ;  /* 0x0000019800b8a947 */ /* 0x002fea0003800000 */
.L_x_2381:
[----:B------:R-:W-:Y:S05]  /*12920*/  WARPSYNC.ALL ;  /* 0x0000000000007948 */ /* 0x000fea0003800000 */
[----:B------:R-:W-:Y:S01]  /*12930*/  VIADD R0, R18, 0x21400 ;  /* 0x0002140012007836 */ /* 0x000fe20000000000 */
[----:B------:R-:W-:Y:S01]  /*12940*/  R2UR UR20, R2 ;  /* 0x00000000021472ca */ /* 0x000fe200000e0000 */
[----:B01----:R-:W-:Y:S01]  /*12950*/  IMAD.MOV.U32 R3, RZ, RZ, 0x40000040 ;  /* 0x40000040ff037424 */ /* 0x003fe200078e00ff */
[----:B------:R-:W-:Y:S01]  /*12960*/  WARPGROUP.ARRIVE ;  /* 0x00000000000079c5 */ /* 0x000fe20000000000 */
[----:B------:R-:W-:Y:S01]  /*12970*/  UMOV UR9, 0x40000040 ;  /* 0x4000004000097882 */ /* 0x000fe20000000000 */
[----:B------:R-:W-:Y:S01]  /*12980*/  SHF.R.U32.HI R0, RZ, 0x4, R0 ;  /* 0x00000004ff007819 */ /* 0x000fe20000011600 */
[----:B------:R-:W-:Y:S01]  /*12990*/  IMAD.MOV.U32 R5, RZ, RZ, 0x40000040 ;  /* 0x40000040ff057424 */ /* 0x000fe200078e00ff */
[----:B------:R-:W-:Y:S01]  /*129a0*/  R2UR UR11, R3 ;  /* 0x00000000030b72ca */ /* 0x000fe200000e0000 */
[----:B------:R-:W-:Y:S01]  /*129b0*/  UMOV UR17, UR9 ;  /* 0x0000000900117c82 */ /* 0x000fe20008000000 */
[----:B------:R-:W-:Y:S01]  /*129c0*/  LOP3.LUT R0, R0, 0x3fff, RZ, 0xc0, !PT ;  /* 0x00003fff00007812 */ /* 0x000fe200078ec0ff */
[----:B------:R-:W-:Y:S01]  /*129d0*/  UMOV UR5, UR17 ;  /* 0x0000001100057c82 */ /* 0x000fe20008000000 */
[----:B------:R-:W-:Y:S01]  /*129e0*/  R2UR UR7, R5 ;  /* 0x00000000050772ca */ /* 0x000fe200000e0000 */
[----:B------:R-:W-:Y:S01]  /*129f0*/  IMAD.MOV.U32 R5, RZ, RZ, 0x40000040 ;  /* 0x40000040ff057424 */ /* 0x000fe200078e00ff */
[----:B------:R-:W-:Y:S01]  /*12a00*/  LOP3.LUT R212, R0, 0x10000, RZ, 0xfc, !PT ;  /* 0x0001000000d47812 */ /* 0x000fe200078efcff */
[----:B------:R-:W-:Y:S01]  /*12a10*/  ULOP3.LUT UR20, UR20, 0x10000, URZ, 0xfc, !UPT ;  /* 0x0001000014147892 */ /* 0x000fe2000f8efc3f */
[----:B------:R-:W-:Y:S01]  /*12a20*/  IMAD.U32 R11, RZ, RZ, UR9 ;  /* 0x00000009ff0b7e24 */ /* 0x000fe2000f8e00ff */
[----:B------:R-:W-:Y:S01]  /*12a30*/  UMOV UR13, UR17 ;  /* 0x00000011000d7c82 */ /* 0x000fe20008000000 */
[----:B------:R-:W-:Y:S01]  /*12a40*/  IMAD.MOV.U32 R9, RZ, RZ, 0x40000040 ;  /* 0x40000040ff097424 */ /* 0x000fe200078e00ff */
[----:B------:R-:W-:Y:S01]  /*12a50*/  UMOV UR25, 0x40000040 ;  /* 0x4000004000197882 */ /* 0x000fe20000000000 */
[----:B------:R-:W-:Y:S01]  /*12a60*/  IMAD R2, R205, 0xa80, R212 ;  /* 0x00000a80cd027824 */ /* 0x000fe200078e02d4 */
[----:B------:R-:W-:Y:S01]  /*12a70*/  UMOV UR23, UR25 ;  /* 0x0000001900177c82 */ /* 0x000fe20008000000 */
[----:B------:R-:W-:Y:S01]  /*12a80*/  UMOV UR8, UR20 ;  /* 0x0000001400087c82 */ /* 0x000fe20008000000 */
[----:B------:R-:W-:Y:S01]  /*12a90*/  R2UR UR15, R9 ;  /* 0x00000000090f72ca */ /* 0x000fe200000e0000 */
[C---:B------:R-:W-:Y:S01]  /*12aa0*/  VIADD R4, R2.reuse, 0x80 ;  /* 0x0000008002047836 */ /* 0x040fe20000000000 */
[----:B------:R-:W-:Y:S01]  /*12ab0*/  R2UR UR10, R2 ;  /* 0x00000000020a72ca */ /* 0x000fe200000e0000 */
[----:B------:R-:W-:Y:S01]  /*12ac0*/  UMOV UR16, UR8 ;  /* 0x0000000800107c82 */ /* 0x000fe20008000000 */
[----:B------:R-:W-:Y:S01]  /*12ad0*/  IMAD.U32 R10, RZ, RZ, UR8 ;  /* 0x00000008ff0a7e24 */ /* 0x000fe2000f8e00ff */
[----:B------:R-:W-:Y:S01]  /*12ae0*/  UMOV UR4, UR16 ;  /* 0x0000001000047c82 */ /* 0x000fe20008000000 */
[----:B------:R-:W-:Y:S01]  /*12af0*/  R2UR UR6, R4 ;  /* 0x00000000040672ca */ /* 0x000fe200000e0000 */
[C---:B------:R-:W-:Y:S01]  /*12b00*/  VIADD R4, R2.reuse, 0x100 ;  /* 0x0000010002047836 */ /* 0x040fe20000000000 */
[----:B------:R-:W-:Y:S01]  /*12b10*/  UMOV UR12, UR16 ;  /* 0x00000010000c7c82 */ /* 0x000fe20008000000 */
[----:B------:R-:W-:Y:S01]  /*12b20*/  VIADD R8, R2, 0x200 ;  /* 0x0000020002087836 */ /* 0x000fe20000000000 */
[----:B------:R0:W-:Y:S01]  /*12b30*/  STL.64 [R1+0x38], R10 ;  /* 0x0000380a01007387 */ /* 0x0001e20000100a00 */
[----:B------:R-:W-:Y:S01]  /*12b40*/  IMAD.MOV.U32 R9, RZ, RZ, 0x40000040 ;  /* 0x40000040ff097424 */ /* 0x000fe200078e00ff */
[----:B------:R-:W-:Y:S01]  /*12b50*/  UIADD3 UR52, UR20, 0x406, URZ ;  /* 0x0000040614347890 */ /* 0x000fe2000fffe03f */
[----:B------:R-:W-:Y:S01]  /*12b60*/  IMAD R0, R148, -0x70, R220 ;  /* 0xffffff9094007824 */ /* 0x000fe200078e02dc */
[----:B------:R-:W-:Y:S01]  /*12b70*/  R2UR UR14, R8 ;  /* 0x00000000080e72ca */ /* 0x000fe200000e0000 */
[----:B------:R-:W-:Y:S01]  /*12b80*/  HGMMA.64x16x16.F32.BF16 R72, gdesc[UR8], RZ, !UPT, gsb0 ;  /* 0x00200000084879f0 */ /* 0x000fe2000c0018ff */
[----:B------:R-:W-:Y:S01]  /*12b90*/  UMOV UR8, UR16 ;  /* 0x0000001000087c82 */ /* 0x000fe20008000000 */
[----:B------:R-:W-:Y:S01]  /*12ba0*/  UMOV UR9, UR17 ;  /* 0x0000001100097c82 */ /* 0x000fe20008000000 */
[----:B------:R-:W-:Y:S01]  /*12bb0*/  VIADD R8, R2, 0x300 ;  /* 0x0000030002087836 */ /* 0x000fe20000000000 */
[----:B------:R-:W-:Y:S01]  /*12bc0*/  R2UR UR19, R9 ;  /* 0x00000000091372ca */ /* 0x000fe200000e0000 */
[----:B------:R-:W-:Y:S01]  /*12bd0*/  IMAD.MOV.U32 R9, RZ, RZ, 0x40000040 ;  /* 0x40000040ff097424 */ /* 0x000fe200078e00ff */
[----:B------:R-:W-:Y:S01]  /*12be0*/  UMOV UR53, 0x40000040 ;  /* 0x4000004000357882 */ /* 0x000fe20000000000 */
[----:B0-----:R-:W-:Y:S01]  /*12bf0*/  IMAD.U32 R11, RZ, RZ, UR25 ;  /* 0x00000019ff0b7e24 */ /* 0x001fe2000f8e00ff */
[----:B------:R-:W-:Y:S01]  /*12c00*/  R2UR UR18, R8 ;  /* 0x00000000081272ca */ /* 0x000fe200000e0000 */
[C---:B------:R-:W-:Y:S01]  /*12c10*/  VIADD R8, R2.reuse, 0x202 ;  /* 0x0000020202087836 */ /* 0x040fe20000000000 */
[----:B------:R-:W-:Y:S01]  /*12c20*/  UIADD3 UR48, UR20, 0x800, URZ ;  /* 0x0000080014307890 */ /* 0x000fe2000fffe03f */
[----:B------:R-:W-:Y:S01]  /*12c30*/  VIADD R12, R2, 0x986 ;  /* 0x00000986020c7836 */ /* 0x000fe20000000000 */
[----:B------:R-:W-:Y:S01]  /*12c40*/  UMOV UR49, 0x40000040 ;  /* 0x4000004000317882 */ /* 0x000fe20000000000 */
[----:B------:R-:W-:Y:S01]  /*12c50*/  UIADD3 UR44, UR20, 0x802, URZ ;  /* 0x00000802142c7890 */ /* 0x000fe2000fffe03f */
[----:B------:R-:W-:Y:S01]  /*12c60*/  IMAD.MOV.U32 R13, RZ, RZ, 0x40000040 ;  /* 0x40000040ff0d7424 */ /* 0x000fe200078e00ff */
[----:B------:R-:W-:Y:S01]  /*12c70*/  UMOV UR45, 0x40000040 ;  /* 0x40000040002d7882 */ /* 0x000fe20000000000 */
[----:B------:R-:W-:Y:S01]  /*12c80*/  UIADD3 UR40, UR20, 0x804, URZ ;  /* 0x0000080414287890 */ /* 0x000fe2000fffe03f */
[----:B------:R-:W-:Y:S01]  /*12c90*/  VIADD R3, R0, 0x70 ;  /* 0x0000007000037836 */ /* 0x000fe20000000000 */
[----:B------:R-:W-:Y:S01]  /*12ca0*/  UMOV UR41, 0x40000040 ;  /* 0x4000004000297882 */ /* 0x000fe20000000000 */
[----:B------:R-:W-:Y:S01]  /*12cb0*/  UIADD3 UR36, UR20, 0x806, URZ ;  /* 0x0000080614247890 */ /* 0x000fe2000fffe03f */
[----:B------:R-:W-:Y:S01]  /*12cc0*/  @!P1 VIADD R6, R6, 0x36840 ;  /* 0x0003684006069836 */ /* 0x000fe20000000000 */
[----:B------:R-:W-:Y:S01]  /*12cd0*/  UMOV UR37, 0x40000040 ;  /* 0x4000004000257882 */ /* 0x000fe20000000000 */
[----:B------:R-:W-:Y:S01]  /*12ce0*/  BSSY B0, `(.L_x_2383) ;  /* 0x0000a50000007945 */ /* 0x000fe20003800000 */
[----:B------:R-:W-:-:S02]  /*12cf0*/  IMAD.MOV.U32 R118, RZ, RZ, R119 ;  /* 0x000000ffff767224 */ /* 0x000fc400078e0077 */
[----:B------:R-:W-:Y:S01]  /*12d00*/  @!P1 PRMT R6, RZ, 0x654, R6 ;  /* 0x00000654ff069816 */ /* 0x000fe20000000006 */
        /* <DEDUP_REMOVED lines=12> */
[--C-:B------:R-:W-:Y:S01]  /*12dd0*/  IMAD.MOV.U32 R105, RZ, RZ, R119.reuse ;  /* 0x000000ffff697224 */ /* 0x100fe200078e0077 */
[----:B------:R-:W-:Y:S02]  /*12de0*/  WARPGROUP.DEPBAR.LE gsb0, 0x0 ;  /* 0x00008000000079c5 */ /* 0x000fe40000010000 */
[----:B------:R-:W-:Y:S01]  /*12df0*/  WARPGROUP.ARRIVE ;  /* 0x00000000000079c5 */ /* 0x000fe20000000000 */
[--C-:B------:R-:W-:Y:S02]  /*12e00*/  IMAD.MOV.U32 R104, RZ, RZ, R119.reuse ;  /* 0x000000ffff687224 */ /* 0x100fe400078e0077 */
[--C-:B------:R-:W-:Y:S02]  /*12e10*/  IMAD.MOV.U32 R103, RZ, RZ, R119.reuse ;  /* 0x000000ffff677224 */ /* 0x100fe400078e0077 */
[----:B------:R-:W-:Y:S01]  /*12e20*/  IMAD.MOV.U32 R102, RZ, RZ, R119 ;  /* 0x000000ffff667224 */ /* 0x000fe200078e0077 */
[----:B------:R-:W-:Y:S01]  /*12e30*/  HGMMA.64x16x16.F32.BF16 R64, gdesc[UR4], RZ, !UPT, gsb0 ;  /* 0x00200000044079f0 */ /* 0x000fe2000c0018ff */
[----:B------:R-:W-:Y:S01]  /*12e40*/  R2UR UR6, R4 ;  /* 0x00000000040672ca */ /* 0x000fe200000e0000 */
[----:B------:R-:W-:Y:S01]  /*12e50*/  UMOV UR4, UR16 ;  /* 0x0000001000047c82 */ /* 0x000fe20008000000 */
[----:B------:R-:W-:Y:S01]  /*12e60*/  R2UR UR7, R5 ;  /* 0x00000000050772ca */ /* 0x000fe200000e0000 */
[----:B------:R-:W-:Y:S01]  /*12e70*/  UMOV UR5, UR17 ;  /* 0x0000001100057c82 */ /* 0x000fe20008000000 */
[----:B------:R-:W-:-:S02]  /*12e80*/  VIADD R4, R2, 0x180 ;  /* 0x0000018002047836 */ /* 0x000fc40000000000 */
[----:B------:R-:W-:Y:S02]  /*12e90*/  IMAD.MOV.U32 R5, RZ, RZ, 0x40000040 ;  /* 0x40000040ff057424 */ /* 0x000fe400078e00ff */
[--C-:B------:R-:W-:Y:S01]  /*12ea0*/  IMAD.MOV.U32 R101, RZ, RZ, R119.reuse ;  /* 0x000000ffff657224 */ /* 0x100fe200078e0077 */
[----:B------:R-:W-:Y:S01]  /*12eb0*/  R2UR UR10, R4 ;  /* 0x00000000040a72ca */ /* 0x000fe200000e0000 */
[----:B------:R-:W-:Y:S01]  /*12ec0*/  VIADD R4, R2, 0x280 ;  /* 0x0000028002047836 */ /* 0x000fe20000000000 */
[----:B------:R-:W-:Y:S01]  /*12ed0*/  R2UR UR11, R5 ;  /* 0x00000000050b72ca */ /* 0x000fe200000e0000 */
[----:B------:R-:W-:Y:S02]  /*12ee0*/  IMAD.MOV.U32 R5, RZ, RZ, 0x40000040 ;  /* 0x40000040ff057424 */ /* 0x000fe400078e00ff */
        /* <DEDUP_REMOVED lines=11> */
[----:B------:R-:W-:Y:S01]  /*12fa0*/  IMAD.MOV.U32 R80, RZ, RZ, R119 ;  /* 0x000000ffff507224 */ /* 0x000fe200078e0077 */
        /* <DEDUP_REMOVED lines=9> */
[----:B------:R-:W-:Y:S01]  /*13040*/  R2UR UR26, R4 ;  /* 0x00000000041a72ca */ /* 0x000fe200000e0000 */
[----:B------:R-:W-:Y:S01]  /*13050*/  VIADD R4, R2, 0x82 ;  /* 0x0000008202047836 */ /* 0x000fe20000000000 */
[----:B------:R-:W-:Y:S01]  /*13060*/  R2UR UR27, R5 ;  /* 0x00000000051b72ca */ /* 0x000fe200000e0000 */
[----:B------:R-:W-:Y:S01]  /*13070*/  IMAD.MOV.U32 R5, RZ, RZ, 0x40000040 ;  /* 0x40000040ff057424 */ /* 0x000fe200078e00ff */
[----:B------:R-:W-:Y:S02]  /*13080*/  WARPGROUP.DEPBAR.LE gsb0, 0x0 ;  /* 0x00008000000079c5 */ /* 0x000fe40000010000 */
[----:B------:R-:W-:-:S06]  /*13090*/  WARPGROUP.ARRIVE ;  /* 0x00000000000079c5 */ /* 0x000fcc0000000000 */
[----:B------:R-:W-:Y:S01]  /*130a0*/  HGMMA.64x16x16.F32.BF16 R48, gdesc[UR8], RZ, !UPT, gsb0 ;  /* 0x00200000083079f0 */ /* 0x000fe2000c0018ff */
[----:B------:R-:W-:Y:S02]  /*130b0*/  UMOV UR9, UR23 ;  /* 0x0000001700097c82 */ /* 0x000fe40008000000 */
[----:B------:R-:W-:Y:S02]  /*130c0*/  WARPGROUP.DEPBAR.LE gsb0, 0x0 ;  /* 0x00008000000079c5 */ /* 0x000fe40000010000 */
[----:B------:R-:W-:-:S06]  /*130d0*/  WARPGROUP.ARRIVE ;  /* 0x00000000000079c5 */ /* 0x000fcc0000000000 */
[----:B------:R-:W-:Y:S01]  /*130e0*/  HGMMA.64x16x16.F32.BF16 R40, gdesc[UR12], RZ, !UPT, gsb0 ;  /* 0x002000000c2879f0 */ /* 0x000fe2000c0018ff */
[----:B------:R-:W-:Y:S02]  /*130f0*/  UMOV UR13, UR23 ;  /* 0x00000017000d7c82 */ /* 0x000fe40008000000 */
[----:B------:R-:W-:Y:S02]  /*13100*/  WARPGROUP.DEPBAR.LE gsb0, 0x0 ;  /* 0x00008000000079c5 */ /* 0x000fe40000010000 */
[----:B------:R-:W-:-:S06]  /*13110*/  WARPGROUP.ARRIVE ;  /* 0x00000000000079c5 */ /* 0x000fcc0000000000 */
[----:B------:R-:W-:Y:S01]  /*13120*/  HGMMA.64x16x16.F32.BF16 R32, gdesc[UR4], RZ, !UPT, gsb0 ;  /* 0x00200000042079f0 */ /* 0x000fe2000c0018ff */
        /* <DEDUP_REMOVED lines=8> */
[----:B------:R-:W-:Y:S01]  /*131b0*/  R2UR UR10, R4 ;  /* 0x00000000040a72ca */ /* 0x000fe200000e0000 */
[----:B------:R-:W-:Y:S01]  /*131c0*/  UMOV UR4, UR22 ;  /* 0x0000001600047c82 */ /* 0x000fe20008000000 */
[----:B------:R-:W-:Y:S01]  /*131d0*/  R2UR UR11, R5 ;  /* 0x00000000050b72ca */ /* 0x000fe200000e0000 */
[----:B------:R-:W-:Y:S01]  /*131e0*/  UMOV UR8, UR22 ;  /* 0x0000001600087c82 */ /* 0x000fe20008000000 */
[----:B------:R-:W-:Y:S01]  /*131f0*/  VIADD R4, R2, 0x182 ;  /* 0x0000018202047836 */ /* 0x000fe20000000000 */
[----:B------:R-:W-:Y:S01]  /*13200*/  UMOV UR12, UR22 ;  /* 0x00000016000c7c82 */ /* 0x000fe20008000000 */
[----:B------:R-:W-:-:S02]  /*13210*/  IMAD.MOV.U32 R5, RZ, RZ, 0x40000040 ;  /* 0x40000040ff057424 */ /* 0x000fc400078e00ff */
[----:B------:R-:W-:Y:S01]  /*13220*/  IMAD.U32 R10, RZ, RZ, UR24 ;  /* 0x00000018ff0a7e24 */ /* 0x000fe2000f8e00ff */
[----:B------:R-:W-:Y:S01]  /*13230*/  R2UR UR14, R4 ;  /* 0x00000000040e72ca */ /* 0x000fe200000e0000 */
[----:B------:R-:W-:Y:S01]  /*13240*/  VIADD R4, R2, 0x282 ;  /* 0x0000028202047836 */ /* 0x000fe20000000000 */
[----:B------:R-:W-:Y:S01]  /*13250*/  R2UR UR15, R5 ;  /* 0x00000000050f72ca */ /* 0x000fe200000e0000 */
[----:B------:R-:W-:Y:S01]  /*13260*/  IMAD.MOV.U32 R5, RZ, RZ, 0x40000040 ;  /* 0x40000040ff057424 */ /* 0x000fe200078e00ff */
        /* <DEDUP_REMOVED lines=40> */
[----:B------:R-:W-:Y:S02]  /*134f0*/  UMOV UR13, UR25 ;  /* 0x00000019000d7c82 */ /* 0x000fe40008000000 */
        /* <DEDUP_REMOVED lines=12> */
[----:B------:R-:W-:-:S04]  /*135c0*/  UMOV UR4, UR12 ;  /* 0x0000000c00047c82 */ /* 0x000fc80008000000 */
[----:B------:R0:W-:Y:S01]  /*135d0*/  STL.64 [R1+0x28], R10 ;  /* 0x0000280a01007387 */ /* 0x0001e20000100a00 */
[----:B------:R-:W-:Y:S02]  /*135e0*/  WARPGROUP.DEPBAR.LE gsb0, 0x0 ;  /* 0x00008000000079c5 */ /* 0x000fe40000010000 */
[----:B------:R-:W-:-:S06]  /*135f0*/  WARPGROUP.ARRIVE ;  /* 0x00000000000079c5 */ /* 0x000fcc0000000000 */
[----:B------:R-:W-:Y:S01]  /*13600*/  HGMMA.64x16x16.F32.BF16 R32, gdesc[UR16], R32, gsb0 ;  /* 0x00200000102079f0 */ /* 0x000fe20008001820 */
[----:B------:R-:W-:Y:S01]  /*13610*/  UMOV UR16, UR12 ;  /* 0x0000000c00107c82 */ /* 0x000fe20008000000 */
        /* <DEDUP_REMOVED lines=16> */
[----:B------:R-:W-:Y:S01]  /*13720*/  HGMMA.64x16x16.F32.BF16 R72, gdesc[UR24], R72, gsb0 ;  /* 0x00200000184879f0 */ /* 0x000fe20008001848 */
[----:B------:R-:W-:Y:S02]  /*13730*/  UMOV UR25, 0x40000040 ;  /* 0x4000004000197882 */ /* 0x000fe40000000000 */
        /* <DEDUP_REMOVED lines=29> */
[----:B------:R-:W-:Y:S03]  /*13910*/  HGMMA.64x16x16.F32.BF16 R48, gdesc[UR16], R48, gsb0 ;  /* 0x00200000103079f0 */ /* 0x000fe60008001830 */
[----:B------:R-:W-:Y:S02]  /*13920*/  WARPGROUP.DEPBAR.LE gsb0, 0x0 ;  /* 0x00008000000079c5 */ /* 0x000fe40000010000 */
[----:B------:R-:W-:-:S06]  /*13930*/  WARPGROUP.ARRIVE ;  /* 0x00000000000079c5 */ /* 0x000fcc0000000000 */
[----:B------:R-:W-:Y:S01]  /*13940*/  HGMMA.64x16x16.F32.BF16 R40, gdesc[UR4], R40, gsb0 ;  /* 0x00200000042879f0 */ /* 0x000fe20008001828 */
[----:B------:R-:W-:Y:S01]  /*13950*/  UIADD3 UR4, UR20, 0x6, URZ ;  /* 0x0000000614047890 */ /* 0x000fe2000fffe03f */
[----:B------:R-:W-:Y:S01]  /*13960*/  R2UR UR6, R4 ;  /* 0x00000000040672ca */ /* 0x000fe200000e0000 */
[----:B------:R-:W-:Y:S01]  /*13970*/  VIADD R4, R2, 0x106 ;  /* 0x0000010602047836 */ /* 0x000fe20000000000 */
[----:B------:R-:W-:Y:S01]  /*13980*/  R2UR UR7, R5 ;  /* 0x00000000050772ca */ /* 0x000fe200000e0000 */
[----:B------:R-:W-:-:S03]  /*13990*/  IMAD.MOV.U32 R5, RZ, RZ, 0x40000040 ;  /* 0x40000040ff057424 */ /* 0x000fc600078e00ff */
[----:B------:R-:W-:Y:S02]  /*139a0*/  UMOV UR24, UR4 ;  /* 0x0000000400187c82 */ /* 0x000fe40008000000 */
[----:B------:R-:W-:-:S05]  /*139b0*/  IMAD.U32 R10, RZ, RZ, UR24 ;  /* 0x00000018ff0a7e24 */ /* 0x000fca000f8e00ff */
[----:B------:R0:W-:Y:S01]  /*139c0*/  STL.64 [R1+0x20], R10 ;  /* 0x0000200a01007387 */ /* 0x0001e20000100a00 */
[----:B------:R-:W-:Y:S02]  /*139d0*/  WARPGROUP.DEPBAR.LE gsb0, 0x0 ;  /* 0x00008000000079c5 */ /* 0x000fe40000010000 */
[----:B------:R-:W-:-:S06]  /*139e0*/  WARPGROUP.ARRIVE ;  /* 0x00000000000079c5 */ /* 0x000fcc0000000000 */
[----:B------:R-:W-:Y:S01]  /*139f0*/  HGMMA.64x16x16.F32.BF16 R32, gdesc[UR8], R32, gsb0 ;  /* 0x00200000082079f0 */ /* 0x000fe20008001820 */
[----:B------:R-:W-:Y:S01]  /*13a00*/  R2UR UR10, R4 ;  /* 0x00000000040a72ca */ /* 0x000fe200000e0000 */
[----:B------:R-:W-:Y:S01]  /*13a10*/  VIADD R4, R2, 0x186 ;  /* 0x0000018602047836 */ /* 0x000fe20000000000 */
[----:B------:R-:W-:Y:S01]  /*13a20*/  R2UR UR11, R5 ;  /* 0x00000000050b72ca */ /* 0x000fe200000e0000 */
        /* <DEDUP_REMOVED lines=8> */
[----:B------:R-:W-:Y:S01]  /*13ab0*/  UMOV UR12, UR24 ;  /* 0x00000018000c7c82 */ /* 0x000fe20008000000 */
[----:B------:R-:W-:Y:S01]  /*13ac0*/  UMOV UR13, UR25 ;  /* 0x00000019000d7c82 */ /* 0x000fe20008000000 */
[----:B------:R-:W-:Y:S01]  /*13ad0*/  UMOV UR4, UR12 ;  /* 0x0000000c00047c82 */ /* 0x000fe20008000000 */
[----:B------:R-:W-:Y:S01]  /*13ae0*/  UMOV UR5, UR13 ;  /* 0x0000000d00057c82 */ /* 0x000fe20008000000 */
[----:B------:R-:W-:Y:S01]  /*13af0*/  UMOV UR8, UR12 ;  /* 0x0000000c00087c82 */ /* 0x000fe20008000000 */
[----:B------:R-:W-:Y:S01]  /*13b00*/  UMOV UR9, UR13 ;  /* 0x0000000d00097c82 */ /* 0x000fe20008000000 */
[----:B------:R-:W-:Y:S01]  /*13b10*/  UMOV UR16, UR12 ;  /* 0x0000000c00107c82 */ /* 0x000fe20008000000 */
[----:B------:R-:W-:Y:S01]  /*13b20*/  UMOV UR17, UR13 ;  /* 0x0000000d00117c82 */ /* 0x000fe20008000000 */
        /* <DEDUP_REMOVED lines=178> */
[----:B------:R0:W-:Y:S02]  /*14650*/  STL.64 [R1+0x8], R10 ;  /* 0x0000080a01007387 */ /* 0x0001e40000100a00 */
[----:B0-----:R-:W-:Y:S01]  /*14660*/  IMAD R10, R213, 0x80, R225 ;  /* 0x00000080d50a7824 */ /* 0x001fe200078e02e1 */
        /* <DEDUP_REMOVED lines=325> */
[----:B------:R-:W-:Y:S01]  /*15ac0*/  IADD3 R5, -R215, 0x71, R0 ;  /* 0x00000071d7057810 */ /* 0x000fe20007ffe100 */
[C---:B------:R-:W-:Y:S02]  /*15ad0*/  VIADD R4, R2.reuse, 0x906 ;  /* 0x0000090602047836 */ /* 0x040fe40000000000 */
[----:B------:R-:W-:Y:S02]  /*15ae0*/  VIADD R2, R2, 0xa06 ;  /* 0x00000a0602027836 */ /* 0x000fe40000000000 */
[----:B------:R-:W-:Y:S01]  /*15af0*/  IMAD R81, R224, -0x2, R5 ;  /* 0xfffffffee0517824 */ /* 0x000fe200078e0205 */
[----:B------:R-:W-:Y:S01]  /*15b00*/  R2UR UR10, R4 ;  /* 0x00000000040a72ca */ /* 0x000fe200000e0000 */
[----:B------:R-:W-:-:S05]  /*15b10*/  IMAD.MOV.U32 R5, RZ, RZ, 0x40000040 ;  /* 0x40000040ff057424 */ /* 0x000fca00078e00ff */
[----:B------:R-:W-:Y:S01]  /*15b20*/  R2UR UR11, R5 ;  /* 0x00000000050b72ca */ /* 0x000fe200000e0000 */
[----:B------:R-:W-:Y:S02]  /*15b30*/  WARPGROUP.DEPBAR.LE gsb0, 0x0 ;  /* 0x00008000000079c5 */ /* 0x000fe40000010000 */
[----:B------:R-:W-:-:S06]  /*15b40*/  WARPGROUP.ARRIVE ;  /* 0x00000000000079c5 */ /* 0x000fcc0000000000 */
[----:B------:R-:W-:Y:S01]  /*15b50*/  HGMMA.64x16x16.F32.BF16 R56, gdesc[UR4], R56, gsb0 ;  /* 0x00200000043879f0 */ /* 0x000fe20008001838 */
[----:B------:R-:W-:Y:S01]  /*15b60*/  R2UR UR6, R8 ;  /* 0x00000000080672ca */ /* 0x000fe200000e0000 */
[----:B------:R-:W-:Y:S01]  /*15b70*/  UMOV UR4, UR36 ;  /* 0x0000002400047c82 */ /* 0x000fe20008000000 */
[----:B------:R-:W-:Y:S01]  /*15b80*/  R2UR UR7, R9 ;  /* 0x00000000090772ca */ /* 0x000fe200000e0000 */
[----:B------:R-:W-:Y:S01]  /*15b90*/  UMOV UR5, UR37 ;  /* 0x0000002500057c82 */ /* 0x000fe20008000000 */
[----:B------:R-:W-:Y:S01]  /*15ba0*/  IMAD R8, R224, -0x2, R3 ;  /* 0xfffffffee0087824 */ /* 0x000fe200078e0203 */
[----:B------:R-:W-:-:S04]  /*15bb0*/  IADD3 R3, R81, 0x8, R10 ;  /* 0x0000000851037810 */ /* 0x000fc80007ffe00a */
[----:B------:R-:W-:Y:S01]  /*15bc0*/  VIMNMX R0, R8, R3, PT ;  /* 0x0000000308007248 */ /* 0x000fe20003fe0100 */
[----:B------:R-:W-:-:S03]  /*15bd0*/  IMAD.MOV.U32 R3, RZ, RZ, 0x40000040 ;  /* 0x40000040ff037424 */ /* 0x000fc600078e00ff */
[C---:B------:R-:W-:Y:S02]  /*15be0*/  ISETP.GT.AND P2, PT, R0.reuse, RZ, PT ;  /* 0x000000ff0000720c */ /* 0x040fe40003f44270 */
[C---:B------:R-:W-:Y:S02]  /*15bf0*/  ISETP.GT.AND P3, PT, R0.reuse, 0x1, PT ;  /* 0x000000010000780c */ /* 0x040fe40003f64270 */
[----:B------:R-:W-:Y:S02]  /*15c00*/  ISETP.GT.AND P4, PT, R0, 0x8, PT ;  /* 0x000000080000780c */ /* 0x000fe40003f84270 */
[----:B------:R-:W-:Y:S01]  /*15c10*/  FSEL R83, R74, -INF , P2 ;  /* 0xff8000004a537808 */ /* 0x000fe20001000000 */
[----:B------:R-:W-:Y:S01]  /*15c20*/  IMAD.MOV.U32 R74, RZ, RZ, R119 ;  /* 0x000000ffff4a7224 */ /* 0x000fe200078e0077 */
[----:B------:R-:W-:Y:S02]  /*15c30*/  FSEL R75, R75, -INF , P3 ;  /* 0xff8000004b4b7808 */ /* 0x000fe40001800000 */
[----:B------:R-:W-:-:S02]  /*15c40*/  ISETP.GT.AND P2, PT, R0, 0x9, PT ;  /* 0x000000090000780c */ /* 0x000fc40003f44270 */
[----:B------:R-:W-:Y:S01]  /*15c50*/  FSEL R85, R78, -INF , P4 ;  /* 0xff8000004e557808 */ /* 0x000fe20002000000 */
[----:B------:R-:W-:Y:S01]  /*15c60*/  IMAD.MOV.U32 R78, RZ, RZ, R119 ;  /* 0x000000ffff4e7224 */ /* 0x000fe200078e0077 */
[----:B------:R-:W-:Y:S02]  /*15c70*/  FMNMX.FTZ R4, R83, R75, !PT ;  /* 0x0000004b53047209 */ /* 0x000fe40007810000 */
[C---:B------:R-:W-:Y:S02]  /*15c80*/  ISETP.GT.AND P3, PT, R0.reuse, 0x10, PT ;  /* 0x000000100000780c */ /* 0x040fe40003f64270 */
[----:B------:R-:W-:Y:S02]  /*15c90*/  FSEL R79, R79, -INF , P2 ;  /* 0xff8000004f4f7808 */ /* 0x000fe40001000000 */
[----:B------:R-:W-:Y:S02]  /*15ca0*/  FMNMX.FTZ R4, R85, R4, !PT ;  /* 0x0000000455047209 */ /* 0x000fe40007810000 */
        /* <DEDUP_REMOVED lines=10> */
[----:B------:R-:W-:Y:S02]  /*15d50*/  WARPGROUP.DEPBAR.LE gsb0, 0x0 ;  /* 0x00008000000079c5 */ /* 0x000fe40000010000 */
[----:B------:R-:W-:Y:S01]  /*15d60*/  WARPGROUP.ARRIVE ;  /* 0x00000000000079c5 */ /* 0x000fe20000000000 */
[----:B------:R-:W-:Y:S02]  /*15d70*/  FMNMX.FTZ R4, R89, R4, !PT ;  /* 0x0000000459047209 */ /* 0x000fe40007810000 */
[----:B------:R-:W-:Y:S02]  /*15d80*/  ISETP.GT.AND P4, PT, R0, 0x20, PT ;  /* 0x000000200000780c */ /* 0x000fe40003f84270 */
[----:B------:R-:W-:Y:S01]  /*15d90*/  FSEL R93, R71, -INF , P2 ;  /* 0xff800000475d7808 */ /* 0x000fe20001000000 */
[----:B------:R-:W-:Y:S01]  /*15da0*/  HGMMA.64x16x16.F32.BF16 R48, gdesc[UR4], R48, gsb0 ;  /* 0x00200000043079f0 */ /* 0x000fe20008001830 */
[----:B------:R-:W-:Y:S01]  /*15db0*/  R2UR UR6, R12 ;  /* 0x000000000c0672ca */ /* 0x000fe200000e0000 */
[----:B------:R-:W-:Y:S01]  /*15dc0*/  UMOV UR4, UR36 ;  /* 0x0000002400047c82 */ /* 0x000fe20008000000 */
[----:B------:R-:W-:Y:S01]  /*15dd0*/  R2UR UR7, R13 ;  /* 0x000000000d0772ca */ /* 0x000fe200000e0000 */
[----:B------:R-:W-:Y:S01]  /*15de0*/  UMOV UR5, UR37 ;  /* 0x0000002500057c82 */ /* 0x000fe20008000000 */
[----:B------:R-:W-:-:S02]  /*15df0*/  FMNMX.FTZ R4, R91, R4, !PT ;  /* 0x000000045b047209 */ /* 0x000fc40007810000 */
[----:B------:R-:W-:Y:S02]  /*15e00*/  ISETP.GT.AND P2, PT, R0, 0x21, PT ;  /* 0x000000210000780c */ /* 0x000fe40003f44270 */
[----:B------:R-:W-:Y:S01]  /*15e10*/  FSEL R95, R58, -INF , P4 ;  /* 0xff8000003a5f7808 */ /* 0x000fe20002000000 */
[----:B------:R-:W-:Y:S01]  /*15e20*/  IMAD.MOV.U32 R58, RZ, RZ, R119 ;  /* 0x000000ffff3a7224 */ /* 0x000fe200078e0077 */
[----:B------:R-:W-:Y:S02]  /*15e30*/  FMNMX.FTZ R4, R93, R4, !PT ;  /* 0x000000045d047209 */ /* 0x000fe40007810000 */
[----:B------:R-:W-:Y:S02]  /*15e40*/  ISETP.GT.AND P3, PT, R0, 0x28, PT ;  /* 0x000000280000780c */ /* 0x000fe40003f64270 */
[----:B------:R-:W-:Y:S02]  /*15e50*/  FSEL R97, R59, -INF , P2 ;  /* 0xff8000003b617808 */ /* 0x000fe40001000000 */
        /* <DEDUP_REMOVED lines=9> */
[----:B------:R-:W-:Y:S01]  /*15ef0*/  FMNMX.FTZ R4, R63, R4, !PT ;  /* 0x000000043f047209 */ /* 0x000fe20007810000 */
[----:B------:R-:W-:Y:S02]  /*15f00*/  WARPGROUP.DEPBAR.LE gsb0, 0x0 ;  /* 0x00008000000079c5 */ /* 0x000fe40000010000 */
[----:B------:R-:W-:Y:S01]  /*15f10*/  WARPGROUP.ARRIVE ;  /* 0x00000000000079c5 */ /* 0x000fe20000000000 */
[----:B------:R-:W-:Y:S01]  /*15f20*/  FSEL R13, R50, -INF , P3 ;  /* 0xff800000320d7808 */ /* 0x000fe20001800000 */
[----:B------:R-:W-:Y:S01]  /*15f30*/  IMAD.MOV.U32 R50, RZ, RZ, R119 ;  /* 0x000000ffff327224 */ /* 0x000fe200078e0077 */
[----:B------:R-:W-:Y:S02]  /*15f40*/  ISETP.GT.AND P3, PT, R0, 0x38, PT ;  /* 0x000000380000780c */ /* 0x000fe40003f64270 */
[----:B------:R-:W-:Y:S01]  /*15f50*/  FSEL R51, R51, -INF , P2 ;  /* 0xff80000033337808 */ /* 0x000fe20001000000 */
[----:B------:R-:W-:Y:S01]  /*15f60*/  HGMMA.64x16x16.F32.BF16 R40, gdesc[UR8], R40, gsb0 ;  /* 0x00200000082879f0 */ /* 0x000fe20008001828 */
[----:B------:R-:W-:-:S02]  /*15f70*/  FMNMX.FTZ R4, R13, R4, !PT ;  /* 0x000000040d047209 */ /* 0x000fc40007810000 */
[C---:B------:R-:W-:Y:S02]  /*15f80*/  ISETP.GT.AND P2, PT, R0.reuse, 0x39, PT ;  /* 0x000000390000780c */ /* 0x040fe40003f44270 */
[----:B------:R-:W-:Y:S02]  /*15f90*/  FMNMX.FTZ R4, R51, R4, !PT ;  /* 0x0000000433047209 */ /* 0x000fe40007810000 */
[----:B------:R-:W-:Y:S02]  /*15fa0*/  FSEL R55, R55, -INF , P2 ;  /* 0xff80000037377808 */ /* 0x000fe40001000000 */
[----:B------:R-:W-:Y:S01]  /*15fb0*/  ISETP.GT.AND P2, PT, R0, 0x41, PT ;  /* 0x000000410000780c */ /* 0x000fe20003f44270 */
[----:B------:R-:W-:Y:S02]  /*15fc0*/  WARPGROUP.DEPBAR.LE gsb0, 0x0 ;  /* 0x00008000000079c5 */ /* 0x000fe40000010000 */
[----:B------:R-:W-:Y:S01]  /*15fd0*/  WARPGROUP.ARRIVE ;  /* 0x00000000000079c5 */ /* 0x000fe20000000000 */
[----:B------:R-:W-:-:S02]  /*15fe0*/  FSEL R43, R43, -INF , P2 ;  /* 0xff8000002b2b7808 */ /* 0x000fc40001000000 */
[----:B------:R-:W-:-:S03]  /*15ff0*/  ISETP.GT.AND P2, PT, R0, 0x49, PT ;  /* 0x000000490000780c */ /* 0x000fc60003f44270 */
[----:B------:R-:W-:Y:S01]  /*16000*/  HGMMA.64x16x16.F32.BF16 R32, gdesc[UR4], R32, gsb0 ;  /* 0x00200000042079f0 */ /* 0x000fe20008001820 */
[----:B------:R-:W-:Y:S01]  /*16010*/  R2UR UR6, R2 ;  /* 0x00000000020672ca */ /* 0x000fe200000e0000 */
[----:B------:R-:W-:Y:S01]  /*16020*/  UMOV UR4, UR36 ;  /* 0x0000002400047c82 */ /* 0x000fe20008000000 */
[----:B------:R-:W-:Y:S01]  /*16030*/  R2UR UR7, R3 ;  /* 0x00000000030772ca */ /* 0x000fe200000e0000 */
[----:B------:R-:W-:Y:S01]  /*16040*/  UMOV UR5, UR37 ;  /* 0x0000002500057c82 */ /* 0x000fe20008000000 */
[----:B------:R-:W-:Y:S01]  /*16050*/  FSEL R3, R54, -INF , P3 ;  /* 0xff80000036037808 */ /* 0x000fe20001800000 */
[----:B------:R-:W-:Y:S01]  /*16060*/  IMAD.MOV.U32 R54, RZ, RZ, R119 ;  /* 0x000000ffff367224 */ /* 0x000fe200078e0077 */
[----:B------:R-:W-:Y:S02]  /*16070*/  ISETP.GT.AND P3, PT, R0, 0x40, PT ;  /* 0x000000400000780c */ /* 0x000fe40003f64270 */
[----:B------:R-:W-:Y:S02]  /*16080*/  FMNMX.FTZ R4, R3, R4, !PT ;  /* 0x0000000403047209 */ /* 0x000fe40007810000 */
[----:B------:R-:W-:-:S02]  /*16090*/  FSEL R5, R42, -INF , P3 ;  /* 0xff8000002a057808 */ /* 0x000fc40001800000 */
[----:B------:R-:W-:Y:S02]  /*160a0*/  FMNMX.FTZ R4, R55, R4, !PT ;  /* 0x0000000437047209 */ /* 0x000fe40007810000 */
[----:B------:R-:W-:Y:S02]  /*160b0*/  ISETP.GT.AND P3, PT, R0, 0x48, PT ;  /* 0x000000480000780c */ /* 0x000fe40003f64270 */
[----:B------:R-:W-:Y:S02]  /*160c0*/  FMNMX.FTZ R4, R5, R4, !PT ;  /* 0x0000000405047209 */ /* 0x000fe40007810000 */
[----:B------:R-:W-:Y:S02]  /*160d0*/  FSEL R7, R46, -INF , P3 ;  /* 0xff8000002e077808 */ /* 0x000fe40001800000 */
[----:B------:R-:W-:Y:S02]  /*160e0*/  FMNMX.FTZ R4, R43, R4, !PT ;  /* 0x000000042b047209 */ /* 0x000fe40007810000 */
[----:B------:R-:W-:-:S02]  /*160f0*/  ISETP.GT.AND P3, PT, R0, 0x50, PT ;  /* 0x000000500000780c */ /* 0x000fc40003f64270 */
        /* <DEDUP_REMOVED lines=10> */
[----:B------:R-:W-:Y:S01]  /*161a0*/  FMNMX.FTZ R4, R9, R4, !PT ;  /* 0x0000000409047209 */ /* 0x000fe20007810000 */
[----:B------:R-:W-:Y:S01]  /*161b0*/  ULDC UR4, c[0x0][0x988] ;  /* 0x0002620000047ab9 */ /* 0x000fe20000000800 */
[----:B------:R-:W-:Y:S02]  /*161c0*/  ISETP.GT.AND P2, PT, R0, 0x59, PT ;  /* 0x000000590000780c */ /* 0x000fe40003f44270 */
[----:B------:R-:W-:Y:S02]  /*161d0*/  FSEL R11, R38, -INF , P3 ;  /* 0xff800000260b7808 */ /* 0x000fe40001800000 */
[----:B------:R-:W-:-:S02]  /*161e0*/  FMNMX.FTZ R4, R35, R4, !PT ;  /* 0x0000000423047209 */ /* 0x000fc40007810000 */
[C---:B------:R-:W-:Y:S02]  /*161f0*/  ISETP.GT.AND P3, PT, R0.reuse, 0x60, PT ;  /* 0x000000600000780c */ /* 0x040fe40003f64270 */
[----:B------:R-:W-:Y:S02]  /*16200*/  FSEL R39, R39, -INF , P2 ;  /* 0xff80000027277808 */ /* 0x000fe40001000000 */
[----:B------:R-:W-:Y:S02]  /*16210*/  FMNMX.FTZ R4, R11, R4, !PT ;  /* 0x000000040b047209 */ /* 0x000fe40007810000 */
[----:B------:R-:W-:Y:S02]  /*16220*/  ISETP.GT.AND P2, PT, R0, 0x61, PT ;  /* 0x000000610000780c */ /* 0x000fe40003f44270 */
[----:B------:R-:W-:Y:S02]  /*16230*/  FMNMX.FTZ R4, R39, R4, !PT ;  /* 0x0000000427047209 */ /* 0x000fe40007810000 */
[----:B------:R-:W-:-:S04]  /*16240*/  VIADDMNMX R34, R10, R81, R8, PT ;  /* 0x000000510a227246 */ /* 0x000fc80003800108 */
[----:B------:R-:W-:Y:S01]  /*16250*/  ISETP.GT.AND P4, PT, R34, 0x8, PT ;  /* 0x000000082200780c */ /* 0x000fe20003f84270 */
[----:B------:R-:W-:Y:S02]  /*16260*/  WARPGROUP.DEPBAR.LE gsb0, 0x0 ;  /* 0x00008000000079c5 */ /* 0x000fe40000010000 */
        /* <DEDUP_REMOVED lines=12> */
[----:B------:R-:W-:-:S05]  /*16330*/  FMNMX.FTZ R2, R31, R4, !PT ;  /* 0x000000041f027209 */ /* 0x000fca0007810000 */
[----:B------:R-:W1:Y:S02]  /*16340*/  SHFL.BFLY PT, R67, R2, 0x2, 0x1f ;  /* 0x0c401f0002437f89 */ /* 0x000e6400000e0000 */
[----:B-1----:R-:W-:Y:S02]  /*16350*/  FMNMX.FTZ R67, R2, R67, !PT ;  /* 0x0000004302437209 */ /* 0x002fe40007810000 */
        /* <DEDUP_REMOVED lines=11> */
[----:B-1----:R-:W-:Y:S02]  /*16410*/  FMNMX.FTZ R4, R67, R4, !PT ;  /* 0x0000000443047209 */ /* 0x002fe40007810000 */
[----:B------:R-:W-:Y:S01]  /*16420*/  FSEL R67, R76, -INF , P4 ;  /* 0xff8000004c437808 */ /* 0x000fe20002000000 */
[----:B------:R-:W-:Y:S01]  /*16430*/  IMAD.MOV.U32 R76, RZ, RZ, R119 ;  /* 0x000000ffff4c7224 */ /* 0x000fe200078e0077 */
[C---:B------:R-:W-:Y:S01]  /*16440*/  FSETP.NEU.FTZ.AND P2, PT, R4.reuse, -INF , PT ;  /* 0xff8000000400780b */ /* 0x040fe20003f5d000 */
[----:B------:R-:W-:Y:S01]  /*16450*/  FMUL.FTZ R26, R4, R0 ;  /* 0x00000000041a7220 */ /* 0x000fe20000410000 */
[----:B------:R-:W-:-:S02]  /*16460*/  FSEL R49, R49, -INF , P3 ;  /* 0xff80000031317808 */ /* 0x000fc40001800000 */
[----:B------:R-:W-:Y:S02]  /*16470*/  ISETP.GT.AND P3, PT, R34, 0x39, PT ;  /* 0x000000392200780c */ /* 0x000fe40003f64270 */
[----:B------:R-:W-:Y:S02]  /*16480*/  FSEL R26, R26, RZ, P2 ;  /* 0x000000ff1a1a7208 */ /* 0x000fe40001000000 */
[----:B------:R-:W-:-:S03]  /*16490*/  ISETP.GT.AND P2, PT, R34, RZ, PT ;  /* 0x000000ff2200720c */ /* 0x000fc60003f44270 */
[-CC-:B------:R-:W-:Y:S01]  /*164a0*/  FFMA.FTZ R8, R75, R0.reuse, -R26.reuse ;  /* 0x000000004b087223 */ /* 0x180fe2000001081a */
[----:B------:R-:W-:Y:S01]  /*164b0*/  FSEL R71, R72, -INF , P2 ;  /* 0xff80000048477808 */ /* 0x000fe20001000000 */
[-CC-:B------:R-:W-:Y:S01]  /*164c0*/  FFMA.FTZ R14, R79, R0.reuse, -R26.reuse ;  /* 0x000000004f0e7223 */ /* 0x180fe2000001081a */
[C---:B------:R-:W-:Y:S01]  /*164d0*/  ISETP.GT.AND P2, PT, R34.reuse, 0x9, PT ;  /* 0x000000092200780c */ /* 0x040fe20003f44270 */
[--C-:B------:R-:W-:Y:S01]  /*164e0*/  FFMA.FTZ R201, R83, R0, -R26.reuse ;  /* 0x0000000053c97223 */ /* 0x100fe2000001081a */
[----:B------:R-:W-:Y:S01]  /*164f0*/  FMNMX.FTZ R10, R71, R2, !PT ;  /* 0x00000002470a7209 */ /* 0x000fe20007810000 */
[-CC-:B------:R-:W-:Y:S01]  /*16500*/  FFMA.FTZ R203, R85, R0.reuse, -R26.reuse ;  /* 0x0000000055cb7223 */ /* 0x180fe2000001081a */
[----:B------:R-:W-:Y:S01]  /*16510*/  FSEL R77, R77, -INF , P2 ;  /* 0xff8000004d4d7808 */ /* 0x000fe20001000000 */
[-CC-:B------:R-:W-:Y:S01]  /*16520*/  FFMA.FTZ R197, R87, R0.reuse, -R26.reuse ;  /* 0x0000000057c57223 */ /* 0x180fe2000001081a */
[----:B------:R-:W-:Y:S01]  /*16530*/  ISETP.GT.AND P2, PT, R34, 0x10, PT ;  /* 0x000000102200780c */ /* 0x000fe20003f44270 */
[--C-:B------:R-:W-:Y:S01]  /*16540*/  FFMA.FTZ R199, R91, R0, -R26.reuse ;  /* 0x000000005bc77223 */ /* 0x100fe2000001081a */
[----:B------:R-:W-:Y:S01]  /*16550*/  FMNMX.FTZ R10, R67, R10, !PT ;  /* 0x0000000a430a7209 */ /* 0x000fe20007810000 */
[-CC-:B------:R-:W-:Y:S01]  /*16560*/  FFMA.FTZ R89, R89, R0.reuse, -R26.reuse ;  /* 0x0000000059597223 */ /* 0x180fe2000001081a */
[----:B------:R-:W-:Y:S01]  /*16570*/  FSEL R73, R64, -INF , P2 ;  /* 0xff80000040497808 */ /* 0x000fe20001000000 */
[--C-:B------:R-:W-:Y:S01]  /*16580*/  FFMA.FTZ R195, R59, R0, -R26.reuse ;  /* 0x000000003bc37223 */ /* 0x100fe2000001081a */
[----:B------:R-:W-:Y:S01]  /*16590*/  FMNMX.FTZ R10, R77, R10, !PT ;  /* 0x0000000a4d0a7209 */ /* 0x000fe20007810000 */
        /* <DEDUP_REMOVED lines=20> */
[-CC-:B------:R-:W-:Y:S01]  /*166e0*/  FFMA.FTZ R93, R93, R0.reuse, -R26.reuse ;  /* 0x000000005d5d7223 */ /* 0x180fe2000001081a */
[----:B------:R-:W-:Y:S01]  /*166f0*/  FSEL R81, R60, -INF , P2 ;  /* 0xff8000003c517808 */ /* 0x000fe20001000000 */
[--C-:B------:R-:W-:Y:S01]  /*16700*/  FFMA.FTZ R193, R95, R0, -R26.reuse ;  /* 0x000000005fc17223 */ /* 0x100fe2000001081a */
[----:B------:R-:W-:Y:S01]  /*16710*/  ISETP.GT.AND P2, PT, R34, 0x30, PT ;  /* 0x000000302200780c */ /* 0x000fe20003f44270 */
[----:B------:R-:W2:Y:S01]  /*16720*/  MUFU.EX2 R8, R8 ;  /* 0x0000000800087308 */ /* 0x000ea20000000800 */
[----:B-1----:R-:W-:Y:S01]  /*16730*/  FMNMX.FTZ R14, R57, R12, !PT ;  /* 0x0000000c390e7209 */ /* 0x002fe20007810000 */
[-CC-:B------:R-:W-:Y:S01]  /*16740*/  FFMA.FTZ R179, R21, R0.reuse, -R26.reuse ;  /* 0x0000000015b37223 */ /* 0x180fe2000001081a */
[----:B------:R-:W-:Y:S01]  /*16750*/  FSEL R83, R48, -INF , P2 ;  /* 0xff80000030537808 */ /* 0x000fe20001000000 */
[--C-:B------:R-:W-:Y:S01]  /*16760*/  FFMA.FTZ R97, R97, R0, -R26.reuse ;  /* 0x0000000061617223 */ /* 0x100fe2000001081a */
[----:B------:R-:W-:Y:S01]  /*16770*/  FMNMX.FTZ R14, R81, R14, !PT ;  /* 0x0000000e510e7209 */ /* 0x000fe20007810000 */
[----:B------:R-:W-:Y:S01]  /*16780*/  FFMA.FTZ R27, R27, R0, -R26 ;  /* 0x000000001b1b7223 */ /* 0x000fe2000001081a */
[----:B------:R-:W-:Y:S01]  /*16790*/  ISETP.GT.AND P2, PT, R34, 0x38, PT ;  /* 0x000000382200780c */ /* 0x000fe20003f44270 */
[----:B------:R1:W-:Y:S01]  /*167a0*/  MUFU.EX2 R12, R89 ;  /* 0x00000059000c7308 */ /* 0x0003e20000000800 */
[----:B------:R-:W-:Y:S01]  /*167b0*/  FMNMX.FTZ R14, R61, R14, !PT ;  /* 0x0000000e3d0e7209 */ /* 0x000fe20007810000 */
[--C-:B------:R-:W-:Y:S01]  /*167c0*/  IMAD.MOV.U32 R95, RZ, RZ, R119.reuse ;  /* 0x000000ffff5f7224 */ /* 0x100fe200078e0077 */
[----:B------:R-:W-:Y:S01]  /*167d0*/  FSEL R85, R52, -INF , P2 ;  /* 0xff80000034557808 */ /* 0x000fe20001000000 */
[--C-:B------:R-:W-:Y:S01]  /*167e0*/  IMAD.MOV.U32 R72, RZ, RZ, R119.reuse ;  /* 0x000000ffff487224 */ /* 0x100fe200078e0077 */
[----:B------:R-:W-:Y:S01]  /*167f0*/  FMNMX.FTZ R14, R83, R14, !PT ;  /* 0x0000000e530e7209 */ /* 0x000fe20007810000 */
[--C-:B------:R-:W-:Y:S01]  /*16800*/  IMAD.MOV.U32 R68, RZ, RZ, R119.reuse ;  /* 0x000000ffff447224 */ /* 0x100fe200078e0077 */
[----:B------:R-:W-:Y:S01]  /*16810*/  FSEL R87, R53, -INF , P3 ;  /* 0xff80000035577808 */ /* 0x000fe20001800000 */
[----:B------:R-:W3:Y:S01]  /*16820*/  MUFU.EX2 R203, R203 ;  /* 0x000000cb00cb7308 */ /* 0x000ee20000000800 */
[----:B------:R-:W-:Y:S01]  /*16830*/  FMNMX.FTZ R20, R49, R14, !PT ;  /* 0x0000000e31147209 */ /* 0x000fe20007810000 */
[--C-:B------:R-:W-:Y:S01]  /*16840*/  IMAD.MOV.U32 R64, RZ, RZ, R119.reuse ;  /* 0x000000ffff407224 */ /* 0x100fe200078e0077 */
[C---:B------:R-:W-:Y:S01]  /*16850*/  ISETP.GT.AND P2, PT, R34.reuse, 0x40, PT ;  /* 0x000000402200780c */ /* 0x040fe20003f44270 */
[--C-:B------:R-:W-:Y:S01]  /*16860*/  IMAD.MOV.U32 R60, RZ, RZ, R119.reuse ;  /* 0x000000ffff3c7224 */ /* 0x100fe200078e0077 */
[----:B------:R-:W-:Y:S01]  /*16870*/  FMNMX.FTZ R20, R85, R20, !PT ;  /* 0x0000001455147209 */ /* 0x000fe20007810000 */
[--C-:B------:R-:W-:Y:S01]  /*16880*/  IMAD.MOV.U32 R56, RZ, RZ, R119.reuse ;  /* 0x000000ffff387224 */ /* 0x100fe200078e0077 */
[----:B------:R-:W-:Y:S01]  /*16890*/  ISETP.GT.AND P3, PT, R34, 0x41, PT ;  /* 0x000000412200780c */ /* 0x000fe20003f64270 */
[----:B------:R-:W4:Y:S01]  /*168a0*/  MUFU.EX2 R197, R197 ;  /* 0x000000c500c57308 */ /* 0x000f220000000800 */
[----:B------:R-:W-:Y:S01]  /*168b0*/  FSEL R91, R40, -INF , P2 ;  /* 0xff800000285b7808 */ /* 0x000fe20001000000 */
[--C-:B------:R-:W-:Y:S01]  /*168c0*/  IMAD.MOV.U32 R52, RZ, RZ, R119.reuse ;  /* 0x000000ffff347224 */ /* 0x100fe200078e0077 */
[----:B------:R-:W-:Y:S01]  /*168d0*/  FMNMX.FTZ R20, R87, R20, !PT ;  /* 0x0000001457147209 */ /* 0x000fe20007810000 */
[----:B------:R-:W-:Y:S01]  /*168e0*/  IMAD.MOV.U32 R48, RZ, RZ, R119 ;  /* 0x000000ffff307224 */ /* 0x000fe200078e0077 */
[----:B------:R-:W-:-:S02]  /*168f0*/  ISETP.GT.AND P2, PT, R34, 0x48, PT ;  /* 0x000000482200780c */ /* 0x000fc40003f44270 */
[----:B------:R-:W-:Y:S01]  /*16900*/  FSEL R53, R41, -INF , P3 ;  /* 0xff80000029357808 */ /* 0x000fe20001800000 */
[----:B------:R-:W5:Y:S01]  /*16910*/  MUFU.EX2 R199, R199 ;  /* 0x000000c700c77308 */ /* 0x000f620000000800 */
[----:B------:R-:W-:Y:S02]  /*16920*/  FMNMX.FTZ R20, R91, R20, !PT ;  /* 0x000000145b147209 */ /* 0x000fe40007810000 */
[----:B------:R-:W-:Y:S02]  /*16930*/  ISETP.GT.AND P3, PT, R34, 0x49, PT ;  /* 0x000000492200780c */ /* 0x000fe40003f64270 */
[----:B-1----:R-:W-:Y:S01]  /*16940*/  FSEL R89, R44, -INF , P2 ;  /* 0xff8000002c597808 */ /* 0x002fe20001000000 */
[----:B------:R-:W-:Y:S01]  /*16950*/  IMAD.IADD R44, R220, 0x1, -R215 ;  /* 0x00000001dc2c7824 */ /* 0x000fe200078e0ad7 */
[----:B------:R-:W-:Y:S01]  /*16960*/  FMNMX.FTZ R30, R53, R20, !PT ;  /* 0x00000014351e7209 */ /* 0x000fe20007810000 */
[----:B------:R1:W0:Y:S01]  /*16970*/  MUFU.EX2 R14, R93 ;  /* 0x0000005d000e7308 */ /* 0x0002220000000800 */
[----:B------:R-:W-:-:S02]  /*16980*/  FSEL R45, R45, -INF , P3 ;  /* 0xff8000002d2d7808 */ /* 0x000fc40001800000 */
[C---:B------:R-:W-:Y:S02]  /*16990*/  ISETP.GT.AND P2, PT, R34.reuse, 0x50, PT ;  /* 0x000000502200780c */ /* 0x040fe40003f44270 */
[----:B------:R-:W-:Y:S02]  /*169a0*/  FMNMX.FTZ R30, R89, R30, !PT ;  /* 0x0000001e591e7209 */ /* 0x000fe40007810000 */
[----:B------:R-:W-:Y:S01]  /*169b0*/  ISETP.GT.AND P3, PT, R34, 0x51, PT ;  /* 0x000000512200780c */ /* 0x000fe20003f64270 */
[----:B------:R-:W-:Y:S01]  /*169c0*/  MUFU.EX2 R193, R193 ;  /* 0x000000c100c17308 */ /* 0x000fe20000000800 */
[----:B------:R-:W-:Y:S01]  /*169d0*/  FSEL R41, R32, -INF , P2 ;  /* 0xff80000020297808 */ /* 0x000fe20001000000 */
[----:B-1----:R-:W-:Y:S01]  /*169e0*/  IMAD.MOV.U32 R93, RZ, RZ, R119 ;  /* 0x000000ffff5d7224 */ /* 0x002fe200078e0077 */
[----:B------:R-:W-:Y:S02]  /*169f0*/  FMNMX.FTZ R30, R45, R30, !PT ;  /* 0x0000001e2d1e7209 */ /* 0x000fe40007810000 */
[----:B------:R-:W-:-:S02]  /*16a00*/  ISETP.GT.AND P2, PT, R34, 0x58, PT ;  /* 0x000000582200780c */ /* 0x000fc40003f44270 */
[----:B------:R-:W-:Y:S01]  /*16a10*/  FSEL R33, R33, -INF , P3 ;  /* 0xff80000021217808 */ /* 0x000fe20001800000 */
[----:B------:R1:W-:Y:S01]  /*16a20*/  MUFU.EX2 R20, R97 ;  /* 0x0000006100147308 */ /* 0x0003e20000000800 */
[----:B------:R-:W-:Y:S02]  /*16a30*/  FMNMX.FTZ R30, R41, R30, !PT ;  /* 0x0000001e291e7209 */ /* 0x000fe40007810000 */
[----:B------:R-:W-:Y:S02]  /*16a40*/  ISETP.GT.AND P3, PT, R34, 0x59, PT ;  /* 0x000000592200780c */ /* 0x000fe40003f64270 */
[----:B------:R-:W-:Y:S01]  /*16a50*/  FSEL R59, R36, -INF , P2 ;  /* 0xff800000243b7808 */ /* 0x000fe20001000000 */
[----:B------:R-:W-:Y:S01]  /*16a60*/  FFMA.FTZ R36, R63, R0, -R26 ;  /* 0x000000003f247223 */ /* 0x000fe2000001081a */
[----:B------:R-:W-:Y:S01]  /*16a70*/  FMNMX.FTZ R32, R33, R30, !PT ;  /* 0x0000001e21207209 */ /* 0x000fe20007810000 */
[----:B------:R-:W-:Y:S01]  /*16a80*/  MUFU.EX2 R195, R195 ;  /* 0x000000c300c37308 */ /* 0x000fe20000000800 */
[----:B------:R-:W-:Y:S01]  /*16a90*/  FSEL R37, R37, -INF , P3 ;  /* 0xff80000025257808 */ /* 0x000fe20001800000 */
[----:B-1----:R-:W-:Y:S01]  /*16aa0*/  IMAD.MOV.U32 R97, RZ, RZ, R119 ;  /* 0x000000ffff617224 */ /* 0x002fe200078e0077 */
[----:B------:R-:W-:-:S02]  /*16ab0*/  ISETP.GT.AND P2, PT, R34, 0x60, PT ;  /* 0x000000602200780c */ /* 0x000fc40003f44270 */
[----:B------:R-:W-:Y:S02]  /*16ac0*/  FMNMX.FTZ R32, R59, R32, !PT ;  /* 0x000000203b207209 */ /* 0x000fe40007810000 */
[----:B------:R-:W-:Y:S01]  /*16ad0*/  ISETP.GT.AND P3, PT, R34, 0x61, PT ;  /* 0x000000612200780c */ /* 0x000fe20003f64270 */
[----:B------:R1:W-:Y:S01]  /*16ae0*/  MUFU.EX2 R30, R36 ;  /* 0x00000024001e7308 */ /* 0x0003e20000000800 */
[----:B------:R-:W-:Y:S01]  /*16af0*/  FSEL R63, R24, -INF , P2 ;  /* 0xff800000183f7808 */ /* 0x000fe20001000000 */
[----:B------:R-:W-:Y:S01]  /*16b00*/  FFMA.FTZ R24, R51, R0, -R26 ;  /* 0x0000000033187223 */ /* 0x000fe2000001081a */
[----:B------:R-:W-:Y:S01]  /*16b10*/  FMNMX.FTZ R32, R37, R32, !PT ;  /* 0x0000002025207209 */ /* 0x000fe20007810000 */
[----:B------:R-:W-:Y:S01]  /*16b20*/  IMAD.MOV.U32 R51, RZ, RZ, R119 ;  /* 0x000000ffff337224 */ /* 0x000fe200078e0077 */
[----:B------:R-:W-:Y:S02]  /*16b30*/  ISETP.GT.AND P2, PT, R34, 0x68, PT ;  /* 0x000000682200780c */ /* 0x000fe40003f44270 */
[----:B------:R-:W-:Y:S01]  /*16b40*/  FSEL R25, R25, -INF , P3 ;  /* 0xff80000019197808 */ /* 0x000fe20001800000 */
[----:B------:R-:W-:Y:S01]  /*16b50*/  MUFU.EX2 R189, R189 ;  /* 0x000000bd00bd7308 */ /* 0x000fe20000000800 */
[----:B------:R-:W-:-:S02]  /*16b60*/  FMNMX.FTZ R32, R63, R32, !PT ;  /* 0x000000203f207209 */ /* 0x000fc40007810000 */
[----:B------:R-:W-:Y:S01]  /*16b70*/  ISETP.GT.AND P3, PT, R34, 0x69, PT ;  /* 0x000000692200780c */ /* 0x000fe20003f64270 */
[-CC-:B------:R-:W-:Y:S01]  /*16b80*/  FFMA.FTZ R34, R47, R0.reuse, -R26.reuse ;  /* 0x000000002f227223 */ /* 0x180fe2000001081a */
[----:B------:R-:W-:Y:S01]  /*16b90*/  FSEL R13, R28, -INF , P2 ;  /* 0xff8000001c0d7808 */ /* 0x000fe20001000000 */
[----:B------:R-:W-:Y:S01]  /*16ba0*/  FFMA.FTZ R28, R55, R0, -R26 ;  /* 0x00000000371c7223 */ /* 0x000fe2000001081a */
[----:B------:R-:W-:Y:S01]  /*16bb0*/  FMNMX.FTZ R32, R25, R32, !PT ;  /* 0x0000002019207209 */ /* 0x000fe20007810000 */
[----:B------:R-:W-:Y:S01]  /*16bc0*/  MUFU.EX2 R24, R24 ;  /* 0x0000001800187308 */ /* 0x000fe20000000800 */
[----:B------:R-:W-:Y:S01]  /*16bd0*/  FSEL R29, R29, -INF , P3 ;  /* 0xff8000001d1d7808 */ /* 0x000fe20001800000 */
[--C-:B------:R-:W-:Y:S01]  /*16be0*/  IMAD.MOV.U32 R55, RZ, RZ, R119.reuse ;  /* 0x000000ffff377224 */ /* 0x100fe200078e0077 */
[----:B------:R-:W-:Y:S01]  /*16bf0*/  FMNMX.FTZ R32, R13, R32, !PT ;  /* 0x000000200d207209 */ /* 0x000fe20007810000 */
[----:B------:R-:W-:-:S03]  /*16c00*/  IMAD.MOV.U32 R47, RZ, RZ, R119 ;  /* 0x000000ffff2f7224 */ /* 0x000fc600078e0077 */
[----:B------:R-:W-:Y:S01]  /*16c10*/  FMNMX.FTZ R3, R29, R32, !PT ;  /* 0x000000201d037209 */ /* 0x000fe20007810000 */
[--C-:B------:R-:W-:Y:S01]  /*16c20*/  FFMA.FTZ R32, R43, R0, -R26.reuse ;  /* 0x000000002b207223 */ /* 0x100fe2000001081a */
[----:B------:R-:W-:Y:S01]  /*16c30*/  MUFU.EX2 R191, R191 ;  /* 0x000000bf00bf7308 */ /* 0x000fe20000000800 */
[----:B------:R-:W-:Y:S02]  /*16c40*/  IMAD.MOV.U32 R43, RZ, RZ, R119 ;  /* 0x000000ffff2b7224 */ /* 0x000fe400078e0077 */
[----:B-1----:R-:W1:Y:S05]  /*16c50*/  SHFL.BFLY PT, R36, R3, 0x2, 0x1f ;  /* 0x0c401f0003247f89 */ /* 0x002e6a00000e0000 */
[----:B------:R-:W-:Y:S08]  /*16c60*/  MUFU.EX2 R28, R28 ;  /* 0x0000001c001c7308 */ /* 0x000ff00000000800 */
[----:B------:R-:W-:Y:S08]  /*16c70*/  MUFU.EX2 R185, R185 ;  /* 0x000000b900b97308 */ /* 0x000ff00000000800 */
[----:B------:R-:W-:Y:S01]  /*16c80*/  MUFU.EX2 R32, R32 ;  /* 0x0000002000207308 */ /* 0x000fe20000000800 */
[----:B-1----:R-:W-:Y:S01]  /*16c90*/  FMNMX.FTZ R7, R3, R36, !PT ;  /* 0x0000002403077209 */ /* 0x002fe20007810000 */
[-CC-:B------:R-:W-:Y:S01]  /*16ca0*/  FFMA.FTZ R36, R35, R0.reuse, -R26.reuse ;  /* 0x0000000023247223 */ /* 0x180fe2000001081a */
[----:B------:R-:W-:-:S03]  /*16cb0*/  FFMA.FTZ R26, R31, R0, -R26 ;  /* 0x000000001f1a7223 */ /* 0x000fc6000001081a */
[----:B------:R-:W1:Y:S02]  /*16cc0*/  SHFL.BFLY PT, R40, R7, 0x1, 0x1f ;  /* 0x0c201f0007287f89 */ /* 0x000e6400000e0000 */
[----:B------:R-:W-:Y:S08]  /*16cd0*/  MUFU.EX2 R187, R187 ;  /* 0x000000bb00bb7308 */ /* 0x000ff00000000800 */
[----:B------:R-:W-:Y:S08]  /*16ce0*/  MUFU.EX2 R34, R34 ;  /* 0x0000002200227308 */ /* 0x000ff00000000800 */
[----:B------:R-:W-:Y:S01]  /*16cf0*/  MUFU.EX2 R181, R181 ;  /* 0x000000b500b57308 */ /* 0x000fe20000000800 */
[----:B-1----:R-:W-:-:S07]  /*16d00*/  FMNMX.FTZ R5, R7, R40, !PT ;  /* 0x0000002807057209 */ /* 0x002fce0007810000 */
[----:B------:R-:W-:Y:S01]  /*16d10*/  MUFU.EX2 R36, R36 ;  /* 0x0000002400247308 */ /* 0x000fe20000000800 */
[C---:B------:R-:W-:Y:S01]  /*16d20*/  FSETP.NEU.FTZ.AND P2, PT, R5.reuse, -INF , PT ;  /* 0xff8000000500780b */ /* 0x040fe20003f5d000 */
[----:B------:R-:W-:-:S06]  /*16d30*/  FMUL.FTZ R3, R5, R0 ;  /* 0x0000000005037220 */ /* 0x000fcc0000410000 */
[----:B------:R1:W-:Y:S01]  /*16d40*/  MUFU.EX2 R40, R27 ;  /* 0x0000001b00287308 */ /* 0x0003e20000000800 */
[----:B------:R-:W-:-:S05]  /*16d50*/  FSEL R42, R3, RZ, P2 ;  /* 0x000000ff032a7208 */ /* 0x000fca0001000000 */
[-CC-:B------:R-:W-:Y:S01]  /*16d60*/  FFMA.FTZ R200, R71, R0.reuse, -R42.reuse ;  /* 0x0000000047c87223 */ /* 0x180fe2000001082a */
[-CC-:B------:R-:W-:Y:S01]  /*16d70*/  FFMA.FTZ R7, R2, R0.reuse, -R42.reuse ;  /* 0x0000000002077223 */ /* 0x180fe2000001082a */
[-C--:B------:R-:W-:Y:S01]  /*16d80*/  FFMA.FTZ R202, R67, R0.reuse, -R42 ;  /* 0x0000000043ca7223 */ /* 0x080fe2000001082a */
[----:B--2---:R-:W-:Y:S01]  /*16d90*/  FADD.FTZ R2, R201, R8 ;  /* 0x00000008c9027221 */ /* 0x004fe20000010000 */
[-CC-:B------:R-:W-:Y:S01]  /*16da0*/  FFMA.FTZ R9, R77, R0.reuse, -R42.reuse ;  /* 0x000000004d097223 */ /* 0x180fe2000001082a */
[-C--:B------:R-:W-:Y:S01]  /*16db0*/  FFMA.FTZ R196, R73, R0.reuse, -R42 ;  /* 0x0000000049c47223 */ /* 0x080fe2000001082a */
[----:B------:R-:W-:Y:S01]  /*16dc0*/  MUFU.EX2 R200, R200 ;  /* 0x000000c800c87308 */ /* 0x000fe20000000800 */
[----:B---3--:R-:W-:Y:S01]  /*16dd0*/  FADD.FTZ R3, R203, R2 ;  /* 0x00000002cb037221 */ /* 0x008fe20000010000 */
[-CC-:B------:R-:W-:Y:S01]  /*16de0*/  FFMA.FTZ R11, R65, R0.reuse, -R42.reuse ;  /* 0x00000000410b7223 */ /* 0x180fe2000001082a */
[-CC-:B------:R-:W-:Y:S01]  /*16df0*/  FFMA.FTZ R198, R75, R0.reuse, -R42.reuse ;  /* 0x000000004bc67223 */ /* 0x180fe2000001082a */
[----:B------:R-:W-:Y:S01]  /*16e00*/  FFMA.FTZ R15, R69, R0, -R42 ;  /* 0x00000000450f7223 */ /* 0x000fe2000001082a */
[----:B------:R-:W-:Y:S01]  /*16e10*/  FADD.FTZ R2, R10, R3 ;  /* 0x000000030a027221 */ /* 0x000fe20000010000 */
[----:B------:R-:W-:-:S02]  /*16e20*/  IMAD R3, R213, 0x80, R44 ;  /* 0x00000080d5037824 */ /* 0x000fc400078e022c */
[-C--:B------:R-:W-:Y:S01]  /*16e30*/  FFMA.FTZ R192, R79, R0.reuse, -R42 ;  /* 0x000000004fc07223 */ /* 0x080fe2000001082a */
[----:B------:R-:W2:Y:S01]  /*16e40*/  MUFU.EX2 R7, R7 ;  /* 0x0000000700077308 */ /* 0x000ea20000000800 */
[----:B----4-:R-:W-:Y:S01]  /*16e50*/  FADD.FTZ R35, R197, R2 ;  /* 0x00000002c5237221 */ /* 0x010fe20000010000 */
[-CC-:B------:R-:W-:Y:S01]  /*16e60*/  FFMA.FTZ R21, R57, R0.reuse, -R42.reuse ;  /* 0x0000000039157223 */ /* 0x180fe2000001082a */
[-CC-:B------:R-:W-:Y:S01]  /*16e70*/  FFMA.FTZ R194, R81, R0.reuse, -R42.reuse ;  /* 0x0000000051c27223 */ /* 0x180fe2000001082a */
[-CC-:B-1----:R-:W-:Y:S01]  /*16e80*/  FFMA.FTZ R27, R61, R0.reuse, -R42.reuse ;  /* 0x000000003d1b7223 */ /* 0x182fe2000001082a */
[----:B------:R-:W-:Y:S01]  /*16e90*/  FADD.FTZ R2, R12, R35 ;  /* 0x000000230c027221 */ /* 0x000fe20000010000 */
[-CC-:B------:R-:W-:Y:S01]  /*16ea0*/  FFMA.FTZ R188, R83, R0.reuse, -R42.reuse ;  /* 0x0000000053bc7223 */ /* 0x180fe2000001082a */
[----:B------:R-:W-:Y:S01]  /*16eb0*/  FFMA.FTZ R31, R49, R0, -R42 ;  /* 0x00000000311f7223 */ /* 0x000fe2000001082a */
[----:B------:R-:W1:Y:S01]  /*16ec0*/  MUFU.EX2 R202, R202 ;  /* 0x000000ca00ca7308 */ /* 0x000e620000000800 */
[----:B-----5:R-:W-:Y:S01]  /*16ed0*/  FADD.FTZ R39, R199, R2 ;  /* 0x00000002c7277221 */ /* 0x020fe20000010000 */
[----:B------:R-:W-:-:S02]  /*16ee0*/  IMAD.MOV.U32 R2, RZ, RZ, RZ ;  /* 0x000000ffff027224 */ /* 0x000fc400078e00ff */
[-CC-:B------:R-:W-:Y:S01]  /*16ef0*/  FFMA.FTZ R190, R85, R0.reuse, -R42.reuse ;  /* 0x0000000055be7223 */ /* 0x180fe2000001082a */
[----:B------:R-:W-:Y:S01]  /*16f00*/  FFMA.FTZ R87, R87, R0, -R42 ;  /* 0x0000000057577223 */ /* 0x000fe2000001082a */
[----:B0-----:R-:W-:Y:S01]  /*16f10*/  FADD.FTZ R46, R14, R39 ;  /* 0x000000270e2e7221 */ /* 0x001fe20000010000 */
[----:B------:R-:W-:-:S04]  /*16f20*/  IMAD.HI R214, R3, -0x6db6db6d, R2 ;  /* 0x9249249303d67827 */ /* 0x000fc800078e0202 */
[-CC-:B------:R-:W-:Y:S01]  /*16f30*/  FFMA.FTZ R91, R91, R0.reuse, -R42.reuse ;  /* 0x000000005b5b7223 */ /* 0x180fe2000001082a */
[----:B------:R-:W0:Y:S01]  /*16f40*/  MUFU.EX2 R9, R9 ;  /* 0x0000000900097308 */ /* 0x000e220000000800 */
[----:B--2---:R-:W-:Y:S01]  /*16f50*/  FADD.FTZ R35, R200, R7 ;  /* 0x00000007c8237221 */ /* 0x004fe20000010000 */
[-CC-:B------:R-:W-:Y:S01]  /*16f60*/  FFMA.FTZ R53, R53, R0.reuse, -R42.reuse ;  /* 0x0000000035357223 */ /* 0x180fe2000001082a */
[-CC-:B------:R-:W-:Y:S01]  /*16f70*/  FFMA.FTZ R89, R89, R0.reuse, -R42.reuse ;  /* 0x0000000059597223 */ /* 0x180fe2000001082a */
[-CC-:B------:R-:W-:Y:S01]  /*16f80*/  FFMA.FTZ R45, R45, R0.reuse, -R42.reuse ;  /* 0x000000002d2d7223 */ /* 0x180fe2000001082a */
[-CC-:B------:R-:W-:Y:S01]  /*16f90*/  FFMA.FTZ R41, R41, R0.reuse, -R42.reuse ;  /* 0x0000000029297223 */ /* 0x180fe2000001082a */
[-CC-:B------:R-:W-:Y:S01]  /*16fa0*/  FFMA.FTZ R33, R33, R0.reuse, -R42.reuse ;  /* 0x0000000021217223 */ /* 0x180fe2000001082a */
[-C--:B------:R-:W-:Y:S01]  /*16fb0*/  FFMA.FTZ R59, R59, R0.reuse, -R42 ;  /* 0x000000003b3b7223 */ /* 0x080fe2000001082a */
[----:B------:R-:W2:Y:S01]  /*16fc0*/  MUFU.EX2 R196, R196 ;  /* 0x000000c400c47308 */ /* 0x000ea20000000800 */
[----:B-1----:R-:W-:Y:S01]  /*16fd0*/  FADD.FTZ R44, R202, R35 ;  /* 0x00000023ca2c7221 */ /* 0x002fe20000010000 */
[----:B------:R-:W-:Y:S01]  /*16fe0*/  FADD.FTZ R35, R193, R46 ;  /* 0x0000002ec1237221 */ /* 0x000fe20000010000 */
[-CC-:B------:R-:W-:Y:S01]  /*16ff0*/  FFMA.FTZ R37, R37, R0.reuse, -R42.reuse ;  /* 0x0000000025257223 */ /* 0x180fe2000001082a */
[-CC-:B------:R-:W-:Y:S01]  /*17000*/  FFMA.FTZ R63, R63, R0.reuse, -R42.reuse ;  /* 0x000000003f3f7223 */ /* 0x180fe2000001082a */
[-CC-:B------:R-:W-:Y:S01]  /*17010*/  FFMA.FTZ R25, R25, R0.reuse, -R42.reuse ;  /* 0x0000000019197223 */ /* 0x180fe2000001082a */
[-C--:B------:R-:W-:Y:S01]  /*17020*/  FFMA.FTZ R13, R13, R0.reuse, -R42 ;  /* 0x000000000d0d7223 */ /* 0x080fe2000001082a */
[----:B------:R-:W-:Y:S01]  /*17030*/  SHF.R.U32.HI R39, RZ, 0x1f, R214 ;  /* 0x0000001fff277819 */ /* 0x000fe200000116d6 */
[----:B------:R-:W1:Y:S01]  /*17040*/  MUFU.EX2 R11, R11 ;  /* 0x0000000b000b7308 */ /* 0x000e620000000800 */
[----:B0-----:R-:W-:Y:S01]  /*17050*/  FADD.FTZ R3, R9, R44 ;  /* 0x0000002c09037221 */ /* 0x001fe20000010000 */
[----:B------:R-:W-:Y:S01]  /*17060*/  FADD.FTZ R44, R20, R35 ;  /* 0x00000023142c7221 */ /* 0x000fe20000010000 */
[----:B------:R-:W-:Y:S01]  /*17070*/  LEA.HI.SX32 R214, R214, R39, 0x1a ;  /* 0x00000027d6d67211 */ /* 0x000fe200078fd2ff */
[----:B------:R-:W-:Y:S01]  /*17080*/  FFMA.FTZ R29, R29, R0, -R42 ;  /* 0x000000001d1d7223 */ /* 0x000fe2000001082a */
[----:B------:R-:W-:Y:S01]  /*17090*/  F2FP.BF16.F32.PACK_AB R203, R10, R203 ;  /* 0x000000cb0acb723e */ /* 0x000fe200000010ff */
[----:B------:R-:W-:Y:S01]  /*170a0*/  FADD.FTZ R35, R195, R44 ;  /* 0x0000002cc3237221 */ /* 0x000fe20000010000 */
[----:B------:R-:W-:Y:S01]  /*170b0*/  VIADD R10, R148, 0xfffffffe ;  /* 0xfffffffe940a7836 */ /* 0x000fe20000000000 */
[----:B------:R-:W0:Y:S01]  /*170c0*/  MUFU.EX2 R198, R198 ;  /* 0x000000c600c67308 */ /* 0x000e220000000800 */
[----:B--2---:R-:W-:Y:S01]  /*170d0*/  FADD.FTZ R2, R196, R3 ;  /* 0x00000003c4027221 */ /* 0x004fe20000010000 */
[----:B------:R-:W-:Y:S01]  /*170e0*/  FADD.FTZ R44, R30, R35 ;  /* 0x000000231e2c7221 */ /* 0x000fe20000010000 */
[----:B------:R-:W-:Y:S01]  /*170f0*/  VIMNMX R214, RZ, R214, !PT ;  /* 0x000000d6ffd67248 */ /* 0x000fe20007fe0100 */
[----:B------:R-:W-:Y:S01]  /*17100*/  IMAD.MOV.U32 R85, RZ, RZ, R119 ;  /* 0x000000ffff557224 */ /* 0x000fe200078e0077 */
[----:B------:R-:W-:Y:S01]  /*17110*/  F2FP.BF16.F32.PACK_AB R200, R7, R200 ;  /* 0x000000c807c8723e */ /* 0x000fe200000010ff */
[----:B------:R-:W-:Y:S01]  /*17120*/  FADD.FTZ R35, R189, R44 ;  /* 0x0000002cbd237221 */ /* 0x000fe20000010000 */
[----:B------:R-:W-:Y:S01]  /*17130*/  ISETP.GE.AND P2, PT, R10, R214, PT ;  /* 0x000000d60a00720c */ /* 0x000fe20003f46270 */
[----:B------:R-:W2:Y:S01]  /*17140*/  MUFU.EX2 R15, R15 ;  /* 0x0000000f000f7308 */ /* 0x000ea20000000800 */
[----:B-1----:R-:W-:Y:S01]  /*17150*/  FADD.FTZ R3, R11, R2 ;  /* 0x000000020b037221 */ /* 0x002fe20000010000 */
[----:B------:R-:W-:Y:S01]  /*17160*/  FADD.FTZ R44, R24, R35 ;  /* 0x00000023182c7221 */ /* 0x000fe20000010000 */
[----:B------:R-:W-:Y:S01]  /*17170*/  F2FP.BF16.F32.PACK_AB R195, R30, R195 ;  /* 0x000000c31ec3723e */ /* 0x000fe200000010ff */
[----:B------:R-:W-:Y:S01]  /*17180*/  IMAD.MOV.U32 R83, RZ, RZ, R119 ;  /* 0x000000ffff537224 */ /* 0x000fe200078e0077 */
[----:B------:R-:W-:Y:S01]  /*17190*/  F2FP.BF16.F32.PACK_AB R189, R24, R189 ;  /* 0x000000bd18bd723e */ /* 0x000fe200000010ff */
[----:B------:R-:W-:Y:S01]  /*171a0*/  FADD.FTZ R35, R191, R44 ;  /* 0x0000002cbf237221 */ /* 0x000fe20000010000 */
[----:B------:R-:W-:Y:S01]  /*171b0*/  F2FP.BF16.F32.PACK_AB R191, R28, R191 ;  /* 0x000000bf1cbf723e */ /* 0x000fe200000010ff */
[----:B------:R-:W1:Y:S01]  /*171c0*/  MUFU.EX2 R192, R192 ;  /* 0x000000c000c07308 */ /* 0x000e620000000800 */
[----:B0-----:R-:W-:Y:S01]  /*171d0*/  FADD.FTZ R2, R198, R3 ;  /* 0x00000003c6027221 */ /* 0x001fe20000010000 */
[----:B------:R-:W-:Y:S01]  /*171e0*/  FADD.FTZ R6, R28, R35 ;  /* 0x000000231c067221 */ /* 0x000fe20000010000 */
[----:B------:R-:W-:Y:S01]  /*171f0*/  F2FP.BF16.F32.PACK_AB R201, R8, R201 ;  /* 0x000000c908c9723e */ /* 0x000fe200000010ff */
[----:B------:R-:W-:Y:S01]  /*17200*/  IMAD.MOV.U32 R81, RZ, RZ, R119 ;  /* 0x000000ffff517224 */ /* 0x000fe200078e0077 */
[----:B------:R-:W-:Y:S01]  /*17210*/  F2FP.BF16.F32.PACK_AB R197, R12, R197 ;  /* 0x000000c50cc5723e */ /* 0x000fe200000010ff */
[----:B------:R-:W-:Y:S01]  /*17220*/  FADD.FTZ R35, R185, R6 ;  /* 0x00000006b9237221 */ /* 0x000fe20000010000 */
[C---:B------:R-:W-:Y:S01]  /*17230*/  F2FP.BF16.F32.PACK_AB R185, R32.reuse, R185 ;  /* 0x000000b920b9723e */ /* 0x040fe200000010ff */
[----:B------:R-:W0:Y:S01]  /*17240*/  MUFU.EX2 R21, R21 ;  /* 0x0000001500157308 */ /* 0x000e220000000800 */
[----:B--2---:R-:W-:Y:S01]  /*17250*/  FADD.FTZ R3, R15, R2 ;  /* 0x000000020f037221 */ /* 0x004fe20000010000 */
[----:B------:R-:W-:Y:S01]  /*17260*/  FADD.FTZ R6, R32, R35 ;  /* 0x0000002320067221 */ /* 0x000fe20000010000 */
[----:B------:R-:W-:Y:S01]  /*17270*/  F2FP.BF16.F32.PACK_AB R199, R14, R199 ;  /* 0x000000c70ec7723e */ /* 0x000fe200000010ff */
[----:B------:R-:W-:Y:S01]  /*17280*/  IMAD.MOV.U32 R79, RZ, RZ, R119 ;  /* 0x000000ffff4f7224 */ /* 0x000fe200078e0077 */
[----:B------:R-:W-:Y:S01]  /*17290*/  F2FP.BF16.F32.PACK_AB R193, R20, R193 ;  /* 0x000000c114c1723e */ /* 0x000fe200000010ff */
[----:B------:R-:W-:Y:S01]  /*172a0*/  FADD.FTZ R35, R187, R6 ;  /* 0x00000006bb237221 */ /* 0x000fe20000010000 */
[----:B------:R-:W-:Y:S01]  /*172b0*/  F2FP.BF16.F32.PACK_AB R187, R34, R187 ;  /* 0x000000bb22bb723e */ /* 0x000fe200000010ff */
[----:B------:R-:W2:Y:S01]  /*172c0*/  MUFU.EX2 R194, R194 ;  /* 0x000000c200c27308 */ /* 0x000ea20000000800 */
[----:B-1----:R-:W-:Y:S01]  /*172d0*/  FADD.FTZ R2, R192, R3 ;  /* 0x00000003c0027221 */ /* 0x002fe20000010000 */
[----:B------:R-:W-:Y:S01]  /*172e0*/  FADD.FTZ R6, R34, R35 ;  /* 0x0000002322067221 */ /* 0x000fe20000010000 */
[----:B------:R-:W-:Y:S01]  /*172f0*/  F2FP.BF16.F32.PACK_AB R202, R9, R202 ;  /* 0x000000ca09ca723e */ /* 0x000fe200000010ff */
[--C-:B------:R-:W-:Y:S01]  /*17300*/  IMAD.MOV.U32 R77, RZ, RZ, R119.reuse ;  /* 0x000000ffff4d7224 */ /* 0x100fe200078e0077 */
[----:B------:R-:W-:Y:S01]  /*17310*/  F2FP.BF16.F32.PACK_AB R196, R11, R196 ;  /* 0x000000c40bc4723e */ /* 0x000fe200000010ff */
[--C-:B------:R-:W-:Y:S01]  /*17320*/  IMAD.MOV.U32 R75, RZ, RZ, R119.reuse ;  /* 0x000000ffff4b7224 */ /* 0x100fe200078e0077 */
[----:B------:R-:W-:Y:S01]  /*17330*/  F2FP.BF16.F32.PACK_AB R198, R15, R198 ;  /* 0x000000c60fc6723e */ /* 0x000fe200000010ff */
[----:B------:R-:W1:Y:S01]  /*17340*/  MUFU.EX2 R27, R27 ;  /* 0x0000001b001b7308 */ /* 0x000e620000000800 */
[C---:B0-----:R-:W-:Y:S01]  /*17350*/  FADD.FTZ R3, R21.reuse, R2 ;  /* 0x0000000215037221 */ /* 0x041fe20000010000 */
[----:B------:R-:W-:Y:S01]  /*17360*/  F2FP.BF16.F32.PACK_AB R192, R21, R192 ;  /* 0x000000c015c0723e */ /* 0x000fe200000010ff */
[----:B------:R-:W-:-:S02]  /*17370*/  IMAD.MOV.U32 R73, RZ, RZ, R119 ;  /* 0x000000ffff497224 */ /* 0x000fc400078e0077 */
[--C-:B------:R-:W-:Y:S02]  /*17380*/  IMAD.MOV.U32 R71, RZ, RZ, R119.reuse ;  /* 0x000000ffff477224 */ /* 0x100fe400078e0077 */
[----:B------:R-:W-:Y:S01]  /*17390*/  IMAD.MOV.U32 R69, RZ, RZ, R119 ;  /* 0x000000ffff457224 */ /* 0x000fe200078e0077 */
[----:B------:R-:W0:Y:S01]  /*173a0*/  MUFU.EX2 R188, R188 ;  /* 0x000000bc00bc7308 */ /* 0x000e220000000800 */
[----:B--2---:R-:W-:Y:S01]  /*173b0*/  FADD.FTZ R2, R194, R3 ;  /* 0x00000003c2027221 */ /* 0x004fe20000010000 */
[--C-:B------:R-:W-:Y:S02]  /*173c0*/  IMAD.MOV.U32 R67, RZ, RZ, R119.reuse ;  /* 0x000000ffff437224 */ /* 0x100fe400078e0077 */
[--C-:B------:R-:W-:Y:S02]  /*173d0*/  IMAD.MOV.U32 R65, RZ, RZ, R119.reuse ;  /* 0x000000ffff417224 */ /* 0x100fe400078e0077 */
[--C-:B------:R-:W-:Y:S02]  /*173e0*/  IMAD.MOV.U32 R61, RZ, RZ, R119.reuse ;  /* 0x000000ffff3d7224 */ /* 0x100fe400078e0077 */
[----:B------:R-:W2:Y:S01]  /*173f0*/  MUFU.EX2 R31, R31 ;  /* 0x0000001f001f7308 */ /* 0x000ea20000000800 */
[C---:B-1----:R-:W-:Y:S01]  /*17400*/  FADD.FTZ R3, R27.reuse, R2 ;  /* 0x000000021b037221 */ /* 0x042fe20000010000 */
[----:B------:R-:W-:Y:S01]  /*17410*/  F2FP.BF16.F32.PACK_AB R194, R27, R194 ;  /* 0x000000c21bc2723e */ /* 0x000fe200000010ff */
[----:B------:R-:W-:-:S02]  /*17420*/  IMAD.MOV.U32 R57, RZ, RZ, R119 ;  /* 0x000000ffff397224 */ /* 0x000fc400078e0077 */
[--C-:B------:R-:W-:Y:S02]  /*17430*/  IMAD.MOV.U32 R49, RZ, RZ, R119.reuse ;  /* 0x000000ffff317224 */ /* 0x100fe400078e0077 */
[----:B------:R-:W-:Y:S01]  /*17440*/  IMAD.MOV.U32 R46, RZ, RZ, R119 ;  /* 0x000000ffff2e7224 */ /* 0x000fe200078e0077 */
[----:B------:R-:W1:Y:S01]  /*17450*/  MUFU.EX2 R190, R190 ;  /* 0x000000be00be7308 */ /* 0x000e620000000800 */
[----:B0-----:R-:W-:Y:S01]  /*17460*/  FADD.FTZ R2, R188, R3 ;  /* 0x00000003bc027221 */ /* 0x001fe20000010000 */
[--C-:B------:R-:W-:Y:S02]  /*17470*/  IMAD.MOV.U32 R44, RZ, RZ, R119.reuse ;  /* 0x000000ffff2c7224 */ /* 0x100fe400078e0077 */
[--C-:B------:R-:W-:Y:S02]  /*17480*/  IMAD.MOV.U32 R42, RZ, RZ, R119.reuse ;  /* 0x000000ffff2a7224 */ /* 0x100fe400078e0077 */
[--C-:B------:R-:W-:Y:S02]  /*17490*/  IMAD.MOV.U32 R39, RZ, RZ, R119.reuse ;  /* 0x000000ffff277224 */ /* 0x100fe400078e0077 */
[----:B------:R-:W0:Y:S01]  /*174a0*/  MUFU.EX2 R87, R87 ;  /* 0x0000005700577308 */ /* 0x000e220000000800 */
[C---:B--2---:R-:W-:Y:S01]  /*174b0*/  FADD.FTZ R3, R31.reuse, R2 ;  /* 0x000000021f037221 */ /* 0x044fe20000010000 */
[----:B------:R-:W-:Y:S01]  /*174c0*/  F2FP.BF16.F32.PACK_AB R188, R31, R188 ;  /* 0x000000bc1fbc723e */ /* 0x000fe200000010ff */
[----:B------:R-:W-:-:S02]  /*174d0*/  IMAD.MOV.U32 R35, RZ, RZ, R119 ;  /* 0x000000ffff237224 */ /* 0x000fc400078e0077 */
[--C-:B------:R-:W-:Y:S02]  /*174e0*/  IMAD.MOV.U32 R34, RZ, RZ, R119.reuse ;  /* 0x000000ffff227224 */ /* 0x100fe400078e0077 */
[----:B------:R-:W-:Y:S01]  /*174f0*/  IMAD.MOV.U32 R32, RZ, RZ, R119 ;  /* 0x000000ffff207224 */ /* 0x000fe200078e0077 */
[----:B------:R-:W2:Y:S01]  /*17500*/  MUFU.EX2 R91, R91 ;  /* 0x0000005b005b7308 */ /* 0x000ea20000000800 */
[----:B-1----:R-:W-:Y:S01]  /*17510*/  FADD.FTZ R2, R190, R3 ;  /* 0x00000003be027221 */ /* 0x002fe20000010000 */
[--C-:B------:R-:W-:Y:S02]  /*17520*/  IMAD.MOV.U32 R31, RZ, RZ, R119.reuse ;  /* 0x000000ffff1f7224 */ /* 0x100fe400078e0077 */
[--C-:B------:R-:W-:Y:S02]  /*17530*/  IMAD.MOV.U32 R30, RZ, RZ, R119.reuse ;  /* 0x000000ffff1e7224 */ /* 0x100fe400078e0077 */
[--C-:B------:R-:W-:Y:S02]  /*17540*/  IMAD.MOV.U32 R28, RZ, RZ, R119.reuse ;  /* 0x000000ffff1c7224 */ /* 0x100fe400078e0077 */
[----:B------:R1:W3:Y:S01]  /*17550*/  MUFU.EX2 R184, R53 ;  /* 0x0000003500b87308 */ /* 0x0002e20000000800 */
[C---:B0-----:R-:W-:Y:S01]  /*17560*/  FADD.FTZ R2, R87.reuse, R2 ;  /* 0x0000000257027221 */ /* 0x041fe20000010000 */
[----:B------:R-:W-:Y:S01]  /*17570*/  F2FP.BF16.F32.PACK_AB R190, R87, R190 ;  /* 0x000000be57be723e */ /* 0x000fe200000010ff */
[----:B------:R-:W-:-:S02]  /*17580*/  IMAD.MOV.U32 R87, RZ, RZ, R119 ;  /* 0x000000ffff577224 */ /* 0x000fc400078e0077 */
[--C-:B------:R-:W-:Y:S02]  /*17590*/  IMAD.MOV.U32 R27, RZ, RZ, R119.reuse ;  /* 0x000000ffff1b7224 */ /* 0x100fe400078e0077 */
[--C-:B------:R-:W-:Y:S01]  /*175a0*/  IMAD.MOV.U32 R24, RZ, RZ, R119.reuse ;  /* 0x000000ffff187224 */ /* 0x100fe200078e0077 */
[----:B------:R-:W0:Y:S01]  /*175b0*/  MUFU.EX2 R89, R89 ;  /* 0x0000005900597308 */ /* 0x000e220000000800 */
[----:B--2---:R-:W-:Y:S01]  /*175c0*/  FADD.FTZ R3, R91, R2 ;  /* 0x000000025b037221 */ /* 0x004fe20000010000 */
[----:B-1----:R-:W-:-:S06]  /*175d0*/  IMAD.MOV.U32 R53, RZ, RZ, R119 ;  /* 0x000000ffff357224 */ /* 0x002fcc00078e0077 */
[----:B------:R1:W2:Y:S01]  /*175e0*/  MUFU.EX2 R186, R45 ;  /* 0x0000002d00ba7308 */ /* 0x0002a20000000800 */
[C---:B---3--:R-:W-:Y:S01]  /*175f0*/  FADD.FTZ R2, R184.reuse, R3 ;  /* 0x00000003b8027221 */ /* 0x048fe20000010000 */
[----:B------:R-:W-:Y:S01]  /*17600*/  F2FP.BF16.F32.PACK_AB R184, R184, R91 ;  /* 0x0000005bb8b8723e */ /* 0x000fe200000010ff */
[----:B------:R-:W-:-:S05]  /*17610*/  IMAD.MOV.U32 R91, RZ, RZ, R119 ;  /* 0x000000ffff5b7224 */ /* 0x000fca00078e0077 */
        /* <DEDUP_REMOVED lines=8> */
[----:B0-----:R-:W-:Y:S01]  /*176a0*/  FADD.FTZ R33, R181, R6 ;  /* 0x00000006b5217221 */ /* 0x001fe20000010000 */
[----:B---3--:R-:W-:Y:S01]  /*176b0*/  FADD.FTZ R3, R41, R2 ;  /* 0x0000000229037221 */ /* 0x008fe20000010000 */
[C---:B------:R-:W-:Y:S02]  /*176c0*/  F2FP.BF16.F32.PACK_AB R181, R36.reuse, R181 ;  /* 0x000000b524b5723e */ /* 0x040fe400000010ff */
[----:B------:R-:W-:Y:S01]  /*176d0*/  FADD.FTZ R6, R36, R33 ;  /* 0x0000002124067221 */ /* 0x000fe20000010000 */
[----:B------:R-:W-:Y:S02]  /*176e0*/  IMAD.MOV.U32 R36, RZ, RZ, R119 ;  /* 0x000000ffff247224 */ /* 0x000fe400078e0077 */
[----:B------:R-:W0:Y:S01]  /*176f0*/  MUFU.EX2 R59, R59 ;  /* 0x0000003b003b7308 */ /* 0x000e220000000800 */
[C---:B-1----:R-:W-:Y:S01]  /*17700*/  FADD.FTZ R2, R180.reuse, R3 ;  /* 0x00000003b4027221 */ /* 0x042fe20000010000 */
[----:B------:R-:W-:Y:S01]  /*17710*/  F2FP.BF16.F32.PACK_AB R180, R180, R41 ;  /* 0x00000029b4b4723e */ /* 0x000fe200000010ff */
[----:B------:R-:W-:-:S05]  /*17720*/  IMAD.MOV.U32 R41, RZ, RZ, R119 ;  /* 0x000000ffff297224 */ /* 0x000fca00078e0077 */
[----:B------:R-:W1:Y:S01]  /*17730*/  MUFU.EX2 R38, R38 ;  /* 0x0000002600267308 */ /* 0x000e620000000800 */
[----:B--2---:R-:W-:-:S07]  /*17740*/  FADD.FTZ R33, R183, R6 ;  /* 0x00000006b7217221 */ /* 0x004fce0000010000 */
[----:B------:R2:W3:Y:S01]  /*17750*/  MUFU.EX2 R182, R37 ;  /* 0x0000002500b67308 */ /* 0x0004e20000000800 */
[----:B0-----:R-:W-:-:S07]  /*17760*/  FADD.FTZ R3, R59, R2 ;  /* 0x000000023b037221 */ /* 0x001fce0000010000 */
[----:B------:R-:W0:Y:S01]  /*17770*/  MUFU.EX2 R177, R177 ;  /* 0x000000b100b17308 */ /* 0x000e220000000800 */
[C---:B-1----:R-:W-:Y:S01]  /*17780*/  FADD.FTZ R6, R38.reuse, R33 ;  /* 0x0000002126067221 */ /* 0x042fe20000010000 */
[----:B------:R-:W-:Y:S01]  /*17790*/  F2FP.BF16.F32.PACK_AB R183, R38, R183 ;  /* 0x000000b726b7723e */ /* 0x000fe200000010ff */
[--C-:B------:R-:W-:Y:S02]  /*177a0*/  IMAD.MOV.U32 R38, RZ, RZ, R119.reuse ;  /* 0x000000ffff267224 */ /* 0x100fe400078e0077 */
[----:B--2---:R-:W-:-:S03]  /*177b0*/  IMAD.MOV.U32 R37, RZ, RZ, R119 ;  /* 0x000000ffff257224 */ /* 0x004fc600078e0077 */
[----:B------:R-:W1:Y:S01]  /*177c0*/  MUFU.EX2 R63, R63 ;  /* 0x0000003f003f7308 */ /* 0x000e620000000800 */
[C---:B---3--:R-:W-:Y:S01]  /*177d0*/  FADD.FTZ R2, R182.reuse, R3 ;  /* 0x00000003b6027221 */ /* 0x048fe20000010000 */
[----:B------:R-:W-:Y:S01]  /*177e0*/  F2FP.BF16.F32.PACK_AB R182, R182, R59 ;  /* 0x0000003bb6b6723e */ /* 0x000fe200000010ff */
[----:B------:R-:W-:-:S05]  /*177f0*/  IMAD.MOV.U32 R59, RZ, RZ, R119 ;  /* 0x000000ffff3b7224 */ /* 0x000fca00078e0077 */
[----:B------:R2:W3:Y:S01]  /*17800*/  MUFU.EX2 R176, R25 ;  /* 0x0000001900b07308 */ /* 0x0004e20000000800 */
[----:B0-----:R-:W-:Y:S01]  /*17810*/  FADD.FTZ R33, R177, R6 ;  /* 0x00000006b1217221 */ /* 0x001fe20000010000 */
[----:B------:R-:W-:-:S03]  /*17820*/  F2FP.BF16.F32.PACK_AB R177, R40, R177 ;  /* 0x000000b128b1723e */ /* 0x000fc600000010ff */
[----:B------:R-:W-:Y:S01]  /*17830*/  FADD.FTZ R6, R40, R33 ;  /* 0x0000002128067221 */ /* 0x000fe20000010000 */
[--C-:B------:R-:W-:Y:S02]  /*17840*/  IMAD.MOV.U32 R40, RZ, RZ, R119.reuse ;  /* 0x000000ffff287224 */ /* 0x100fe400078e0077 */
[----:B------:R-:W0:Y:S01]  /*17850*/  MUFU.EX2 R179, R179 ;  /* 0x000000b300b37308 */ /* 0x000e220000000800 */
[----:B-1----:R-:W-:Y:S01]  /*17860*/  FADD.FTZ R3, R63, R2 ;  /* 0x000000023f037221 */ /* 0x002fe20000010000 */
[----:B--2---:R-:W-:-:S06]  /*17870*/  IMAD.MOV.U32 R25, RZ, RZ, R119 ;  /* 0x000000ffff197224 */ /* 0x004fcc00078e0077 */
[----:B------:R-:W1:Y:S01]  /*17880*/  MUFU.EX2 R13, R13 ;  /* 0x0000000d000d7308 */ /* 0x000e620000000800 */
[C---:B---3--:R-:W-:Y:S01]  /*17890*/  FADD.FTZ R2, R176.reuse, R3 ;  /* 0x00000003b0027221 */ /* 0x048fe20000010000 */
[----:B------:R-:W-:Y:S01]  /*178a0*/  F2FP.BF16.F32.PACK_AB R176, R176, R63 ;  /* 0x0000003fb0b0723e */ /* 0x000fe200000010ff */
[----:B------:R-:W-:Y:S02]  /*178b0*/  IMAD.MOV.U32 R3, RZ, RZ, 0x3f800000 ;  /* 0x3f800000ff037424 */ /* 0x000fe400078e00ff */
[----:B------:R-:W-:-:S03]  /*178c0*/  IMAD.MOV.U32 R63, RZ, RZ, R119 ;  /* 0x000000ffff3f7224 */ /* 0x000fc600078e0077 */
[----:B------:R-:W2:Y:S01]  /*178d0*/  MUFU.EX2 R26, R26 ;  /* 0x0000001a001a7308 */ /* 0x000ea20000000800 */
[----:B0-----:R-:W-:-:S07]  /*178e0*/  FADD.FTZ R33, R179, R6 ;  /* 0x00000006b3217221 */ /* 0x001fce0000010000 */
[----:B------:R0:W3:Y:S01]  /*178f0*/  MUFU.EX2 R178, R29 ;  /* 0x0000001d00b27308 */ /* 0x0000e20000000800 */
[----:B-1----:R-:W-:Y:S01]  /*17900*/  FADD.FTZ R7, R13, R2 ;  /* 0x000000020d077221 */ /* 0x002fe20000010000 */
[----:B------:R-:W-:Y:S02]  /*17910*/  IMAD.MOV.U32 R2, RZ, RZ, 0x3f800000 ;  /* 0x3f800000ff027424 */ /* 0x000fe400078e00ff */
[C---:B--2---:R-:W-:Y:S01]  /*17920*/  FADD.FTZ R6, R26.reuse, R33 ;  /* 0x000000211a067221 */ /* 0x044fe20000010000 */
[----:B------:R-:W-:Y:S01]  /*17930*/  F2FP.BF16.F32.PACK_AB R179, R26, R179 ;  /* 0x000000b31ab3723e */ /* 0x000fe200000010ff */
[--C-:B------:R-:W-:Y:S02]  /*17940*/  IMAD.MOV.U32 R33, RZ, RZ, R119.reuse ;  /* 0x000000ffff217224 */ /* 0x100fe400078e0077 */
[--C-:B0-----:R-:W-:Y:S02]  /*17950*/  IMAD.MOV.U32 R29, RZ, RZ, R119.reuse ;  /* 0x000000ffff1d7224 */ /* 0x101fe400078e0077 */
[----:B------:R-:W-:-:S02]  /*17960*/  IMAD.MOV.U32 R26, RZ, RZ, R119 ;  /* 0x000000ffff1a7224 */ /* 0x000fc400078e0077 */
[C---:B---3--:R-:W-:Y:S01]  /*17970*/  FADD.FTZ R7, R178.reuse, R7 ;  /* 0x00000007b2077221 */ /* 0x048fe20000010000 */
[----:B------:R-:W-:Y:S01]  /*17980*/  F2FP.BF16.F32.PACK_AB R178, R178, R13 ;  /* 0x0000000db2b2723e */ /* 0x000fe200000010ff */
[----:B------:R-:W-:Y:S06]  /*17990*/  @!P2 BRA `(.L_x_2384) ;  /* 0x000000580010a947 */ /* 0x000fec0003800000 */
[----:B------:R-:W-:Y:S01]  /*179a0*/  BSSY B1, `(.L_x_2384) ;  /* 0x0000583000017945 */ /* 0x000fe20003800000 */
        /* <DEDUP_REMOVED lines=53> */
.L_x_2395:
[----:B------:R-:W-:-:S05]  /*17d00*/  VIADD R0, R12, 0x1 ;  /* 0x000000010c007836 */ /* 0x000fca0000000000 */
[----:B------:R-:W-:-:S04]  /*17d10*/  ISETP.NE.AND P2, PT, R0, 0x2, PT ;  /* 0x000000020000780c */ /* 0x000fc80003f45270 */
[----:B------:R-:W-:Y:S02]  /*17d20*/  SEL R208, RZ, 0x1, P2 ;  /* 0x00000001ffd07807 */ /* 0x000fe40001000000 */
[----:B------:R-:W-:Y:S02]  /*17d30*/  SEL R205, R0, RZ, P2 ;  /* 0x000000ff00cd7207 */ /* 0x000fe40001000000 */
[----:B------:R-:W-:Y:S01]  /*17d40*/  LOP3.LUT R208, R11, R208, RZ, 0x3c, !PT ;  /* 0x000000d00bd07212 */ /* 0x000fe200078e3cff */
[----:B------:R-:W-:Y:S06]  /*17d50*/  @!P0 BRA `(.L_x_2385) ;  /* 0x0000000000048947 */ /* 0x000fec0003800000 */
[----:B------:R-:W-:Y:S01]  /*17d60*/  BPT.TRAP 0x1 ;  /* 0x000000040000795c */ /* 0x000fe20000300000 */
.L_x_2385:
[----:B------:R-:W-:Y:S01]  /*17d70*/  IMAD R13, R205, 0x8, R18 ;  /* 0x00000008cd0d7824 */ /* 0x000fe200078e0212 */
[----:B------:R-:W-:-:S04]  /*17d80*/  SHF.L.U32 R4, R208, 0x1f, RZ ;  /* 0x0000001fd0047819 */ /* 0x000fc800000006ff */
[----:B------:R0:W1:Y:S01]  /*17d90*/  SYNCS.PHASECHK.TRANS64.TRYWAIT P2, [R13+URZ+0x36830], R4 ;  /* 0x036830040d0075a7 */ /* 0x000062000804017f */
[----:B------:R-:W-:Y:S05]  /*17da0*/  @!P0 BRA `(.L_x_2386) ;  /* 0x0000000000048947 */ /* 0x000fea0003800000 */
[----:B------:R-:W-:Y:S01]  /*17db0*/  BPT.TRAP 0x1 ;  /* 0x000000040000795c */ /* 0x000fe20000300000 */
.L_x_2386:
[----:B------:R-:W-:Y:S01]  /*17dc0*/  IMAD R0, R205, 0xa80, R212 ;  /* 0x00000a80cd007824 */ /* 0x000fe200078e02d4 */
[----:B------:R-:W-:Y:S03]  /*17dd0*/  BSSY B2, `(.L_x_2387) ;  /* 0x0000006000027945 */ /* 0x000fe60003800000 */
[C---:B------:R-:W-:Y:S02]  /*17de0*/  VIADD R20, R0.reuse, 0x80 ;  /* 0x0000008000147836 */ /* 0x040fe40000000000 */
[----:B------:R-:W-:Y:S01]  /*17df0*/  VIADD R120, R0, 0x100 ;  /* 0x0000010000787836 */ /* 0x000fe20000000000 */
[----:B-1----:R-:W-:Y:S06]  /*17e00*/  @P2 BRA `(.L_x_2388) ;  /* 0x0000000000082947 */ /* 0x002fec0003800000 */
[----:B------:R-:W1:Y:S02]  /*17e10*/  SYNCS.PHASECHK.TRANS64.TRYWAIT P2, [R13+URZ+0x36830], R4 ;  /* 0x036830040d0075a7 */ /* 0x000e64000804017f */
[----:B-1----:R-:W-:Y:S05]  /*17e20*/  @!P2 BRA `(.L_x_2389) ;  /* 0x000001440088a947 */ /* 0x002fea0003800000 */
.L_x_2388:
[----:B------:R-:W-:Y:S05]  /*17e30*/  BSYNC B2 ;  /* 0x0000000000027941 */ /* 0x000fea0003800000 */
.L_x_2387:
        /* <DEDUP_REMOVED lines=9> */
[----:B------:R-:W-:Y:S01]  /*17ed0*/  VIADD R20, R0, 0x200 ;  /* 0x0000020000147836 */ /* 0x000fe20000000000 */
[----:B------:R-:W-:-:S04]  /*17ee0*/  R2UR UR15, R21 ;  /* 0x00000000150f72ca */ /* 0x000fc800000e0000 */
[----:B------:R-:W-:Y:S02]  /*17ef0*/  R2UR UR14, R20 ;  /* 0x00000000140e72ca */ /* 0x000fe400000e0000 */
[----:B--2---:R-:W-:Y:S01]  /*17f00*/  R2UR UR42, R14 ;  /* 0x000000000e2a72ca */ /* 0x004fe200000e0000 */
[----:B------:R-:W-:Y:S01]  /*17f10*/  IMAD.MOV.U32 R14, RZ, RZ, R0 ;  /* 0x000000ffff0e7224 */ /* 0x000fe200078e0000 */
[----:B------:R-:W-:Y:S01]  /*17f20*/  R2UR UR43, R15 ;  /* 0x000000000f2b72ca */ /* 0x000fe200000e0000 */
[----:B------:R-:W-:Y:S01]  /*17f30*/  IMAD.MOV.U32 R15, RZ, RZ, 0x40000040 ;  /* 0x40000040ff0f7424 */ /* 0x000fe200078e00ff */
[----:B---3--:R-:W-:Y:S02]  /*17f40*/  R2UR UR28, R122 ;  /* 0x000000007a1c72ca */ /* 0x008fe400000e0000 */
[----:B------:R-:W-:Y:S02]  /*17f50*/  R2UR UR29, R123 ;  /* 0x000000007b1d72ca */ /* 0x000fe400000e0000 */
        /* <DEDUP_REMOVED lines=30> */
[----:B------:R-:W-:Y:S01]  /*18140*/  IMAD.MOV.U32 R121, RZ, RZ, 0x40000040 ;  /* 0x40000040ff797424 */ /* 0x000fe200078e00ff */
[----:B------:R-:W-:-:S04]  /*18150*/  R2UR UR10, R120 ;  /* 0x00000000780a72ca */ /* 0x000fc800000e0000 */
[----:B------:R-:W-:Y:S01]  /*18160*/  R2UR UR11, R121 ;  /* 0x00000000790b72ca */ /* 0x000fe200000e0000 */
[----:B------:R-:W-:Y:S01]  /*18170*/  UMOV UR8, UR28 ;  /* 0x0000001c00087c82 */ /* 0x000fe20008000000 */
[----:B------:R-:W-:Y:S01]  /*18180*/  UMOV UR9, UR29 ;  /* 0x0000001d00097c82 */ /* 0x000fe20008000000 */
[----:B------:R-:W-:Y:S02]  /*18190*/  WARPGROUP.DEPBAR.LE gsb0, 0x0 ;  /* 0x00008000000079c5 */ /* 0x000fe40000010000 */
[----:B------:R-:W-:-:S08]  /*181a0*/  WARPGROUP.ARRIVE ;  /* 0x00000000000079c5 */ /* 0x000fd00000000000 */
[----:B------:R-:W-:Y:S01]  /*181b0*/  HGMMA.64x16x16.F32.BF16 R128, gdesc[UR8], RZ, !UPT, gsb0 ;  /* 0x00200000088079f0 */ /* 0x000fe2000c0018ff */
[C---:B------:R-:W-:Y:S02]  /*181c0*/  VIADD R14, R0.reuse, 0x300 ;  /* 0x00000300000e7836 */ /* 0x040fe40000000000 */
        /* <DEDUP_REMOVED lines=64> */
[----:B------:R-:W-:Y:S01]  /*185d0*/  MOV R5, UR45 ;  /* 0x0000002d00057c02 */ /* 0x000fe20008000f00 */
[----:B------:R-:W-:Y:S02]  /*185e0*/  WARPGROUP.DEPBAR.LE gsb0, 0x0 ;  /* 0x00008000000079c5 */ /* 0x000fe40000010000 */
[----:B------:R-:W-:Y:S01]  /*185f0*/  WARPGROUP.ARRIVE ;  /* 0x00000000000079c5 */ /* 0x000fe20000000000 */
[----:B01----:R-:W-:Y:S01]  /*18600*/  MOV R4, UR44 ;  /* 0x0000002c00047c02 */ /* 0x003fe20008000f00 */
[----:B------:R-:W-:Y:S01]  /*18610*/  VIADD R14, R0, 0x4 ;  /* 0x00000004000e7836 */ /* 0x000fe20000000000 */
[----:B------:R-:W-:Y:S01]  /*18620*/  UMOV UR12, UR38 ;  /* 0x00000026000c7c82 */ /* 0x000fe20008000000 */
[----:B------:R-:W-:Y:S01]  /*18630*/  IMAD.MOV.U32 R15, RZ, RZ, 0x40000040 ;  /* 0x40000040ff0f7424 */ /* 0x000fe200078e00ff */
[----:B------:R-:W-:-:S02]  /*18640*/  UMOV UR13, UR39 ;  /* 0x00000027000d7c82 */ /* 0x000fc40008000000 */
[----:B------:R-:W-:Y:S01]  /*18650*/  HGMMA.64x16x16.F32.BF16 R128, gdesc[UR16], R128, gsb0 ;  /* 0x00200000108079f0 */ /* 0x000fe20008001880 */
[----:B------:R-:W-:Y:S01]  /*18660*/  UMOV UR44, UR42 ;  /* 0x0000002a002c7c82 */ /* 0x000fe20008000000 */
[----:B------:R-:W-:Y:S01]  /*18670*/  UMOV UR45, UR43 ;  /* 0x0000002b002d7c82 */ /* 0x000fe20008000000 */
[----:B------:R-:W-:Y:S01]  /*18680*/  UMOV UR8, UR38 ;  /* 0x0000002600087c82 */ /* 0x000fe20008000000 */
[----:B------:R-:W-:Y:S01]  /*18690*/  UMOV UR9, UR39 ;  /* 0x0000002700097c82 */ /* 0x000fe20008000000 */
[----:B------:R-:W2:Y:S01]  /*186a0*/  LDL.64 R20, [R1+0x20] ;  /* 0x0000200001147983 */ /* 0x000ea20000100a00 */
[----:B------:R-:W-:Y:S02]  /*186b0*/  WARPGROUP.DEPBAR.LE gsb0, 0x0 ;  /* 0x00008000000079c5 */ /* 0x000fe40000010000 */
        /* <DEDUP_REMOVED lines=730> */
.L_x_2390:
[----:B------:R-:W-:Y:S01]  /*1b460*/  SHF.L.U32 R0, R11, 0x1f, RZ ;  /* 0x0000001f0b007819 */ /* 0x000fe200000006ff */
[----:B------:R-:W-:-:S04]  /*1b470*/  IMAD R11, R12, 0x8, R18 ;  /* 0x000000080c0b7824 */ /* 0x000fc800078e0212 */
[----:B------:R0:W1:Y:S01]  /*1b480*/  SYNCS.PHASECHK.TRANS64.TRYWAIT P2, [R11+URZ+0x36850], R0 ;  /* 0x036850000b0075a7 */ /* 0x000062000804017f */
[----:B------:R-:W-:Y:S05]  /*1b490*/  @!P0 BRA `(.L_x_2391) ;  /* 0x0000000000048947 */ /* 0x000fea0003800000 */
[----:B------:R-:W-:Y:S01]  /*1b4a0*/  BPT.TRAP 0x1 ;  /* 0x000000040000795c */ /* 0x000fe20000300000 */
.L_x_2391:
[----:B------:R-:W-:Y:S04]  /*1b4b0*/  BSSY B2, `(.L_x_2392) ;  /* 0x0000004000027945 */ /* 0x000fe80003800000 */
[----:B-1----:R-:W-:Y:S05]  /*1b4c0*/  @P2 BRA `(.L_x_2393) ;  /* 0x0000000000082947 */ /* 0x002fea0003800000 */
[----:B------:R-:W1:Y:S02]  /*1b4d0*/  SYNCS.PHASECHK.TRANS64.TRYWAIT P2, [R11+URZ+0x36850], R0 ;  /* 0x036850000b0075a7 */ /* 0x000e64000804017f */
[----:B-1----:R-:W-:Y:S05]  /*1b4e0*/  @!P2 BRA `(.L_x_2394) ;  /* 0x0000010c00eca947 */ /* 0x002fea0003800000 */
.L_x_2393:
[----:B------:R-:W-:Y:S05]  /*1b4f0*/  BSYNC B2 ;  /* 0x0000000000027941 */ /* 0x000fea0003800000 */
.L_x_2392:
        /* <DEDUP_REMOVED lines=8> */
[----:B------:R-:W-:Y:S01]  /*1b580*/  IMAD.MOV.U32 R21, RZ, RZ, 0x40000040 ;  /* 0x40000040ff157424 */ /* 0x000fe200078e00ff */
[----:B------:R-:W-:Y:S01]  /*1b590*/  LOP3.LUT R0, R0, 0x3fff, RZ, 0xc0, !PT ;  /* 0x00003fff00007812 */ /* 0x000fe200078ec0ff */
[----:B------:R-:W-:-:S02]  /*1b5a0*/  @!P1 VIADD R13, R13, 0x36840 ;  /* 0x000368400d0d9836 */ /* 0x000fc40000000000 */
[----:B------:R-:W-:Y:S01]  /*1b5b0*/  @!P1 VIADD R11, R11, 0x36860 ;  /* 0x000368600b0b9836 */ /* 0x000fe20000000000 */
[----:B------:R-:W-:Y:S02]  /*1b5c0*/  LOP3.LUT R0, R0, 0x3800000, RZ, 0xfc, !PT ;  /* 0x0380000000007812 */ /* 0x000fe400078efcff */
[----:B------:R-:W-:-:S03]  /*1b5d0*/  @!P1 PRMT R13, RZ, 0x654, R13 ;  /* 0x00000654ff0d9816 */ /* 0x000fc6000000000d */
[----:B------:R-:W-:Y:S02]  /*1b5e0*/  IMAD R14, R12, 0xa80, R0 ;  /* 0x00000a800c0e7824 */ /* 0x000fe400078e0200 */
[----:B------:R-:W-:Y:S02]  /*1b5f0*/  IMAD.SHL.U32 R0, R213, 0x80, RZ ;  /* 0x00000080d5007824 */ /* 0x000fe400078e00ff */
[C---:B------:R-:W-:Y:S01]  /*1b600*/  VIADD R2, R14.reuse, 0x80 ;  /* 0x000000800e027836 */ /* 0x040fe20000000000 */
[C---:B------:R-:W-:Y:S01]  /*1b610*/  R2UR UR6, R14.reuse ;  /* 0x000000000e0672ca */ /* 0x040fe200000e0000 */
[----:B------:R-:W-:Y:S02]  /*1b620*/  VIADD R4, R14, 0x200 ;  /* 0x000002000e047836 */ /* 0x000fe40000000000 */
[----:B------:R-:W-:Y:S02]  /*1b630*/  IMAD R0, R10, -0x70, R0 ;  /* 0xffffff900a007824 */ /* 0x000fe400078e0200 */
[----:B------:R-:W-:-:S03]  /*1b640*/  VIADD R20, R14, 0x280 ;  /* 0x000002800e147836 */ /* 0x000fc60000000000 */
[----:B------:R-:W-:-:S05]  /*1b650*/  IADD3 R0, R0, 0x1, R220 ;  /* 0x0000000100007810 */ /* 0x000fca0007ffe0dc */
[----:B------:R-:W-:Y:S01]  /*1b660*/  HGMMA.64x192x16.F32.BF16 R24, R200, gdesc[UR4].tnspB, R24, gsb0 ;  /* 0x42e00004c8187df0 */ /* 0x000fe20008001818 */
[----:B------:R-:W-:Y:S01]  /*1b670*/  R2UR UR6, R2 ;  /* 0x00000000020672ca */ /* 0x000fe200000e0000 */
[----:B------:R-:W-:Y:S01]  /*1b680*/  VIADD R2, R14, 0x100 ;  /* 0x000001000e027836 */ /* 0x000fe20000000000 */
[----:B------:R-:W-:Y:S01]  /*1b690*/  R2UR UR7, R3 ;  /* 0x00000000030772ca */ /* 0x000fe200000e0000 */
[----:B------:R-:W-:Y:S02]  /*1b6a0*/  IMAD.MOV.U32 R3, RZ, RZ, 0x40000040 ;  /* 0x40000040ff037424 */ /* 0x000fe400078e00ff */
[----:B------:R-:W-:-:S04]  /*1b6b0*/  IMAD.IADD R0, R0, 0x1, -R215 ;  /* 0x0000000100007824 */ /* 0x000fc800078e0ad7 */
[----:B------:R-:W-:Y:S01]  /*1b6c0*/  IMAD R0, R224, -0x2, R0 ;  /* 0xfffffffee0007824 */ /* 0x000fe200078e0200 */
[----:B------:R-:W-:Y:S02]  /*1b6d0*/  WARPGROUP.DEPBAR.LE gsb0, 0x0 ;  /* 0x00008000000079c5 */ /* 0x000fe40000010000 */
[----:B------:R-:W-:-:S07]  /*1b6e0*/  WARPGROUP.ARRIVE ;  /* 0x00000000000079c5 */ /* 0x000fce0000000000 */
        /* <DEDUP_REMOVED lines=9> */
[----:B------:R-:W-:Y:S01]  /*1b780*/  IMAD.IADD R2, R225, 0x1, R0 ;  /* 0x00000001e1027824 */ /* 0x000fe200078e0200 */
[----:B------:R-:W-:-:S04]  /*1b790*/  R2UR UR7, R3 ;  /* 0x00000000030772ca */ /* 0x000fc800000e0000 */
        /* <DEDUP_REMOVED lines=78> */
[C---:B------:R-:W-:Y:S01]  /*1bc80*/  ISETP.GT.AND P3, PT, R2.reuse, 0x69, PT ;  /* 0x000000690200780c */ /* 0x040fe20003f64270 */
[----:B------:R-:W-:Y:S01]  /*1bc90*/  VIADD R2, R2, 0x8 ;  /* 0x0000000802027836 */ /* 0x000fe20000000000 */
[----:B------:R-:W-:Y:S02]  /*1bca0*/  FSEL R124, R124, -INF , P2 ;  /* 0xff8000007c7c7808 */ /* 0x000fe40001000000 */
[----:B------:R-:W-:Y:S02]  /*1bcb0*/  FMNMX.FTZ R0, R121, R0, !PT ;  /* 0x0000000079007209 */ /* 0x000fe40007810000 */
[----:B------:R-:W-:Y:S02]  /*1bcc0*/  FSEL R125, R125, -INF , P3 ;  /* 0xff8000007d7d7808 */ /* 0x000fe40001800000 */
[----:B------:R-:W-:Y:S02]  /*1bcd0*/  FMNMX.FTZ R0, R124, R0, !PT ;  /* 0x000000007c007209 */ /* 0x000fe40007810000 */
[----:B------:R-:W-:-:S02]  /*1bce0*/  ISETP.GT.AND P3, PT, R2, RZ, PT ;  /* 0x000000ff0200720c */ /* 0x000fc40003f64270 */
[----:B------:R-:W-:Y:S02]  /*1bcf0*/  FMNMX.FTZ R3, R125, R0, !PT ;  /* 0x000000007d037209 */ /* 0x000fe40007810000 */
[----:B------:R-:W-:Y:S02]  /*1bd00*/  ISETP.GT.AND P4, PT, R2, 0x1, PT ;  /* 0x000000010200780c */ /* 0x000fe40003f84270 */
[----:B------:R-:W-:Y:S01]  /*1bd10*/  FSEL R170, R170, -INF , P3 ;  /* 0xff800000aaaa7808 */ /* 0x000fe20001800000 */
[----:B------:R-:W0:Y:S01]  /*1bd20*/  SHFL.BFLY PT, R0, R3, 0x2, 0x1f ;  /* 0x0c401f0003007f89 */ /* 0x000e2200000e0000 */
[C---:B------:R-:W-:Y:S02]  /*1bd30*/  ISETP.GT.AND P5, PT, R2.reuse, 0x8, PT ;  /* 0x000000080200780c */ /* 0x040fe40003fa4270 */
[----:B------:R-:W-:Y:S02]  /*1bd40*/  FSEL R171, R171, -INF , P4 ;  /* 0xff800000abab7808 */ /* 0x000fe40002000000 */
[----:B------:R-:W-:-:S02]  /*1bd50*/  ISETP.GT.AND P6, PT, R2, 0x9, PT ;  /* 0x000000090200780c */ /* 0x000fc40003fc4270 */
[----:B------:R-:W-:Y:S02]  /*1bd60*/  FSEL R174, R174, -INF , P5 ;  /* 0xff800000aeae7808 */ /* 0x000fe40002800000 */
[----:B------:R-:W-:Y:S02]  /*1bd70*/  FSEL R175, R175, -INF , P6 ;  /* 0xff800000afaf7808 */ /* 0x000fe40003000000 */
[C---:B------:R-:W-:Y:S02]  /*1bd80*/  ISETP.GT.AND P3, PT, R2.reuse, 0x10, PT ;  /* 0x000000100200780c */ /* 0x040fe40003f64270 */
[----:B------:R-:W-:Y:S02]  /*1bd90*/  ISETP.GT.AND P4, PT, R2, 0x11, PT ;  /* 0x000000110200780c */ /* 0x000fe40003f84270 */
[----:B------:R-:W-:Y:S02]  /*1bda0*/  FSEL R162, R162, -INF , P3 ;  /* 0xff800000a2a27808 */ /* 0x000fe40001800000 */
[----:B------:R-:W-:-:S02]  /*1bdb0*/  ISETP.GT.AND P5, PT, R2, 0x18, PT ;  /* 0x000000180200780c */ /* 0x000fc40003fa4270 */
[----:B------:R-:W-:Y:S02]  /*1bdc0*/  FSEL R163, R163, -INF , P4 ;  /* 0xff800000a3a37808 */ /* 0x000fe40002000000 */
[----:B------:R-:W-:Y:S02]  /*1bdd0*/  ISETP.GT.AND P6, PT, R2, 0x19, PT ;  /* 0x000000190200780c */ /* 0x000fe40003fc4270 */
[----:B------:R-:W-:Y:S02]  /*1bde0*/  FSEL R166, R166, -INF , P5 ;  /* 0xff800000a6a67808 */ /* 0x000fe40002800000 */
[----:B0-----:R-:W-:Y:S01]  /*1bdf0*/  FMNMX.FTZ R3, R3, R0, !PT ;  /* 0x0000000003037209 */ /* 0x001fe20007810000 */
[----:B------:R-:W-:Y:S02]  /*1be00*/  WARPGROUP.DEPBAR.LE gsb0, 0x0 ;  /* 0x00008000000079c5 */ /* 0x000fe40000010000 */
[----:B------:R-:W-:Y:S01]  /*1be10*/  WARPGROUP.ARRIVE ;  /* 0x00000000000079c5 */ /* 0x000fe20000000000 */
[----:B------:R-:W-:Y:S01]  /*1be20*/  FSEL R167, R167, -INF , P6 ;  /* 0xff800000a7a77808 */ /* 0x000fe20003000000 */
[----:B------:R-:W0:Y:S01]  /*1be30*/  SHFL.BFLY PT, R12, R3, 0x1, 0x1f ;  /* 0x0c201f00030c7f89 */ /* 0x000e2200000e0000 */
[C---:B------:R-:W-:Y:S01]  /*1be40*/  ISETP.GT.AND P3, PT, R2.reuse, 0x20, PT ;  /* 0x000000200200780c */ /* 0x040fe20003f64270 */
[----:B------:R-:W-:Y:S01]  /*1be50*/  IMAD.U32 R0, RZ, RZ, UR4 ;  /* 0x00000004ff007e24 */ /* 0x000fe2000f8e00ff */
[----:B------:R-:W-:Y:S01]  /*1be60*/  ISETP.GT.AND P4, PT, R2, 0x21, PT ;  /* 0x000000210200780c */ /* 0x000fe20003f84270 */
[----:B------:R-:W-:Y:S01]  /*1be70*/  HGMMA.64x192x16.F32.BF16 R24, R188, gdesc[UR4].tnspB, R24, gsb0 ;  /* 0x42e00004bc187df0 */ /* 0x000fe20008001818 */
[----:B------:R-:W-:-:S02]  /*1be80*/  R2UR UR6, R4 ;  /* 0x00000000040672ca */ /* 0x000fc400000e0000 */
[----:B------:R-:W-:Y:S02]  /*1be90*/  R2UR UR7, R5 ;  /* 0x00000000050772ca */ /* 0x000fe400000e0000 */
[----:B------:R-:W-:Y:S02]  /*1bea0*/  FMNMX.FTZ R4, R170, R8, !PT ;  /* 0x00000008aa047209 */ /* 0x000fe40007810000 */
[----:B------:R-:W-:Y:S02]  /*1beb0*/  FSEL R154, R154, -INF , P3 ;  /* 0xff8000009a9a7808 */ /* 0x000fe40001800000 */
[----:B------:R-:W-:Y:S02]  /*1bec0*/  FMNMX.FTZ R4, R171, R4, !PT ;  /* 0x00000004ab047209 */ /* 0x000fe40007810000 */
[----:B------:R-:W-:Y:S02]  /*1bed0*/  ISETP.GT.AND P5, PT, R2, 0x28, PT ;  /* 0x000000280200780c */ /* 0x000fe40003fa4270 */
[----:B------:R-:W-:-:S02]  /*1bee0*/  FMNMX.FTZ R4, R174, R4, !PT ;  /* 0x00000004ae047209 */ /* 0x000fc40007810000 */
[----:B------:R-:W-:Y:S02]  /*1bef0*/  FSEL R155, R155, -INF , P4 ;  /* 0xff8000009b9b7808 */ /* 0x000fe40002000000 */
[----:B------:R-:W-:Y:S02]  /*1bf00*/  FMNMX.FTZ R4, R175, R4, !PT ;  /* 0x00000004af047209 */ /* 0x000fe40007810000 */
[----:B------:R-:W-:Y:S02]  /*1bf10*/  ISETP.GT.AND P6, PT, R2, 0x29, PT ;  /* 0x000000290200780c */ /* 0x000fe40003fc4270 */
[----:B------:R-:W-:Y:S02]  /*1bf20*/  FMNMX.FTZ R4, R162, R4, !PT ;  /* 0x00000004a2047209 */ /* 0x000fe40007810000 */
[----:B------:R-:W-:Y:S02]  /*1bf30*/  FSEL R158, R158, -INF , P5 ;  /* 0xff8000009e9e7808 */ /* 0x000fe40002800000 */
[----:B------:R-:W-:-:S02]  /*1bf40*/  FMNMX.FTZ R4, R163, R4, !PT ;  /* 0x00000004a3047209 */ /* 0x000fc40007810000 */
[----:B------:R-:W-:Y:S02]  /*1bf50*/  FSEL R159, R159, -INF , P6 ;  /* 0xff8000009f9f7808 */ /* 0x000fe40003000000 */
[----:B------:R-:W-:Y:S02]  /*1bf60*/  FMNMX.FTZ R4, R166, R4, !PT ;  /* 0x00000004a6047209 */ /* 0x000fe40007810000 */
[----:B------:R-:W-:Y:S02]  /*1bf70*/  ISETP.GT.AND P3, PT, R2, 0x30, PT ;  /* 0x000000300200780c */ /* 0x000fe40003f64270 */
[----:B------:R-:W-:Y:S02]  /*1bf80*/  FMNMX.FTZ R4, R167, R4, !PT ;  /* 0x00000004a7047209 */ /* 0x000fe40007810000 */
[----:B0-----:R-:W-:Y:S02]  /*1bf90*/  FMNMX.FTZ R5, R3, R12, !PT ;  /* 0x0000000c03057209 */ /* 0x001fe40007810000 */
[----:B------:R-:W-:-:S02]  /*1bfa0*/  FMNMX.FTZ R4, R154, R4, !PT ;  /* 0x000000049a047209 */ /* 0x000fc40007810000 */
[----:B------:R-:W-:Y:S01]  /*1bfb0*/  ISETP.GT.AND P4, PT, R2, 0x31, PT ;  /* 0x000000310200780c */ /* 0x000fe20003f84270 */
[----:B------:R-:W-:Y:S01]  /*1bfc0*/  FMUL.FTZ R3, R5, R0 ;  /* 0x0000000005037220 */ /* 0x000fe20000410000 */
[----:B------:R-:W-:Y:S02]  /*1bfd0*/  FMNMX.FTZ R4, R155, R4, !PT ;  /* 0x000000049b047209 */ /* 0x000fe40007810000 */
[----:B------:R-:W-:Y:S02]  /*1bfe0*/  FSEL R146, R146, -INF , P3 ;  /* 0xff80000092927808 */ /* 0x000fe40001800000 */
[----:B------:R-:W-:Y:S02]  /*1bff0*/  FMNMX.FTZ R4, R158, R4, !PT ;  /* 0x000000049e047209 */ /* 0x000fe40007810000 */
[----:B------:R-:W-:Y:S02]  /*1c000*/  ISETP.GT.AND P5, PT, R2, 0x38, PT ;  /* 0x000000380200780c */ /* 0x000fe40003fa4270 */
[----:B------:R-:W-:-:S02]  /*1c010*/  FMNMX.FTZ R4, R159, R4, !PT ;  /* 0x000000049f047209 */ /* 0x000fc40007810000 */
[----:B------:R-:W-:Y:S02]  /*1c020*/  FSEL R147, R147, -INF , P4 ;  /* 0xff80000093937808 */ /* 0x000fe40002000000 */
[----:B------:R-:W-:Y:S02]  /*1c030*/  FMNMX.FTZ R4, R146, R4, !PT ;  /* 0x0000000492047209 */ /* 0x000fe40007810000 */
[----:B------:R-:W-:Y:S02]  /*1c040*/  FSETP.NEU.FTZ.AND P2, PT, R5, -INF , PT ;  /* 0xff8000000500780b */ /* 0x000fe40003f5d000 */
[----:B------:R-:W-:Y:S02]  /*1c050*/  ISETP.GT.AND P6, PT, R2, 0x39, PT ;  /* 0x000000390200780c */ /* 0x000fe40003fc4270 */
[----:B------:R-:W-:Y:S02]  /*1c060*/  FSEL R150, R150, -INF , P5 ;  /* 0xff80000096967808 */ /* 0x000fe40002800000 */
[----:B------:R-:W-:-:S02]  /*1c070*/  FMNMX.FTZ R4, R147, R4, !PT ;  /* 0x0000000493047209 */ /* 0x000fc40007810000 */
[----:B------:R-:W-:Y:S02]  /*1c080*/  FSEL R3, R3, RZ, P2 ;  /* 0x000000ff03037208 */ /* 0x000fe40001000000 */
[----:B------:R-:W-:Y:S02]  /*1c090*/  FSEL R151, R151, -INF , P6 ;  /* 0xff80000097977808 */ /* 0x000fe40003000000 */
[----:B------:R-:W-:Y:S01]  /*1c0a0*/  ISETP.GT.AND P3, PT, R2, 0x40, PT ;  /* 0x000000400200780c */ /* 0x000fe20003f64270 */
[--C-:B------:R-:W-:Y:S01]  /*1c0b0*/  FFMA.FTZ R192, R152, R0, -R3.reuse ;  /* 0x0000000098c07223 */ /* 0x100fe20000010803 */
[----:B------:R-:W-:Y:S01]  /*1c0c0*/  FMNMX.FTZ R4, R150, R4, !PT ;  /* 0x0000000496047209 */ /* 0x000fe20007810000 */
[-CC-:B------:R-:W-:Y:S01]  /*1c0d0*/  FFMA.FTZ R153, R153, R0.reuse, -R3.reuse ;  /* 0x0000000099997223 */ /* 0x180fe20000010803 */
[----:B------:R-:W-:Y:S01]  /*1c0e0*/  ISETP.GT.AND P4, PT, R2, 0x41, PT ;  /* 0x000000410200780c */ /* 0x000fe20003f84270 */
[-CC-:B------:R-:W-:Y:S01]  /*1c0f0*/  FFMA.FTZ R145, R145, R0.reuse, -R3.reuse ;  /* 0x0000000091917223 */ /* 0x180fe20000010803 */
[----:B------:R-:W-:Y:S01]  /*1c100*/  FSEL R152, R138, -INF , P3 ;  /* 0xff8000008a987808 */ /* 0x000fe20001800000 */
[--C-:B------:R-:W-:Y:S01]  /*1c110*/  FFMA.FTZ R194, R156, R0, -R3.reuse ;  /* 0x000000009cc27223 */ /* 0x100fe20000010803 */
[----:B------:R-:W-:Y:S01]  /*1c120*/  FMNMX.FTZ R4, R151, R4, !PT ;  /* 0x0000000497047209 */ /* 0x000fe20007810000 */
[----:B------:R0:W-:Y:S01]  /*1c130*/  MUFU.EX2 R138, R153 ;  /* 0x00000099008a7308 */ /* 0x0001e20000000800 */
[----:B------:R-:W-:Y:S01]  /*1c140*/  ISETP.GT.AND P5, PT, R2, 0x48, PT ;  /* 0x000000480200780c */ /* 0x000fe20003fa4270 */
[-CC-:B------:R-:W-:Y:S01]  /*1c150*/  FFMA.FTZ R200, R168, R0.reuse, -R3.reuse ;  /* 0x00000000a8c87223 */ /* 0x180fe20000010803 */
[----:B------:R-:W-:Y:S01]  /*1c160*/  FSEL R139, R139, -INF , P4 ;  /* 0xff8000008b8b7808 */ /* 0x000fe20002000000 */
[--C-:B------:R-:W-:Y:S01]  /*1c170*/  FFMA.FTZ R12, R169, R0, -R3.reuse ;  /* 0x00000000a90c7223 */ /* 0x100fe20000010803 */
[----:B------:R-:W-:Y:S01]  /*1c180*/  FMNMX.FTZ R4, R152, R4, !PT ;  /* 0x0000000498047209 */ /* 0x000fe20007810000 */
[-CC-:B------:R-:W-:Y:S01]  /*1c190*/  FFMA.FTZ R202, R172, R0.reuse, -R3.reuse ;  /* 0x00000000acca7223 */ /* 0x180fe20000010803 */
[----:B------:R-:W-:Y:S01]  /*1c1a0*/  ISETP.GT.AND P6, PT, R2, 0x49, PT ;  /* 0x000000490200780c */ /* 0x000fe20003fc4270 */
[----:B------:R-:W-:Y:S01]  /*1c1b0*/  MUFU.EX2 R200, R200 ;  /* 0x000000c800c87308 */ /* 0x000fe20000000800 */
[----:B------:R-:W-:Y:S01]  /*1c1c0*/  FSEL R142, R142, -INF , P5 ;  /* 0xff8000008e8e7808 */ /* 0x000fe20002800000 */
        /* <DEDUP_REMOVED lines=9> */
[----:B------:R-:W-:Y:S01]  /*1c260*/  ISETP.GT.AND P4, PT, R2, 0x51, PT ;  /* 0x000000510200780c */ /* 0x000fe20003f84270 */
[-CC-:B------:R-:W-:Y:S01]  /*1c270*/  FFMA.FTZ R129, R129, R0.reuse, -R3.reuse ;  /* 0x0000000081817223 */ /* 0x180fe20000010803 */
[----:B0-----:R-:W-:Y:S01]  /*1c280*/  FSEL R153, R130, -INF , P3 ;  /* 0xff80000082997808 */ /* 0x001fe20001800000 */
[----:B------:R-:W-:Y:S01]  /*1c290*/  FFMA.FTZ R124, R124, R0, -R3 ;  /* 0x000000007c7c7223 */ /* 0x000fe20000010803 */
[----:B------:R-:W-:Y:S01]  /*1c2a0*/  FMNMX.FTZ R4, R143, R4, !PT ;  /* 0x000000048f047209 */ /* 0x000fe20007810000 */
[----:B------:R-:W-:Y:S01]  /*1c2b0*/  MUFU.EX2 R12, R12 ;  /* 0x0000000c000c7308 */ /* 0x000fe20000000800 */
[----:B------:R-:W-:-:S02]  /*1c2c0*/  ISETP.GT.AND P5, PT, R2, 0x58, PT ;  /* 0x000000580200780c */ /* 0x000fc40003fa4270 */
[----:B------:R-:W-:Y:S02]  /*1c2d0*/  FSEL R131, R131, -INF , P4 ;  /* 0xff80000083837808 */ /* 0x000fe40002000000 */
[----:B------:R-:W-:Y:S02]  /*1c2e0*/  FMNMX.FTZ R4, R153, R4, !PT ;  /* 0x0000000499047209 */ /* 0x000fe40007810000 */
[----:B------:R-:W-:Y:S01]  /*1c2f0*/  ISETP.GT.AND P6, PT, R2, 0x59, PT ;  /* 0x000000590200780c */ /* 0x000fe20003fc4270 */
[----:B------:R-:W-:Y:S01]  /*1c300*/  MUFU.EX2 R130, R157 ;  /* 0x0000009d00827308 */ /* 0x000fe20000000800 */
[----:B------:R-:W-:Y:S02]  /*1c310*/  FSEL R134, R134, -INF , P5 ;  /* 0xff80000086867808 */ /* 0x000fe40002800000 */
[----:B------:R-:W-:Y:S02]  /*1c320*/  FMNMX.FTZ R4, R131, R4, !PT ;  /* 0x0000000483047209 */ /* 0x000fe40007810000 */
[----:B------:R-:W-:-:S02]  /*1c330*/  FSEL R135, R135, -INF , P6 ;  /* 0xff80000087877808 */ /* 0x000fc40003000000 */
[----:B------:R-:W-:Y:S01]  /*1c340*/  ISETP.GT.AND P3, PT, R2, 0x60, PT ;  /* 0x000000600200780c */ /* 0x000fe20003f64270 */
[----:B------:R-:W-:Y:S01]  /*1c350*/  MUFU.EX2 R202, R202 ;  /* 0x000000ca00ca7308 */ /* 0x000fe20000000800 */
[----:B------:R-:W-:Y:S02]  /*1c360*/  FMNMX.FTZ R4, R134, R4, !PT ;  /* 0x0000000486047209 */ /* 0x000fe40007810000 */
[C---:B------:R-:W-:Y:S02]  /*1c370*/  ISETP.GT.AND P4, PT, R2.reuse, 0x61, PT ;  /* 0x000000610200780c */ /* 0x040fe40003f84270 */
[----:B------:R-:W-:Y:S02]  /*1c380*/  FMNMX.FTZ R4, R135, R4, !PT ;  /* 0x0000000487047209 */ /* 0x000fe40007810000 */
[C---:B------:R-:W-:Y:S01]  /*1c390*/  ISETP.GT.AND P5, PT, R2.reuse, 0x68, PT ;  /* 0x000000680200780c */ /* 0x040fe20003fa4270 */
[----:B------:R-:W-:Y:S01]  /*1c3a0*/  MUFU.EX2 R15, R15 ;  /* 0x0000000f000f7308 */ /* 0x000fe20000000800 */
[----:B------:R-:W-:-:S04]  /*1c3b0*/  ISETP.GT.AND P6, PT, R2, 0x69, PT ;  /* 0x000000690200780c */ /* 0x000fc80003fc4270 */
[----:B------:R-:W-:Y:S01]  /*1c3c0*/  FSEL R156, R127, -INF , P6 ;  /* 0xff8000007f9c7808 */ /* 0x000fe20003000000 */
[----:B------:R-:W-:Y:S02]  /*1c3d0*/  FFMA.FTZ R127, R141, R0, -R3 ;  /* 0x000000008d7f7223 */ /* 0x000fe40000010803 */
        /* <DEDUP_REMOVED lines=11> */
[----:B------:R-:W-:Y:S01]  /*1c490*/  FSEL R144, R122, -INF , P3 ;  /* 0xff8000007a907808 */ /* 0x000fe20001800000 */
[-CC-:B------:R-:W-:Y:S02]  /*1c4a0*/  FFMA.FTZ R190, R148, R0.reuse, -R3.reuse ;  /* 0x0000000094be7223 */ /* 0x180fe40000010803 */
[----:B------:R0:W-:Y:S01]  /*1c4b0*/  MUFU.EX2 R122, R145 ;  /* 0x00000091007a7308 */ /* 0x0001e20000000800 */
[----:B------:R-:W-:Y:S01]  /*1c4c0*/  FSEL R148, R126, -INF , P5 ;  /* 0xff8000007e947808 */ /* 0x000fe20002800000 */
[----:B------:R-:W-:Y:S01]  /*1c4d0*/  HGMMA.64x192x16.F32.BF16 R24, R184, gdesc[UR4].tnspB, R24, gsb0 ;  /* 0x42e00004b8187df0 */ /* 0x000fe20008001818 */
[----:B------:R-:W-:Y:S01]  /*1c4e0*/  R2UR UR6, R20 ;  /* 0x00000000140672ca */ /* 0x000fe200000e0000 */
[-CC-:B------:R-:W-:Y:S01]  /*1c4f0*/  FFMA.FTZ R20, R161, R0.reuse, -R3.reuse ;  /* 0x00000000a1147223 */ /* 0x180fe20000010803 */
[----:B------:R-:W-:Y:S01]  /*1c500*/  R2UR UR7, R21 ;  /* 0x00000000150772ca */ /* 0x000fe200000e0000 */
[--C-:B------:R-:W-:Y:S01]  /*1c510*/  FFMA.FTZ R21, R165, R0, -R3.reuse ;  /* 0x00000000a5157223 */ /* 0x100fe20000010803 */
[----:B------:R-:W-:Y:S01]  /*1c520*/  FMNMX.FTZ R4, R144, R4, !PT ;  /* 0x0000000490047209 */ /* 0x000fe20007810000 */
[-CC-:B------:R-:W-:Y:S01]  /*1c530*/  FFMA.FTZ R126, R137, R0.reuse, -R3.reuse ;  /* 0x00000000897e7223 */ /* 0x180fe20000010803 */
[----:B0-----:R-:W-:Y:S01]  /*1c540*/  FSEL R145, R123, -INF , P4 ;  /* 0xff8000007b917808 */ /* 0x001fe20002000000 */
[----:B------:R-:W-:Y:S01]  /*1c550*/  FFMA.FTZ R123, R149, R0, -R3 ;  /* 0x00000000957b7223 */ /* 0x000fe20000010803 */
[----:B------:R-:W-:Y:S02]  /*1c560*/  MUFU.EX2 R20, R20 ;  /* 0x0000001400147308 */ /* 0x000fe40000000800 */
[----:B------:R-:W-:-:S04]  /*1c570*/  FMNMX.FTZ R4, R145, R4, !PT ;  /* 0x0000000491047209 */ /* 0x000fc80007810000 */
[----:B------:R-:W-:Y:S02]  /*1c580*/  FMNMX.FTZ R2, R148, R4, !PT ;  /* 0x0000000494027209 */ /* 0x000fe40007810000 */
[----:B------:R-:W-:Y:S02]  /*1c590*/  MUFU.EX2 R21, R21 ;  /* 0x0000001500157308 */ /* 0x000fe40000000800 */
[----:B------:R-:W-:-:S05]  /*1c5a0*/  FMNMX.FTZ R2, R156, R2, !PT ;  /* 0x000000029c027209 */ /* 0x000fca0007810000 */
[----:B------:R-:W0:Y:S01]  /*1c5b0*/  SHFL.BFLY PT, R4, R2, 0x2, 0x1f ;  /* 0x0c401f0002047f89 */ /* 0x000e2200000e0000 */
[----:B------:R-:W-:Y:S08]  /*1c5c0*/  MUFU.EX2 R188, R188 ;  /* 0x000000bc00bc7308 */ /* 0x000ff00000000800 */
[----:B------:R-:W-:Y:S08]  /*1c5d0*/  MUFU.EX2 R190, R190 ;  /* 0x000000be00be7308 */ /* 0x000ff00000000800 */
[----:B------:R-:W-:Y:S01]  /*1c5e0*/  MUFU.EX2 R123, R123 ;  /* 0x0000007b007b7308 */ /* 0x000fe20000000800 */
[----:B0-----:R-:W-:-:S07]  /*1c5f0*/  FMNMX.FTZ R4, R2, R4, !PT ;  /* 0x0000000402047209 */ /* 0x001fce0007810000 */
[----:B------:R-:W-:Y:S01]  /*1c600*/  MUFU.EX2 R126, R126 ;  /* 0x0000007e007e7308 */ /* 0x000fe20000000800 */
[----:B------:R-:W0:Y:S02]  /*1c610*/  SHFL.BFLY PT, R2, R4, 0x1, 0x1f ;  /* 0x0c201f0004027f89 */ /* 0x000e2400000e0000 */
[----:B0-----:R-:W-:Y:S02]  /*1c620*/  FMNMX.FTZ R4, R4, R2, !PT ;  /* 0x0000000204047209 */ /* 0x001fe40007810000 */
[----:B------:R-:W-:Y:S02]  /*1c630*/  FSEL R2, R5, RZ, P2 ;  /* 0x000000ff05027208 */ /* 0x000fe40001000000 */
[C---:B------:R-:W-:Y:S01]  /*1c640*/  FSETP.NEU.FTZ.AND P2, PT, R4.reuse, -INF , PT ;  /* 0xff8000000400780b */ /* 0x040fe20003f5d000 */
[----:B------:R-:W-:Y:S02]  /*1c650*/  FMUL.FTZ R157, R4, R0 ;  /* 0x00000000049d7220 */ /* 0x000fe40000410000 */
[----:B------:R-:W-:-:S03]  /*1c660*/  FADD.FTZ R2, -R2, R9 ;  /* 0x0000000902027221 */ /* 0x000fc60000010100 */
[----:B------:R-:W-:Y:S01]  /*1c670*/  FSEL R157, R157, RZ, P2 ;  /* 0x000000ff9d9d7208 */ /* 0x000fe20001000000 */
[----:B------:R-:W-:-:S04]  /*1c680*/  FMUL.FTZ R2, R2, R0 ;  /* 0x0000000002027220 */ /* 0x000fc80000410000 */
[-CC-:B------:R-:W-:Y:S01]  /*1c690*/  FFMA.FTZ R201, R170, R0.reuse, -R157.reuse ;  /* 0x00000000aac97223 */ /* 0x180fe2000001089d */
[-CC-:B------:R-:W-:Y:S01]  /*1c6a0*/  FFMA.FTZ R203, R174, R0.reuse, -R157.reuse ;  /* 0x00000000aecb7223 */ /* 0x180fe2000001089d */
        /* <DEDUP_REMOVED lines=15> */
[--C-:B------:R-:W-:Y:S01]  /*1c7a0*/  FFMA.FTZ R148, R148, R0, -R157.reuse ;  /* 0x0000000094947223 */ /* 0x100fe2000001089d */
[----:B------:R-:W-:Y:S01]  /*1c7b0*/  MUFU.EX2 R203, R203 ;  /* 0x000000cb00cb7308 */ /* 0x000fe20000000800 */
[----:B0-----:R-:W-:Y:S01]  /*1c7c0*/  FFMA.FTZ R7, R2, R7, R200 ;  /* 0x0000000702077223 */ /* 0x001fe200000100c8 */
[----:B------:R-:W-:Y:S01]  /*1c7d0*/  F2FP.BF16.F32.PACK_AB R200, R12, R200 ;  /* 0x000000c80cc8723e */ /* 0x000fe200000010ff */
[----:B------:R-:W-:-:S02]  /*1c7e0*/  FFMA.FTZ R156, R156, R0, -R157 ;  /* 0x000000009c9c7223 */ /* 0x000fc4000001089d */
[----:B------:R-:W-:-:S03]  /*1c7f0*/  FADD.FTZ R7, R12, R7 ;  /* 0x000000070c077221 */ /* 0x000fc60000010000 */
[----:B------:R-:W-:Y:S01]  /*1c800*/  MUFU.EX2 R137, R137 ;  /* 0x0000008900897308 */ /* 0x000fe20000000800 */
[----:B------:R-:W-:Y:S01]  /*1c810*/  FADD.FTZ R7, R202, R7 ;  /* 0x00000007ca077221 */ /* 0x000fe20000010000 */
[----:B------:R-:W-:-:S03]  /*1c820*/  F2FP.BF16.F32.PACK_AB R202, R15, R202 ;  /* 0x000000ca0fca723e */ /* 0x000fc600000010ff */
[----:B------:R-:W-:-:S03]  /*1c830*/  FADD.FTZ R7, R15, R7 ;  /* 0x000000070f077221 */ /* 0x000fc60000010000 */
[----:B------:R-:W-:Y:S01]  /*1c840*/  MUFU.EX2 R197, R197 ;  /* 0x000000c500c57308 */ /* 0x000fe20000000800 */
[----:B------:R-:W-:Y:S01]  /*1c850*/  FADD.FTZ R7, R196, R7 ;  /* 0x00000007c4077221 */ /* 0x000fe20000010000 */
[----:B------:R-:W-:-:S03]  /*1c860*/  F2FP.BF16.F32.PACK_AB R196, R20, R196 ;  /* 0x000000c414c4723e */ /* 0x000fc600000010ff */
[----:B------:R-:W-:-:S03]  /*1c870*/  FADD.FTZ R7, R20, R7 ;  /* 0x0000000714077221 */ /* 0x000fc60000010000 */
        /* <DEDUP_REMOVED lines=13> */
[----:B------:R-:W-:Y:S02]  /*1c950*/  IMAD.MOV.U32 R121, RZ, RZ, 0x40000040 ;  /* 0x40000040ff797424 */ /* 0x000fe400078e00ff */
[-C--:B------:R-:W-:Y:S01]  /*1c960*/  FFMA.FTZ R186, R140, R0.reuse, -R3 ;  /* 0x000000008cba7223 */ /* 0x080fe20000010803 */
[-CC-:B------:R-:W-:Y:S01]  /*1c970*/  FFMA.FTZ R140, R163, R0.reuse, -R157.reuse ;  /* 0x00000000a38c7223 */ /* 0x180fe2000001089d */
[----:B------:R-:W-:Y:S01]  /*1c980*/  HGMMA.64x192x16.F32.BF16 R24, R180, gdesc[UR4].tnspB, R24, gsb0 ;  /* 0x42e00004b4187df0 */ /* 0x000fe20008001818 */
[----:B------:R-:W-:Y:S01]  /*1c990*/  MUFU.EX2 R184, R184 ;  /* 0x000000b800b87308 */ /* 0x000fe20000000800 */
[----:B------:R-:W-:Y:S01]  /*1c9a0*/  R2UR UR7, R121 ;  /* 0x00000000790772ca */ /* 0x000fe200000e0000 */
[-CC-:B------:R-:W-:Y:S01]  /*1c9b0*/  FFMA.FTZ R187, R142, R0.reuse, -R157.reuse ;  /* 0x000000008ebb7223 */ /* 0x180fe2000001089d */
[----:B------:R-:W-:-:S05]  /*1c9c0*/  FFMA.FTZ R185, R152, R0, -R157 ;  /* 0x0000000098b97223 */ /* 0x000fca000001089d */
[----:B------:R-:W-:Y:S08]  /*1c9d0*/  MUFU.EX2 R140, R140 ;  /* 0x0000008c008c7308 */ /* 0x000ff00000000800 */
[----:B------:R-:W-:Y:S08]  /*1c9e0*/  MUFU.EX2 R186, R186 ;  /* 0x000000ba00ba7308 */ /* 0x000ff00000000800 */
[----:B------:R-:W-:Y:S08]  /*1c9f0*/  MUFU.EX2 R185, R185 ;  /* 0x000000b900b97308 */ /* 0x000ff00000000800 */
[----:B------:R-:W-:Y:S08]  /*1ca00*/  MUFU.EX2 R187, R187 ;  /* 0x000000bb00bb7308 */ /* 0x000ff00000000800 */
[----:B------:R-:W-:Y:S08]  /*1ca10*/  MUFU.EX2 R136, R136 ;  /* 0x0000008800887308 */ /* 0x000ff00000000800 */
[----:B------:R-:W-:Y:S01]  /*1ca20*/  MUFU.EX2 R156, R156 ;  /* 0x0000009c009c7308 */ /* 0x000fe20000000800 */
[----:B------:R-:W-:-:S02]  /*1ca30*/  WARPGROUP.DEPBAR.LE gsb0, 0x0 ;  /* 0x00008000000079c5 */ /* 0x000fc40000010000 */
[-CC-:B------:R-:W-:Y:S01]  /*1ca40*/  FFMA.FTZ R182, R132, R0.reuse, -R3.reuse ;  /* 0x0000000084b67223 */ /* 0x180fe20000010803 */
[-CC-:B------:R-:W-:Y:S01]  /*1ca50*/  FFMA.FTZ R132, R133, R0.reuse, -R3.reuse ;  /* 0x0000000085847223 */ /* 0x180fe20000010803 */
[-CC-:B------:R-:W-:Y:S01]  /*1ca60*/  FFMA.FTZ R133, R120, R0.reuse, -R3.reuse ;  /* 0x0000000078857223 */ /* 0x180fe20000010803 */
[----:B------:R-:W-:Y:S01]  /*1ca70*/  VIADD R120, R14, 0x300 ;  /* 0x000003000e787836 */ /* 0x000fe20000000000 */
[----:B------:R-:W-:Y:S01]  /*1ca80*/  WARPGROUP.ARRIVE ;  /* 0x00000000000079c5 */ /* 0x000fe20000000000 */
[-C--:B------:R-:W-:Y:S01]  /*1ca90*/  FFMA.FTZ R3, R125, R0.reuse, -R3 ;  /* 0x000000007d037223 */ /* 0x080fe20000010803 */
[-CC-:B------:R-:W-:Y:S01]  /*1caa0*/  FFMA.FTZ R125, R171, R0.reuse, -R157.reuse ;  /* 0x00000000ab7d7223 */ /* 0x180fe2000001089d */
[-CC-:B------:R-:W-:Y:S01]  /*1cab0*/  FFMA.FTZ R14, R151, R0.reuse, -R157.reuse ;  /* 0x00000000970e7223 */ /* 0x180fe2000001089d */
[----:B------:R-:W-:Y:S01]  /*1cac0*/  R2UR UR6, R120 ;  /* 0x00000000780672ca */ /* 0x000fe200000e0000 */
[----:B------:R0:W-:Y:S01]  /*1cad0*/  MUFU.EX2 R9, R3 ;  /* 0x0000000300097308 */ /* 0x0001e20000000800 */
[-CC-:B------:R-:W-:Y:S01]  /*1cae0*/  FFMA.FTZ R181, R153, R0.reuse, -R157.reuse ;  /* 0x0000000099b57223 */ /* 0x180fe2000001089d */
[----:B------:R-:W-:Y:S01]  /*1caf0*/  FFMA.FTZ R183, R134, R0, -R157 ;  /* 0x0000000086b77223 */ /* 0x000fe2000001089d */
[----:B------:R-:W-:-:S05]  /*1cb00*/  F2FP.BF16.F32.PACK_AB R180, R129, R128 ;  /* 0x0000008081b4723e */ /* 0x000fca00000010ff */
[----:B------:R-:W-:Y:S01]  /*1cb10*/  MUFU.EX2 R125, R125 ;  /* 0x0000007d007d7308 */ /* 0x000fe20000000800 */
[----:B0-----:R-:W-:Y:S02]  /*1cb20*/  FSEL R3, R4, RZ, P2 ;  /* 0x000000ff04037208 */ /* 0x001fe40001000000 */
[C---:B------:R-:W-:Y:S01]  /*1cb30*/  ISETP.GT.AND P2, PT, R10.reuse, R214, PT ;  /* 0x000000d60a00720c */ /* 0x040fe20003f44270 */
[----:B------:R-:W-:Y:S01]  /*1cb40*/  HGMMA.64x192x16.F32.BF16 R24, R176, gdesc[UR4].tnspB, R24, gsb0 ;  /* 0x42e00004b0187df0 */ /* 0x000fe20008001818 */
[----:B------:R-:W-:Y:S02]  /*1cb50*/  VIADD R10, R10, 0xffffffff ;  /* 0xffffffff0a0a7836 */ /* 0x000fe40000000000 */
[----:B------:R-:W-:Y:S02]  /*1cb60*/  FADD.FTZ R3, -R3, R8 ;  /* 0x0000000803037221 */ /* 0x000fe40000010100 */
[----:B------:R-:W-:Y:S02]  /*1cb70*/  MUFU.EX2 R8, R147 ;  /* 0x0000009300087308 */ /* 0x000fe40000000800 */
[----:B------:R-:W-:-:S06]  /*1cb80*/  FMUL.FTZ R3, R3, R0 ;  /* 0x0000000003037220 */ /* 0x000fcc0000410000 */
[----:B------:R-:W0:Y:S08]  /*1cb90*/  MUFU.EX2 R3, R3 ;  /* 0x0000000300037308 */ /* 0x000e300000000800 */
[----:B------:R-:W-:Y:S08]  /*1cba0*/  MUFU.EX2 R14, R14 ;  /* 0x0000000e000e7308 */ /* 0x000ff00000000800 */
[----:B------:R-:W-:Y:S01]  /*1cbb0*/  MUFU.EX2 R182, R182 ;  /* 0x000000b600b67308 */ /* 0x000fe20000000800 */
[----:B0-----:R-:W-:Y:S01]  /*1cbc0*/  FFMA.FTZ R120, R3, R6, R201 ;  /* 0x0000000603787223 */ /* 0x001fe200000100c9 */
[----:B------:R-:W-:Y:S01]  /*1cbd0*/  FADD.FTZ R6, R198, R7 ;  /* 0x00000007c6067221 */ /* 0x000fe20000010000 */
[----:B------:R-:W-:-:S02]  /*1cbe0*/  F2FP.BF16.F32.PACK_AB R198, R21, R198 ;  /* 0x000000c615c6723e */ /* 0x000fc400000010ff */
[----:B------:R-:W-:Y:S01]  /*1cbf0*/  FADD.FTZ R120, R125, R120 ;  /* 0x000000787d787221 */ /* 0x000fe20000010000 */
[----:B------:R-:W-:Y:S01]  /*1cc00*/  FADD.FTZ R7, R21, R6 ;  /* 0x0000000615077221 */ /* 0x000fe20000010000 */
[----:B------:R-:W-:Y:S01]  /*1cc10*/  FFMA.FTZ R6, R139, R0, -R157 ;  /* 0x000000008b067223 */ /* 0x000fe2000001089d */
[----:B------:R-:W-:Y:S01]  /*1cc20*/  MUFU.EX2 R132, R132 ;  /* 0x0000008400847308 */ /* 0x000fe20000000800 */
[----:B------:R-:W-:Y:S01]  /*1cc30*/  FADD.FTZ R120, R203, R120 ;  /* 0x00000078cb787221 */ /* 0x000fe20000010000 */
[----:B------:R-:W-:Y:S01]  /*1cc40*/  FADD.FTZ R7, R192, R7 ;  /* 0x00000007c0077221 */ /* 0x000fe20000010000 */
[C---:B------:R-:W-:Y:S02]  /*1cc50*/  F2FP.BF16.F32.PACK_AB R192, R138.reuse, R192 ;  /* 0x000000c08ac0723e */ /* 0x040fe400000010ff */
[----:B------:R-:W-:Y:S01]  /*1cc60*/  FADD.FTZ R120, R137, R120 ;  /* 0x0000007889787221 */ /* 0x000fe20000010000 */
[----:B------:R-:W-:Y:S01]  /*1cc70*/  FADD.FTZ R121, R138, R7 ;  /* 0x000000078a797221 */ /* 0x000fe20000010000 */
[----:B------:R-:W-:Y:S01]  /*1cc80*/  F2FP.BF16.F32.PACK_AB R201, R125, R201 ;  /* 0x000000c97dc9723e */ /* 0x000fe200000010ff */
[----:B------:R-:W-:Y:S01]  /*1cc90*/  MUFU.EX2 R6, R6 ;  /* 0x0000000600067308 */ /* 0x000fe20000000800 */
[----:B------:R-:W-:Y:S01]  /*1cca0*/  FADD.FTZ R7, R197, R120 ;  /* 0x00000078c5077221 */ /* 0x000fe20000010000 */
[----:B------:R-:W-:Y:S01]  /*1ccb0*/  FADD.FTZ R121, R194, R121 ;  /* 0x00000079c2797221 */ /* 0x000fe20000010000 */
[----:B------:R-:W-:-:S02]  /*1ccc0*/  F2FP.BF16.F32.PACK_AB R194, R130, R194 ;  /* 0x000000c282c2723e */ /* 0x000fc400000010ff */
[----:B------:R-:W-:Y:S01]  /*1ccd0*/  FADD.FTZ R120, R140, R7 ;  /* 0x000000078c787221 */ /* 0x000fe20000010000 */
[----:B------:R-:W-:Y:S01]  /*1cce0*/  FADD.FTZ R121, R130, R121 ;  /* 0x0000007982797221 */ /* 0x000fe20000010000 */
[----:B------:R-:W-:Y:S01]  /*1ccf0*/  @!P1 PRMT R7, RZ, 0x654, R11 ;  /* 0x00000654ff079816 */ /* 0x000fe2000000000b */
[----:B------:R-:W-:Y:S01]  /*1cd00*/  FFMA.FTZ R11, R143, R0, -R157 ;  /* 0x000000008f0b7223 */ /* 0x000fe2000001089d */
[----:B------:R-:W-:Y:S01]  /*1cd10*/  FADD.FTZ R120, R199, R120 ;  /* 0x00000078c7787221 */ /* 0x000fe20000010000 */
[----:B------:R-:W-:Y:S01]  /*1cd20*/  FADD.FTZ R121, R188, R121 ;  /* 0x00000079bc797221 */ /* 0x000fe20000010000 */
[----:B------:R-:W0:Y:S01]  /*1cd30*/  MUFU.EX2 R133, R133 ;  /* 0x0000008500857308 */ /* 0x000e220000000800 */
[C---:B------:R-:W-:Y:S01]  /*1cd40*/  F2FP.BF16.F32.PACK_AB R188, R122.reuse, R188 ;  /* 0x000000bc7abc723e */ /* 0x040fe200000010ff */
[----:B------:R-:W-:Y:S01]  /*1cd50*/  FADD.FTZ R120, R141, R120 ;  /* 0x000000788d787221 */ /* 0x000fe20000010000 */
[----:B------:R-:W-:Y:S01]  /*1cd60*/  FADD.FTZ R121, R122, R121 ;  /* 0x000000797a797221 */ /* 0x000fe20000010000 */
[----:B------:R-:W-:-:S02]  /*1cd70*/  F2FP.BF16.F32.PACK_AB R203, R137, R203 ;  /* 0x000000cb89cb723e */ /* 0x000fc400000010ff */
[----:B------:R-:W-:Y:S01]  /*1cd80*/  FADD.FTZ R120, R193, R120 ;  /* 0x00000078c1787221 */ /* 0x000fe20000010000 */
[----:B------:R-:W-:Y:S01]  /*1cd90*/  FADD.FTZ R142, R190, R121 ;  /* 0x00000079be8e7221 */ /* 0x000fe20000010000 */
[----:B------:R-:W1:Y:S01]  /*1cda0*/  MUFU.EX2 R11, R11 ;  /* 0x0000000b000b7308 */ /* 0x000e620000000800 */
[----:B------:R-:W-:Y:S01]  /*1cdb0*/  F2FP.BF16.F32.PACK_AB R190, R123, R190 ;  /* 0x000000be7bbe723e */ /* 0x000fe200000010ff */
[----:B------:R-:W-:Y:S01]  /*1cdc0*/  FADD.FTZ R120, R149, R120 ;  /* 0x0000007895787221 */ /* 0x000fe20000010000 */
[----:B------:R-:W-:Y:S01]  /*1cdd0*/  FADD.FTZ R121, R123, R142 ;  /* 0x0000008e7b797221 */ /* 0x000fe20000010000 */
[----:B------:R-:W-:Y:S02]  /*1cde0*/  F2FP.BF16.F32.PACK_AB R197, R140, R197 ;  /* 0x000000c58cc5723e */ /* 0x000fe400000010ff */
[----:B------:R-:W-:Y:S01]  /*1cdf0*/  F2FP.BF16.F32.PACK_AB R199, R141, R199 ;  /* 0x000000c78dc7723e */ /* 0x000fe200000010ff */
[----:B------:R-:W-:Y:S01]  /*1ce00*/  FADD.FTZ R121, R184, R121 ;  /* 0x00000079b8797221 */ /* 0x000fe20000010000 */
[----:B------:R-:W2:Y:S01]  /*1ce10*/  MUFU.EX2 R181, R181 ;  /* 0x000000b500b57308 */ /* 0x000ea20000000800 */
[----:B------:R-:W-:-:S02]  /*1ce20*/  F2FP.BF16.F32.PACK_AB R184, R126, R184 ;  /* 0x000000b87eb8723e */ /* 0x000fc400000010ff */
[----:B------:R-:W-:Y:S01]  /*1ce30*/  FADD.FTZ R121, R126, R121 ;  /* 0x000000797e797221 */ /* 0x000fe20000010000 */
[----:B------:R-:W-:-:S04]  /*1ce40*/  F2FP.BF16.F32.PACK_AB R193, R149, R193 ;  /* 0x000000c195c1723e */ /* 0x000fc800000010ff */
[----:B------:R-:W-:Y:S01]  /*1ce50*/  MUFU.EX2 R183, R183 ;  /* 0x000000b700b77308 */ /* 0x000fe20000000800 */
[----:B------:R-:W-:Y:S02]  /*1ce60*/  WARPGROUP.DEPBAR.LE gsb0, 0x0 ;  /* 0x00008000000079c5 */ /* 0x000fe40000010000 */
[----:B------:R3:W-:Y:S01]  /*1ce70*/  @!P1 SYNCS.ARRIVE.TRANS64.RED.A1T0 RZ, [R13+URZ], RZ ;  /* 0x000000ff0dff99a7 */ /* 0x0007e2000810043f */
[--C-:B------:R-:W-:Y:S01]  /*1ce80*/  FFMA.FTZ R177, R144, R0, -R157.reuse ;  /* 0x0000000090b17223 */ /* 0x100fe2000001089d */
[----:B------:R-:W-:Y:S02]  /*1ce90*/  F2FP.BF16.F32.PACK_AB R178, R9, R124 ;  /* 0x0000007c09b2723e */ /* 0x000fe400000010ff */
[----:B0-----:R-:W-:Y:S02]  /*1cea0*/  F2FP.BF16.F32.PACK_AB R176, R136, R133 ;  /* 0x0000008588b0723e */ /* 0x001fe400000010ff */
[----:B------:R-:W-:Y:S01]  /*1ceb0*/  F2FP.BF16.F32.PACK_AB R179, R156, R148 ;  /* 0x000000949cb3723e */ /* 0x000fe200000010ff */
[----:B------:R-:W-:Y:S01]  /*1cec0*/  MUFU.EX2 R177, R177 ;  /* 0x000000b100b17308 */ /* 0x000fe20000000800 */
[----:B------:R0:W-:Y:S01]  /*1ced0*/  @!P1 SYNCS.ARRIVE.TRANS64.RED.A1T0 RZ, [R7+URZ], RZ ;  /* 0x000000ff07ff99a7 */ /* 0x0001e2000810043f */
[----:B---3--:R-:W-:-:S06]  /*1cee0*/  FFMA.FTZ R13, R131, R0, -R157 ;  /* 0x00000000830d7223 */ /* 0x008fcc000001089d */
[----:B------:R-:W3:Y:S01]  /*1cef0*/  MUFU.EX2 R13, R13 ;  /* 0x0000000d000d7308 */ /* 0x000ee20000000800 */
[----:B0-----:R-:W-:Y:S01]  /*1cf00*/  FADD.FTZ R7, R195, R120 ;  /* 0x00000078c3077221 */ /* 0x001fe20000010000 */
[----:B------:R-:W-:-:S03]  /*1cf10*/  F2FP.BF16.F32.PACK_AB R195, R154, R195 ;  /* 0x000000c39ac3723e */ /* 0x000fc600000010ff */
[----:B------:R-:W-:-:S04]  /*1cf20*/  FADD.FTZ R120, R154, R7 ;  /* 0x000000079a787221 */ /* 0x000fc80000010000 */
[----:B------:R-:W-:Y:S01]  /*1cf30*/  FADD.FTZ R7, R189, R120 ;  /* 0x00000078bd077221 */ /* 0x000fe20000010000 */
[----:B------:R-:W-:Y:S01]  /*1cf40*/  FADD.FTZ R120, R186, R121 ;  /* 0x00000079ba787221 */ /* 0x000fe20000010000 */
[C---:B------:R-:W-:Y:S02]  /*1cf50*/  F2FP.BF16.F32.PACK_AB R189, R8.reuse, R189 ;  /* 0x000000bd08bd723e */ /* 0x040fe400000010ff */
[----:B------:R-:W-:Y:S01]  /*1cf60*/  FADD.FTZ R12, R8, R7 ;  /* 0x00000007080c7221 */ /* 0x000fe20000010000 */
[C---:B------:R-:W-:Y:S01]  /*1cf70*/  FADD.FTZ R121, R127.reuse, R120 ;  /* 0x000000787f797221 */ /* 0x040fe20000010000 */
[----:B------:R-:W-:Y:S01]  /*1cf80*/  F2FP.BF16.F32.PACK_AB R186, R127, R186 ;  /* 0x000000ba7fba723e */ /* 0x000fe200000010ff */
[----:B------:R-:W-:Y:S02]  /*1cf90*/  IMAD.MOV.U32 R8, RZ, RZ, R4 ;  /* 0x000000ffff087224 */ /* 0x000fe400078e0004 */
[----:B------:R-:W-:Y:S01]  /*1cfa0*/  FADD.FTZ R7, R191, R12 ;  /* 0x0000000cbf077221 */ /* 0x000fe20000010000 */
[----:B------:R-:W-:Y:S01]  /*1cfb0*/  FADD.FTZ R120, R128, R121 ;  /* 0x0000007980787221 */ /* 0x000fe20000010000 */
[----:B------:R-:W0:Y:S01]  /*1cfc0*/  MUFU.EX2 R12, R135 ;  /* 0x00000087000c7308 */ /* 0x000e220000000800 */
[C---:B------:R-:W-:Y:S01]  /*1cfd0*/  F2FP.BF16.F32.PACK_AB R191, R14.reuse, R191 ;  /* 0x000000bf0ebf723e */ /* 0x040fe200000010ff */
[----:B------:R-:W-:Y:S01]  /*1cfe0*/  FADD.FTZ R20, R14, R7 ;  /* 0x000000070e147221 */ /* 0x000fe20000010000 */
[----:B------:R-:W-:-:S03]  /*1cff0*/  FADD.FTZ R15, R129, R120 ;  /* 0x00000078810f7221 */ /* 0x000fc60000010000 */
        /* <DEDUP_REMOVED lines=8> */
[----:B------:R-:W4:Y:S01]  /*1d080*/  MUFU.EX2 R20, R145 ;  /* 0x0000009100147308 */ /* 0x000f220000000800 */
[C---:B-1----:R-:W-:Y:S01]  /*1d090*/  F2FP.BF16.F32.PACK_AB R187, R11.reuse, R187 ;  /* 0x000000bb0bbb723e */ /* 0x042fe200000010ff */
[----:B------:R-:W-:Y:S01]  /*1d0a0*/  FADD.FTZ R120, R11, R120 ;  /* 0x000000780b787221 */ /* 0x000fe20000010000 */
[----:B------:R-:W-:Y:S01]  /*1d0b0*/  FADD.FTZ R7, R136, R7 ;  /* 0x0000000788077221 */ /* 0x000fe20000010000 */
[----:B------:R-:W-:-:S02]  /*1d0c0*/  IMAD.MOV.U32 R11, RZ, RZ, R208 ;  /* 0x000000ffff0b7224 */ /* 0x000fc400078e00d0 */
[----:B--2---:R-:W-:Y:S01]  /*1d0d0*/  FADD.FTZ R120, R181, R120 ;  /* 0x00000078b5787221 */ /* 0x004fe20000010000 */
[----:B------:R-:W-:Y:S01]  /*1d0e0*/  FADD.FTZ R122, R124, R7 ;  /* 0x000000077c7a7221 */ /* 0x000fe20000010000 */
[C---:B---3--:R-:W-:Y:S02]  /*1d0f0*/  F2FP.BF16.F32.PACK_AB R181, R13.reuse, R181 ;  /* 0x000000b50db5723e */ /* 0x048fe400000010ff */
[----:B------:R-:W-:Y:S01]  /*1d100*/  FADD.FTZ R120, R13, R120 ;  /* 0x000000780d787221 */ /* 0x000fe20000010000 */
[----:B------:R-:W-:-:S03]  /*1d110*/  FADD.FTZ R7, R9, R122 ;  /* 0x0000007a09077221 */ /* 0x000fc60000010000 */
[----:B------:R-:W-:Y:S01]  /*1d120*/  FADD.FTZ R9, R183, R120 ;  /* 0x00000078b7097221 */ /* 0x000fe20000010000 */
[----:B0-----:R-:W-:-:S03]  /*1d130*/  F2FP.BF16.F32.PACK_AB R183, R12, R183 ;  /* 0x000000b70cb7723e */ /* 0x001fc600000010ff */
[----:B------:R-:W-:Y:S01]  /*1d140*/  FADD.FTZ R120, R12, R9 ;  /* 0x000000090c787221 */ /* 0x000fe20000010000 */
[----:B------:R-:W-:-:S03]  /*1d150*/  IMAD.MOV.U32 R12, RZ, RZ, R205 ;  /* 0x000000ffff0c7224 */ /* 0x000fc600078e00cd */
[----:B------:R-:W-:Y:S01]  /*1d160*/  FADD.FTZ R9, R177, R120 ;  /* 0x00000078b1097221 */ /* 0x000fe20000010000 */
[----:B----4-:R-:W-:-:S03]  /*1d170*/  F2FP.BF16.F32.PACK_AB R177, R20, R177 ;  /* 0x000000b114b1723e */ /* 0x010fc600000010ff */
[----:B------:R-:W-:-:S04]  /*1d180*/  FADD.FTZ R9, R20, R9 ;  /* 0x0000000914097221 */ /* 0x000fc80000010000 */
[----:B------:R-:W-:-:S04]  /*1d190*/  FADD.FTZ R9, R148, R9 ;  /* 0x0000000994097221 */ /* 0x000fc80000010000 */
[----:B------:R-:W-:Y:S01]  /*1d1a0*/  FADD.FTZ R6, R156, R9 ;  /* 0x000000099c067221 */ /* 0x000fe20000010000 */
[----:B------:R-:W-:Y:S01]  /*1d1b0*/  IMAD.MOV.U32 R9, RZ, RZ, R5 ;  /* 0x000000ffff097224 */ /* 0x000fe200078e0005 */
[----:B------:R-:W-:Y:S06]  /*1d1c0*/  @P2 BRA `(.L_x_2395) ;  /* 0xffffffa800cc2947 */ /* 0x000fec000383ffff */
[----:B------:R-:W-:Y:S05]  /*1d1d0*/  BSYNC B1 ;  /* 0x0000000000017941 */ /* 0x000fea0003800000 */
.L_x_2384:
[----:B------:R-:W-:Y:S05]  /*1d1e0*/  BSYNC B0 ;  /* 0x0000000000007941 */ /* 0x000fea0003800000 */
.L_x_2383:
[----:B------:R-:W-:Y:S01]  /*1d1f0*/  ISETP.GE.AND P2, PT, R10, RZ, PT ;  /* 0x000000ff0a00720c */ /* 0x000fe20003f46270 */
[----:B------:R-:W-:-:S12]  /*1d200*/  BSSY B0, `(.L_x_2396) ;  /* 0x00004d8000007945 */ /* 0x000fd80003800000 */
[----:B------:R-:W-:Y:S05]  /*1d210*/  @!P2 BRA `(.L_x_2397) ;  /* 0x0000004c0058a947 */ /* 0x000fea0003800000 */
[----:B------:R-:W-:Y:S02]  /*1d220*/  IMAD.MOV.U32 R8, RZ, RZ, R4 ;  /* 0x000000ffff087224 */ /* 0x000fe400078e0004 */
[----:B------:R-:W-:Y:S02]  /*1d230*/  IMAD.MOV.U32 R9, RZ, RZ, R5 ;  /* 0x000000ffff097224 */ /* 0x000fe400078e0005 */
[----:B------:R-:W-:Y:S02]  /*1d240*/  IMAD.MOV.U32 R11, RZ, RZ, R208 ;  /* 0x000000ffff0b7224 */ /* 0x000fe400078e00d0 */
[----:B------:R-:W-:-:S07]  /*1d250*/  IMAD.MOV.U32 R12, RZ, RZ, R205 ;  /* 0x000000ffff0c7224 */ /* 0x000fce00078e00cd */
.L_x_2408:
        /* <DEDUP_REMOVED lines=8> */
.L_x_2398:
[----:B------:R-:W-:Y:S01]  /*1d2e0*/  IMAD R4, R205, 0x8, R18 ;  /* 0x00000008cd047824 */ /* 0x000fe200078e0212 */
[----:B------:R-:W-:-:S04]  /*1d2f0*/  SHF.L.U32 R5, R208, 0x1f, RZ ;  /* 0x0000001fd0057819 */ /* 0x000fc800000006ff */
[----:B------:R0:W1:Y:S01]  /*1d300*/  SYNCS.PHASECHK.TRANS64.TRYWAIT P2, [R4+URZ+0x36830], R5 ;  /* 0x03683005040075a7 */ /* 0x000062000804017f */
[----:B------:R-:W-:Y:S05]  /*1d310*/  @!P0 BRA `(.L_x_2399) ;  /* 0x0000000000048947 */ /* 0x000fea0003800000 */
[----:B------:R-:W-:Y:S01]  /*1d320*/  BPT.TRAP 0x1 ;  /* 0x000000040000795c */ /* 0x000fe20000300000 */
.L_x_2399:
[----:B------:R-:W-:Y:S01]  /*1d330*/  IMAD R0, R205, 0xa80, R212 ;  /* 0x00000a80cd007824 */ /* 0x000fe200078e02d4 */
[----:B------:R-:W-:Y:S03]  /*1d340*/  BSSY B1, `(.L_x_2400) ;  /* 0x0000006000017945 */ /* 0x000fe60003800000 */
[C---:B------:R-:W-:Y:S02]  /*1d350*/  VIADD R20, R0.reuse, 0x80 ;  /* 0x0000008000147836 */ /* 0x040fe40000000000 */
[----:B------:R-:W-:Y:S01]  /*1d360*/  VIADD R120, R0, 0x100 ;  /* 0x0000010000787836 */ /* 0x000fe20000000000 */
[----:B-1----:R-:W-:Y:S06]  /*1d370*/  @P2 BRA `(.L_x_2401) ;  /* 0x0000000000082947 */ /* 0x002fec0003800000 */
[----:B------:R-:W1:Y:S02]  /*1d380*/  SYNCS.PHASECHK.TRANS64.TRYWAIT P2, [R4+URZ+0x36830], R5 ;  /* 0x03683005040075a7 */ /* 0x000e64000804017f */
[----:B-1----:R-:W-:Y:S05]  /*1d390*/  @!P2 BRA `(.L_x_2402) ;  /* 0x000000f00054a947 */ /* 0x002fea0003800000 */
.L_x_2401:
[----:B------:R-:W-:Y:S05]  /*1d3a0*/  BSYNC B1 ;  /* 0x0000000000017941 */ /* 0x000fea0003800000 */
.L_x_2400:
[----:B------:R-:W2:Y:S04]  /*1d3b0*/  LDL.64 R14, [R1+0x30] ;  /* 0x00003000010e7983 */ /* 0x000ea80000100a00 */
[----:B------:R-:W3:Y:S01]  /*1d3c0*/  LDL.64 R122, [R1+0x38] ;  /* 0x00003800017a7983 */ /* 0x000ee20000100a00 */
[----:B------:R-:W-:Y:S01]  /*1d3d0*/  WARPGROUP.ARRIVE ;  /* 0x00000000000079c5 */ /* 0x000fe20000000000 */
[----:B------:R-:W-:Y:S01]  /*1d3e0*/  IMAD.MOV.U32 R21, RZ, RZ, 0x40000040 ;  /* 0x40000040ff157424 */ /* 0x000fe200078e00ff */
[----:B------:R-:W-:Y:S01]  /*1d3f0*/  R2UR UR6, R20 ;  /* 0x00000000140672ca */ /* 0x000fe200000e0000 */
[----:B------:R-:W-:Y:S01]  /*1d400*/  IMAD.MOV.U32 R121, RZ, RZ, 0x40000040 ;  /* 0x40000040ff797424 */ /* 0x000fe200078e00ff */
[----:B01----:R-:W-:Y:S01]  /*1d410*/  MOV R5, UR45 ;  /* 0x0000002d00057c02 */ /* 0x003fe20008000f00 */
[----:B------:R-:W4:Y:S01]  /*1d420*/  LDL.64 R214, [R1+0x18] ;  /* 0x0000180001d67983 */ /* 0x000f220000100a00 */
        /* <DEDUP_REMOVED lines=118> */
[----:B------:R-:W-:Y:S01]  /*1db90*/  UMOV UR45, UR43 ;  /* 0x0000002b002d7c82 */ /* 0x000fe20008000000 */
        /* <DEDUP_REMOVED lines=137> */
[----:B----4-:R-:W-:Y:S02]  /*1e430*/  R2UR UR38, R214 ;  /* 0x00000000d62672ca */ /* 0x010fe400000e0000 */
        /* <DEDUP_REMOVED lines=601> */
.L_x_2403:
[----:B------:R-:W-:Y:S01]  /*209d0*/  SHF.L.U32 R0, R11, 0x1f, RZ ;  /* 0x0000001f0b007819 */ /* 0x000fe200000006ff */
[----:B------:R-:W-:-:S04]  /*209e0*/  IMAD R11, R12, 0x8, R18 ;  /* 0x000000080c0b7824 */ /* 0x000fc800078e0212 */
[----:B------:R0:W1:Y:S01]  /*209f0*/  SYNCS.PHASECHK.TRANS64.TRYWAIT P2, [R11+URZ+0x36850], R0 ;  /* 0x036850000b0075a7 */ /* 0x000062000804017f */
[----:B------:R-:W-:Y:S05]  /*20a00*/  @!P0 BRA `(.L_x_2404) ;  /* 0x0000000000048947 */ /* 0x000fea0003800000 */
[----:B------:R-:W-:Y:S01]  /*20a10*/  BPT.TRAP 0x1 ;  /* 0x000000040000795c */ /* 0x000fe20000300000 */
.L_x_2404:
[----:B------:R-:W-:Y:S04]  /*20a20*/  BSSY B1, `(.L_x_2405) ;  /* 0x0000004000017945 */ /* 0x000fe80003800000 */
[----:B-1----:R-:W-:Y:S05]  /*20a30*/  @P2 BRA `(.L_x_2406) ;  /* 0x0000000000082947 */ /* 0x002fea0003800000 */
[----:B------:R-:W1:Y:S02]  /*20a40*/  SYNCS.PHASECHK.TRANS64.TRYWAIT P2, [R11+URZ+0x36850], R0 ;  /* 0x036850000b0075a7 */ /* 0x000e64000804017f */
[----:B-1----:R-:W-:Y:S05]  /*20a50*/  @!P2 BRA `(.L_x_2407) ;  /* 0x000000b800b8a947 */ /* 0x002fea0003800000 */
.L_x_2406:
[----:B------:R-:W-:Y:S05]  /*20a60*/  BSYNC B1 ;  /* 0x0000000000017941 */ /* 0x000fea0003800000 */
.L_x_2405:
[----:B01----:R-:W-:Y:S01]  /*20a70*/  VIADD R0, R18, 0x400 ;  /* 0x0000040012007836 */ /* 0x003fe20000000000 */
[----:B------:R-:W-:Y:S01]  /*20a80*/  WARPGROUP.ARRIVE ;  /* 0x00000000000079c5 */ /* 0x000fe20000000000 */
[----:B------:R-:W-:Y:S01]  /*20a90*/  IMAD.MOV.U32 R15, RZ, RZ, 0x40000040 ;  /* 0x40000040ff0f7424 */ /* 0x000fe200078e00ff */
[----:B------:R-:W-:Y:S01]  /*20aa0*/  FMNMX.FTZ R4, R170, R8, !PT ;  /* 0x00000008aa047209 */ /* 0x000fe20007810000 */
[----:B------:R-:W-:Y:S01]  /*20ab0*/  IMAD.MOV.U32 R3, RZ, RZ, 0x40000040 ;  /* 0x40000040ff037424 */ /* 0x000fe200078e00ff */
[----:B------:R-:W-:Y:S01]  /*20ac0*/  SHF.R.U32.HI R0, RZ, 0x4, R0 ;  /* 0x00000004ff007819 */ /* 0x000fe20000011600 */
[----:B------:R-:W-:Y:S01]  /*20ad0*/  IMAD.MOV.U32 R21, RZ, RZ, 0x40000040 ;  /* 0x40000040ff157424 */ /* 0x000fe200078e00ff */
[----:B------:R-:W-:Y:S01]  /*20ae0*/  R2UR UR7, R15 ;  /* 0x000000000f0772ca */ /* 0x000fe200000e0000 */
[----:B------:R-:W-:Y:S01]  /*20af0*/  ULDC UR4, c[0x0][0x988] ;  /* 0x0002620000047ab9 */ /* 0x000fe20000000800 */
[----:B------:R-:W-:Y:S01]  /*20b00*/  LOP3.LUT R0, R0, 0x3fff, RZ, 0xc0, !PT ;  /* 0x00003fff00007812 */ /* 0x000fe200078ec0ff */
[----:B------:R-:W-:Y:S01]  /*20b10*/  @!P1 IMAD R13, R13, 0x8, R18 ;  /* 0x000000080d0d9824 */ /* 0x000fe200078e0212 */
[----:B------:R-:W-:Y:S01]  /*20b20*/  FMNMX.FTZ R4, R171, R4, !PT ;  /* 0x00000004ab047209 */ /* 0x000fe20007810000 */
[----:B------:R-:W-:Y:S01]  /*20b30*/  @!P1 VIADD R11, R11, 0x36860 ;  /* 0x000368600b0b9836 */ /* 0x000fe20000000000 */
[----:B------:R-:W-:Y:S01]  /*20b40*/  LOP3.LUT R0, R0, 0x3800000, RZ, 0xfc, !PT ;  /* 0x0380000000007812 */ /* 0x000fe200078efcff */
[----:B------:R-:W-:Y:S01]  /*20b50*/  @!P1 VIADD R13, R13, 0x36840 ;  /* 0x000368400d0d9836 */ /* 0x000fe20000000000 */
[----:B------:R-:W-:-:S02]  /*20b60*/  FMNMX.FTZ R4, R174, R4, !PT ;  /* 0x00000004ae047209 */ /* 0x000fc40007810000 */
[----:B------:R-:W-:Y:S01]  /*20b70*/  @!P1 PRMT R11, RZ, 0x654, R11 ;  /* 0x00000654ff0b9816 */ /* 0x000fe2000000000b */
[----:B------:R-:W-:Y:S01]  /*20b80*/  IMAD R14, R12, 0xa80, R0 ;  /* 0x00000a800c0e7824 */ /* 0x000fe200078e0200 */
[----:B------:R-:W-:Y:S02]  /*20b90*/  FMNMX.FTZ R0, R168, R9, !PT ;  /* 0x00000009a8007209 */ /* 0x000fe40007810000 */
[----:B------:R-:W-:Y:S01]  /*20ba0*/  FMNMX.FTZ R4, R175, R4, !PT ;  /* 0x00000004af047209 */ /* 0x000fe20007810000 */
[C---:B------:R-:W-:Y:S01]  /*20bb0*/  VIADD R2, R14.reuse, 0x80 ;  /* 0x000000800e027836 */ /* 0x040fe20000000000 */
[C---:B------:R-:W-:Y:S01]  /*20bc0*/  R2UR UR6, R14.reuse ;  /* 0x000000000e0672ca */ /* 0x040fe200000e0000 */
[----:B------:R-:W-:Y:S01]  /*20bd0*/  VIADD R20, R14, 0x200 ;  /* 0x000002000e147836 */ /* 0x000fe20000000000 */
[----:B------:R-:W-:Y:S02]  /*20be0*/  FMNMX.FTZ R0, R169, R0, !PT ;  /* 0x00000000a9007209 */ /* 0x000fe40007810000 */
[----:B------:R-:W-:-:S02]  /*20bf0*/  FMNMX.FTZ R4, R162, R4, !PT ;  /* 0x00000004a2047209 */ /* 0x000fc40007810000 */
[----:B------:R-:W-:Y:S02]  /*20c00*/  FMNMX.FTZ R0, R172, R0, !PT ;  /* 0x00000000ac007209 */ /* 0x000fe40007810000 */
[----:B------:R-:W-:Y:S02]  /*20c10*/  FMNMX.FTZ R4, R163, R4, !PT ;  /* 0x00000004a3047209 */ /* 0x000fe40007810000 */
[----:B------:R-:W-:Y:S02]  /*20c20*/  FMNMX.FTZ R0, R173, R0, !PT ;  /* 0x00000000ad007209 */ /* 0x000fe40007810000 */
[----:B------:R-:W-:Y:S01]  /*20c30*/  FMNMX.FTZ R4, R166, R4, !PT ;  /* 0x00000004a6047209 */ /* 0x000fe20007810000 */
[----:B------:R-:W-:Y:S01]  /*20c40*/  HGMMA.64x192x16.F32.BF16 R24, R200, gdesc[UR4].tnspB, R24, gsb0 ;  /* 0x42e00004c8187df0 */ /* 0x000fe20008001818 */
[----:B------:R-:W-:Y:S01]  /*20c50*/  R2UR UR6, R2 ;  /* 0x00000000020672ca */ /* 0x000fe200000e0000 */
[----:B------:R-:W-:Y:S01]  /*20c60*/  VIADD R2, R14, 0x100 ;  /* 0x000001000e027836 */ /* 0x000fe20000000000 */
[----:B------:R-:W-:Y:S01]  /*20c70*/  R2UR UR7, R3 ;  /* 0x00000000030772ca */ /* 0x000fe200000e0000 */
[----:B------:R-:W-:Y:S01]  /*20c80*/  IMAD.MOV.U32 R3, RZ, RZ, 0x40000040 ;  /* 0x40000040ff037424 */ /* 0x000fe200078e00ff */
        /* <DEDUP_REMOVED lines=43> */
[C---:B------:R-:W-:Y:S01]  /*20f40*/  ISETP.GT.AND P2, PT, R10.reuse, RZ, PT ;  /* 0x000000ff0a00720c */ /* 0x040fe20003f44270 */
[----:B------:R-:W-:Y:S01]  /*20f50*/  VIADD R10, R10, 0xffffffff ;  /* 0xffffffff0a0a7836 */ /* 0x000fe20000000000 */
        /* <DEDUP_REMOVED lines=18> */
[----:B0-----:R-:W-:-:S05]  /*21080*/  FMNMX.FTZ R5, R2, R5, !PT ;  /* 0x0000000502057209 */ /* 0x001fca0007810000 */
[C---:B------:R-:W-:Y:S01]  /*21090*/  FMUL.FTZ R3, R5.reuse, R0 ;  /* 0x0000000005037220 */ /* 0x040fe20000410000 */
[----:B------:R-:W-:-:S03]  /*210a0*/  FADD.FTZ R2, -R5, R9 ;  /* 0x0000000905027221 */ /* 0x000fc60000010100 */
[-CC-:B------:R-:W-:Y:S01]  /*210b0*/  FFMA.FTZ R15, R145, R0.reuse, -R3.reuse ;  /* 0x00000000910f7223 */ /* 0x180fe20000010803 */
[-CC-:B------:R-:W-:Y:S01]  /*210c0*/  FFMA.FTZ R200, R168, R0.reuse, -R3.reuse ;  /* 0x00000000a8c87223 */ /* 0x180fe20000010803 */
[----:B------:R-:W0:Y:S01]  /*210d0*/  SHFL.BFLY PT, R145, R4, 0x2, 0x1f ;  /* 0x0c401f0004917f89 */ /* 0x000e2200000e0000 */
        /* <DEDUP_REMOVED lines=10> */
[-C--:B------:R-:W-:Y:S01]  /*21180*/  FFMA.FTZ R124, R124, R0.reuse, -R3 ;  /* 0x000000007c7c7223 */ /* 0x080fe20000010803 */
[----:B------:R-:W-:Y:S01]  /*21190*/  FMUL.FTZ R2, R2, R0 ;  /* 0x0000000002027220 */ /* 0x000fe20000410000 */
[----:B------:R-:W-:Y:S08]  /*211a0*/  MUFU.EX2 R200, R200 ;  /* 0x000000c800c87308 */ /* 0x000ff00000000800 */
[----:B------:R-:W1:Y:S01]  /*211b0*/  MUFU.EX2 R2, R2 ;  /* 0x0000000200027308 */ /* 0x000e620000000800 */
[----:B0-----:R-:W-:-:S07]  /*211c0*/  FMNMX.FTZ R4, R4, R145, !PT ;  /* 0x0000009104047209 */ /* 0x001fce0007810000 */
[----:B------:R-:W0:Y:S08]  /*211d0*/  MUFU.EX2 R9, R9 ;  /* 0x0000000900097308 */ /* 0x000e300000000800 */
[----:B------:R-:W2:Y:S08]  /*211e0*/  MUFU.EX2 R202, R202 ;  /* 0x000000ca00ca7308 */ /* 0x000eb00000000800 */
[----:B------:R-:W3:Y:S08]  /*211f0*/  MUFU.EX2 R168, R168 ;  /* 0x000000a800a87308 */ /* 0x000ef00000000800 */
[----:B------:R-:W4:Y:S08]  /*21200*/  MUFU.EX2 R196, R196 ;  /* 0x000000c400c47308 */ /* 0x000f300000000800 */
[----:B------:R-:W5:Y:S08]  /*21210*/  MUFU.EX2 R160, R160 ;  /* 0x000000a000a07308 */ /* 0x000f700000000800 */
[----:B------:R-:W5:Y:S08]  /*21220*/  MUFU.EX2 R198, R198 ;  /* 0x000000c600c67308 */ /* 0x000f700000000800 */
[----:B------:R-:W5:Y:S08]  /*21230*/  MUFU.EX2 R12, R12 ;  /* 0x0000000c000c7308 */ /* 0x000f700000000800 */
        /* <DEDUP_REMOVED lines=12> */
[----:B------:R-:W-:Y:S01]  /*21300*/  VIADD R20, R14, 0x280 ;  /* 0x000002800e147836 */ /* 0x000fe20000000000 */
[----:B------:R-:W-:Y:S01]  /*21310*/  R2UR UR7, R21 ;  /* 0x00000000150772ca */ /* 0x000fe200000e0000 */
[----:B------:R-:W-:Y:S01]  /*21320*/  IMAD.MOV.U32 R21, RZ, RZ, 0x40000040 ;  /* 0x40000040ff157424 */ /* 0x000fe200078e00ff */
[----:B------:R-:W5:Y:S08]  /*21330*/  MUFU.EX2 R192, R192 ;  /* 0x000000c000c07308 */ /* 0x000f700000000800 */
        /* <DEDUP_REMOVED lines=9> */
[----:B------:R-:W-:Y:S01]  /*213d0*/  MUFU.EX2 R188, R188 ;  /* 0x000000bc00bc7308 */ /* 0x000fe20000000800 */
[----:B------:R-:W-:Y:S01]  /*213e0*/  R2UR UR7, R21 ;  /* 0x00000000150772ca */ /* 0x000fe200000e0000 */
[----:B------:R-:W1:Y:S01]  /*213f0*/  SHFL.BFLY PT, R20, R4, 0x1, 0x1f ;  /* 0x0c201f0004147f89 */ /* 0x000e6200000e0000 */
[----:B------:R-:W-:-:S05]  /*21400*/  IMAD.MOV.U32 R21, RZ, RZ, 0x40000040 ;  /* 0x40000040ff157424 */ /* 0x000fca00078e00ff */
[----:B------:R-:W-:Y:S08]  /*21410*/  MUFU.EX2 R190, R190 ;  /* 0x000000be00be7308 */ /* 0x000ff00000000800 */
[----:B------:R-:W-:Y:S01]  /*21420*/  MUFU.EX2 R144, R144 ;  /* 0x0000009000907308 */ /* 0x000fe20000000800 */
[----:B-1----:R-:W-:Y:S01]  /*21430*/  FMNMX.FTZ R4, R4, R20, !PT ;  /* 0x0000001404047209 */ /* 0x002fe20007810000 */
[----:B------:R-:W-:-:S04]  /*21440*/  FFMA.FTZ R20, R125, R0, -R3 ;  /* 0x000000007d147223 */ /* 0x000fc80000010803 */
[----:B------:R-:W-:-:S04]  /*21450*/  FMUL.FTZ R125, R4, R0 ;  /* 0x00000000047d7220 */ /* 0x000fc80000410000 */
[-CC-:B------:R-:W-:Y:S01]  /*21460*/  FFMA.FTZ R201, R170, R0.reuse, -R125.reuse ;  /* 0x00000000aac97223 */ /* 0x180fe2000001087d */
[-CC-:B------:R-:W-:Y:S01]  /*21470*/  FFMA.FTZ R203, R174, R0.reuse, -R125.reuse ;  /* 0x00000000aecb7223 */ /* 0x180fe2000001087d */
[-CC-:B------:R-:W-:Y:S01]  /*21480*/  FFMA.FTZ R197, R162, R0.reuse, -R125.reuse ;  /* 0x00000000a2c57223 */ /* 0x180fe2000001087d */
[-CC-:B------:R-:W-:Y:S01]  /*21490*/  FFMA.FTZ R145, R163, R0.reuse, -R125.reuse ;  /* 0x00000000a3917223 */ /* 0x180fe2000001087d */
[-CC-:B------:R-:W-:Y:S01]  /*214a0*/  FFMA.FTZ R189, R146, R0.reuse, -R125.reuse ;  /* 0x0000000092bd7223 */ /* 0x180fe2000001087d */
[----:B------:R-:W-:Y:S01]  /*214b0*/  FFMA.FTZ R146, R2, R7, R200 ;  /* 0x0000000702927223 */ /* 0x000fe200000100c8 */
        /* <DEDUP_REMOVED lines=9> */
[----:B0-----:R-:W-:Y:S01]  /*21550*/  F2FP.BF16.F32.PACK_AB R200, R9, R200 ;  /* 0x000000c809c8723e */ /* 0x001fe200000010ff */
[-CC-:B------:R-:W-:Y:S01]  /*21560*/  FFMA.FTZ R135, R135, R0.reuse, -R125.reuse ;  /* 0x0000000087877223 */ /* 0x180fe2000001087d */
[-CC-:B------:R-:W-:Y:S01]  /*21570*/  FFMA.FTZ R122, R122, R0.reuse, -R125.reuse ;  /* 0x000000007a7a7223 */ /* 0x180fe2000001087d */
[-CC-:B------:R-:W-:Y:S01]  /*21580*/  FFMA.FTZ R123, R123, R0.reuse, -R125.reuse ;  /* 0x000000007b7b7223 */ /* 0x180fe2000001087d */
[----:B------:R-:W-:-:S03]  /*21590*/  FFMA.FTZ R126, R126, R0, -R125 ;  /* 0x000000007e7e7223 */ /* 0x000fc6000001087d */
        /* <DEDUP_REMOVED lines=14> */
[-CC-:B------:R-:W-:Y:S01]  /*21680*/  FFMA.FTZ R186, R140, R0.reuse, -R3.reuse ;  /* 0x000000008cba7223 */ /* 0x180fe20000010803 */
[-C--:B------:R-:W-:Y:S01]  /*21690*/  FFMA.FTZ R137, R141, R0.reuse, -R3 ;  /* 0x000000008d897223 */ /* 0x080fe20000010803 */
[-CC-:B------:R-:W-:Y:S01]  /*216a0*/  FFMA.FTZ R140, R167, R0.reuse, -R125.reuse ;  /* 0x00000000a78c7223 */ /* 0x180fe2000001087d */
[----:B------:R-:W-:Y:S01]  /*216b0*/  HGMMA.64x192x16.F32.BF16 R24, R180, gdesc[UR4].tnspB, R24, gsb0 ;  /* 0x42e00004b4187df0 */ /* 0x000fe20008001818 */
[----:B------:R-:W-:Y:S01]  /*216c0*/  R2UR UR7, R21 ;  /* 0x00000000150772ca */ /* 0x000fe200000e0000 */
[----:B------:R-:W-:Y:S01]  /*216d0*/  FADD.FTZ R21, R9, R146 ;  /* 0x0000009209157221 */ /* 0x000fe20000010000 */
[-CC-:B------:R-:W-:Y:S01]  /*216e0*/  FFMA.FTZ R141, R155, R0.reuse, -R125.reuse ;  /* 0x000000009b8d7223 */ /* 0x180fe2000001087d */
[-C--:B------:R-:W-:Y:S01]  /*216f0*/  FFMA.FTZ R185, R138, R0.reuse, -R125 ;  /* 0x000000008ab97223 */ /* 0x080fe2000001087d */
[----:B------:R-:W-:Y:S01]  /*21700*/  MUFU.EX2 R140, R140 ;  /* 0x0000008c008c7308 */ /* 0x000fe20000000800 */
[----:B--2---:R-:W-:Y:S01]  /*21710*/  FADD.FTZ R21, R202, R21 ;  /* 0x00000015ca157221 */ /* 0x004fe20000010000 */
[----:B------:R-:W-:Y:S01]  /*21720*/  FFMA.FTZ R187, R142, R0, -R125 ;  /* 0x000000008ebb7223 */ /* 0x000fe2000001087d */
[----:B---3--:R-:W-:-:S02]  /*21730*/  F2FP.BF16.F32.PACK_AB R202, R168, R202 ;  /* 0x000000caa8ca723e */ /* 0x008fc400000010ff */
[----:B------:R-:W-:-:S03]  /*21740*/  FADD.FTZ R21, R168, R21 ;  /* 0x00000015a8157221 */ /* 0x000fc60000010000 */
[----:B------:R-:W-:Y:S01]  /*21750*/  MUFU.EX2 R141, R141 ;  /* 0x0000008d008d7308 */ /* 0x000fe20000000800 */
[----:B----4-:R-:W-:Y:S01]  /*21760*/  FADD.FTZ R21, R196, R21 ;  /* 0x00000015c4157221 */ /* 0x010fe20000010000 */
[----:B-----5:R-:W-:-:S03]  /*21770*/  F2FP.BF16.F32.PACK_AB R196, R160, R196 ;  /* 0x000000c4a0c4723e */ /* 0x020fc600000010ff */
        /* <DEDUP_REMOVED lines=16> */
[-C--:B------:R-:W-:Y:S01]  /*21880*/  FFMA.FTZ R129, R133, R0.reuse, -R3 ;  /* 0x0000000085817223 */ /* 0x080fe20000010803 */
[----:B------:R-:W-:Y:S01]  /*21890*/  FADD.FTZ R3, -R4, R8 ;  /* 0x0000000804037221 */ /* 0x000fe20000010100 */
[----:B------:R-:W-:Y:S01]  /*218a0*/  WARPGROUP.ARRIVE ;  /* 0x00000000000079c5 */ /* 0x000fe20000000000 */
[----:B------:R0:W-:Y:S01]  /*218b0*/  MUFU.EX2 R8, R20 ;  /* 0x0000001400087308 */ /* 0x0001e20000000800 */
[-CC-:B------:R-:W-:Y:S01]  /*218c0*/  FFMA.FTZ R132, R171, R0.reuse, -R125.reuse ;  /* 0x00000000ab847223 */ /* 0x180fe2000001087d */
[-C--:B------:R-:W-:Y:S01]  /*218d0*/  FMUL.FTZ R3, R3, R0.reuse ;  /* 0x0000000003037220 */ /* 0x080fe20000410000 */
[-CC-:B------:R-:W-:Y:S01]  /*218e0*/  FFMA.FTZ R133, R175, R0.reuse, -R125.reuse ;  /* 0x00000000af857223 */ /* 0x180fe2000001087d */
[-C--:B------:R-:W-:Y:S01]  /*218f0*/  FFMA.FTZ R181, R130, R0.reuse, -R125 ;  /* 0x0000000082b57223 */ /* 0x080fe2000001087d */
[----:B------:R-:W-:Y:S01]  /*21900*/  FADD.FTZ R130, R192, R21 ;  /* 0x00000015c0827221 */ /* 0x000fe20000010000 */
[----:B------:R-:W-:Y:S01]  /*21910*/  FFMA.FTZ R183, R134, R0, -R125 ;  /* 0x0000000086b77223 */ /* 0x000fe2000001087d */
[----:B------:R-:W-:Y:S01]  /*21920*/  F2FP.BF16.F32.PACK_AB R192, R153, R192 ;  /* 0x000000c099c0723e */ /* 0x000fe200000010ff */
[----:B------:R-:W1:Y:S01]  /*21930*/  MUFU.EX2 R3, R3 ;  /* 0x0000000300037308 */ /* 0x000e620000000800 */
[----:B0-----:R-:W-:-:S02]  /*21940*/  VIADD R20, R14, 0x300 ;  /* 0x000003000e147836 */ /* 0x001fc40000000000 */
[----:B------:R-:W-:-:S03]  /*21950*/  FFMA.FTZ R14, R147, R0, -R125 ;  /* 0x00000000930e7223 */ /* 0x000fc6000001087d */
[----:B------:R-:W-:Y:S02]  /*21960*/  R2UR UR6, R20 ;  /* 0x00000000140672ca */ /* 0x000fe400000e0000 */
[----:B------:R-:W0:Y:S01]  /*21970*/  MUFU.EX2 R132, R132 ;  /* 0x0000008400847308 */ /* 0x000e220000000800 */
[----:B------:R-:W-:-:S07]  /*21980*/  @!P1 PRMT R20, RZ, 0x654, R13 ;  /* 0x00000654ff149816 */ /* 0x000fce000000000d */
[----:B------:R-:W2:Y:S01]  /*21990*/  MUFU.EX2 R133, R133 ;  /* 0x0000008500857308 */ /* 0x000ea20000000800 */
[----:B-1----:R-:W-:Y:S01]  /*219a0*/  FFMA.FTZ R7, R3, R6, R201 ;  /* 0x0000000603077223 */ /* 0x002fe200000100c9 */
[----:B------:R-:W-:Y:S01]  /*219b0*/  FFMA.FTZ R6, R139, R0, -R125 ;  /* 0x000000008b067223 */ /* 0x000fe2000001087d */
[----:B------:R-:W-:Y:S05]  /*219c0*/  HGMMA.64x192x16.F32.BF16 R24, R176, gdesc[UR4].tnspB, R24, gsb0 ;  /* 0x42e00004b0187df0 */ /* 0x000fea0008001818 */
[----:B------:R-:W1:Y:S01]  /*219d0*/  MUFU.EX2 R14, R14 ;  /* 0x0000000e000e7308 */ /* 0x000e620000000800 */
[----:B0-----:R-:W-:-:S07]  /*219e0*/  F2FP.BF16.F32.PACK_AB R201, R132, R201 ;  /* 0x000000c984c9723e */ /* 0x001fce00000010ff */
[----:B------:R-:W0:Y:S08]  /*219f0*/  MUFU.EX2 R13, R151 ;  /* 0x00000097000d7308 */ /* 0x000e300000000800 */
[----:B------:R-:W3:Y:S08]  /*21a00*/  MUFU.EX2 R6, R6 ;  /* 0x0000000600067308 */ /* 0x000ef00000000800 */
[----:B------:R-:W4:Y:S08]  /*21a10*/  MUFU.EX2 R180, R180 ;  /* 0x000000b400b47308 */ /* 0x000f300000000800 */
[----:B------:R-:W-:Y:S08]  /*21a20*/  MUFU.EX2 R181, R181 ;  /* 0x000000b500b57308 */ /* 0x000ff00000000800 */
[----:B------:R-:W-:Y:S08]  /*21a30*/  MUFU.EX2 R128, R128 ;  /* 0x0000008000807308 */ /* 0x000ff00000000800 */
[----:B------:R-:W-:Y:S08]  /*21a40*/  MUFU.EX2 R182, R182 ;  /* 0x000000b600b67308 */ /* 0x000ff00000000800 */
[----:B------:R-:W-:Y:S08]  /*21a50*/  MUFU.EX2 R183, R183 ;  /* 0x000000b700b77308 */ /* 0x000ff00000000800 */
[----:B------:R-:W-:Y:S01]  /*21a60*/  MUFU.EX2 R129, R129 ;  /* 0x0000008100817308 */ /* 0x000fe20000000800 */
[----:B------:R-:W-:-:S02]  /*21a70*/  WARPGROUP.DEPBAR.LE gsb0, 0x0 ;  /* 0x00008000000079c5 */ /* 0x000fc40000010000 */
[----:B------:R5:W-:Y:S05]  /*21a80*/  @!P1 SYNCS.ARRIVE.TRANS64.RED.A1T0 RZ, [R20+URZ], RZ ;  /* 0x000000ff14ff99a7 */ /* 0x000bea000810043f */
[----:B------:R-:W-:Y:S01]  /*21a90*/  MUFU.EX2 R179, R126 ;  /* 0x0000007e00b37308 */ /* 0x000fe20000000800 */
[----:B------:R-:W-:Y:S02]  /*21aa0*/  F2FP.BF16.F32.PACK_AB R178, R8, R124 ;  /* 0x0000007c08b2723e */ /* 0x000fe400000010ff */
[----:B------:R-:W-:Y:S02]  /*21ab0*/  F2FP.BF16.F32.PACK_AB R176, R121, R120 ;  /* 0x0000007879b0723e */ /* 0x000fe400000010ff */
[----:B------:R-:W-:Y:S01]  /*21ac0*/  F2FP.BF16.F32.PACK_AB R177, R123, R122 ;  /* 0x0000007a7bb1723e */ /* 0x000fe200000010ff */
[----:B-----5:R-:W-:Y:S01]  /*21ad0*/  FADD.FTZ R20, R132, R7 ;  /* 0x0000000784147221 */ /* 0x020fe20000010000 */
[----:B------:R5:W-:Y:S01]  /*21ae0*/  @!P1 SYNCS.ARRIVE.TRANS64.RED.A1T0 RZ, [R11+URZ], RZ ;  /* 0x000000ff0bff99a7 */ /* 0x000be2000810043f */
[-CC-:B------:R-:W-:Y:S01]  /*21af0*/  FFMA.FTZ R7, R143, R0.reuse, -R125.reuse ;  /* 0x000000008f077223 */ /* 0x180fe2000001087d */
[----:B------:R-:W-:Y:S01]  /*21b00*/  FFMA.FTZ R125, R127, R0, -R125 ;  /* 0x000000007f7d7223 */ /* 0x000fe2000001087d */
[----:B------:R-:W-:Y:S01]  /*21b10*/  FADD.FTZ R20, R203, R20 ;  /* 0x00000014cb147221 */ /* 0x000fe20000010000 */
[----:B--2---:R-:W-:-:S03]  /*21b20*/  F2FP.BF16.F32.PACK_AB R203, R133, R203 ;  /* 0x000000cb85cb723e */ /* 0x004fc600000010ff */
[----:B------:R-:W-:Y:S01]  /*21b30*/  FADD.FTZ R20, R133, R20 ;  /* 0x0000001485147221 */ /* 0x000fe20000010000 */
[----:B------:R-:W2:Y:S03]  /*21b40*/  MUFU.EX2 R7, R7 ;  /* 0x0000000700077308 */ /* 0x000ea60000000800 */
[----:B------:R-:W-:Y:S01]  /*21b50*/  FADD.FTZ R20, R197, R20 ;  /* 0x00000014c5147221 */ /* 0x000fe20000010000 */
[----:B------:R-:W-:-:S03]  /*21b60*/  F2FP.BF16.F32.PACK_AB R197, R145, R197 ;  /* 0x000000c591c5723e */ /* 0x000fc600000010ff */
[----:B------:R-:W-:Y:S01]  /*21b70*/  FADD.FTZ R20, R145, R20 ;  /* 0x0000001491147221 */ /* 0x000fe20000010000 */
[----:B------:R-:W2:Y:S03]  /*21b80*/  MUFU.EX2 R125, R125 ;  /* 0x0000007d007d7308 */ /* 0x000ea60000000800 */
[----:B-----5:R-:W-:Y:S01]  /*21b90*/  FADD.FTZ R11, R199, R20 ;  /* 0x00000014c70b7221 */ /* 0x020fe20000010000 */
[----:B------:R-:W-:-:S03]  /*21ba0*/  F2FP.BF16.F32.PACK_AB R199, R140, R199 ;  /* 0x000000c78cc7723e */ /* 0x000fc600000010ff */
        /* <DEDUP_REMOVED lines=16> */
[C---:B-1----:R-:W-:Y:S02]  /*21cb0*/  F2FP.BF16.F32.PACK_AB R189, R14.reuse, R189 ;  /* 0x000000bd0ebd723e */ /* 0x042fe400000010ff */
[----:B------:R-:W-:Y:S01]  /*21cc0*/  FADD.FTZ R20, R14, R11 ;  /* 0x0000000b0e147221 */ /* 0x000fe20000010000 */
[C---:B------:R-:W-:Y:S01]  /*21cd0*/  FADD.FTZ R21, R144.reuse, R21 ;  /* 0x0000001590157221 */ /* 0x040fe20000010000 */
[----:B------:R-:W-:-:S02]  /*21ce0*/  F2FP.BF16.F32.PACK_AB R190, R144, R190 ;  /* 0x000000be90be723e */ /* 0x000fc400000010ff */
[----:B------:R-:W-:Y:S01]  /*21cf0*/  FADD.FTZ R20, R191, R20 ;  /* 0x00000014bf147221 */ /* 0x000fe20000010000 */
[----:B------:R-:W-:Y:S01]  /*21d00*/  FADD.FTZ R21, R184, R21 ;  /* 0x00000015b8157221 */ /* 0x000fe20000010000 */
[C---:B0-----:R-:W-:Y:S02]  /*21d10*/  F2FP.BF16.F32.PACK_AB R191, R13.reuse, R191 ;  /* 0x000000bf0dbf723e */ /* 0x041fe400000010ff */
[----:B------:R-:W-:Y:S01]  /*21d20*/  FADD.FTZ R20, R13, R20 ;  /* 0x000000140d147221 */ /* 0x000fe20000010000 */
[C---:B------:R-:W-:Y:S01]  /*21d30*/  FADD.FTZ R21, R136.reuse, R21 ;  /* 0x0000001588157221 */ /* 0x040fe20000010000 */
[----:B------:R-:W-:Y:S02]  /*21d40*/  F2FP.BF16.F32.PACK_AB R184, R136, R184 ;  /* 0x000000b888b8723e */ /* 0x000fe400000010ff */
[----:B------:R-:W-:Y:S01]  /*21d50*/  FADD.FTZ R11, R185, R20 ;  /* 0x00000014b90b7221 */ /* 0x000fe20000010000 */
[----:B------:R-:W-:Y:S01]  /*21d60*/  FADD.FTZ R130, R186, R21 ;  /* 0x00000015ba827221 */ /* 0x000fe20000010000 */
[----:B---3--:R-:W-:-:S02]  /*21d70*/  F2FP.BF16.F32.PACK_AB R185, R6, R185 ;  /* 0x000000b906b9723e */ /* 0x008fc400000010ff */
[----:B------:R-:W-:Y:S01]  /*21d80*/  FADD.FTZ R20, R6, R11 ;  /* 0x0000000b06147221 */ /* 0x000fe20000010000 */
[C---:B------:R-:W-:Y:S01]  /*21d90*/  FADD.FTZ R11, R137.reuse, R130 ;  /* 0x00000082890b7221 */ /* 0x040fe20000010000 */
[----:B------:R-:W-:Y:S02]  /*21da0*/  F2FP.BF16.F32.PACK_AB R186, R137, R186 ;  /* 0x000000ba89ba723e */ /* 0x000fe400000010ff */
[----:B------:R-:W-:Y:S01]  /*21db0*/  FADD.FTZ R20, R187, R20 ;  /* 0x00000014bb147221 */ /* 0x000fe20000010000 */
[----:B----4-:R-:W-:Y:S01]  /*21dc0*/  FADD.FTZ R11, R180, R11 ;  /* 0x0000000bb40b7221 */ /* 0x010fe20000010000 */
[C---:B--2---:R-:W-:Y:S02]  /*21dd0*/  F2FP.BF16.F32.PACK_AB R187, R7.reuse, R187 ;  /* 0x000000bb07bb723e */ /* 0x044fe400000010ff */
        /* <DEDUP_REMOVED lines=12> */
[----:B------:R-:W-:-:S02]  /*21ea0*/  F2FP.BF16.F32.PACK_AB R183, R12, R183 ;  /* 0x000000b70cb7723e */ /* 0x000fc400000010ff */
[----:B------:R-:W-:Y:S01]  /*21eb0*/  FADD.FTZ R11, R12, R11 ;  /* 0x0000000b0c0b7221 */ /* 0x000fe20000010000 */
[----:B------:R-:W-:Y:S01]  /*21ec0*/  FADD.FTZ R7, R121, R6 ;  /* 0x0000000679077221 */ /* 0x000fe20000010000 */
[----:B------:R-:W-:Y:S02]  /*21ed0*/  IMAD.MOV.U32 R12, RZ, RZ, R205 ;  /* 0x000000ffff0c7224 */ /* 0x000fe400078e00cd */
[----:B------:R-:W-:Y:S01]  /*21ee0*/  FADD.FTZ R14, R122, R11 ;  /* 0x0000000b7a0e7221 */ /* 0x000fe20000010000 */
[----:B------:R-:W-:Y:S01]  /*21ef0*/  FADD.FTZ R7, R124, R7 ;  /* 0x000000077c077221 */ /* 0x000fe20000010000 */
[----:B------:R-:W-:Y:S02]  /*21f00*/  IMAD.MOV.U32 R11, RZ, RZ, R208 ;  /* 0x000000ffff0b7224 */ /* 0x000fe400078e00d0 */
[----:B------:R-:W-:Y:S01]  /*21f10*/  FADD.FTZ R14, R123, R14 ;  /* 0x0000000e7b0e7221 */ /* 0x000fe20000010000 */
[----:B------:R-:W-:Y:S01]  /*21f20*/  FADD.FTZ R7, R8, R7 ;  /* 0x0000000708077221 */ /* 0x000fe20000010000 */
[----:B------:R-:W-:-:S02]  /*21f30*/  IMAD.MOV.U32 R8, RZ, RZ, R4 ;  /* 0x000000ffff087224 */ /* 0x000fc400078e0004 */
[----:B------:R-:W-:Y:S01]  /*21f40*/  FADD.FTZ R14, R179, R14 ;  /* 0x0000000eb30e7221 */ /* 0x000fe20000010000 */
[----:B------:R-:W-:-:S03]  /*21f50*/  F2FP.BF16.F32.PACK_AB R179, R125, R179 ;  /* 0x000000b37db3723e */ /* 0x000fc600000010ff */
[----:B------:R-:W-:Y:S01]  /*21f60*/  FADD.FTZ R6, R125, R14 ;  /* 0x0000000e7d067221 */ /* 0x000fe20000010000 */
[----:B------:R-:W-:Y:S06]  /*21f70*/  @P2 BRA `(.L_x_2408) ;  /* 0xffffffb000b82947 */ /* 0x000fec000383ffff */
.L_x_2397:
[----:B------:R-:W-:Y:S05]  /*21f80*/  BSYNC B0 ;  /* 0x0000000000007941 */ /* 0x000fea0003800000 */
.L_x_2396:
        /* <DEDUP_REMOVED lines=99> */
.L_x_2409:
[----:B------:R-:W-:Y:S01]  /*225c0*/  IMAD R11, R205, 0x8, R18 ;  /* 0x00000008cd0b7824 */ /* 0x000fe200078e0212 */
[----:B------:R-:W-:-:S04]  /*225d0*/  SHF.L.U32 R2, R208, 0x1f, RZ ;  /* 0x0000001fd0027819 */ /* 0x000fc800000006ff */
[----:B------:R0:W1:Y:S01]  /*225e0*/  SYNCS.PHASECHK.TRANS64.TRYWAIT P2, [R11+URZ+0x36850], R2 ;  /* 0x036850020b0075a7 */ /* 0x000062000804017f */
[----:B------:R-:W-:Y:S05]  /*225f0*/  @!P0 BRA `(.L_x_2410) ;  /* 0x0000000000048947 */ /* 0x000fea0003800000 */
[----:B------:R-:W-:Y:S01]  /*22600*/  BPT.TRAP 0x1 ;  /* 0x000000040000795c */ /* 0x000fe20000300000 */
.L_x_2410:
        /* <DEDUP_REMOVED lines=9> */
.L_x_2412:
[----:B------:R-:W-:Y:S05]  /*226a0*/  BSYNC B0 ;  /* 0x0000000000007941 */ /* 0x000fea0003800000 */
.L_x_2411:
        /* <DEDUP_REMOVED lines=178> */
.L_x_2308:
        /* <DEDUP_REMOVED lines=159> */
[----:B--2---:R-:W-:Y:S01]  /*23bc0*/  IMAD.U32 R0, RZ, RZ, UR4 ;  /* 0x00000004ff007e24 */ /* 0x004fe2000f8e00ff */
[----:B------:R-:W-:Y:S01]  /*23bd0*/  @P1 IADD3.X R7, R228, UR5, RZ, P2, !PT ;  /* 0x00000005e4071c10 */ /* 0x000fe200097fe4ff */
[----:B------:R2:W5:Y:S01]  /*23be0*/  @P0 LDG.E R20, desc[UR60][R8.64] ;  /* 0x0000003c08140981 */ /* 0x000562000c1e1900 */
[----:B------:R-:W-:-:S03]  /*23bf0*/  IADD3 R11, P4, R4, 0x1000, RZ ;  /* 0x00001000040b7810 */ /* 0x000fc60007f9e0ff */
[----:B------:R2:W5:Y:S01]  /*23c00*/  @P1 LDG.E R0, desc[UR60][R6.64] ;  /* 0x0000003c06001981 */ /* 0x000562000c1e1900 */
[----:B------:R-:W-:Y:S01]  /*23c10*/  LOP3.LUT R10, R11, 0x380, RZ, 0xc0, !PT ;  /* 0x000003800b0a7812 */ /* 0x000fe200078ec0ff */
[----:B------:R-:W-:Y:S08]  /*23c20*/  @P1 BRA `(.L_x_2416) ;  /* 0x0000000000101947 */ /* 0x000ff00003800000 */
[----:B------:R-:W-:Y:S05]  /*23c30*/  @!P0 BRA `(.L_x_2416) ;  /* 0x00000000000c8947 */ /* 0x000fea0003800000 */
[----:B--2---:R-:W2:Y:S04]  /*23c40*/  LDG.E R7, desc[UR60][R8.64] ;  /* 0x0000003c08077981 */ /* 0x004ea8000c1e1900 */
[----:B-----5:R-:W2:Y:S02]  /*23c50*/  LDG.E R0, desc[UR60][R8.64+0x4] ;  /* 0x0000043c08007981 */ /* 0x020ea4000c1e1900 */
[----:B--2---:R-:W-:-:S07]  /*23c60*/  IMAD.IADD R0, R0, 0x1, -R7 ;  /* 0x0000000100007824 */ /* 0x004fce00078e0a07 */
.L_x_2416:
[----:B------:R-:W-:Y:S01]  /*23c70*/  SHF.R.S32.HI R61, RZ, 0x1f, R226 ;  /* 0x0000001fff3d7819 */ /* 0x000fe200000114e2 */
[----:B------:R-:W-:Y:S01]  /*23c80*/  ULDC.64 UR4, c[0x0][0xb70] ;  /* 0x0002dc0000047ab9 */ /* 0x000fe20000000a00 */
[--C-:B-----5:R-:W-:Y:S02]  /*23c90*/  SHF.R.S32.HI R21, RZ, 0x1f, R20.reuse ;  /* 0x0000001fff157819 */ /* 0x120fe40000011414 */
[----:B--2---:R-:W-:Y:S01]  /*23ca0*/  SHF.R.U64 R8, R10, 0x3, RZ ;  /* 0x000000030a087819 */ /* 0x004fe200000012ff */
[----:B------:R-:W-:Y:S01]  /*23cb0*/  IMAD R7, R61, UR4, RZ ;  /* 0x000000043d077c24 */ /* 0x000fe2000f8e02ff */
[----:B------:R-:W-:Y:S02]  /*23cc0*/  SEL R235, R235, RZ, !P0 ;  /* 0x000000ffebeb7207 */ /* 0x000fe40004000000 */
[----:B------:R-:W-:Y:S01]  /*23cd0*/  SEL R229, R229, RZ, !P0 ;  /* 0x000000ffe5e57207 */ /* 0x000fe20004000000 */
[----:B------:R-:W-:Y:S01]  /*23ce0*/  IMAD R9, R226, UR5, R7 ;  /* 0x00000005e2097c24 */ /* 0x000fe2000f8e0207 */
[----:B------:R-:W-:Y:S01]  /*23cf0*/  IADD3 R29, P0, R4, 0x4000, RZ ;  /* 0x00004000041d7810 */ /* 0x000fe20007f1e0ff */
[----:B------:R-:W-:Y:S01]  /*23d00*/  IMAD.WIDE.U32 R6, R226, UR4, R20 ;  /* 0x00000004e2067c25 */ /* 0x000fe2000f8e0014 */
[----:B------:R-:W-:Y:S01]  /*23d10*/  ULDC.64 UR4, c[0x0][0xb78] ;  /* 0x0002de0000047ab9 */ /* 0x000fe20000000a00 */
[----:B------:R-:W-:-:S02]  /*23d20*/  LOP3.LUT R8, R8, R11, RZ, 0x3c, !PT ;  /* 0x0000000b08087212 */ /* 0x000fc400078e3cff */
[----:B------:R-:W-:Y:S01]  /*23d30*/  IMAD.IADD R7, R7, 0x1, R9 ;  /* 0x0000000107077824 */ /* 0x000fe200078e0209 */
[C---:B------:R-:W-:Y:S01]  /*23d40*/  IADD3 R13, P5, R4.reuse, 0x2000, RZ ;  /* 0x00002000040d7810 */ /* 0x040fe20007fbe0ff */
[----:B------:R-:W-:Y:S01]  /*23d50*/  IMAD R9, R235, UR4, RZ ;  /* 0x00000004eb097c24 */ /* 0x000fe2000f8e02ff */
[C---:B------:R-:W-:Y:S01]  /*23d60*/  IADD3 R25, P6, R4.reuse, 0x3000, RZ ;  /* 0x0000300004197810 */ /* 0x040fe20007fde0ff */
[----:B------:R-:W-:Y:S01]  /*23d70*/  IMAD R11, R233, 0x80, R225 ;  /* 0x00000080e90b7824 */ /* 0x000fe200078e02e1 */
[C---:B------:R-:W-:Y:S01]  /*23d80*/  IADD3 R33, P1, R4.reuse, 0x5000, RZ ;  /* 0x0000500004217810 */ /* 0x040fe20007f3e0ff */
[----:B------:R-:W-:Y:S01]  /*23d90*/  IMAD.WIDE.U32 R6, R229, UR4, R6 ;  /* 0x00000004e5067c25 */ /* 0x000fe2000f8e0006 */
[----:B------:R-:W-:Y:S02]  /*23da0*/  LOP3.LUT R28, R29, 0x380, RZ, 0xc0, !PT ;  /* 0x000003801d1c7812 */ /* 0x000fe400078ec0ff */
[----:B------:R-:W-:Y:S01]  /*23db0*/  IADD3 R37, P2, R4, 0x6000, RZ ;  /* 0x0000600004257810 */ /* 0x000fe20007f5e0ff */
[----:B------:R-:W-:Y:S01]  /*23dc0*/  IMAD R10, R229, UR5, R9 ;  /* 0x00000005e50a7c24 */ /* 0x000fe2000f8e0209 */
[----:B------:R-:W-:Y:S01]  /*23dd0*/  SHF.R.S32.HI R9, RZ, 0x1f, R11 ;  /* 0x0000001fff097819 */ /* 0x000fe2000001140b */
[----:B------:R-:W-:Y:S01]  /*23de0*/  ULDC.64 UR4, c[0x0][0xb40] ;  /* 0x0002d00000047ab9 */ /* 0x000fe20000000a00 */
[----:B------:R-:W-:-:S02]  /*23df0*/  IADD3 R6, P3, R11, R6, RZ ;  /* 0x000000060b067210 */ /* 0x000fc40007f7e0ff */
[----:B------:R-:W-:Y:S02]  /*23e00*/  LOP3.LUT R12, R13, 0x380, RZ, 0xc0, !PT ;  /* 0x000003800d0c7812 */ /* 0x000fe400078ec0ff */
[----:B------:R-:W-:Y:S02]  /*23e10*/  LOP3.LUT R24, R25, 0x380, RZ, 0xc0, !PT ;  /* 0x0000038019187812 */ /* 0x000fe400078ec0ff */
[----:B------:R-:W-:Y:S02]  /*23e20*/  LOP3.LUT R32, R33, 0x380, RZ, 0xc0, !PT ;  /* 0x0000038021207812 */ /* 0x000fe400078ec0ff */
[----:B------:R-:W-:Y:S02]  /*23e30*/  SHF.R.U64 R28, R28, 0x3, RZ ;  /* 0x000000031c1c7819 */ /* 0x000fe400000012ff */
[----:B------:R-:W-:Y:S02]  /*23e40*/  LOP3.LUT R36, R37, 0x380, RZ, 0xc0, !PT ;  /* 0x0000038025247812 */ /* 0x000fe400078ec0ff */
[----:B------:R-:W-:Y:S01]  /*23e50*/  IADD3.X R9, R9, R7, R10, P3, !PT ;  /* 0x0000000709097210 */ /* 0x000fe20001ffe40a */
[----:B------:R-:W-:Y:S01]  /*23e60*/  VIADD R7, R11, 0x8 ;  /* 0x000000080b077836 */ /* 0x000fe20000000000 */
[----:B------:R-:W-:-:S02]  /*23e70*/  SHF.R.U64 R12, R12, 0x3, RZ ;  /* 0x000000030c0c7819 */ /* 0x000fc400000012ff */
[----:B------:R-:W-:Y:S02]  /*23e80*/  SHF.R.U64 R24, R24, 0x3, RZ ;  /* 0x0000000318187819 */ /* 0x000fe400000012ff */
[----:B------:R-:W-:Y:S02]  /*23e90*/  SHF.R.U64 R32, R32, 0x3, RZ ;  /* 0x0000000320207819 */ /* 0x000fe400000012ff */
[----:B------:R-:W-:Y:S02]  /*23ea0*/  LEA R54, P3, R6, UR4, 0x2 ;  /* 0x0000000406367c11 */ /* 0x000fe4000f8610ff */
[----:B------:R-:W-:Y:S01]  /*23eb0*/  LOP3.LUT R28, R28, R29, RZ, 0x3c, !PT ;  /* 0x0000001d1c1c7212 */ /* 0x000fe200078e3cff */
[----:B------:R-:W-:Y:S01]  /*23ec0*/  IMAD.X R29, RZ, RZ, R5, P0 ;  /* 0x000000ffff1d7224 */ /* 0x000fe200000e0605 */
[----:B------:R-:W-:Y:S02]  /*23ed0*/  SHF.R.U64 R36, R36, 0x3, RZ ;  /* 0x0000000324247819 */ /* 0x000fe400000012ff */
[----:B------:R-:W-:-:S02]  /*23ee0*/  LOP3.LUT P0, RZ, R237, 0x3, RZ, 0xc0, !PT ;  /* 0x00000003edff7812 */ /* 0x000fc4000780c0ff */
        /* <DEDUP_REMOVED lines=86> */
[----:B--2---:R2:W-:Y:S01]  /*24450*/  SYNCS.ARRIVE.TRANS64.RED.A1T0 RZ, [R0+URZ], RZ ;  /* 0x000000ff00ff79a7 */ /* 0x0045e2000810043f */
[----:B------:R-:W-:Y:S01]  /*24460*/  BSSY B1, `(.L_x_2417) ;  /* 0x0000018000017945 */ /* 0x000fe20003800000 */
        /* <DEDUP_REMOVED lines=23> */
.L_x_2418:
[----:B------:R-:W-:Y:S05]  /*245e0*/  BSYNC B1 ;  /* 0x0000000000017941 */ /* 0x000fea0003800000 */
.L_x_2417:
        /* <DEDUP_REMOVED lines=23> */
.L_x_2420:
[----:B------:R-:W-:Y:S05]  /*24760*/  BSYNC B1 ;  /* 0x0000000000017941 */ /* 0x000fea0003800000 */
.L_x_2419:
        /* <DEDUP_REMOVED lines=23> */
.L_x_2422:
[----:B------:R-:W-:Y:S05]  /*248e0*/  BSYNC B1 ;  /* 0x0000000000017941 */ /* 0x000fea0003800000 */
.L_x_2421:
        /* <DEDUP_REMOVED lines=24> */
.L_x_2415:
        /* <DEDUP_REMOVED lines=17> */
[----:B------:R-:W-:Y:S01]  /*24b80*/  ISETP.GT.AND P2, PT, R6, 0x7f, PT ;  /* 0x0000007f0600780c */ /* 0x000fe20003f44270 */
[----:B--2---:R-:W-:-:S12]  /*24b90*/  @P1 BRA `(.L_x_2424) ;  /* 0x0000000000101947 */ /* 0x004fd80003800000 */
[----:B------:R-:W-:Y:S05]  /*24ba0*/  @!P0 BRA `(.L_x_2424) ;  /* 0x00000000000c8947 */ /* 0x000fea0003800000 */
[----:B------:R-:W2:Y:S04]  /*24bb0*/  LDG.E R5, desc[UR60][R2.64] ;  /* 0x0000003c02057981 */ /* 0x000ea8000c1e1900 */
[----:B-----5:R-:W2:Y:S02]  /*24bc0*/  LDG.E R0, desc[UR60][R2.64+0x4] ;  /* 0x0000043c02007981 */ /* 0x020ea4000c1e1900 */
[----:B--2---:R-:W-:-:S07]  /*24bd0*/  IMAD.IADD R0, R0, 0x1, -R5 ;  /* 0x0000000100007824 */ /* 0x004fce00078e0a05 */
.L_x_2424:
        /* <DEDUP_REMOVED lines=28> */
.L_x_2426:
[----:B------:R-:W-:Y:S05]  /*24da0*/  BSYNC B1 ;  /* 0x0000000000017941 */ /* 0x000fea0003800000 */
.L_x_2425:
        /* <DEDUP_REMOVED lines=49> */
.L_x_2428:
[----:B------:R-:W-:Y:S05]  /*250c0*/  BSYNC B1 ;  /* 0x0000000000017941 */ /* 0x000fea0003800000 */
.L_x_2427:
        /* <DEDUP_REMOVED lines=23> */
.L_x_2430:
[----:B------:R-:W-:Y:S05]  /*25240*/  BSYNC B1 ;  /* 0x0000000000017941 */ /* 0x000fea0003800000 */
.L_x_2429:
        /* <DEDUP_REMOVED lines=23> */
.L_x_2432:
[----:B------:R-:W-:Y:S05]  /*253c0*/  BSYNC B1 ;  /* 0x0000000000017941 */ /* 0x000fea0003800000 */
.L_x_2431:
        /* <DEDUP_REMOVED lines=22> */
.L_x_2423:
[----:B------:R-:W-:Y:S05]  /*25530*/  BSYNC B0 ;  /* 0x0000000000007941 */ /* 0x000fea0003800000 */
.L_x_2414:
[----:B------:R-:W-:Y:S02]  /*25540*/  ULDC UR4, c[0x0][0xc14] ;  /* 0x0003050000047ab9 */ /* 0x000fe40000000800 */
[----:B-1----:R-:W-:-:S13]  /*25550*/  ISETP.GE.AND P0, PT, R215, UR4, PT ;  /* 0x00000004d7007c0c */ /* 0x002fda000bf06270 */
[----:B------:R-:W-:Y:S05]  /*25560*/  @!P0 BRA `(.L_x_2433) ;  /* 0xfffffdbc003c8947 */ /* 0x000fea000383ffff */
[----:B------:R-:W-:Y:S05]  /*25570*/  BRA `(.L_x_2197) ;  /* 0x0000006000a07947 */ /* 0x000fea0003800000 */
.L_x_2195:
        /* <DEDUP_REMOVED lines=9> */
[----:B------:R-:W-:Y:S01]  /*25610*/  CS2R R16, SRZ ;  /* 0x0000000000107805 */ /* 0x000fe2000001ff00 */
        /* <DEDUP_REMOVED lines=11> */
[----:B------:R-:W-:Y:S02]  /*256d0*/  ISETP.GE.U32.AND P0, PT, R7, 0x2, PT ;  /* 0x000000020700780c */ /* 0x000fe40003f06070 */
        /* <DEDUP_REMOVED lines=39> */
.L_x_2438:
        /* <DEDUP_REMOVED lines=16> */
.L_x_2437:
[----:B------:R-:W-:Y:S05]  /*25a50*/  BSYNC B0 ;  /* 0x0000000000007941 */ /* 0x000fea0003800000 */
.L_x_2436:
        /* <DEDUP_REMOVED lines=25> */
.L_x_2434:
        /* <DEDUP_REMOVED lines=20> */
.L_x_2439:
        /* <DEDUP_REMOVED lines=56> */
.L_x_2435:
[----:B------:R-:W-:Y:S02]  /*260b0*/  IMAD.MOV.U32 R17, RZ, RZ, RZ ;  /* 0x000000ffff117224 */ /* 0x000fe400078e00ff */
[----:B------:R-:W-:Y:S02]  /*260c0*/  IMAD.U32 R16, RZ, RZ, UR6 ;  /* 0x00000006ff107e24 */ /* 0x000fe4000f8e00ff */
[----:B------:R-:W-:-:S07]  /*260d0*/  IMAD.MOV.U32 R18, RZ, RZ, RZ ;  /* 0x000000ffff127224 */ /* 0x000fce00078e00ff */
.L_x_2440:
        /* <DEDUP_REMOVED lines=16> */
[----:B------:R-:W-:Y:S01]  /*261e0*/  ULDC.64 UR36, c[0x0][0x198] ;  /* 0x0000660000247ab9 */ /* 0x000fe20000000a00 */
[----:B------:R-:W-:Y:S02]  /*261f0*/  ULDC UR38, c[0x0][0xc] ;  /* 0x0000030000267ab9 */ /* 0x000fe40000000800 */
[----:B------:R1:W-:Y:S04]  /*26200*/  STL [R1+0x8], R0 ;  /* 0x0000080001007387 */ /* 0x0003e80000100800 */
[----:B------:R1:W-:Y:S04]  /*26210*/  STL [R1+0xc], RZ ;  /* 0x00000cff01007387 */ /* 0x0003e80000100800 */
[----:B------:R1:W-:Y:S04]  /*26220*/  STL [R1+0x10], R0 ;  /* 0x0000100001007387 */ /* 0x0003e80000100800 */
[----:B------:R1:W-:Y:S02]  /*26230*/  STL [R1+0x2c], RZ ;  /* 0x00002cff01007387 */ /* 0x0003e40000100800 */
.L_x_2527:
[----:B--2---:R-:W2:Y:S02]  /*26240*/  LDC.64 R2, c[0x0][0xc60] ;  /* 0x00031800ff027b82 */ /* 0x004ea40000000a00 */
[----:B--2---:R-:W-:-:S05]  /*26250*/  IMAD.WIDE R2, R19, 0x4, R2 ;  /* 0x0000000413027825 */ /* 0x004fca00078e0202 */
[----:B0-----:R-:W2:Y:S01]  /*26260*/  LDG.E R11, desc[UR60][R2.64] ;  /* 0x0000003c020b7981 */ /* 0x001ea2000c1e1900 */
[----:B------:R-:W-:Y:S05]  /*26270*/  YIELD ;  /* 0x0000000000007946 */ /* 0x000fea0003800000 */
[----:B------:R-:W-:Y:S01]  /*26280*/  ULDC.64 UR4, c[0x0][0xa28] ;  /* 0x00028a0000047ab9 */ /* 0x000fe20000000a00 */
[----:B-1----:R-:W-:Y:S01]  /*26290*/  IMAD.MOV.U32 R0, RZ, RZ, RZ ;  /* 0x000000ffff007224 */ /* 0x002fe200078e00ff */
[----:B------:R-:W-:Y:S01]  /*262a0*/  ISETP.NE.U32.AND P0, PT, RZ, UR4, PT ;  /* 0x00000004ff007c0c */ /* 0x000fe2000bf05070 */
[----:B------:R-:W-:Y:S01]  /*262b0*/  IMAD.MOV.U32 R10, RZ, RZ, RZ ;  /* 0x000000ffff0a7224 */ /* 0x000fe200078e00ff */
[----:B------:R-:W-:Y:S01]  /*262c0*/  ULDC.64 UR8, c[0x0][0xa08] ;  /* 0x0002820000087ab9 */ /* 0x000fe20000000a00 */
[----:B------:R-:W-:Y:S01]  /*262d0*/  ULDC.64 UR10, c[0x0][0xa10] ;  /* 0x00028400000a7ab9 */ /* 0x000fe20000000a00 */
[----:B------:R-:W-:-:S02]  /*262e0*/  ISETP.NE.AND.EX P0, PT, RZ, UR5, PT, P0 ;  /* 0x00000005ff007c0c */ /* 0x000fc4000bf05300 */
[----:B--2---:R-:W-:Y:S01]  /*262f0*/  SHF.R.S32.HI R4, RZ, 0x1f, R11 ;  /* 0x0000001fff047819 */ /* 0x004fe2000001140b */
[----:B------:R-:W-:-:S10]  /*26300*/  IMAD.SHL.U32 R13, R11, 0x4, RZ ;  /* 0x000000040b0d7824 */ /* 0x000fd400078e00ff */
[C---:B------:R-:W-:Y:S01]  /*26310*/  @P0 LEA R2, P1, R11.reuse, UR4, 0x2 ;  /* 0x000000040b020c11 */ /* 0x040fe2000f8210ff */
[----:B------:R-:W-:Y:S03]  /*26320*/  STL [R1+0x1c], R11 ;  /* 0x00001c0b01007387 */ /* 0x000fe60000100800 */
[----:B------:R-:W-:Y:S01]  /*26330*/  @P0 LEA.HI.X R3, R11, UR5, R4, 0x2, P1 ;  /* 0x000000050b030c11 */ /* 0x000fe200088f1404 */
[----:B------:R-:W-:-:S04]  /*26340*/  ULDC.64 UR4, c[0x0][0xa18] ;  /* 0x0002860000047ab9 */ /* 0x000fc80000000a00 */
[----:B------:R0:W5:Y:S01]  /*26350*/  @P0 LDG.E R0, desc[UR60][R2.64] ;  /* 0x0000003c02000981 */ /* 0x000162000c1e1900 */
[----:B------:R-:W-:Y:S02]  /*26360*/  ISETP.NE.U32.AND P0, PT, RZ, UR4, PT ;  /* 0x00000004ff007c0c */ /* 0x000fe4000bf05070 */
[----:B------:R-:W-:Y:S01]  /*26370*/  SHF.L.U64.HI R12, R11, 0x2, R4 ;  /* 0x000000020b0c7819 */ /* 0x000fe20000010204 */
[----:B------:R-:W-:Y:S01]  /*26380*/  STL [R1+0x24], R13 ;  /* 0x0000240d01007387 */ /* 0x000fe20000100800 */
[----:B------:R-:W-:-:S03]  /*26390*/  ISETP.NE.AND.EX P0, PT, RZ, UR5, PT, P0 ;  /* 0x00000005ff007c0c */ /* 0x000fc6000bf05300 */
[----:B------:R-:W-:Y:S10]  /*263a0*/  STL [R1+0x28], R12 ;  /* 0x0000280c01007387 */ /* 0x000ff40000100800 */
[----:B------:R-:W-:-:S04]  /*263b0*/  @P0 IADD3 R8, P1, R13, UR4, RZ ;  /* 0x000000040d080c10 */ /* 0x000fc8000ff3e0ff */
[C---:B------:R-:W-:Y:S01]  /*263c0*/  @P0 IADD3.X R9, R12.reuse, UR5, RZ, P1, !PT ;  /* 0x000000050c090c10 */ /* 0x040fe20008ffe4ff */
[----:B------:R-:W-:Y:S02]  /*263d0*/  ULDC.64 UR4, c[0x0][0xa00] ;  /* 0x0002800000047ab9 */ /* 0x000fe40000000a00 */
[----:B------:R-:W-:Y:S02]  /*263e0*/  ISETP.NE.U32.AND P2, PT, RZ, UR4, PT ;  /* 0x00000004ff007c0c */ /* 0x000fe4000bf45070 */
[C---:B0-----:R-:W-:Y:S02]  /*263f0*/  IADD3 R2, P1, R13.reuse, UR4, RZ ;  /* 0x000000040d027c10 */ /* 0x041fe4000ff3e0ff */
[----:B------:R-:W-:Y:S02]  /*26400*/  ISETP.NE.AND.EX P2, PT, RZ, UR5, PT, P2 ;  /* 0x00000005ff007c0c */ /* 0x000fe4000bf45320 */
[----:B------:R-:W-:Y:S01]  /*26410*/  IADD3.X R3, R12, UR5, RZ, P1, !PT ;  /* 0x000000050c037c10 */ /* 0x000fe20008ffe4ff */
[----:B------:R-:W-:Y:S01]  /*26420*/  ULDC UR4, c[0x0][0x288] ;  /* 0x0000a20000047ab9 */ /* 0x000fe20000000800 */
[----:B------:R-:W-:-:S04]  /*26430*/  IADD3 R6, P1, R13, UR8, RZ ;  /* 0x000000080d067c10 */ /* 0x000fc8000ff3e0ff */
[----:B------:R-:W-:Y:S02]  /*26440*/  IADD3.X R7, R12, UR9, RZ, P1, !PT ;  /* 0x000000090c077c10 */ /* 0x000fe40008ffe4ff */
[----:B------:R-:W-:-:S03]  /*26450*/  IADD3 R4, P1, R13, UR10, RZ ;  /* 0x0000000a0d047c10 */ /* 0x000fc6000ff3e0ff */
[----:B------:R-:W2:Y:S01]  /*26460*/  @P2 LDG.E R10, desc[UR60][R2.64] ;  /* 0x0000003c020a2981 */ /* 0x000ea2000c1e1900 */
[----:B------:R-:W-:Y:S02]  /*26470*/  IADD3.X R5, R12, UR11, RZ, P1, !PT ;  /* 0x0000000b0c057c10 */ /* 0x000fe40008ffe4ff */
[----:B------:R-:W-:Y:S01]  /*26480*/  ISETP.NE.U32.AND P1, PT, RZ, UR8, PT ;  /* 0x00000008ff007c0c */ /* 0x000fe2000bf25070 */
[----:B------:R-:W-:-:S03]  /*26490*/  ULDC UR6, c[0x0][0x338] ;  /* 0x0000ce0000067ab9 */ /* 0x000fc60000000800 */
[----:B------:R-:W-:Y:S02]  /*264a0*/  ISETP.NE.AND.EX P3, PT, RZ, UR9, PT, P1 ;  /* 0x00000009ff007c0c */ /* 0x000fe4000bf65310 */
[----:B------:R-:W-:-:S04]  /*264b0*/  ISETP.NE.U32.AND P1, PT, RZ, UR10, PT ;  /* 0x0000000aff007c0c */ /* 0x000fc8000bf25070 */
[----:B------:R-:W-:Y:S01]  /*264c0*/  ISETP.NE.AND.EX P1, PT, RZ, UR11, PT, P1 ;  /* 0x0000000bff007c0c */ /* 0x000fe2000bf25310 */
[----:B--2---:R0:W-:Y:S02]  /*264d0*/  STL [R1+0x30], R10 ;  /* 0x0000300a01007387 */ /* 0x0041e40000100800 */
[----:B0-----:R-:W-:Y:S01]  /*264e0*/  IMAD.U32 R10, RZ, RZ, UR4 ;  /* 0x00000004ff0a7e24 */ /* 0x001fe2000f8e00ff */
[----:B------:R-:W-:Y:S02]  /*264f0*/  ULDC.64 UR4, c[0x0][0x3f8] ;  /* 0x0000fe0000047ab9 */ /* 0x000fe40000000a00 */
[----:B------:R-:W-:-:S03]  /*26500*/  UISETP.NE.U32.AND UP0, UPT, UR4, URZ, UPT ;  /* 0x0000003f0400728c */ /* 0x000fc6000bf05070 */
[----:B------:R-:W-:Y:S01]  /*26510*/  ULDC UR4, c[0x0][0x404] ;  /* 0x0001010000047ab9 */ /* 0x000fe20000000800 */
[----:B------:R-:W-:Y:S01]  /*26520*/  UISETP.NE.AND.EX UP0, UPT, UR5, URZ, UPT, UP0 ;  /* 0x0000003f0500728c */ /* 0x000fe2000bf05300 */
[----:B------:R0:W5:Y:S02]  /*26530*/  @P0 LDG.E R10, desc[UR60][R8.64] ;  /* 0x0000003c080a0981 */ /* 0x000164000c1e1900 */
[----:B------:R-:W-:Y:S01]  /*26540*/  ULDC UR5, c[0x0][0x2e0] ;  /* 0x0000b80000057ab9 */ /* 0x000fe20000000800 */
[----:B------:R-:W-:-:S04]  /*26550*/  USEL UR4, UR4, 0x1, UP0 ;  /* 0x0000000104047887 */ /* 0x000fc80008000000 */
[----:B------:R-:W-:Y:S01]  /*26560*/  UIMAD UR4, UR4, UR5, URZ ;  /* 0x00000005040472a4 */ /* 0x000fe2000f8e023f */
[----:B0-----:R-:W-:-:S05]  /*26570*/  IMAD.U32 R9, RZ, RZ, UR6 ;  /* 0x00000006ff097e24 */ /* 0x001fca000f8e00ff */
[----:B------:R-:W-:Y:S01]  /*26580*/  IMAD.U32 R8, RZ, RZ, UR4 ;  /* 0x00000004ff087e24 */ /* 0x000fe2000f8e00ff */
[----:B------:R-:W-:Y:S06]  /*26590*/  @P0 BRA `(.L_x_2442) ;  /* 0x0000000000100947 */ /* 0x000fec0003800000 */
[----:B------:R-:W-:Y:S05]  /*265a0*/  @!P2 BRA `(.L_x_2442) ;  /* 0x00000000000ca947 */ /* 0x000fea0003800000 */
[----:B-----5:R-:W2:Y:S04]  /*265b0*/  LDG.E R10, desc[UR60][R2.64] ;  /* 0x0000003c020a7981 */ /* 0x020ea8000c1e1900 */
[----:B------:R-:W2:Y:S02]  /*265c0*/  LDG.E R2, desc[UR60][R2.64+0x4] ;  /* 0x0000043c02027981 */ /* 0x000ea4000c1e1900 */
[----:B--2---:R-:W-:-:S07]  /*265d0*/  IMAD.IADD R10, R2, 0x1, -R10 ;  /* 0x00000001020a7824 */ /* 0x004fce00078e0a0a */
.L_x_2442:
[----:B------:R-:W-:Y:S01]  /*265e0*/  IMAD.MOV.U32 R2, RZ, RZ, RZ ;  /* 0x000000ffff027224 */ /* 0x000fe200078e00ff */
[----:B------:R-:W-:-:S05]  /*265f0*/  ULDC.64 UR4, c[0x0][0xa20] ;  /* 0x0002880000047ab9 */ /* 0x000fca0000000a00 */
[----:B------:R-:W2:Y:S01]  /*26600*/  @P3 LDG.E R2, desc[UR60][R6.64] ;  /* 0x0000003c06023981 */ /* 0x000ea2000c1e1900 */
[----:B------:R-:W-:-:S06]  /*26610*/  IMAD.MOV.U32 R20, RZ, RZ, RZ ;  /* 0x000000ffff147224 */ /* 0x000fcc00078e00ff */
[----:B------:R0:W5:Y:S01]  /*26620*/  @P1 LDG.E R20, desc[UR60][R4.64] ;  /* 0x0000003c04141981 */ /* 0x000162000c1e1900 */
[----:B------:R-:W-:-:S04]  /*26630*/  ISETP.NE.U32.AND P0, PT, RZ, UR4, PT ;  /* 0x00000004ff007c0c */ /* 0x000fc8000bf05070 */
[----:B------:R-:W-:Y:S01]  /*26640*/  ISETP.NE.AND.EX P0, PT, RZ, UR5, PT, P0 ;  /* 0x00000005ff007c0c */ /* 0x000fe2000bf05300 */
[----:B--2--5:R-:W-:-:S05]  /*26650*/  IMAD.IADD R2, R2, 0x1, R0 ;  /* 0x0000000102027824 */ /* 0x024fca00078e0200 */
[----:B------:R0:W-:Y:S07]  /*26660*/  STL [R1+0x4], R2 ;  /* 0x0000040201007387 */ /* 0x0001ee0000100800 */
[----:B------:R-:W-:Y:S05]  /*26670*/  @!P0 BRA `(.L_x_2443) ;  /* 0x0000000000108947 */ /* 0x000fea0003800000 */
[----:B0-----:R-:W-:-:S04]  /*26680*/  IADD3 R2, P0, R13, UR4, RZ ;  /* 0x000000040d027c10 */ /* 0x001fc8000ff1e0ff */
[----:B------:R-:W-:-:S05]  /*26690*/  IADD3.X R3, R12, UR5, RZ, P0, !PT ;  /* 0x000000050c037c10 */ /* 0x000fca00087fe4ff */
[----:B------:R0:W5:Y:S01]  /*266a0*/  LDG.E R8, desc[UR60][R2.64] ;  /* 0x0000003c02087981 */ /* 0x000162000c1e1900 */
[----:B------:R-:W-:Y:S05]  /*266b0*/  BRA `(.L_x_2444) ;  /* 0x0000000000107947 */ /* 0x000fea0003800000 */
.L_x_2443:
[----:B------:R-:W-:Y:S05]  /*266c0*/  @!P3 BRA `(.L_x_2444) ;  /* 0x00000000000cb947 */ /* 0x000fea0003800000 */
[----:B------:R-:W2:Y:S04]  /*266d0*/  LDG.E R8, desc[UR60][R6.64] ;  /* 0x0000003c06087981 */ /* 0x000ea8000c1e1900 */
[----:B------:R-:W2:Y:S02]  /*266e0*/  LDG.E R6, desc[UR60][R6.64+0x4] ;  /* 0x0000043c06067981 */ /* 0x000ea4000c1e1900 */
[----:B--2---:R-:W-:-:S07]  /*266f0*/  IMAD.IADD R8, R6, 0x1, -R8 ;  /* 0x0000000106087824 */ /* 0x004fce00078e0a08 */
.L_x_2444:
[----:B-----5:R-:W-:Y:S02]  /*26700*/  IMAD.IADD R8, R8, 0x1, -R0 ;  /* 0x0000000108087824 */ /* 0x020fe400078e0a00 */
[----:B------:R-:W2:Y:S04]  /*26710*/  @P1 LDG.E R0, desc[UR60][R4.64] ;  /* 0x0000003c04001981 */ /* 0x000ea8000c1e1900 */
[----:B0-----:R-:W2:Y:S01]  /*26720*/  @P1 LDG.E R4, desc[UR60][R4.64+0x4] ;  /* 0x0000043c04041981 */ /* 0x001ea2000c1e1900 */
[----:B------:R-:W-:Y:S01]  /*26730*/  LEA R2, R17, 0xef, 0x7 ;  /* 0x000000ef11027811 */ /* 0x000fe200078e38ff */
[----:B------:R-:W-:Y:S01]  /*26740*/  BSSY B0, `(.L_x_2445) ;  /* 0x00000f8000007945 */ /* 0x000fe20003800000 */
[----:B------:R-:W-:Y:S01]  /*26750*/  PLOP3.LUT P2, PT, PT, PT, PT, 0x80, 0x0 ;  /* 0x000000000000781c */ /* 0x000fe20003f4f070 */
[----:B--2---:R-:W-:-:S04]  /*26760*/  @P1 IMAD.IADD R9, R4, 0x1, -R0 ;  /* 0x0000000104091824 */ /* 0x004fc800078e0a00 */
[----:B------:R-:W-:-:S04]  /*26770*/  IMAD.IADD R4, R8, 0x1, R9 ;  /* 0x0000000108047824 */ /* 0x000fc800078e0209 */
[C---:B------:R-:W-:Y:S01]  /*26780*/  VIADD R5, R4.reuse, 0x6f ;  /* 0x0000006f04057836 */ /* 0x040fe20000000000 */
[----:B------:R-:W-:Y:S01]  /*26790*/  IADD3 R3, R4, R2, -R10 ;  /* 0x0000000204037210 */ /* 0x000fe20007ffe80a */
        /* <DEDUP_REMOVED lines=9> */
[--C-:B------:R-:W-:Y:S01]  /*26830*/  IMAD R0, R6, 0x70, -R8.reuse ;  /* 0x0000007006007824 */ /* 0x100fe200078e0a08 */
[----:B------:R0:W-:Y:S01]  /*26840*/  STL [R1+0x20], R6 ;  /* 0x0000200601007387 */ /* 0x0001e20000100800 */
[----:B------:R-:W-:-:S03]  /*26850*/  IMAD.MOV R8, RZ, RZ, -R8 ;  /* 0x000000ffff087224 */ /* 0x000fc600078e0a08 */
[----:B------:R-:W-:Y:S02]  /*26860*/  VIMNMX R0, R0, R9, PT ;  /* 0x0000000900007248 */ /* 0x000fe40003fe0100 */
[----:B------:R-:W-:-:S04]  /*26870*/  VIMNMX R8, RZ, R8, !PT ;  /* 0x00000008ff087248 */ /* 0x000fc80007fe0100 */
[----:B------:R-:W-:Y:S02]  /*26880*/  ISETP.GT.AND P0, PT, R0, R8, PT ;  /* 0x000000080000720c */ /* 0x000fe40003f04270 */
[----:B------:R-:W-:-:S05]  /*26890*/  SHF.R.U32.HI R4, RZ, 0x4, R8 ;  /* 0x00000004ff047819 */ /* 0x000fca0000011608 */
[----:B------:R-:W-:-:S06]  /*268a0*/  IMAD.WIDE.U32 R4, R4, 0x24924925, RZ ;  /* 0x2492492504047825 */ /* 0x000fcc00078e00ff */
[----:B------:R-:W-:Y:S02]  /*268b0*/  @P0 VIADD R3, R0, 0x6f ;  /* 0x0000006f00030836 */ /* 0x000fe40000000000 */
[----:B------:R-:W-:Y:S02]  /*268c0*/  @P0 IMAD.MOV.U32 R2, RZ, RZ, RZ ;  /* 0x000000ffff020224 */ /* 0x000fe400078e00ff */
[----:B------:R-:W-:Y:S02]  /*268d0*/  IMAD.MOV.U32 R0, RZ, RZ, R5 ;  /* 0x000000ffff007224 */ /* 0x000fe400078e0005 */
[----:B------:R-:W-:-:S04]  /*268e0*/  @P0 IMAD.HI R3, R3, -0x6db6db6d, R2 ;  /* 0x9249249303030827 */ /* 0x000fc800078e0202 */
[----:B------:R-:W-:Y:S01]  /*268f0*/  IMAD.MOV.U32 R2, RZ, RZ, R0 ;  /* 0x000000ffff027224 */ /* 0x000fe200078e0000 */
[----:B------:R-:W-:-:S04]  /*26900*/  @P0 SHF.R.U32.HI R4, RZ, 0x1f, R3 ;  /* 0x0000001fff040819 */ /* 0x000fc80000011603 */
[----:B------:R-:W-:-:S04]  /*26910*/  @P0 LEA.HI.SX32 R2, R3, R4, 0x1a ;  /* 0x0000000403020211 */ /* 0x000fc800078fd2ff */
[----:B------:R-:W-:-:S13]  /*26920*/  ISETP.GT.AND P0, PT, R2, R0, PT ;  /* 0x000000000200720c */ /* 0x000fda0003f04270 */
[----:B0-----:R-:W-:Y:S05]  /*26930*/  @!P0 BRA `(.L_x_2446) ;  /* 0x0000000c00608947 */ /* 0x001fea0003800000 */
[----:B------:R-:W0:Y:S01]  /*26940*/  LDC R3, c[0x0][0x428] ;  /* 0x00010a00ff037b82 */ /* 0x000e220000000800 */
        /* <DEDUP_REMOVED lines=9> */
.L_x_2594:
[----:B------:R-:W-:-:S03]  /*269e0*/  UMOV UR4, 0xffffffff ;  /* 0xffffffff00047882 */ /* 0x000fc60000000000 */
[----:B------:R-:W-:Y:S05]  /*269f0*/  BRA.DIV UR4, `(.L_x_2448) ;  /* 0x0000005e042c7947 */ /* 0x000fea000b800000 */
[----:B------:R-:W-:-:S13]  /*26a00*/  ELECT P6, URZ, PT ;  /* 0x00000000003f782f */ /* 0x000fda00038c0000 */
.L_x_2597:
        /* <DEDUP_REMOVED lines=12> */
.L_x_2598:
[----:B------:R-:W-:Y:S05]  /*26ad0*/  BSYNC B1 ;  /* 0x0000000000017941 */ /* 0x000fea0003800000 */
.L_x_2449:
        /* <DEDUP_REMOVED lines=8> */
.L_x_2599:
        /* <DEDUP_REMOVED lines=11> */
.L_x_2454:
[----:B-1----:R-:W2:Y:S01]  /*26c10*/  LDL R6, [R1+0xc] ;  /* 0x00000c0001067983 */ /* 0x002ea20000100800 */
[----:B------:R-:W-:Y:S01]  /*26c20*/  R2UR UR9, R5 ;  /* 0x00000000050972ca */ /* 0x000fe200000e0000 */
[----:B------:R-:W-:Y:S01]  /*26c30*/  IMAD R7, R2, 0x70, R20 ;  /* 0x0000007002077824 */ /* 0x000fe200078e0214 */
        /* <DEDUP_REMOVED lines=26> */
.L_x_2600:
        /* <DEDUP_REMOVED lines=8> */
.L_x_2456:
        /* <DEDUP_REMOVED lines=24> */
.L_x_2452:
[----:B------:R-:W-:Y:S05]  /*26fe0*/  BSYNC B1 ;  /* 0x0000000000017941 */ /* 0x000fea0003800000 */
.L_x_2451:
        /* <DEDUP_REMOVED lines=12> */
[----:B0-----:R-:W-:Y:S05]  /*270b0*/  @!P0 BRA `(.L_x_2446) ;  /* 0x0000000400808947 */ /* 0x001fea0003800000 */
[C---:B------:R-:W-:Y:S02]  /*270c0*/  IMAD R5, R2.reuse, 0x70, R20 ;  /* 0x0000007002057824 */ /* 0x040fe400078e0214 */
[----:B------:R-:W-:Y:S02]  /*270d0*/  VIADD R2, R2, 0xffffffff ;  /* 0xffffffff02027836 */ /* 0x000fe40000000000 */
[----:B------:R-:W-:-:S07]  /*270e0*/  VIADD R5, R5, 0xffffff20 ;  /* 0xffffff2005057836 */ /* 0x000fce0000000000 */
.L_x_2463:
[----:B------:R-:W-:Y:S05]  /*270f0*/  YIELD ;  /* 0x0000000000007946 */ /* 0x000fea0003800000 */
[----:B------:R-:W-:Y:S04]  /*27100*/  BSSY B1, `(.L_x_2457) ;  /* 0x000004e000017945 */ /* 0x000fe80003800000 */
[----:B0-----:R-:W-:Y:S05]  /*27110*/  @!P6 BRA `(.L_x_2458) ;  /* 0x000000040030e947 */ /* 0x001fea0003800000 */
[----:B------:R-:W2:Y:S04]  /*27120*/  LDL R6, [R1+0xc] ;  /* 0x00000c0001067983 */ /* 0x000ea80000100800 */
[----:B------:R-:W3:Y:S01]  /*27130*/  LDL R7, [R1+0x10] ;  /* 0x0000100001077983 */ /* 0x000ee20000100800 */
[----:B--2---:R-:W-:Y:S01]  /*27140*/  IMAD R6, R6, 0x8, R9 ;  /* 0x0000000806067824 */ /* 0x004fe200078e0209 */
[----:B---3--:R-:W-:-:S04]  /*27150*/  SHF.L.U32 R7, R7, 0x1f, RZ ;  /* 0x0000001f07077819 */ /* 0x008fc800000006ff */
[----:B------:R-:W0:Y:S02]  /*27160*/  SYNCS.PHASECHK.TRANS64.TRYWAIT P0, [R6+URZ+0x368a0], R7 ;  /* 0x0368a007060075a7 */ /* 0x000e24000800017f */
[----:B0-----:R-:W-:Y:S05]  /*27170*/  @!P0 BRA `(.L_x_2459) ;  /* 0x0000005400a88947 */ /* 0x001fea0003800000 */
.L_x_2601:
        /* <DEDUP_REMOVED lines=11> */
.L_x_2460:
        /* <DEDUP_REMOVED lines=27> */
.L_x_2602:
        /* <DEDUP_REMOVED lines=8> */
.L_x_2462:
        /* <DEDUP_REMOVED lines=24> */
.L_x_2458:
[----:B------:R-:W-:Y:S05]  /*275e0*/  BSYNC B1 ;  /* 0x0000000000017941 */ /* 0x000fea0003800000 */
.L_x_2457:
[----:B01----:R-:W2:Y:S04]  /*275f0*/  LDL.LU R6, [R1+0xc] ;  /* 0x00000c0001067983 */ /* 0x003ea80000300800 */
[----:B------:R-:W3:Y:S01]  /*27600*/  LDL.LU R7, [R1+0x10] ;  /* 0x0000100001077983 */ /* 0x000ee20000300800 */
[----:B------:R-:W-:Y:S02]  /*27610*/  VIADD R2, R2, 0xffffffff ;  /* 0xffffffff02027836 */ /* 0x000fe40000000000 */
[----:B------:R-:W-:Y:S02]  /*27620*/  VIADD R5, R5, 0xffffff90 ;  /* 0xffffff9005057836 */ /* 0x000fe40000000000 */
        /* <DEDUP_REMOVED lines=9> */
.L_x_2446:
[----:B------:R-:W-:Y:S05]  /*276c0*/  BSYNC B0 ;  /* 0x0000000000007941 */ /* 0x000fea0003800000 */
.L_x_2445:
[----:B------:R-:W2:Y:S01]  /*276d0*/  LDL R6, [R1+0x20] ;  /* 0x0000200001067983 */ /* 0x000ea20000100800 */
[----:B------:R-:W-:Y:S05]  /*276e0*/  @!P2 WARPSYNC.ALL ;  /* 0x000000000000a948 */ /* 0x000fea0003800000 */
[----:B------:R-:W-:Y:S01]  /*276f0*/  BSSY B6, `(.L_x_2464) ;  /* 0x0000313000067945 */ /* 0x000fe20003800000 */
[----:B------:R-:W-:Y:S01]  /*27700*/  @!P2 BAR.SYNC.DEFER_BLOCKING 0xc, 0x120 ;  /* 0x030480000000ab1d */ /* 0x000fe20000010000 */
[----:B--2---:R-:W-:-:S13]  /*27710*/  ISETP.GT.AND P0, PT, R6, RZ, PT ;  /* 0x000000ff0600720c */ /* 0x004fda0003f04270 */
[----:B------:R-:W-:Y:S05]  /*27720*/  @P0 BRA `(.L_x_2465) ;  /* 0x0000000000440947 */ /* 0x000fea0003800000 */
[----:B------:R-:W1:Y:S02]  /*27730*/  S2R R6, SR_TID.X ;  /* 0x0000000000067919 */ /* 0x000e640000002100 */
[----:B-1----:R-:W-:-:S04]  /*27740*/  LOP3.LUT R6, R6, 0x1f, RZ, 0xc0, !PT ;  /* 0x0000001f06067812 */ /* 0x002fc800078ec0ff */
[----:B------:R-:W-:-:S13]  /*27750*/  ISETP.NE.AND P1, PT, R6, RZ, PT ;  /* 0x000000ff0600720c */ /* 0x000fda0003f25270 */
[----:B------:R-:W-:Y:S05]  /*27760*/  @P1 BRA `(.L_x_2466) ;  /* 0x00000030002c1947 */ /* 0x000fea0003800000 */
[----:B0-----:R-:W0:Y:S01]  /*27770*/  S2R R7, SR_LANEID ;  /* 0x0000000000077919 */ /* 0x001e220000000000 */
[----:B------:R-:W-:Y:S01]  /*27780*/  VOTEU.ANY UR4, UPT, PT ;  /* 0x0000000000047886 */ /* 0x000fe200038e0100 */
[----:B------:R-:W1:Y:S01]  /*27790*/  LDC.64 R2, c[0x0][0xc38] ;  /* 0x00030e00ff027b82 */ /* 0x000e620000000a00 */
[----:B------:R-:W0:Y:S08]  /*277a0*/  FLO.U32 R0, UR4 ;  /* 0x0000000400007d00 */ /* 0x000e3000080e0000 */
[----:B------:R-:W1:Y:S01]  /*277b0*/  POPC R5, UR4 ;  /* 0x0000000400057d09 */ /* 0x000e620008000000 */
[----:B0-----:R-:W-:-:S13]  /*277c0*/  ISETP.EQ.U32.AND P0, PT, R0, R7, PT ;  /* 0x000000070000720c */ /* 0x001fda0003f02070 */
[----:B-1----:R-:W2:Y:S01]  /*277d0*/  @P0 ATOMG.E.ADD.STRONG.GPU PT, R3, desc[UR60][R2.64], R5 ;  /* 0x00000005020309a8 */ /* 0x002ea200081ee1fc */
[----:B------:R-:W0:Y:S02]  /*277e0*/  S2R R4, SR_LTMASK ;  /* 0x0000000000047919 */ /* 0x000e240000003900 */
[----:B0-----:R-:W-:-:S04]  /*277f0*/  LOP3.LUT R4, R4, UR4, RZ, 0xc0, !PT ;  /* 0x0000000404047c12 */ /* 0x001fc8000f8ec0ff */
[----:B------:R-:W0:Y:S01]  /*27800*/  POPC R7, R4 ;  /* 0x0000000400077309 */ /* 0x000e220000000000 */
[----:B--2---:R-:W0:Y:S02]  /*27810*/  SHFL.IDX PT, R0, R3, R0, 0x1f ;  /* 0x00001f0003007589 */ /* 0x004e2400000e0000 */
[----:B0-----:R-:W-:Y:S01]  /*27820*/  IADD3 R16, R0, UR38, R7 ;  /* 0x0000002600107c10 */ /* 0x001fe2000fffe007 */
[----:B------:R-:W-:Y:S06]  /*27830*/  BRA `(.L_x_2466) ;  /* 0x0000002c00f87947 */ /* 0x000fec0003800000 */
.L_x_2465:
[----:B------:R-:W1:Y:S01]  /*27840*/  S2R R3, SR_CgaCtaId ;  /* 0x0000000000037919 */ /* 0x000e620000008800 */
[----:B------:R-:W-:-:S04]  /*27850*/  MOV R0, 0x400 ;  /* 0x0000040000007802 */ /* 0x000fc80000000f00 */
[----:B-1----:R-:W-:-:S05]  /*27860*/  LEA R2, R3, R0, 0x18 ;  /* 0x0000000003027211 */ /* 0x002fca00078ec0ff */
[----:B------:R1:W-:Y:S01]  /*27870*/  STL [R1+0x14], R2 ;  /* 0x0000140201007387 */ /* 0x0003e20000100800 */
[----:B------:R-:W-:-:S05]  /*27880*/  VIADD R0, R2, 0x21400 ;  /* 0x0002140002007836 */ /* 0x000fca0000000000 */
        /* <DEDUP_REMOVED lines=10> */
[----:B0-----:R-:W-:-:S02]  /*27930*/  IMAD.U32 R7, RZ, RZ, UR9 ;  /* 0x00000009ff077e24 */ /* 0x001fc4000f8e00ff */
[----:B------:R-:W-:Y:S02]  /*27940*/  IMAD.U32 R10, RZ, RZ, UR4 ;  /* 0x00000004ff0a7e24 */ /* 0x000fe4000f8e00ff */
[----:B------:R-:W-:Y:S02]  /*27950*/  IMAD.U32 R11, RZ, RZ, UR5 ;  /* 0x00000005ff0b7e24 */ /* 0x000fe4000f8e00ff */
[----:B------:R-:W-:Y:S02]  /*27960*/  IMAD.MOV.U32 R8, RZ, RZ, 0x70 ;  /* 0x00000070ff087424 */ /* 0x000fe400078e00ff */
[----:B------:R-:W-:Y:S02]  /*27970*/  IMAD.MOV.U32 R12, RZ, RZ, 0x1 ;  /* 0x00000001ff0c7424 */ /* 0x000fe400078e00ff */
[----:B------:R-:W-:-:S07]  /*27980*/  IMAD.MOV.U32 R13, RZ, RZ, RZ ;  /* 0x000000ffff0d7224 */ /* 0x000fce00078e00ff */
[----:B------:R-:W-:-:S07]  /*27990*/  LEPC R20, `(.L_x_2467) ;  /* 0x000000001014794e */ /* 0x000fce0000000000 */
[----:B-1----:R-:W-:Y:S05]  /*279a0*/  CALL.ABS.NOINC R2 ;  /* 0x0000000002007343 */ /* 0x002fea0003c00000 */
.L_x_2467:
        /* <DEDUP_REMOVED lines=12> */
[----:B0-----:R-:W-:-:S02]  /*27a70*/  IMAD.U32 R7, RZ, RZ, UR9 ;  /* 0x00000009ff077e24 */ /* 0x001fc4000f8e00ff */
[----:B------:R-:W-:Y:S02]  /*27a80*/  IMAD.U32 R10, RZ, RZ, UR4 ;  /* 0x00000004ff0a7e24 */ /* 0x000fe4000f8e00ff */
[----:B------:R-:W-:Y:S02]  /*27a90*/  IMAD.U32 R11, RZ, RZ, UR5 ;  /* 0x00000005ff0b7e24 */ /* 0x000fe4000f8e00ff */
[----:B------:R-:W-:Y:S02]  /*27aa0*/  IMAD.MOV.U32 R8, RZ, RZ, 0x70 ;  /* 0x00000070ff087424 */ /* 0x000fe400078e00ff */
[----:B------:R-:W-:Y:S02]  /*27ab0*/  IMAD.MOV.U32 R12, RZ, RZ, 0x1 ;  /* 0x00000001ff0c7424 */ /* 0x000fe400078e00ff */
[----:B-1----:R-:W-:-:S07]  /*27ac0*/  IMAD.MOV.U32 R13, RZ, RZ, RZ ;  /* 0x000000ffff0d7224 */ /* 0x002fce00078e00ff */
[----:B------:R-:W-:-:S07]  /*27ad0*/  LEPC R20, `(.L_x_2469) ;  /* 0x000000001014794e */ /* 0x000fce0000000000 */
[----:B--2---:R-:W-:Y:S05]  /*27ae0*/  CALL.ABS.NOINC R2 ;  /* 0x0000000002007343 */ /* 0x004fea0003c00000 */
.L_x_2469:
        /* <DEDUP_REMOVED lines=16> */
.L_x_2468:
[----:B------:R-:W2:Y:S01]  /*27bf0*/  LDL.LU R2, [R1+0x24] ;  /* 0x0000240001027983 */ /* 0x000ea20000300800 */
[----:B------:R-:W-:-:S03]  /*27c00*/  ULDC.64 UR4, c[0x0][0x9f8] ;  /* 0x00027e0000047ab9 */ /* 0x000fc60000000a00 */
[----:B------:R-:W3:Y:S04]  /*27c10*/  LDL.LU R0, [R1+0x28] ;  /* 0x0000280001007983 */ /* 0x000ee80000300800 */
[----:B------:R-:W4:Y:S04]  /*27c20*/  LDL.LU R4, [R1+0x30] ;  /* 0x0000300001047983 */ /* 0x000f280000300800 */
[----:B------:R-:W4:Y:S01]  /*27c30*/  LDL.LU R6, [R1+0x1c] ;  /* 0x00001c0001067983 */ /* 0x000f220000300800 */
[----:B------:R-:W-:-:S04]  /*27c40*/  ISETP.NE.U32.AND P0, PT, RZ, UR4, PT ;  /* 0x00000004ff007c0c */ /* 0x000fc8000bf05070 */
[----:B------:R-:W-:Y:S01]  /*27c50*/  ISETP.NE.AND.EX P0, PT, RZ, UR5, PT, P0 ;  /* 0x00000005ff007c0c */ /* 0x000fe2000bf05300 */
[----:B0-----:R-:W0:Y:S02]  /*27c60*/  S2R R8, SR_TID.X ;  /* 0x0000000000087919 */ /* 0x001e240000002100 */
        /* <DEDUP_REMOVED lines=9> */
[----:B----4-:R-:W-:-:S06]  /*27d00*/  IMAD.MOV.U32 R0, RZ, RZ, R6 ;  /* 0x000000ffff007224 */ /* 0x010fcc00078e0006 */
[----:B------:R0:W5:Y:S01]  /*27d10*/  @P0 LDG.E R0, desc[UR60][R2.64] ;  /* 0x0000003c02000981 */ /* 0x000162000c1e1900 */
[----:B------:R-:W-:Y:S01]  /*27d20*/  PLOP3.LUT P1, PT, P6, PT, PT, 0x8, 0x0 ;  /* 0x000000000000781c */ /* 0x000fe2000372e170 */
[----:B0-----:R-:W-:Y:S02]  /*27d30*/  IMAD R2, R17, 0x80, R4 ;  /* 0x0000008011027824 */ /* 0x001fe400078e0204 */
[----:B------:R-:W0:Y:S02]  /*27d40*/  LDC R4, c[0x0][0x428] ;  /* 0x00010a00ff047b82 */ /* 0x000e240000000800 */
[----:B0-----:R-:W-:-:S13]  /*27d50*/  ISETP.NE.AND P0, PT, R4, 0x1, PT ;  /* 0x000000010400780c */ /* 0x001fda0003f05270 */
[----:B------:R-:W0:Y:S08]  /*27d60*/  @P0 LDC R5, c[0x0][0x42c] ;  /* 0x00010b00ff050b82 */ /* 0x000e300000000800 */
[----:B------:R-:W1:Y:S01]  /*27d70*/  @P0 LDC R4, c[0x0][0x430] ;  /* 0x00010c00ff040b82 */ /* 0x000e620000000800 */
[----:B0-----:R-:W-:-:S04]  /*27d80*/  @P0 IMAD.HI.U32 R7, R18, R5, RZ ;  /* 0x0000000512070227 */ /* 0x001fc800078e00ff */
[----:B------:R-:W-:Y:S01]  /*27d90*/  IMAD.MOV.U32 R5, RZ, RZ, R18 ;  /* 0x000000ffff057224 */ /* 0x000fe200078e0012 */
[----:B-1----:R-:W-:Y:S02]  /*27da0*/  @P0 SHF.R.U32.HI R5, RZ, R4, R7 ;  /* 0x00000004ff050219 */ /* 0x002fe40000011607 */
[----:B------:R-:W-:-:S04]  /*27db0*/  ISETP.NE.U32.AND P0, PT, RZ, UR4, PT ;  /* 0x00000004ff007c0c */ /* 0x000fc8000bf05070 */
[----:B------:R-:W-:-:S04]  /*27dc0*/  ISETP.NE.AND.EX P0, PT, RZ, UR5, PT, P0 ;  /* 0x00000005ff007c0c */ /* 0x000fc8000bf05300 */
[----:B------:R-:W-:-:S09]  /*27dd0*/  SEL R3, R6, RZ, !P0 ;  /* 0x000000ff06037207 */ /* 0x000fd20004000000 */
.L_x_2470:
        /* <DEDUP_REMOVED lines=16> */
.L_x_2471:
        /* <DEDUP_REMOVED lines=15> */
.L_x_2472:
        /* <DEDUP_REMOVED lines=9> */
[----:B------:R-:W2:Y:S01]  /*28060*/  LDL R4, [R1+0x20] ;  /* 0x0000200001047983 */ /* 0x000ea20000100800 */
[----:B------:R-:W0:Y:S01]  /*28070*/  LDC.64 R8, c[0x0][0x3f8] ;  /* 0x0000fe00ff087b82 */ /* 0x000e220000000a00 */
[----:B------:R-:W-:Y:S02]  /*28080*/  ULDC.64 UR4, c[0x0][0xa08] ;  /* 0x0002820000047ab9 */ /* 0x000fe40000000a00 */
[----:B0-----:R-:W-:Y:S01]  /*28090*/  LOP3.LUT P0, RZ, R8, UR4, RZ, 0xfc, !PT ;  /* 0x0000000408ff7c12 */ /* 0x001fe2000f80fcff */
[----:B------:R-:W-:-:S03]  /*280a0*/  UMOV UR4, 0xffffffff ;  /* 0xffffffff00047882 */ /* 0x000fc60000000000 */
[----:B------:R-:W-:-:S04]  /*280b0*/  LOP3.LUT P0, RZ, R9, UR5, RZ, 0xfc, P0 ;  /* 0x0000000509ff7c12 */ /* 0x000fc8000800fcff */
[----:B-----5:R-:W-:Y:S01]  /*280c0*/  SEL R6, R0, RZ, !P0 ;  /* 0x000000ff00067207 */ /* 0x020fe20004000000 */
[----:B--2---:R-:W-:Y:S01]  /*280d0*/  VIADD R4, R4, 0xffffffff ;  /* 0xffffffff04047836 */ /* 0x004fe20000000000 */
[----:B------:R-:W-:Y:S07]  /*280e0*/  BRA.DIV UR4, `(.L_x_2473) ;  /* 0x0000004604f47947 */ /* 0x000fee000b800000 */
.L_x_2605:
[----:B------:R-:W-:Y:S01]  /*280f0*/  UMOV UR4, 0xffffffff ;  /* 0xffffffff00047882 */ /* 0x000fe20000000000 */
[----:B------:R-:W-:Y:S02]  /*28100*/  SHF.R.S32.HI R17, RZ, 0x1f, R0 ;  /* 0x0000001fff117819 */ /* 0x000fe40000011400 */
[----:B------:R-:W-:Y:S05]  /*28110*/  BRA.DIV UR4, `(.L_x_2474) ;  /* 0x0000004a041c7947 */ /* 0x000fea000b800000 */
[----:B------:R-:W-:-:S13]  /*28120*/  ELECT P6, URZ, PT ;  /* 0x00000000003f782f */ /* 0x000fda00038c0000 */
.L_x_2608:
[----:B------:R-:W-:Y:S05]  /*28130*/  @!P6 BRA `(.L_x_2475) ;  /* 0x000000040024e947 */ /* 0x000fea0003800000 */
[----:B------:R-:W-:-:S04]  /*28140*/  ISETP.NE.U32.AND P0, PT, R8, RZ, PT ;  /* 0x000000ff0800720c */ /* 0x000fc80003f05070 */
        /* <DEDUP_REMOVED lines=19> */
.L_x_2476:
        /* <DEDUP_REMOVED lines=9> */
.L_x_2609:
        /* <DEDUP_REMOVED lines=11> */
.L_x_2478:
        /* <DEDUP_REMOVED lines=33> */
.L_x_2475:
[----:B------:R-:W2:Y:S01]  /*285d0*/  LDL.LU R12, [R1+0x2c] ;  /* 0x00002c00010c7983 */ /* 0x000ea20000300800 */
[----:B------:R-:W-:Y:S01]  /*285e0*/  MOV R10, 0x400 ;  /* 0x00000400000a7802 */ /* 0x000fe20000000f00 */
[----:B------:R-:W-:Y:S05]  /*285f0*/  WARPSYNC.ALL ;  /* 0x0000000000007948 */ /* 0x000fea0003800000 */
[----:B------:R-:W0:Y:S01]  /*28600*/  S2R R11, SR_CgaCtaId ;  /* 0x00000000000b7919 */ /* 0x000e220000008800 */
[----:B------:R-:W-:-:S13]  /*28610*/  ELECT P0, URZ, PT ;  /* 0x00000000003f782f */ /* 0x000fda0003800000 */
[C---:B------:R-:W-:Y:S01]  /*28620*/  @P0 R2UR UR13, R3.reuse ;  /* 0x00000000030d02ca */ /* 0x040fe200000e0000 */
        /* <DEDUP_REMOVED lines=41> */
.L_x_2610:
[----:B------:R-:W-:Y:S05]  /*288c0*/  BSYNC B0 ;  /* 0x0000000000007941 */ /* 0x000fea0003800000 */
.L_x_2479:
        /* <DEDUP_REMOVED lines=41> */
.L_x_2487:
[----:B0-----:R-:W0:Y:S01]  /*28b60*/  S2R R8, SR_CgaCtaId ;  /* 0x0000000000087919 */ /* 0x001e220000008800 */
[----:B------:R-:W-:-:S04]  /*28b70*/  MOV R7, 0x400 ;  /* 0x0000040000077802 */ /* 0x000fc80000000f00 */
[----:B0-----:R-:W-:Y:S02]  /*28b80*/  LEA R7, R8, R7, 0x18 ;  /* 0x0000000708077211 */ /* 0x001fe400078ec0ff */
[----:B------:R-:W-:-:S03]  /*28b90*/  SHF.L.U32 R8, R14, 0x1f, RZ ;  /* 0x0000001f0e087819 */ /* 0x000fc600000006ff */
[----:B------:R-:W-:-:S04]  /*28ba0*/  IMAD R7, R11, 0x8, R7 ;  /* 0x000000080b077824 */ /* 0x000fc800078e0207 */
[----:B------:R-:W0:Y:S02]  /*28bb0*/  SYNCS.PHASECHK.TRANS64.TRYWAIT P0, [R7+URZ+0x36840], R8 ;  /* 0x03684008070075a7 */ /* 0x000e24000800017f */
[----:B0-----:R-:W-:Y:S05]  /*28bc0*/  @!P0 BRA `(.L_x_2488) ;  /* 0x0000003c00c48947 */ /* 0x001fea0003800000 */
.L_x_2611:
        /* <DEDUP_REMOVED lines=11> */
.L_x_2489:
        /* <DEDUP_REMOVED lines=37> */
.L_x_2612:
        /* <DEDUP_REMOVED lines=13> */
.L_x_2491:
[----:B01----:R-:W2:Y:S01]  /*28fa0*/  LDL.LU R7, [R1] ;  /* 0x0000000001077983 */ /* 0x003ea20000300800 */
[----:B------:R-:W-:Y:S01]  /*28fb0*/  MOV R9, 0x400 ;  /* 0x0000040000097802 */ /* 0x000fe20000000f00 */
[----:B------:R-:W0:Y:S01]  /*28fc0*/  S2R R12, SR_CgaCtaId ;  /* 0x00000000000c7919 */ /* 0x000e220000008800 */
[----:B------:R-:W-:Y:S01]  /*28fd0*/  R2UR UR11, R4 ;  /* 0x00000000040b72ca */ /* 0x000fe200000e0000 */
[----:B------:R-:W-:Y:S01]  /*28fe0*/  UIADD3 UR4, UP0, UR36, 0x470, URZ ;  /* 0x0000047024047890 */ /* 0x000fe2000ff1e03f */
[----:B------:R-:W-:Y:S02]  /*28ff0*/  R2UR UR13, R6 ;  /* 0x00000000060d72ca */ /* 0x000fe400000e0000 */
[----:B------:R-:W-:Y:S02]  /*29000*/  R2UR UR12, R5 ;  /* 0x00000000050c72ca */ /* 0x000fe400000e0000 */
[----:B0-----:R-:W-:Y:S01]  /*29010*/  LEA R9, R12, R9, 0x18 ;  /* 0x000000090c097211 */ /* 0x001fe200078ec0ff */
[----:B--2---:R-:W-:-:S02]  /*29020*/  IMAD.MOV.U32 R8, RZ, RZ, R7 ;  /* 0x000000ffff087224 */ /* 0x004fc400078e0007 */
[----:B------:R-:W2:Y:S01]  /*29030*/  LDL R7, [R1+0x4] ;  /* 0x0000040001077983 */ /* 0x000ea20000100800 */
[----:B------:R-:W-:Y:S01]  /*29040*/  UMOV UR10, URZ ;  /* 0x0000003f000a7c82 */ /* 0x000fe20008000000 */
[--C-:B------:R-:W-:Y:S01]  /*29050*/  IMAD R4, R8, 0x8, R9.reuse ;  /* 0x0000000808047824 */ /* 0x100fe200078e0209 */
[----:B------:R-:W-:Y:S01]  /*29060*/  UMOV UR6, 0x0 ;  /* 0x0000000000067882 */ /* 0x000fe20000000000 */
[----:B------:R-:W-:Y:S01]  /*29070*/  UMOV UR7, 0x14f00000 ;  /* 0x14f0000000077882 */ /* 0x000fe20000000000 */
[----:B------:R-:W-:Y:S01]  /*29080*/  UMOV UR16, 0x40 ;  /* 0x0000004000107882 */ /* 0x000fe20000000000 */
[----:B------:R-:W-:Y:S01]  /*29090*/  IMAD.MOV.U32 R6, RZ, RZ, R2 ;  /* 0x000000ffff067224 */ /* 0x000fe200078e0002 */
[----:B------:R-:W-:Y:S01]  /*290a0*/  R2UR UR9, R4 ;  /* 0x00000000040972ca */ /* 0x000fe200000e0000 */
[----:B------:R-:W-:-:S05]  /*290b0*/  IMAD R4, R8, 0xa800, R9 ;  /* 0x0000a80008047824 */ /* 0x000fca00078e0209 */
[----:B------:R-:W-:Y:S01]  /*290c0*/  R2UR UR15, R4 ;  /* 0x00000000040f72ca */ /* 0x000fe200000e0000 */
[----:B------:R-:W-:-:S06]  /*290d0*/  IMAD.MOV.U32 R4, RZ, RZ, R3 ;  /* 0x000000ffff047224 */ /* 0x000fcc00078e0003 */
[----:B------:R-:W-:-:S06]  /*290e0*/  UIADD3 UR9, UR9, 0x36850, URZ ;  /* 0x0003685009097890 */ /* 0x000fcc000fffe03f */
[----:B------:R-:W-:Y:S02]  /*290f0*/  UIADD3 UR8, UR15, 0x400, URZ ;  /* 0x000004000f087890 */ /* 0x000fe4000fffe03f */
[----:B------:R-:W-:Y:S02]  /*29100*/  UIADD3 UR14, UR15, 0x3c00, URZ ;  /* 0x00003c000f0e7890 */ /* 0x000fe4000fffe03f */
[----:B------:R-:W-:Y:S01]  /*29110*/  UIADD3 UR15, UR15, 0x7400, URZ ;  /* 0x000074000f0f7890 */ /* 0x000fe2000fffe03f */
        /* <DEDUP_REMOVED lines=12> */
.L_x_2486:
[----:B------:R-:W-:Y:S05]  /*291e0*/  BSYNC B2 ;  /* 0x0000000000027941 */ /* 0x000fea0003800000 */
.L_x_2485:
[----:B------:R-:W2:Y:S04]  /*291f0*/  LDL.LU R2, [R1+0x20] ;  /* 0x0000200001027983 */ /* 0x000ea80000300800 */
[----:B------:R0:W-:Y:S04]  /*29200*/  STL [R1], R11 ;  /* 0x0000000b01007387 */ /* 0x0001e80000100800 */
[----:B------:R0:W-:Y:S02]  /*29210*/  STL [R1+0x8], R14 ;  /* 0x0000080e01007387 */ /* 0x0001e40000100800 */
[----:B0-2---:R-:W-:-:S07]  /*29220*/  VIADD R7, R2, 0xfffffffd ;  /* 0xfffffffd02077836 */ /* 0x005fce0000000000 */
.L_x_2484:
[----:B------:R-:W-:Y:S05]  /*29230*/  BSYNC B1 ;  /* 0x0000000000017941 */ /* 0x000fea0003800000 */
.L_x_2483:
[----:B------:R-:W-:-:S13]  /*29240*/  ISETP.NE.AND P0, PT, R10, RZ, PT ;  /* 0x000000ff0a00720c */ /* 0x000fda0003f05270 */
[----:B------:R-:W-:Y:S05]  /*29250*/  @!P0 BRA `(.L_x_2482) ;  /* 0x0000001000208947 */ /* 0x000fea0003800000 */
[----:B------:R-:W-:-:S07]  /*29260*/  IMAD.MOV.U32 R11, RZ, RZ, R6 ;  /* 0x000000ffff0b7224 */ /* 0x000fce00078e0006 */
.L_x_2506:
        /* <DEDUP_REMOVED lines=32> */
.L_x_2494:
[----:B------:R-:W1:Y:S01]  /*29470*/  S2R R3, SR_CgaCtaId ;  /* 0x0000000000037919 */ /* 0x000e620000008800 */
[----:B------:R-:W-:-:S04]  /*29480*/  MOV R2, 0x400 ;  /* 0x0000040000027802 */ /* 0x000fc80000000f00 */
[----:B-1----:R-:W-:Y:S02]  /*29490*/  LEA R2, R3, R2, 0x18 ;  /* 0x0000000203027211 */ /* 0x002fe400078ec0ff */
[----:B------:R-:W-:-:S03]  /*294a0*/  SHF.L.U32 R3, R9, 0x1f, RZ ;  /* 0x0000001f09037819 */ /* 0x000fc600000006ff */
[----:B------:R-:W-:-:S04]  /*294b0*/  IMAD R2, R8, 0x8, R2 ;  /* 0x0000000808027824 */ /* 0x000fc800078e0202 */
[----:B------:R-:W1:Y:S02]  /*294c0*/  SYNCS.PHASECHK.TRANS64.TRYWAIT P0, [R2+URZ+0x36840], R3 ;  /* 0x03684003020075a7 */ /* 0x000e64000800017f */
[----:B-1----:R-:W-:Y:S05]  /*294d0*/  @!P0 BRA `(.L_x_2495) ;  /* 0x0000003400a88947 */ /* 0x002fea0003800000 */
.L_x_2613:
        /* <DEDUP_REMOVED lines=11> */
.L_x_2496:
        /* <DEDUP_REMOVED lines=37> */
.L_x_2614:
        /* <DEDUP_REMOVED lines=8> */
.L_x_2498:
        /* <DEDUP_REMOVED lines=35> */
.L_x_2493:
[----:B------:R-:W-:Y:S05]  /*29a90*/  BSYNC B1 ;  /* 0x0000000000017941 */ /* 0x000fea0003800000 */
.L_x_2492:
        /* <DEDUP_REMOVED lines=31> */
.L_x_2501:
[----:B------:R-:W2:Y:S01]  /*29c90*/  S2R R3, SR_CgaCtaId ;  /* 0x0000000000037919 */ /* 0x000ea20000008800 */
[----:B------:R-:W-:-:S04]  /*29ca0*/  MOV R2, 0x400 ;  /* 0x0000040000027802 */ /* 0x000fc80000000f00 */
[----:B--2---:R-:W-:Y:S02]  /*29cb0*/  LEA R2, R3, R2, 0x18 ;  /* 0x0000000203027211 */ /* 0x004fe400078ec0ff */
[----:B------:R-:W-:-:S03]  /*29cc0*/  SHF.L.U32 R3, R14, 0x1f, RZ ;  /* 0x0000001f0e037819 */ /* 0x000fc600000006ff */
[----:B------:R-:W-:-:S04]  /*29cd0*/  IMAD R2, R15, 0x8, R2 ;  /* 0x000000080f027824 */ /* 0x000fc800078e0202 */
[----:B------:R-:W2:Y:S02]  /*29ce0*/  SYNCS.PHASECHK.TRANS64.TRYWAIT P0, [R2+URZ+0x36840], R3 ;  /* 0x03684003020075a7 */ /* 0x000ea4000800017f */
[----:B--2---:R-:W-:Y:S05]  /*29cf0*/  @!P0 BRA `(.L_x_2502) ;  /* 0x0000002c00c88947 */ /* 0x004fea0003800000 */
.L_x_2615:
        /* <DEDUP_REMOVED lines=11> */
.L_x_2503:
[----:B------:R-:W3:Y:S01]  /*29db0*/  LDL R13, [R1] ;  /* 0x00000000010d7983 */ /* 0x000ee20000100800 */
[----:B0-----:R-:W-:-:S03]  /*29dc0*/  MOV R14, 0x400 ;  /* 0x00000400000e7802 */ /* 0x001fc60000000f00 */
        /* <DEDUP_REMOVED lines=36> */
.L_x_2616:
        /* <DEDUP_REMOVED lines=8> */
.L_x_2505:
        /* <DEDUP_REMOVED lines=33> */
.L_x_2500:
[----:B------:R-:W-:Y:S05]  /*2a2a0*/  BSYNC B1 ;  /* 0x0000000000017941 */ /* 0x000fea0003800000 */
.L_x_2499:
[C---:B------:R-:W-:Y:S01]  /*2a2b0*/  ISETP.GT.AND P0, PT, R7.reuse, 0x1, PT ;  /* 0x000000010700780c */ /* 0x040fe20003f04270 */
[----:B------:R-:W-:-:S12]  /*2a2c0*/  VIADD R7, R7, 0xfffffffe ;  /* 0xfffffffe07077836 */ /* 0x000fd80000000000 */
[----:B------:R-:W-:Y:S05]  /*2a2d0*/  @P0 BRA `(.L_x_2506) ;  /* 0xffffffec00e40947 */ /* 0x000fea000383ffff */
.L_x_2482:
[----:B------:R-:W-:Y:S05]  /*2a2e0*/  BSYNC B0 ;  /* 0x0000000000007941 */ /* 0x000fea0003800000 */
.L_x_2481:
        /* <DEDUP_REMOVED lines=17> */
.L_x_2508:
[----:B------:R-:W-:Y:S05]  /*2a400*/  BSYNC B0 ;  /* 0x0000000000007941 */ /* 0x000fea0003800000 */
.L_x_2507:
        /* <DEDUP_REMOVED lines=11> */
.L_x_2617:
        /* <DEDUP_REMOVED lines=11> */
.L_x_2512:
        /* <DEDUP_REMOVED lines=33> */
.L_x_2510:
[----:B------:R-:W-:Y:S05]  /*2a780*/  BSYNC B0 ;  /* 0x0000000000007941 */ /* 0x000fea0003800000 */
.L_x_2509:
        /* <DEDUP_REMOVED lines=9> */
.L_x_2466:
[----:B------:R-:W-:Y:S05]  /*2a820*/  BSYNC B6 ;  /* 0x0000000000067941 */ /* 0x000fea0003800000 */
.L_x_2464:
[----:B------:R-:W-:-:S03]  /*2a830*/  UMOV UR4, 0xffffffff ;  /* 0xffffffff00047882 */ /* 0x000fc60000000000 */
[----:B------:R-:W-:Y:S05]  /*2a840*/  BRA.DIV UR4, `(.L_x_2513) ;  /* 0x0000002604307947 */ /* 0x000fea000b800000 */
[----:B------:R2:W3:Y:S04]  /*2a850*/  SHFL.IDX PT, R4, R16, RZ, 0x1f ;  /* 0x00001fff10047589 */ /* 0x0004e800000e0000 */
[----:B------:R-:W4:Y:S02]  /*2a860*/  SHFL.IDX PT, R16, R16, 0x1, 0x1f ;  /* 0x00201f0010107f89 */ /* 0x000f2400000e0000 */
.L_x_2621:
[----:B0-----:R-:W0:Y:S01]  /*2a870*/  S2R R7, SR_TID.X ;  /* 0x0000000000077919 */ /* 0x001e220000002100 */
[----:B------:R-:W-:Y:S01]  /*2a880*/  ULDC UR4, c[0x0][0xc14] ;  /* 0x0003050000047ab9 */ /* 0x000fe20000000800 */
[----:B------:R-:W-:Y:S01]  /*2a890*/  BSSY B0, `(.L_x_2514) ;  /* 0x000000b000007945 */ /* 0x000fe20003800000 */
[----:B-1----:R-:W-:Y:S02]  /*2a8a0*/  IMAD.U32 R0, RZ, RZ, UR4 ;  /* 0x00000004ff007e24 */ /* 0x002fe4000f8e00ff */
        /* <DEDUP_REMOVED lines=9> */
.L_x_2515:
[----:B------:R-:W-:Y:S05]  /*2a940*/  BSYNC B0 ;  /* 0x0000000000007941 */ /* 0x000fea0003800000 */
.L_x_2514:
        /* <DEDUP_REMOVED lines=23> */
.L_x_2629:
[----:B------:R-:W-:Y:S02]  /*2aac0*/  ULDC UR4, c[0x0][0xc10] ;  /* 0x0003040000047ab9 */ /* 0x000fe40000000800 */
[----:B------:R-:W-:-:S04]  /*2aad0*/  IMAD.U32 R5, RZ, RZ, UR4 ;  /* 0x00000004ff057e24 */ /* 0x000fc8000f8e00ff */
[----:B-1----:R-:W-:-:S04]  /*2aae0*/  IMAD R3, R14, R5, RZ ;  /* 0x000000050e037224 */ /* 0x002fc800078e02ff */
[----:B--2-4-:R-:W-:-:S05]  /*2aaf0*/  IMAD.IADD R16, R16, 0x1, R3 ;  /* 0x0000000110107824 */ /* 0x014fca00078e0203 */
[----:B---3--:R-:W-:-:S13]  /*2ab00*/  ISETP.GT.AND P0, PT, R16, R4, PT ;  /* 0x000000041000720c */ /* 0x008fda0003f04270 */
[----:B------:R-:W-:Y:S05]  /*2ab10*/  @P0 BRA `(.L_x_2517) ;  /* 0x0000000000b40947 */ /* 0x000fea0003800000 */
[----:B------:R-:W1:Y:S02]  /*2ab20*/  LDC R0, c[0x0][0xc14] ;  /* 0x00030500ff007b82 */ /* 0x000e640000000800 */
.L_x_2522:
[----:B------:R-:W-:-:S05]  /*2ab30*/  VIADD R19, R19, 0x1f ;  /* 0x0000001f13137836 */ /* 0x000fca0000000000 */
[----:B-1----:R-:W-:-:S13]  /*2ab40*/  ISETP.GE.AND P0, PT, R19, R0, PT ;  /* 0x000000001300720c */ /* 0x002fda0003f06270 */
[----:B------:R-:W-:Y:S05]  /*2ab50*/  @P0 BRA `(.L_x_2518) ;  /* 0x0000000400ec0947 */ /* 0x000fea0003800000 */
[----:B------:R-:W1:Y:S01]  /*2ab60*/  S2R R7, SR_TID.X ;  /* 0x0000000000077919 */ /* 0x000e620000002100 */
[----:B------:R-:W-:Y:S01]  /*2ab70*/  BSSY B0, `(.L_x_2519) ;  /* 0x000000a000007945 */ /* 0x000fe20003800000 */
[----:B------:R-:W-:Y:S01]  /*2ab80*/  IMAD.MOV.U32 R17, RZ, RZ, RZ ;  /* 0x000000ffff117224 */ /* 0x000fe200078e00ff */
[----:B-1----:R-:W-:-:S04]  /*2ab90*/  LOP3.LUT R7, R7, 0x1f, RZ, 0xc0, !PT ;  /* 0x0000001f07077812 */ /* 0x002fc800078ec0ff */
[C---:B------:R-:W-:Y:S01]  /*2aba0*/  ISETP.NE.AND P1, PT, R7.reuse, 0x1f, PT ;  /* 0x0000001f0700780c */ /* 0x040fe20003f25270 */
[----:B------:R-:W-:-:S05]  /*2abb0*/  IMAD.IADD R5, R7, 0x1, R19 ;  /* 0x0000000107057824 */ /* 0x000fca00078e0213 */
[----:B------:R-:W-:-:S13]  /*2abc0*/  ISETP.GE.OR P0, PT, R5, R0, !P1 ;  /* 0x000000000500720c */ /* 0x000fda0004f06670 */
[----:B------:R-:W-:Y:S05]  /*2abd0*/  @P0 BRA `(.L_x_2520) ;  /* 0x00000000000c0947 */ /* 0x000fea0003800000 */
[----:B0-----:R-:W0:Y:S02]  /*2abe0*/  LDC.64 R2, c[0x0][0xc58] ;  /* 0x00031600ff027b82 */ /* 0x001e240000000a00 */
[----:B0-----:R-:W-:-:S05]  /*2abf0*/  IMAD.WIDE R2, R5, 0x4, R2 ;  /* 0x0000000405027825 */ /* 0x001fca00078e0202 */
[----:B------:R1:W5:Y:S02]  /*2ac00*/  LDG.E R17, desc[UR60][R2.64] ;  /* 0x0000003c02117981 */ /* 0x000364000c1e1900 */
.L_x_2520:
[----:B------:R-:W-:Y:S05]  /*2ac10*/  BSYNC B0 ;  /* 0x0000000000007941 */ /* 0x000fea0003800000 */
.L_x_2519:
[----:B------:R-:W-:-:S03]  /*2ac20*/  UMOV UR4, 0xffffffff ;  /* 0xffffffff00047882 */ /* 0x000fc60000000000 */
[----:B------:R-:W-:Y:S05]  /*2ac30*/  BRA.DIV UR4, `(.L_x_2521) ;  /* 0x0000002604507947 */ /* 0x000fea000b800000 */
[----:B-----5:R-:W2:Y:S01]  /*2ac40*/  SHFL.UP PT, R14, R17, 0x1, RZ ;  /* 0x04200000110e7989 */ /* 0x020ea200000e00ff */
[C---:B------:R-:W-:Y:S02]  /*2ac50*/  ISETP.NE.AND P0, PT, R7.reuse, RZ, PT ;  /* 0x000000ff0700720c */ /* 0x040fe40003f05270 */
[C---:B------:R-:W-:Y:S02]  /*2ac60*/  ISETP.GE.U32.AND P1, PT, R7.reuse, 0x2, PT ;  /* 0x000000020700780c */ /* 0x040fe40003f26070 */
[----:B--2---:R-:W-:Y:S02]  /*2ac70*/  SEL R14, R14, RZ, P0 ;  /* 0x000000ff0e0e7207 */ /* 0x004fe40000000000 */
[----:B------:R-:W-:-:S03]  /*2ac80*/  ISETP.GE.U32.AND P0, PT, R7, 0x4, PT ;  /* 0x000000040700780c */ /* 0x000fc60003f06070 */
[----:B------:R-:W-:-:S05]  /*2ac90*/  IMAD.IADD R13, R17, 0x1, R14 ;  /* 0x00000001110d7824 */ /* 0x000fca00078e020e */
[----:B------:R-:W2:Y:S02]  /*2aca0*/  SHFL.UP PT, R14, R13, 0x2, RZ ;  /* 0x044000000d0e7989 */ /* 0x000ea400000e00ff */
[----:B--2---:R-:W-:Y:S02]  /*2acb0*/  SEL R14, R14, RZ, P1 ;  /* 0x000000ff0e0e7207 */ /* 0x004fe40000800000 */
        /* <DEDUP_REMOVED lines=13> */
.L_x_2637:
[----:B------:R-:W-:Y:S02]  /*2ad90*/  ULDC UR4, c[0x0][0xc10] ;  /* 0x0003040000047ab9 */ /* 0x000fe40000000800 */
[----:B------:R-:W-:-:S04]  /*2ada0*/  IMAD.U32 R5, RZ, RZ, UR4 ;  /* 0x00000004ff057e24 */ /* 0x000fc8000f8e00ff */
[----:B-1----:R-:W-:-:S04]  /*2adb0*/  IMAD R3, R14, R5, RZ ;  /* 0x000000050e037224 */ /* 0x002fc800078e02ff */
[----:B------:R-:W-:-:S05]  /*2adc0*/  IMAD.IADD R16, R3, 0x1, R16 ;  /* 0x0000000103107824 */ /* 0x000fca00078e0210 */
[----:B------:R-:W-:-:S13]  /*2add0*/  ISETP.GT.AND P0, PT, R16, R4, PT ;  /* 0x000000041000720c */ /* 0x000fda0003f04270 */
[----:B------:R-:W-:Y:S05]  /*2ade0*/  @!P0 BRA `(.L_x_2522) ;  /* 0xfffffffc00508947 */ /* 0x000fea000383ffff */
.L_x_2517:
        /* <DEDUP_REMOVED lines=8> */
.L_x_2641:
[----:B------:R-:W-:Y:S01]  /*2ae70*/  ISETP.NE.AND P0, PT, R3, RZ, PT ;  /* 0x000000ff0300720c */ /* 0x000fe20003f05270 */
[----:B------:R-:W-:-:S12]  /*2ae80*/  IMAD.MOV.U32 R7, RZ, RZ, RZ ;  /* 0x000000ffff077224 */ /* 0x000fd800078e00ff */
[----:B------:R-:W-:Y:S05]  /*2ae90*/  @!P0 BRA `(.L_x_2524) ;  /* 0x0000000000108947 */ /* 0x000fea0003800000 */
[----:B------:R-:W-:Y:S01]  /*2aea0*/  UMOV UR4, 0xffffffff ;  /* 0xffffffff00047882 */ /* 0x000fe20000000000 */
[----:B------:R-:W-:Y:S02]  /*2aeb0*/  VIADD R12, R6, 0xffffffff ;  /* 0xffffffff060c7836 */ /* 0x000fe40000000000 */
[----:B------:R-:W-:Y:S05]  /*2aec0*/  BRA.DIV UR4, `(.L_x_2525) ;  /* 0x0000002604c47947 */ /* 0x000fea000b800000 */
[----:B------:R3:W4:Y:S02]  /*2aed0*/  SHFL.IDX PT, R7, R2, R12, 0x1f ;  /* 0x00001f0c02077589 */ /* 0x00072400000e0000 */
.L_x_2524:
[----:B0--3--:R-:W0:Y:S01]  /*2aee0*/  LDC.64 R2, c[0x0][0xc68] ;  /* 0x00031a00ff027b82 */ /* 0x009e220000000a00 */
[----:B------:R-:W-:-:S04]  /*2aef0*/  IMAD.IADD R19, R6, 0x1, R19 ;  /* 0x0000000106137824 */ /* 0x000fc800078e0213 */
[----:B0-----:R-:W-:-:S05]  /*2af00*/  IMAD.WIDE R2, R19, 0x4, R2 ;  /* 0x0000000413027825 */ /* 0x001fca00078e0202 */
[----:B------:R-:W1:Y:S01]  /*2af10*/  LDG.E R9, desc[UR60][R2.64] ;  /* 0x0000003c02097981 */ /* 0x000e62000c1e1900 */
[----:B----4-:R-:W-:-:S04]  /*2af20*/  IMAD R16, R7, R5, R16 ;  /* 0x0000000507107224 */ /* 0x010fc800078e0210 */
[----:B------:R-:W-:Y:S02]  /*2af30*/  IMAD.IADD R7, R4, 0x1, -R16 ;  /* 0x0000000104077824 */ /* 0x000fe400078e0a10 */
[----:B-12---:R-:W-:-:S05]  /*2af40*/  IMAD R6, R17, R9, RZ ;  /* 0x0000000911067224 */ /* 0x006fca00078e02ff */
[----:B------:R-:W-:-:S04]  /*2af50*/  IABS R8, R6 ;  /* 0x0000000600087213 */ /* 0x000fc80000000000 */
[----:B------:R-:W0:Y:S08]  /*2af60*/  I2F.RP R11, R8 ;  /* 0x00000008000b7306 */ /* 0x000e300000209400 */
[----:B0-----:R-:W0:Y:S02]  /*2af70*/  MUFU.RCP R11, R11 ;  /* 0x0000000b000b7308 */ /* 0x001e240000001000 */
[----:B0-----:R-:W-:-:S06]  /*2af80*/  VIADD R12, R11, 0xffffffe ;  /* 0x0ffffffe0b0c7836 */ /* 0x001fcc0000000000 */
[----:B------:R-:W0:Y:S02]  /*2af90*/  F2I.FTZ.U32.TRUNC.NTZ R3, R12 ;  /* 0x0000000c00037305 */ /* 0x000e24000021f000 */
[----:B0-----:R-:W-:-:S04]  /*2afa0*/  IMAD.MOV R2, RZ, RZ, -R3 ;  /* 0x000000ffff027224 */ /* 0x001fc800078e0a03 */
[----:B------:R-:W-:Y:S02]  /*2afb0*/  IMAD R10, R2, R8, RZ ;  /* 0x00000008020a7224 */ /* 0x000fe400078e02ff */
[----:B------:R-:W-:-:S04]  /*2afc0*/  IMAD.MOV.U32 R2, RZ, RZ, RZ ;  /* 0x000000ffff027224 */ /* 0x000fc800078e00ff */
[----:B------:R-:W-:Y:S01]  /*2afd0*/  IMAD.HI.U32 R10, R3, R10, R2 ;  /* 0x0000000a030a7227 */ /* 0x000fe200078e0002 */
[----:B------:R-:W-:Y:S02]  /*2afe0*/  IABS R3, R7 ;  /* 0x0000000700037213 */ /* 0x000fe40000000000 */
[----:B------:R-:W-:-:S03]  /*2aff0*/  IABS R2, R6 ;  /* 0x0000000600027213 */ /* 0x000fc60000000000 */
        /* <DEDUP_REMOVED lines=18> */
[----:B------:R-:W-:-:S04]  /*2b120*/  VIADDMNMX R9, R8, R5, R9, PT ;  /* 0x0000000508097246 */ /* 0x000fc80003800109 */
        /* <DEDUP_REMOVED lines=13> */
[----:B------:R-:W-:Y:S01]  /*2b200*/  IMAD R8, R2, R8, R3 ;  /* 0x0000000802087224 */ /* 0x000fe200078e0203 */
[----:B------:R-:W-:-:S04]  /*2b210*/  LOP3.LUT R3, R6, R9, RZ, 0x3c, !PT ;  /* 0x0000000906037212 */ /* 0x000fc800078e3cff */
[----:B------:R-:W-:-:S13]  /*2b220*/  ISETP.GT.U32.AND P0, PT, R5, R8, PT ;  /* 0x000000080500720c */ /* 0x000fda0003f04070 */
[----:B------:R-:W-:Y:S02]  /*2b230*/  @!P0 IMAD.IADD R8, R8, 0x1, -R5 ;  /* 0x0000000108088824 */ /* 0x000fe400078e0a05 */
[----:B------:R-:W-:-:S03]  /*2b240*/  @!P0 VIADD R2, R2, 0x1 ;  /* 0x0000000102028836 */ /* 0x000fc60000000000 */
[----:B------:R-:W-:-:S13]  /*2b250*/  ISETP.GE.U32.AND P0, PT, R8, R5, PT ;  /* 0x000000050800720c */ /* 0x000fda0003f06070 */
[----:B------:R-:W-:Y:S01]  /*2b260*/  @P0 VIADD R2, R2, 0x1 ;  /* 0x0000000102020836 */ /* 0x000fe20000000000 */
[----:B------:R-:W-:Y:S01]  /*2b270*/  ISETP.GE.AND P0, PT, R3, RZ, PT ;  /* 0x000000ff0300720c */ /* 0x000fe20003f06270 */
[----:B------:R-:W-:-:S12]  /*2b280*/  IMAD.IADD R3, R6, 0x1, R4 ;  /* 0x0000000106037824 */ /* 0x000fd800078e0204 */
        /* <DEDUP_REMOVED lines=8> */
.L_x_2518:
[----:B------:R-:W-:Y:S01]  /*2b310*/  UMOV UR4, URZ ;  /* 0x0000003f00047c82 */ /* 0x000fe20008000000 */
[----:B------:R-:W-:Y:S01]  /*2b320*/  UMOV UR5, URZ ;  /* 0x0000003f00057c82 */ /* 0x000fe20008000000 */
[----:B------:R-:W-:Y:S01]  /*2b330*/  ULDC UR6, c[0x0][0xc14] ;  /* 0x0003050000067ab9 */ /* 0x000fe20000000800 */
[----:B------:R-:W-:Y:S02]  /*2b340*/  IMAD.MOV.U32 R16, RZ, RZ, R4 ;  /* 0x000000ffff107224 */ /* 0x000fe400078e0004 */
[----:B------:R-:W-:Y:S02]  /*2b350*/  IMAD.U32 R17, RZ, RZ, UR4 ;  /* 0x00000004ff117e24 */ /* 0x000fe4000f8e00ff */
[----:B------:R-:W-:Y:S02]  /*2b360*/  IMAD.U32 R18, RZ, RZ, UR5 ;  /* 0x00000005ff127e24 */ /* 0x000fe4000f8e00ff */
[----:B------:R-:W-:-:S07]  /*2b370*/  IMAD.U32 R19, RZ, RZ, UR6 ;  /* 0x00000006ff137e24 */ /* 0x000fce000f8e00ff */
.L_x_2526:
        /* <DEDUP_REMOVED lines=12> */
.L_x_2441:
        /* <DEDUP_REMOVED lines=12> */
.L_x_2644:
[----:B------:R-:W-:Y:S05]  /*2b500*/  BSYNC B0 ;  /* 0x0000000000007941 */ /* 0x000fea0003800000 */
.L_x_2528:
[----:B------:R-:W-:-:S03]  /*2b510*/  UMOV UR4, 0xffffffff ;  /* 0xffffffff00047882 */ /* 0x000fc60000000000 */
[----:B------:R-:W-:Y:S05]  /*2b520*/  BRA.DIV UR4, `(.L_x_2530) ;  /* 0x0000002204687947 */ /* 0x000fea000b800000 */
[----:B------:R-:W2:Y:S02]  /*2b530*/  S2R R2, SR_TID.X ;  /* 0x0000000000027919 */ /* 0x000ea40000002100 */
[----:B--2---:R-:W-:-:S04]  /*2b540*/  SHF.R.U32.HI R2, RZ, 0x5, R2 ;  /* 0x00000005ff027819 */ /* 0x004fc80000011602 */
[----:B------:R-:W-:-:S05]  /*2b550*/  LOP3.LUT R2, R2, 0x3, RZ, 0xc0, !PT ;  /* 0x0000000302027812 */ /* 0x000fca00078ec0ff */
[----:B------:R2:W3:Y:S02]  /*2b560*/  SHFL.IDX PT, R14, R2, RZ, 0x1f ;  /* 0x00001fff020e7589 */ /* 0x0004e400000e0000 */
.L_x_2647:
[----:B---3--:R-:W-:-:S13]  /*2b570*/  ISETP.NE.AND P0, PT, R14, RZ, PT ;  /* 0x000000ff0e00720c */ /* 0x008fda0003f05270 */
[----:B------:R-:W-:Y:S05]  /*2b580*/  @P0 BRA `(.L_x_2197) ;  /* 0x00000000009c0947 */ /* 0x000fea0003800000 */
[----:B------:R-:W-:-:S03]  /*2b590*/  UMOV UR4, 0xffffffff ;  /* 0xffffffff00047882 */ /* 0x000fc60000000000 */
[----:B------:R-:W-:Y:S05]  /*2b5a0*/  BRA.DIV UR4, `(.L_x_2531) ;  /* 0x00000022047c7947 */ /* 0x000fea000b800000 */
[----:B------:R-:W-:-:S13]  /*2b5b0*/  ELECT P6, URZ, PT ;  /* 0x00000000003f782f */ /* 0x000fda00038c0000 */
.L_x_2650:
        /* <DEDUP_REMOVED lines=8> */
.L_x_2532:
        /* <DEDUP_REMOVED lines=14> */
.L_x_2651:
[----:B------:R-:W2:Y:S02]  /*2b720*/  SYNCS.PHASECHK.TRANS64.TRYWAIT P0, [R7+URZ], R2 ;  /* 0x00000002070075a7 */ /* 0x000ea4000800017f */
[----:B--2---:R-:W-:Y:S05]  /*2b730*/  @!P0 BRA `(.L_x_2534) ;  /* 0x00000020004c8947 */ /* 0x004fea0003800000 */
.L_x_2652:
[----:B------:R-:W-:Y:S05]  /*2b740*/  @!P2 BRA `(.L_x_2535) ;  /* 0x000000000004a947 */ /* 0x000fea0003800000 */
[----:B------:R-:W-:Y:S01]  /*2b750*/  BPT.TRAP 0x1 ;  /* 0x000000040000795c */ /* 0x000fe20000300000 */
.L_x_2535:
[----:B------:R-:W3:Y:S01]  /*2b760*/  LDL.LU R4, [R1] ;  /* 0x0000000001047983 */ /* 0x000ee20000300800 */
[----:B------:R-:W-:-:S04]  /*2b770*/  VIADD R0, R0, 0x36860 ;  /* 0x0003686000007836 */ /* 0x000fc80000000000 */
[----:B---3--:R-:W-:-:S04]  /*2b780*/  IMAD R4, R4, 0x8, R0 ;  /* 0x0000000804047824 */ /* 0x008fc800078e0200 */
[----:B------:R-:W3:Y:S02]  /*2b790*/  SYNCS.PHASECHK.TRANS64.TRYWAIT P0, [R4+URZ], R5 ;  /* 0x00000005040075a7 */ /* 0x000ee4000800017f */
[----:B---3--:R-:W-:Y:S05]  /*2b7a0*/  @!P0 BRA `(.L_x_2536) ;  /* 0x0000002000448947 */ /* 0x008fea0003800000 */
.L_x_2653:
[----:B------:R-:W-:-:S07]  /*2b7b0*/  IMAD R3, R3, 0x8, R0 ;  /* 0x0000000803037824 */ /* 0x000fce00078e0200 */
.L_x_2537:
[----:B----4-:R4:W0:Y:S02]  /*2b7c0*/  SYNCS.PHASECHK.TRANS64.TRYWAIT P0, [R3+URZ], R2 ;  /* 0x00000002030075a7 */ /* 0x010824000800017f */
[----:B0-----:R-:W-:Y:S05]  /*2b7d0*/  @!P0 NANOSLEEP.SYNCS 0x989680 ;  /* 0x009896800000895d */ /* 0x001fea0003900000 */
[----:B------:R-:W0:Y:S02]  /*2b7e0*/  @!P0 SYNCS.PHASECHK.TRANS64 P0, [R3+URZ], R2 ;  /* 0x00000002030085a7 */ /* 0x000e24000800007f */
[----:B0-----:R-:W-:Y:S05]  /*2b7f0*/  @!P0 BRA `(.L_x_2537) ;  /* 0xfffffffc00f08947 */ /* 0x001fea000383ffff */
.L_x_2197:
[----:B------:R-:W-:Y:S05]  /*2b800*/  BSYNC B7 ;  /* 0x0000000000077941 */ /* 0x000fea0003800000 */
.L_x_2194:
[----:B------:R-:W-:Y:S05]  /*2b810*/  EXIT ;  /* 0x000000000000794d */ /* 0x000fea0003800000 */
.L_x_2215:
[----:B0-----:R0:W1:Y:S02]  /*2b820*/  SYNCS.PHASECHK.TRANS64.TRYWAIT P5, [R98+URZ+0x36890], R99 ;  /* 0x03689063620075a7 */ /* 0x00106400080a017f */
[----:B-1----:R-:W-:Y:S05]  /*2b830*/  @!P5 NANOSLEEP.SYNCS 0x989680 ;  /* 0x009896800000d95d */ /* 0x002fea0003900000 */
[----:B------:R-:W1:Y:S02]  /*2b840*/  @!P5 SYNCS.PHASECHK.TRANS64 P5, [R98+URZ+0x36890], R99 ;  /* 0x036890636200d5a7 */ /* 0x000e6400080a007f */
[----:B-1----:R-:W-:Y:S05]  /*2b850*/  @!P5 BRA `(.L_x_2215) ;  /* 0xfffffffc00f0d947 */ /* 0x002fea000383ffff */
[----:B------:R-:W-:Y:S05]  /*2b860*/  BRA `(.L_x_2538) ;  /* 0xfffffd8000287947 */ /* 0x000fea000383ffff */
.L_x_2269:
[----:B-1----:R1:W3:Y:S02]  /*2b870*/  SYNCS.PHASECHK.TRANS64.TRYWAIT P5, [R98+URZ+0x36890], R99 ;  /* 0x03689063620075a7 */ /* 0x0022e400080a017f */
[----:B---3--:R-:W-:Y:S05]  /*2b880*/  @!P5 NANOSLEEP.SYNCS 0x989680 ;  /* 0x009896800000d95d */ /* 0x008fea0003900000 */
[----:B------:R-:W3:Y:S02]  /*2b890*/  @!P5 SYNCS.PHASECHK.TRANS64 P5, [R98+URZ+0x36890], R99 ;  /* 0x036890636200d5a7 */ /* 0x000ee400080a007f */
[----:B---3--:R-:W-:Y:S05]  /*2b8a0*/  @!P5 BRA `(.L_x_2269) ;  /* 0xfffffffc00f0d947 */ /* 0x008fea000383ffff */
[----:B------:R-:W-:Y:S05]  /*2b8b0*/  BRA `(.L_x_2539) ;  /* 0xfffffdb4009c7947 */ /* 0x000fea000383ffff */
.L_x_2294:
[----:B-1----:R1:W2:Y:S02]  /*2b8c0*/  SYNCS.PHASECHK.TRANS64.TRYWAIT P3, [R98+URZ+0x36890], R99 ;  /* 0x03689063620075a7 */ /* 0x0022a4000806017f */
[----:B--2---:R-:W-:Y:S05]  /*2b8d0*/  @!P3 NANOSLEEP.SYNCS 0x989680 ;  /* 0x009896800000b95d */ /* 0x004fea0003900000 */
[----:B------:R-:W2:Y:S02]  /*2b8e0*/  @!P3 SYNCS.PHASECHK.TRANS64 P3, [R98+URZ+0x36890], R99 ;  /* 0x036890636200b5a7 */ /* 0x000ea4000806007f */
[----:B--2---:R-:W-:Y:S05]  /*2b8f0*/  @!P3 BRA `(.L_x_2294) ;  /* 0xfffffffc00f0b947 */ /* 0x004fea000383ffff */
[----:B------:R-:W-:Y:S05]  /*2b900*/  BRA `(.L_x_2540) ;  /* 0xfffffde800347947 */ /* 0x000fea000383ffff */
.L_x_2300:
[----:B0-----:R0:W1:Y:S02]  /*2b910*/  SYNCS.PHASECHK.TRANS64.TRYWAIT P2, [R98+URZ+0x368b0], R99 ;  /* 0x0368b063620075a7 */ /* 0x001064000804017f */
[----:B-1----:R-:W-:Y:S05]  /*2b920*/  @!P2 NANOSLEEP.SYNCS 0x989680 ;  /* 0x009896800000a95d */ /* 0x002fea0003900000 */
[----:B------:R-:W1:Y:S02]  /*2b930*/  @!P2 SYNCS.PHASECHK.TRANS64 P2, [R98+URZ+0x368b0], R99 ;  /* 0x0368b0636200a5a7 */ /* 0x000e64000804007f */
[----:B-1----:R-:W-:Y:S05]  /*2b940*/  @!P2 BRA `(.L_x_2300) ;  /* 0xfffffffc00f0a947 */ /* 0x002fea000383ffff */
[----:B------:R-:W-:Y:S05]  /*2b950*/  BRA `(.L_x_2541) ;  /* 0xfffffdec004c7947 */ /* 0x000fea000383ffff */
.L_x_2322:
        /* <DEDUP_REMOVED lines=8> */
.L_x_2543:
[----:B------:R-:W-:Y:S05]  /*2b9e0*/  BSYNC B1 ;  /* 0x0000000000017941 */ /* 0x000fea0003800000 */
.L_x_2542:
[----:B------:R-:W-:Y:S05]  /*2b9f0*/  BRA `(.L_x_2544) ;  /* 0xfffffe0800f47947 */ /* 0x000fea000383ffff */
.L_x_2323:
        /* <DEDUP_REMOVED lines=8> */
.L_x_2546:
[----:B------:R-:W-:Y:S05]  /*2ba80*/  BSYNC B1 ;  /* 0x0000000000017941 */ /* 0x000fea0003800000 */
.L_x_2545:
[----:B------:R-:W-:Y:S05]  /*2ba90*/  BRA `(.L_x_2547) ;  /* 0xfffffe0800d47947 */ /* 0x000fea000383ffff */
.L_x_2324:
        /* <DEDUP_REMOVED lines=8> */
.L_x_2549:
[----:B------:R-:W-:Y:S05]  /*2bb20*/  BSYNC B1 ;  /* 0x0000000000017941 */ /* 0x000fea0003800000 */
.L_x_2548:
[----:B------:R-:W-:Y:S05]  /*2bb30*/  BRA `(.L_x_2550) ;  /* 0xfffffe0800b47947 */ /* 0x000fea000383ffff */
.L_x_2325:
        /* <DEDUP_REMOVED lines=8> */
.L_x_2552:
[----:B------:R-:W-:Y:S05]  /*2bbc0*/  BSYNC B1 ;  /* 0x0000000000017941 */ /* 0x000fea0003800000 */
.L_x_2551:
[----:B------:R-:W-:Y:S05]  /*2bbd0*/  BRA `(.L_x_2553) ;  /* 0xfffffe0800947947 */ /* 0x000fea000383ffff */
.L_x_2326:
        /* <DEDUP_REMOVED lines=8> */
.L_x_2555:
[----:B------:R-:W-:Y:S05]  /*2bc60*/  BSYNC B1 ;  /* 0x0000000000017941 */ /* 0x000fea0003800000 */
.L_x_2554:
[----:B------:R-:W-:Y:S05]  /*2bc70*/  BRA `(.L_x_2556) ;  /* 0xfffffe0800747947 */ /* 0x000fea000383ffff */
.L_x_2327:
        /* <DEDUP_REMOVED lines=8> */
.L_x_2558:
[----:B------:R-:W-:Y:S05]  /*2bd00*/  BSYNC B1 ;  /* 0x0000000000017941 */ /* 0x000fea0003800000 */
.L_x_2557:
[----:B------:R-:W-:Y:S05]  /*2bd10*/  BRA `(.L_x_2559) ;  /* 0xfffffe0800587947 */ /* 0x000fea000383ffff */
.L_x_2328:
        /* <DEDUP_REMOVED lines=8> */
.L_x_2561:
[----:B------:R-:W-:Y:S05]  /*2bda0*/  BSYNC B1 ;  /* 0x0000000000017941 */ /* 0x000fea0003800000 */
.L_x_2560:
[----:B------:R-:W-:Y:S05]  /*2bdb0*/  BRA `(.L_x_2562) ;  /* 0xfffffe08003c7947 */ /* 0x000fea000383ffff */
.L_x_2329:
        /* <DEDUP_REMOVED lines=8> */
.L_x_2564:
[----:B------:R-:W-:Y:S05]  /*2be40*/  BSYNC B1 ;  /* 0x0000000000017941 */ /* 0x000fea0003800000 */
.L_x_2563:
[----:B------:R-:W-:Y:S05]  /*2be50*/  BRA `(.L_x_2565) ;  /* 0xfffffe0800207947 */ /* 0x000fea000383ffff */
.L_x_2331:
[----:B0-----:R0:W1:Y:S02]  /*2be60*/  SYNCS.PHASECHK.TRANS64.TRYWAIT P2, [R18+URZ+0x36800], R3 ;  /* 0x03680003120075a7 */ /* 0x001064000804017f */
[----:B-1----:R-:W-:Y:S05]  /*2be70*/  @!P2 NANOSLEEP.SYNCS 0x989680 ;  /* 0x009896800000a95d */ /* 0x002fea0003900000 */
[----:B------:R-:W1:Y:S02]  /*2be80*/  @!P2 SYNCS.PHASECHK.TRANS64 P2, [R18+URZ+0x36800], R3 ;  /* 0x036800031200a5a7 */ /* 0x000e64000804007f */
[----:B-1----:R-:W-:Y:S05]  /*2be90*/  @!P2 BRA `(.L_x_2331) ;  /* 0xfffffffc00f0a947 */ /* 0x002fea000383ffff */
[----:B------:R-:W-:Y:S05]  /*2bea0*/  BRA `(.L_x_2566) ;  /* 0xfffffe0800a07947 */ /* 0x000fea000383ffff */
.L_x_2359:
        /* <DEDUP_REMOVED lines=8> */
.L_x_2568:
[----:B------:R-:W-:Y:S05]  /*2bf30*/  BSYNC B1 ;  /* 0x0000000000017941 */ /* 0x000fea0003800000 */
.L_x_2567:
[----:B------:R-:W-:Y:S05]  /*2bf40*/  BRA `(.L_x_2569) ;  /* 0xfffffe3800fc7947 */ /* 0x000fea000383ffff */
.L_x_2360:
        /* <DEDUP_REMOVED lines=8> */
.L_x_2571:
[----:B------:R-:W-:Y:S05]  /*2bfd0*/  BSYNC B1 ;  /* 0x0000000000017941 */ /* 0x000fea0003800000 */
.L_x_2570:
[----:B------:R-:W-:Y:S05]  /*2bfe0*/  BRA `(.L_x_2572) ;  /* 0xfffffe3800dc7947 */ /* 0x000fea000383ffff */
.L_x_2361:
        /* <DEDUP_REMOVED lines=8> */
.L_x_2574:
[----:B------:R-:W-:Y:S05]  /*2c070*/  BSYNC B1 ;  /* 0x0000000000017941 */ /* 0x000fea0003800000 */
.L_x_2573:
[----:B------:R-:W-:Y:S05]  /*2c080*/  BRA `(.L_x_2575) ;  /* 0xfffffe3800bc7947 */ /* 0x000fea000383ffff */
.L_x_2362:
        /* <DEDUP_REMOVED lines=8> */
.L_x_2577:
[----:B------:R-:W-:Y:S05]  /*2c110*/  BSYNC B1 ;  /* 0x0000000000017941 */ /* 0x000fea0003800000 */
.L_x_2576:
[----:B------:R-:W-:Y:S05]  /*2c120*/  BRA `(.L_x_2578) ;  /* 0xfffffe38009c7947 */ /* 0x000fea000383ffff */
.L_x_2363:
        /* <DEDUP_REMOVED lines=8> */
.L_x_2580:
[----:B------:R-:W-:Y:S05]  /*2c1b0*/  BSYNC B1 ;  /* 0x0000000000017941 */ /* 0x000fea0003800000 */
.L_x_2579:
[----:B------:R-:W-:Y:S05]  /*2c1c0*/  BRA `(.L_x_2581) ;  /* 0xfffffe38007c7947 */ /* 0x000fea000383ffff */
.L_x_2364:
        /* <DEDUP_REMOVED lines=8> */
.L_x_2583:
[----:B------:R-:W-:Y:S05]  /*2c250*/  BSYNC B1 ;  /* 0x0000000000017941 */ /* 0x000fea0003800000 */
.L_x_2582:
[----:B------:R-:W-:Y:S05]  /*2c260*/  BRA `(.L_x_2584) ;  /* 0xfffffe3800607947 */ /* 0x000fea000383ffff */
.L_x_2365:
        /* <DEDUP_REMOVED lines=8> */
.L_x_2586:
[----:B------:R-:W-:Y:S05]  /*2c2f0*/  BSYNC B1 ;  /* 0x0000000000017941 */ /* 0x000fea0003800000 */
.L_x_2585:
[----:B------:R-:W-:Y:S05]  /*2c300*/  BRA `(.L_x_2587) ;  /* 0xfffffe3800447947 */ /* 0x000fea000383ffff */
.L_x_2366:
        /* <DEDUP_REMOVED lines=8> */
.L_x_2589:
[----:B------:R-:W-:Y:S05]  /*2c390*/  BSYNC B1 ;  /* 0x0000000000017941 */ /* 0x000fea0003800000 */
.L_x_2588:
[----:B------:R-:W-:Y:S05]  /*2c3a0*/  BRA `(.L_x_2590) ;  /* 0xfffffe3800287947 */ /* 0x000fea000383ffff */
.L_x_2368:
[----:B0-----:R0:W1:Y:S02]  /*2c3b0*/  SYNCS.PHASECHK.TRANS64.TRYWAIT P2, [R18+URZ+0x36800], R9 ;  /* 0x03680009120075a7 */ /* 0x001064000804017f */
[----:B-1----:R-:W-:Y:S05]  /*2c3c0*/  @!P2 NANOSLEEP.SYNCS 0x989680 ;  /* 0x009896800000a95d */ /* 0x002fea0003900000 */
[----:B------:R-:W1:Y:S02]  /*2c3d0*/  @!P2 SYNCS.PHASECHK.TRANS64 P2, [R18+URZ+0x36800], R9 ;  /* 0x036800091200a5a7 */ /* 0x000e64000804007f */
[----:B-1----:R-:W-:Y:S05]  /*2c3e0*/  @!P2 BRA `(.L_x_2368) ;  /* 0xfffffffc00f0a947 */ /* 0x002fea000383ffff */
[----:B------:R-:W-:Y:S05]  /*2c3f0*/  BRA `(.L_x_2591) ;  /* 0xfffffe3800a87947 */ /* 0x000fea000383ffff */
.L_x_2382:
[----:B-1----:R1:W2:Y:S02]  /*2c400*/  SYNCS.PHASECHK.TRANS64.TRYWAIT P2, [R6+URZ+0x36830], R3 ;  /* 0x03683003060075a7 */ /* 0x0022a4000804017f */
[----:B--2---:R-:W-:Y:S05]  /*2c410*/  @!P2 NANOSLEEP.SYNCS 0x989680 ;  /* 0x009896800000a95d */ /* 0x004fea0003900000 */
[----:B------:R-:W2:Y:S02]  /*2c420*/  @!P2 SYNCS.PHASECHK.TRANS64 P2, [R6+URZ+0x36830], R3 ;  /* 0x036830030600a5a7 */ /* 0x000ea4000804007f */
[----:B--2---:R-:W-:Y:S05]  /*2c430*/  @!P2 BRA `(.L_x_2382) ;  /* 0xfffffffc00f0a947 */ /* 0x004fea000383ffff */
[----:B------:R-:W-:Y:S05]  /*2c440*/  BRA `(.L_x_2381) ;  /* 0xfffffe6400347947 */ /* 0x000fea000383ffff */
.L_x_2389:
[----:B-1----:R1:W2:Y:S02]  /*2c450*/  SYNCS.PHASECHK.TRANS64.TRYWAIT P2, [R13+URZ+0x36830], R4 ;  /* 0x036830040d0075a7 */ /* 0x0022a4000804017f */
[----:B--2---:R-:W-:Y:S05]  /*2c460*/  @!P2 NANOSLEEP.SYNCS 0x989680 ;  /* 0x009896800000a95d */ /* 0x004fea0003900000 */
[----:B------:R-:W2:Y:S02]  /*2c470*/  @!P2 SYNCS.PHASECHK.TRANS64 P2, [R13+URZ+0x36830], R4 ;  /* 0x036830040d00a5a7 */ /* 0x000ea4000804007f */
[----:B--2---:R-:W-:Y:S05]  /*2c480*/  @!P2 BRA `(.L_x_2389) ;  /* 0xfffffffc00f0a947 */ /* 0x004fea000383ffff */
[----:B------:R-:W-:Y:S05]  /*2c490*/  BRA `(.L_x_2388) ;  /* 0xfffffeb800647947 */ /* 0x000fea000383ffff */
.L_x_2394:
[----:B-1----:R1:W2:Y:S02]  /*2c4a0*/  SYNCS.PHASECHK.TRANS64.TRYWAIT P2, [R11+URZ+0x36850], R0 ;  /* 0x036850000b0075a7 */ /* 0x0022a4000804017f */
[----:B--2---:R-:W-:Y:S05]  /*2c4b0*/  @!P2 NANOSLEEP.SYNCS 0x989680 ;  /* 0x009896800000a95d */ /* 0x004fea0003900000 */
[----:B------:R-:W2:Y:S02]  /*2c4c0*/  @!P2 SYNCS.PHASECHK.TRANS64 P2, [R11+URZ+0x36850], R0 ;  /* 0x036850000b00a5a7 */ /* 0x000ea4000804007f */
[----:B--2---:R-:W-:Y:S05]  /*2c4d0*/  @!P2 BRA `(.L_x_2394) ;  /* 0xfffffffc00f0a947 */ /* 0x004fea000383ffff */
[----:B------:R-:W-:Y:S05]  /*2c4e0*/  BRA `(.L_x_2393) ;  /* 0xfffffef000007947 */ /* 0x000fea000383ffff */
.L_x_2402:
[----:B-1----:R1:W2:Y:S02]  /*2c4f0*/  SYNCS.PHASECHK.TRANS64.TRYWAIT P2, [R4+URZ+0x36830], R5 ;  /* 0x03683005040075a7 */ /* 0x0022a4000804017f */
[----:B--2---:R-:W-:Y:S05]  /*2c500*/  @!P2 NANOSLEEP.SYNCS 0x989680 ;  /* 0x009896800000a95d */ /* 0x004fea0003900000 */
[----:B------:R-:W2:Y:S02]  /*2c510*/  @!P2 SYNCS.PHASECHK.TRANS64 P2, [R4+URZ+0x36830], R5 ;  /* 0x036830050400a5a7 */ /* 0x000ea4000804007f */
[----:B--2---:R-:W-:Y:S05]  /*2c520*/  @!P2 BRA `(.L_x_2402) ;  /* 0xfffffffc00f0a947 */ /* 0x004fea000383ffff */
[----:B------:R-:W-:Y:S05]  /*2c530*/  BRA `(.L_x_2401) ;  /* 0xffffff0c00987947 */ /* 0x000fea000383ffff */
.L_x_2407:
[----:B-1----:R1:W2:Y:S02]  /*2c540*/  SYNCS.PHASECHK.TRANS64.TRYWAIT P2, [R11+URZ+0x36850], R0 ;  /* 0x036850000b0075a7 */ /* 0x0022a4000804017f */
[----:B--2---:R-:W-:Y:S05]  /*2c550*/  @!P2 NANOSLEEP.SYNCS 0x989680 ;  /* 0x009896800000a95d */ /* 0x004fea0003900000 */
[----:B------:R-:W2:Y:S02]  /*2c560*/  @!P2 SYNCS.PHASECHK.TRANS64 P2, [R11+URZ+0x36850], R0 ;  /* 0x036850000b00a5a7 */ /* 0x000ea4000804007f */
[----:B--2---:R-:W-:Y:S05]  /*2c570*/  @!P2 BRA `(.L_x_2407) ;  /* 0xfffffffc00f0a947 */ /* 0x004fea000383ffff */
[----:B------:R-:W-:Y:S05]  /*2c580*/  BRA `(.L_x_2406) ;  /* 0xffffff4400347947 */ /* 0x000fea000383ffff */
.L_x_2413:
[----:B-1----:R1:W2:Y:S02]  /*2c590*/  SYNCS.PHASECHK.TRANS64.TRYWAIT P0, [R11+URZ+0x36850], R2 ;  /* 0x036850020b0075a7 */ /* 0x0022a4000800017f */
[----:B--2---:R-:W-:Y:S05]  /*2c5a0*/  @!P0 NANOSLEEP.SYNCS 0x989680 ;  /* 0x009896800000895d */ /* 0x004fea0003900000 */
[----:B------:R-:W2:Y:S02]  /*2c5b0*/  @!P0 SYNCS.PHASECHK.TRANS64 P0, [R11+URZ+0x36850], R2 ;  /* 0x036850020b0085a7 */ /* 0x000ea4000800007f */
[----:B--2---:R-:W-:Y:S05]  /*2c5c0*/  @!P0 BRA `(.L_x_2413) ;  /* 0xfffffffc00f08947 */ /* 0x004fea000383ffff */
[----:B------:R-:W-:Y:S05]  /*2c5d0*/  BRA `(.L_x_2412) ;  /* 0xffffff6000307947 */ /* 0x000fea000383ffff */
.L_x_2447:
        /* <DEDUP_REMOVED lines=11> */
.L_x_2593:
[----:B------:R-:W-:Y:S05]  /*2c690*/  BSYNC B1 ;  /* 0x0000000000017941 */ /* 0x000fea0003800000 */
.L_x_2592:
[----:B------:R-:W-:Y:S05]  /*2c6a0*/  BRA `(.L_x_2594) ;  /* 0xffffffa000cc7947 */ /* 0x000fea000383ffff */
.L_x_2448:
[----:B------:R-:W-:Y:S01]  /*2c6b0*/  BSSY B1, `(.L_x_2595) ;  /* 0x0000006000017945 */ /* 0x000fe20003800000 */
[----:B------:R-:W-:-:S07]  /*2c6c0*/  IMAD.MOV.U32 R15, RZ, RZ, -0x1 ;  /* 0xffffffffff0f7424 */ /* 0x000fce00078e00ff */
[----:B------:R-:W-:Y:S05]  /*2c6d0*/  WARPSYNC.COLLECTIVE R15, `(.L_x_2596) ;  /* 0x000000000f0c7348 */ /* 0x000fea0003c00000 */
[----:B------:R-:W-:Y:S02]  /*2c6e0*/  ELECT P6, UR62, PT ;  /* 0x00000000003e782f */ /* 0x000fe400038c0000 */
[----:B------:R-:W-:Y:S01]  /*2c6f0*/  MOV R14, UR62 ;  /* 0x0000003e000e7c02 */ /* 0x000fe20008000f00 */
[----:B------:R-:W-:Y:S10]  /*2c700*/  ENDCOLLECTIVE ;  /* 0x000000000000791b */ /* 0x000ff40003800000 */
.L_x_2596:
[----:B------:R-:W-:Y:S05]  /*2c710*/  BSYNC B1 ;  /* 0x0000000000017941 */ /* 0x000fea0003800000 */
.L_x_2595:
[----:B------:R-:W-:Y:S05]  /*2c720*/  BRA `(.L_x_2597) ;  /* 0xffffffa000b87947 */ /* 0x000fea000383ffff */
.L_x_2450:
[----:B0-----:R0:W1:Y:S02]  /*2c730*/  SYNCS.PHASECHK.TRANS64.TRYWAIT P0, [R9+URZ+0x36820], R5 ;  /* 0x03682005090075a7 */ /* 0x001064000800017f */
[----:B-1----:R-:W-:Y:S05]  /*2c740*/  @!P0 NANOSLEEP.SYNCS 0x989680 ;  /* 0x009896800000895d */ /* 0x002fea0003900000 */
[----:B------:R-:W1:Y:S02]  /*2c750*/  @!P0 SYNCS.PHASECHK.TRANS64 P0, [R9+URZ+0x36820], R5 ;  /* 0x03682005090085a7 */ /* 0x000e64000800007f */
[----:B-1----:R-:W-:Y:S05]  /*2c760*/  @!P0 BRA `(.L_x_2450) ;  /* 0xfffffffc00f08947 */ /* 0x002fea000383ffff */
[----:B------:R-:W-:Y:S05]  /*2c770*/  BRA `(.L_x_2598) ;  /* 0xffffffa000d47947 */ /* 0x000fea000383ffff */
.L_x_2453:
[----:B0-----:R0:W1:Y:S02]  /*2c780*/  SYNCS.PHASECHK.TRANS64.TRYWAIT P0, [R5+URZ+0x368a0], R8 ;  /* 0x0368a008050075a7 */ /* 0x001064000800017f */
[----:B-1----:R-:W-:Y:S05]  /*2c790*/  @!P0 NANOSLEEP.SYNCS 0x989680 ;  /* 0x009896800000895d */ /* 0x002fea0003900000 */
[----:B------:R-:W1:Y:S02]  /*2c7a0*/  @!P0 SYNCS.PHASECHK.TRANS64 P0, [R5+URZ+0x368a0], R8 ;  /* 0x0368a008050085a7 */ /* 0x000e64000800007f */
[----:B-1----:R-:W-:Y:S05]  /*2c7b0*/  @!P0 BRA `(.L_x_2453) ;  /* 0xfffffffc00f08947 */ /* 0x002fea000383ffff */
[----:B------:R-:W-:Y:S05]  /*2c7c0*/  BRA `(.L_x_2599) ;  /* 0xffffffa000e47947 */ /* 0x000fea000383ffff */
.L_x_2455:
[----:B-1----:R1:W2:Y:S02]  /*2c7d0*/  SYNCS.PHASECHK.TRANS64.TRYWAIT P0, [R5+URZ+0x368c0], R8 ;  /* 0x0368c008050075a7 */ /* 0x0022a4000800017f */
[----:B--2---:R-:W-:Y:S05]  /*2c7e0*/  @!P0 NANOSLEEP.SYNCS 0x989680 ;  /* 0x009896800000895d */ /* 0x004fea0003900000 */
[----:B------:R-:W2:Y:S02]  /*2c7f0*/  @!P0 SYNCS.PHASECHK.TRANS64 P0, [R5+URZ+0x368c0], R8 ;  /* 0x0368c008050085a7 */ /* 0x000ea4000800007f */
[----:B--2---:R-:W-:Y:S05]  /*2c800*/  @!P0 BRA `(.L_x_2455) ;  /* 0xfffffffc00f08947 */ /* 0x004fea000383ffff */
[----:B------:R-:W-:Y:S05]  /*2c810*/  BRA `(.L_x_2600) ;  /* 0xffffffa400707947 */ /* 0x000fea000383ffff */
.L_x_2459:
[----:B0-----:R0:W1:Y:S02]  /*2c820*/  SYNCS.PHASECHK.TRANS64.TRYWAIT P0, [R6+URZ+0x368a0], R7 ;  /* 0x0368a007060075a7 */ /* 0x001064000800017f */
[----:B-1----:R-:W-:Y:S05]  /*2c830*/  @!P0 NANOSLEEP.SYNCS 0x989680 ;  /* 0x009896800000895d */ /* 0x002fea0003900000 */
[----:B------:R-:W1:Y:S02]  /*2c840*/  @!P0 SYNCS.PHASECHK.TRANS64 P0, [R6+URZ+0x368a0], R7 ;  /* 0x0368a007060085a7 */ /* 0x000e64000800007f */
[----:B-1----:R-:W-:Y:S05]  /*2c850*/  @!P0 BRA `(.L_x_2459) ;  /* 0xfffffffc00f08947 */ /* 0x002fea000383ffff */
[----:B------:R-:W-:Y:S05]  /*2c860*/  BRA `(.L_x_2601) ;  /* 0xffffffa800447947 */ /* 0x000fea000383ffff */
.L_x_2461:
[----:B-1----:R1:W2:Y:S02]  /*2c870*/  SYNCS.PHASECHK.TRANS64.TRYWAIT P1, [R6+URZ+0x368c0], R7 ;  /* 0x0368c007060075a7 */ /* 0x0022a4000802017f */
[----:B--2---:R-:W-:Y:S05]  /*2c880*/  @!P1 NANOSLEEP.SYNCS 0x989680 ;  /* 0x009896800000995d */ /* 0x004fea0003900000 */
[----:B------:R-:W2:Y:S02]  /*2c890*/  @!P1 SYNCS.PHASECHK.TRANS64 P1, [R6+URZ+0x368c0], R7 ;  /* 0x0368c007060095a7 */ /* 0x000ea4000802007f */
[----:B--2---:R-:W-:Y:S05]  /*2c8a0*/  @!P1 BRA `(.L_x_2461) ;  /* 0xfffffffc00f09947 */ /* 0x004fea000383ffff */
[----:B------:R-:W-:Y:S05]  /*2c8b0*/  BRA `(.L_x_2602) ;  /* 0xffffffa800c87947 */ /* 0x000fea000383ffff */
.L_x_2473:
        /* <DEDUP_REMOVED lines=11> */
.L_x_2604:
[----:B------:R-:W-:Y:S05]  /*2c970*/  BSYNC B0 ;  /* 0x0000000000007941 */ /* 0x000fea0003800000 */
.L_x_2603:
[----:B------:R-:W-:Y:S05]  /*2c980*/  BRA `(.L_x_2605) ;  /* 0xffffffb400d87947 */ /* 0x000fea000383ffff */
.L_x_2474:
[----:B------:R-:W-:Y:S01]  /*2c990*/  BSSY B0, `(.L_x_2606) ;  /* 0x0000006000007945 */ /* 0x000fe20003800000 */
[----:B------:R-:W-:-:S07]  /*2c9a0*/  IMAD.MOV.U32 R15, RZ, RZ, -0x1 ;  /* 0xffffffffff0f7424 */ /* 0x000fce00078e00ff */
[----:B------:R-:W-:Y:S05]  /*2c9b0*/  WARPSYNC.COLLECTIVE R15, `(.L_x_2607) ;  /* 0x000000000f0c7348 */ /* 0x000fea0003c00000 */
[----:B------:R-:W-:Y:S02]  /*2c9c0*/  ELECT P6, UR62, PT ;  /* 0x00000000003e782f */ /* 0x000fe400038c0000 */
[----:B------:R-:W-:Y:S01]  /*2c9d0*/  MOV R14, UR62 ;  /* 0x0000003e000e7c02 */ /* 0x000fe20008000f00 */
[----:B------:R-:W-:Y:S10]  /*2c9e0*/  ENDCOLLECTIVE ;  /* 0x000000000000791b */ /* 0x000ff40003800000 */
.L_x_2607:
[----:B------:R-:W-:Y:S05]  /*2c9f0*/  BSYNC B0 ;  /* 0x0000000000007941 */ /* 0x000fea0003800000 */
.L_x_2606:
[----:B------:R-:W-:Y:S05]  /*2ca00*/  BRA `(.L_x_2608) ;  /* 0xffffffb400c87947 */ /* 0x000fea000383ffff */
.L_x_2477:
[----:B0-----:R0:W1:Y:S02]  /*2ca10*/  SYNCS.PHASECHK.TRANS64.TRYWAIT P0, [R7+URZ+0x36840], R10 ;  /* 0x0368400a070075a7 */ /* 0x001064000800017f */
[----:B-1----:R-:W-:Y:S05]  /*2ca20*/  @!P0 NANOSLEEP.SYNCS 0x989680 ;  /* 0x009896800000895d */ /* 0x002fea0003900000 */
[----:B------:R-:W1:Y:S02]  /*2ca30*/  @!P0 SYNCS.PHASECHK.TRANS64 P0, [R7+URZ+0x36840], R10 ;  /* 0x0368400a070085a7 */ /* 0x000e64000800007f */
[----:B-1----:R-:W-:Y:S05]  /*2ca40*/  @!P0 BRA `(.L_x_2477) ;  /* 0xfffffffc00f08947 */ /* 0x002fea000383ffff */
[----:B------:R-:W-:Y:S05]  /*2ca50*/  BRA `(.L_x_2609) ;  /* 0xffffffb8002c7947 */ /* 0x000fea000383ffff */
.L_x_2480:
        /* <DEDUP_REMOVED lines=8> */
.L_x_2488:
[----:B0-----:R0:W1:Y:S02]  /*2cae0*/  SYNCS.PHASECHK.TRANS64.TRYWAIT P0, [R7+URZ+0x36840], R8 ;  /* 0x03684008070075a7 */ /* 0x001064000800017f */
[----:B-1----:R-:W-:Y:S05]  /*2caf0*/  @!P0 NANOSLEEP.SYNCS 0x989680 ;  /* 0x009896800000895d */ /* 0x002fea0003900000 */
[----:B------:R-:W1:Y:S02]  /*2cb00*/  @!P0 SYNCS.PHASECHK.TRANS64 P0, [R7+URZ+0x36840], R8 ;  /* 0x03684008070085a7 */ /* 0x000e64000800007f */
[----:B-1----:R-:W-:Y:S05]  /*2cb10*/  @!P0 BRA `(.L_x_2488) ;  /* 0xfffffffc00f08947 */ /* 0x002fea000383ffff */
[----:B------:R-:W-:Y:S05]  /*2cb20*/  BRA `(.L_x_2611) ;  /* 0xffffffc000287947 */ /* 0x000fea000383ffff */
.L_x_2490:
[----:B0-----:R0:W1:Y:S02]  /*2cb30*/  SYNCS.PHASECHK.TRANS64.TRYWAIT P0, [R8+URZ+0x60], R7 ;  /* 0x00006007080075a7 */ /* 0x001064000800017f */
[----:B-1----:R-:W-:Y:S05]  /*2cb40*/  @!P0 NANOSLEEP.SYNCS 0x989680 ;  /* 0x009896800000895d */ /* 0x002fea0003900000 */
[----:B------:R-:W1:Y:S02]  /*2cb50*/  @!P0 SYNCS.PHASECHK.TRANS64 P0, [R8+URZ+0x60], R7 ;  /* 0x00006007080085a7 */ /* 0x000e64000800007f */
[----:B-1----:R-:W-:Y:S05]  /*2cb60*/  @!P0 BRA `(.L_x_2490) ;  /* 0xfffffffc00f08947 */ /* 0x002fea000383ffff */
[----:B------:R-:W-:Y:S05]  /*2cb70*/  BRA `(.L_x_2612) ;  /* 0xffffffc000d47947 */ /* 0x000fea000383ffff */
.L_x_2495:
[----:B-1----:R1:W2:Y:S02]  /*2cb80*/  SYNCS.PHASECHK.TRANS64.TRYWAIT P0, [R2+URZ+0x36840], R3 ;  /* 0x03684003020075a7 */ /* 0x0022a4000800017f */
[----:B--2---:R-:W-:Y:S05]  /*2cb90*/  @!P0 NANOSLEEP.SYNCS 0x989680 ;  /* 0x009896800000895d */ /* 0x004fea0003900000 */
[----:B------:R-:W2:Y:S02]  /*2cba0*/  @!P0 SYNCS.PHASECHK.TRANS64 P0, [R2+URZ+0x36840], R3 ;  /* 0x03684003020085a7 */ /* 0x000ea4000800007f */
[----:B--2---:R-:W-:Y:S05]  /*2cbb0*/  @!P0 BRA `(.L_x_2495) ;  /* 0xfffffffc00f08947 */ /* 0x004fea000383ffff */
[----:B------:R-:W-:Y:S05]  /*2cbc0*/  BRA `(.L_x_2613) ;  /* 0xffffffc800447947 */ /* 0x000fea000383ffff */
.L_x_2497:
[----:B0-----:R0:W1:Y:S02]  /*2cbd0*/  SYNCS.PHASECHK.TRANS64.TRYWAIT P1, [R3+URZ+0x60], R2 ;  /* 0x00006002030075a7 */ /* 0x001064000802017f */
[----:B-1----:R-:W-:Y:S05]  /*2cbe0*/  @!P1 NANOSLEEP.SYNCS 0x989680 ;  /* 0x009896800000995d */ /* 0x002fea0003900000 */
[----:B------:R-:W1:Y:S02]  /*2cbf0*/  @!P1 SYNCS.PHASECHK.TRANS64 P1, [R3+URZ+0x60], R2 ;  /* 0x00006002030095a7 */ /* 0x000e64000802007f */
[----:B-1----:R-:W-:Y:S05]  /*2cc00*/  @!P1 BRA `(.L_x_2497) ;  /* 0xfffffffc00f09947 */ /* 0x002fea000383ffff */
[----:B------:R-:W-:Y:S05]  /*2cc10*/  BRA `(.L_x_2614) ;  /* 0xffffffc800f07947 */ /* 0x000fea000383ffff */
.L_x_2502:
[----:B--2---:R2:W3:Y:S02]  /*2cc20*/  SYNCS.PHASECHK.TRANS64.TRYWAIT P0, [R2+URZ+0x36840], R3 ;  /* 0x03684003020075a7 */ /* 0x0044e4000800017f */
[----:B---3--:R-:W-:Y:S05]  /*2cc30*/  @!P0 NANOSLEEP.SYNCS 0x989680 ;  /* 0x009896800000895d */ /* 0x008fea0003900000 */
[----:B------:R-:W3:Y:S02]  /*2cc40*/  @!P0 SYNCS.PHASECHK.TRANS64 P0, [R2+URZ+0x36840], R3 ;  /* 0x03684003020085a7 */ /* 0x000ee4000800007f */
[----:B---3--:R-:W-:Y:S05]  /*2cc50*/  @!P0 BRA `(.L_x_2502) ;  /* 0xfffffffc00f08947 */ /* 0x008fea000383ffff */
[----:B------:R-:W-:Y:S05]  /*2cc60*/  BRA `(.L_x_2615) ;  /* 0xffffffd000247947 */ /* 0x000fea000383ffff */
.L_x_2504:
[----:B0-----:R0:W1:Y:S02]  /*2cc70*/  SYNCS.PHASECHK.TRANS64.TRYWAIT P1, [R2+URZ+0x60], R9 ;  /* 0x00006009020075a7 */ /* 0x001064000802017f */
[----:B-1----:R-:W-:Y:S05]  /*2cc80*/  @!P1 NANOSLEEP.SYNCS 0x989680 ;  /* 0x009896800000995d */ /* 0x002fea0003900000 */
[----:B------:R-:W1:Y:S02]  /*2cc90*/  @!P1 SYNCS.PHASECHK.TRANS64 P1, [R2+URZ+0x60], R9 ;  /* 0x00006009020095a7 */ /* 0x000e64000802007f */
[----:B-1----:R-:W-:Y:S05]  /*2cca0*/  @!P1 BRA `(.L_x_2504) ;  /* 0xfffffffc00f09947 */ /* 0x002fea000383ffff */
[----:B------:R-:W-:Y:S05]  /*2ccb0*/  BRA `(.L_x_2616) ;  /* 0xffffffd000d47947 */ /* 0x000fea000383ffff */
.L_x_2511:
[----:B-1----:R1:W2:Y:S02]  /*2ccc0*/  SYNCS.PHASECHK.TRANS64.TRYWAIT P0, [R3+URZ+0x36860], R0 ;  /* 0x03686000030075a7 */ /* 0x0022a4000800017f */
[----:B--2---:R-:W-:Y:S05]  /*2ccd0*/  @!P0 NANOSLEEP.SYNCS 0x989680 ;  /* 0x009896800000895d */ /* 0x004fea0003900000 */
[----:B------:R-:W2:Y:S02]  /*2cce0*/  @!P0 SYNCS.PHASECHK.TRANS64 P0, [R3+URZ+0x36860], R0 ;  /* 0x03686000030085a7 */ /* 0x000ea4000800007f */
[----:B--2---:R-:W-:Y:S05]  /*2ccf0*/  @!P0 BRA `(.L_x_2511) ;  /* 0xfffffffc00f08947 */ /* 0x004fea000383ffff */
[----:B------:R-:W-:Y:S05]  /*2cd00*/  BRA `(.L_x_2617) ;  /* 0xffffffd400ec7947 */ /* 0x000fea000383ffff */
.L_x_2513:
[----:B------:R-:W-:Y:S01]  /*2cd10*/  BSSY B0, `(.L_x_2618) ;  /* 0x0000008000007945 */ /* 0x000fe20003800000 */
[----:B------:R-:W-:Y:S02]  /*2cd20*/  IMAD.MOV.U32 R13, RZ, RZ, R16 ;  /* 0x000000ffff0d7224 */ /* 0x000fe400078e0010 */
[----:B------:R-:W-:Y:S02]  /*2cd30*/  IMAD.MOV.U32 R12, RZ, RZ, RZ ;  /* 0x000000ffff0c7224 */ /* 0x000fe400078e00ff */
[----:B------:R-:W-:Y:S02]  /*2cd40*/  IMAD.MOV.U32 R11, RZ, RZ, 0x1f ;  /* 0x0000001fff0b7424 */ /* 0x000fe400078e00ff */
[----:B0-----:R-:W-:-:S07]  /*2cd50*/  IMAD.MOV.U32 R15, RZ, RZ, -0x1 ;  /* 0xffffffffff0f7424 */ /* 0x001fce00078e00ff */
[----:B-1----:R-:W-:Y:S05]  /*2cd60*/  WARPSYNC.COLLECTIVE R15, `(.L_x_2619) ;  /* 0x000000000f087348 */ /* 0x002fea0003c00000 */
[----:B------:R0:W2:Y:S02]  /*2cd70*/  SHFL.IDX P6, R14, R13, R12, R11 ;  /* 0x0000000c0d0e7389 */ /* 0x0000a400000c000b */
[----:B012---:R-:W-:Y:S01]  /*2cd80*/  ENDCOLLECTIVE ;  /* 0x000000000000791b */ /* 0x007fe20003800000 */
.L_x_2619:
[----:B------:R-:W-:Y:S05]  /*2cd90*/  BSYNC B0 ;  /* 0x0000000000007941 */ /* 0x000fea0003800000 */
.L_x_2618:
        /* <DEDUP_REMOVED lines=8> */
.L_x_2620:
[----:B------:R-:W-:Y:S01]  /*2ce20*/  IMAD.MOV.U32 R16, RZ, RZ, R14 ;  /* 0x000000ffff107224 */ /* 0x000fe200078e000e */
[----:B------:R-:W-:Y:S06]  /*2ce30*/  BRA `(.L_x_2621) ;  /* 0xffffffd8008c7947 */ /* 0x000fec000383ffff */
.L_x_2516:
        /* <DEDUP_REMOVED lines=8> */
.L_x_2623:
[----:B------:R-:W-:Y:S05]  /*2cec0*/  BSYNC B0 ;  /* 0x0000000000007941 */ /* 0x000fea0003800000 */
.L_x_2622:
[C---:B------:R-:W-:Y:S01]  /*2ced0*/  ISETP.NE.AND P0, PT, R7.reuse, RZ, PT ;  /* 0x000000ff0700720c */ /* 0x040fe20003f05270 */
        /* <DEDUP_REMOVED lines=9> */
.L_x_2624:
        /* <DEDUP_REMOVED lines=8> */
.L_x_2625:
        /* <DEDUP_REMOVED lines=8> */
.L_x_2626:
        /* <DEDUP_REMOVED lines=8> */
.L_x_2627:
        /* <DEDUP_REMOVED lines=8> */
.L_x_2628:
[----:B------:R-:W-:Y:S05]  /*2d170*/  BRA `(.L_x_2629) ;  /* 0xffffffd800507947 */ /* 0x000fea000383ffff */
.L_x_2521:
        /* <DEDUP_REMOVED lines=8> */
.L_x_2631:
[----:B------:R-:W-:Y:S05]  /*2d200*/  BSYNC B0 ;  /* 0x0000000000007941 */ /* 0x000fea0003800000 */
.L_x_2630:
        /* <DEDUP_REMOVED lines=10> */
.L_x_2632:
        /* <DEDUP_REMOVED lines=8> */
.L_x_2633:
        /* <DEDUP_REMOVED lines=8> */
.L_x_2634:
        /* <DEDUP_REMOVED lines=8> */
.L_x_2635:
        /* <DEDUP_REMOVED lines=8> */
.L_x_2636:
[----:B------:R-:W-:Y:S05]  /*2d4b0*/  BRA `(.L_x_2637) ;  /* 0xffffffd800347947 */ /* 0x000fea000383ffff */
.L_x_2523:
[----:B------:R-:W-:Y:S01]  /*2d4c0*/  BSSY B0, `(.L_x_2638) ;  /* 0x0000006000007945 */ /* 0x000fe20003800000 */
[----:B------:R-:W-:Y:S01]  /*2d4d0*/  PLOP3.LUT P6, PT, P6, PT, PT, 0x8, 0x0 ;  /* 0x000000000000781c */ /* 0x000fe200037ce170 */
[----:B------:R-:W-:-:S12]  /*2d4e0*/  IMAD.MOV.U32 R15, RZ, RZ, -0x1 ;  /* 0xffffffffff0f7424 */ /* 0x000fd800078e00ff */
[----:B0-----:R-:W-:Y:S05]  /*2d4f0*/  WARPSYNC.COLLECTIVE R15, `(.L_x_2639) ;  /* 0x000000000f087348 */ /* 0x001fea0003c00000 */
[----:B------:R-:W-:Y:S01]  /*2d500*/  VOTE.ANY R14, PT, P6 ;  /* 0x00000000000e7806 */ /* 0x000fe200030e0100 */
[----:B0-----:R-:W-:Y:S06]  /*2d510*/  ENDCOLLECTIVE ;  /* 0x000000000000791b */ /* 0x001fec0003800000 */
.L_x_2639:
[----:B------:R-:W-:Y:S05]  /*2d520*/  BSYNC B0 ;  /* 0x0000000000007941 */ /* 0x000fea0003800000 */
.L_x_2638:
        /* <DEDUP_REMOVED lines=9> */
.L_x_2640:
[----:B------:R-:W-:Y:S01]  /*2d5c0*/  IMAD.MOV.U32 R17, RZ, RZ, R14 ;  /* 0x000000ffff117224 */ /* 0x000fe200078e000e */
[----:B------:R-:W-:Y:S06]  /*2d5d0*/  BRA `(.L_x_2641) ;  /* 0xffffffd800247947 */ /* 0x000fec000383ffff */
.L_x_2525:
[----:B------:R-:W-:Y:S01]  /*2d5e0*/  BSSY B0, `(.L_x_2642) ;  /* 0x0000007000007945 */ /* 0x000fe20003800000 */
[----:B------:R-:W-:Y:S02]  /*2d5f0*/  IMAD.MOV.U32 R13, RZ, RZ, R2 ;  /* 0x000000ffff0d7224 */ /* 0x000fe400078e0002 */
[----:B------:R-:W-:Y:S02]  /*2d600*/  IMAD.MOV.U32 R11, RZ, RZ, 0x1f ;  /* 0x0000001fff0b7424 */ /* 0x000fe400078e00ff */
[----:B------:R-:W-:-:S07]  /*2d610*/  IMAD.MOV.U32 R15, RZ, RZ, -0x1 ;  /* 0xffffffffff0f7424 */ /* 0x000fce00078e00ff */
[----:B012---:R-:W-:Y:S05]  /*2d620*/  WARPSYNC.COLLECTIVE R15, `(.L_x_2643) ;  /* 0x000000000f087348 */ /* 0x007fea0003c00000 */
[----:B------:R3:W4:Y:S02]  /*2d630*/  SHFL.IDX P6, R14, R13, R12, R11 ;  /* 0x0000000c0d0e7389 */ /* 0x00072400000c000b */
[----:B01234-:R-:W-:Y:S01]  /*2d640*/  ENDCOLLECTIVE ;  /* 0x000000000000791b */ /* 0x01ffe20003800000 */
.L_x_2643:
[----:B------:R-:W-:Y:S05]  /*2d650*/  BSYNC B0 ;  /* 0x0000000000007941 */ /* 0x000fea0003800000 */
.L_x_2642:
[----:B------:R-:W-:Y:S01]  /*2d660*/  IMAD.MOV.U32 R7, RZ, RZ, R14 ;  /* 0x000000ffff077224 */ /* 0x000fe200078e000e */
[----:B------:R-:W-:Y:S06]  /*2d670*/  BRA `(.L_x_2524) ;  /* 0xffffffd800187947 */ /* 0x000fec000383ffff */
.L_x_2529:
[----:B-1----:R1:W2:Y:S02]  /*2d680*/  SYNCS.PHASECHK.TRANS64.TRYWAIT P0, [R0+URZ+0x36820], R3 ;  /* 0x03682003000075a7 */ /* 0x0022a4000800017f */
[----:B--2---:R-:W-:Y:S05]  /*2d690*/  @!P0 NANOSLEEP.SYNCS 0x989680 ;  /* 0x009896800000895d */ /* 0x004fea0003900000 */
[----:B------:R-:W2:Y:S02]  /*2d6a0*/  @!P0 SYNCS.PHASECHK.TRANS64 P0, [R0+URZ+0x36820], R3 ;  /* 0x03682003000085a7 */ /* 0x000ea4000800007f */
[----:B--2---:R-:W-:Y:S05]  /*2d6b0*/  @!P0 BRA `(.L_x_2529) ;  /* 0xfffffffc00f08947 */ /* 0x004fea000383ffff */
[----:B------:R-:W-:Y:S05]  /*2d6c0*/  BRA `(.L_x_2644) ;  /* 0xffffffdc008c7947 */ /* 0x000fea000383ffff */
.L_x_2530:
        /* <DEDUP_REMOVED lines=11> */
.L_x_2646:
[----:B------:R-:W-:Y:S05]  /*2d780*/  BSYNC B0 ;  /* 0x0000000000007941 */ /* 0x000fea0003800000 */
.L_x_2645:
[----:B------:R-:W-:Y:S05]  /*2d790*/  BRA `(.L_x_2647) ;  /* 0xffffffdc00747947 */ /* 0x000fea000383ffff */
.L_x_2531:
[----:B------:R-:W-:Y:S01]  /*2d7a0*/  BSSY B0, `(.L_x_2648) ;  /* 0x0000006000007945 */ /* 0x000fe20003800000 */
[----:B------:R-:W-:-:S07]  /*2d7b0*/  IMAD.MOV.U32 R15, RZ, RZ, -0x1 ;  /* 0xffffffffff0f7424 */ /* 0x000fce00078e00ff */
[----:B012---:R-:W-:Y:S05]  /*2d7c0*/  WARPSYNC.COLLECTIVE R15, `(.L_x_2649) ;  /* 0x000000000f0c7348 */ /* 0x007fea0003c00000 */
[----:B------:R-:W-:Y:S02]  /*2d7d0*/  ELECT P6, UR62, PT ;  /* 0x00000000003e782f */ /* 0x000fe400038c0000 */
[----:B------:R-:W-:Y:S01]  /*2d7e0*/  MOV R14, UR62 ;  /* 0x0000003e000e7c02 */ /* 0x000fe20008000f00 */
[----:B012---:R-:W-:Y:S10]  /*2d7f0*/  ENDCOLLECTIVE ;  /* 0x000000000000791b */ /* 0x007ff40003800000 */
.L_x_2649:
[----:B------:R-:W-:Y:S05]  /*2d800*/  BSYNC B0 ;  /* 0x0000000000007941 */ /* 0x000fea0003800000 */
.L_x_2648:
[----:B------:R-:W-:Y:S05]  /*2d810*/  BRA `(.L_x_2650) ;  /* 0xffffffdc00687947 */ /* 0x000fea000383ffff */
.L_x_2533:
[----:B-1----:R1:W2:Y:S02]  /*2d820*/  SYNCS.PHASECHK.TRANS64.TRYWAIT P0, [R6+URZ], R5 ;  /* 0x00000005060075a7 */ /* 0x0022a4000800017f */
[----:B--2---:R-:W-:Y:S05]  /*2d830*/  @!P0 NANOSLEEP.SYNCS 0x989680 ;  /* 0x009896800000895d */ /* 0x004fea0003900000 */
[----:B------:R-:W2:Y:S02]  /*2d840*/  @!P0 SYNCS.PHASECHK.TRANS64 P0, [R6+URZ], R5 ;  /* 0x00000005060085a7 */ /* 0x000ea4000800007f */
[----:B--2---:R-:W-:Y:S05]  /*2d850*/  @!P0 BRA `(.L_x_2533) ;  /* 0xfffffffc00f08947 */ /* 0x004fea000383ffff */
[----:B------:R-:W-:Y:S05]  /*2d860*/  BRA `(.L_x_2651) ;  /* 0xffffffdc00ac7947 */ /* 0x000fea000383ffff */
.L_x_2534:
[----:B--2---:R2:W3:Y:S02]  /*2d870*/  SYNCS.PHASECHK.TRANS64.TRYWAIT P0, [R7+URZ], R2 ;  /* 0x00000002070075a7 */ /* 0x0044e4000800017f */
[----:B---3--:R-:W-:Y:S05]  /*2d880*/  @!P0 NANOSLEEP.SYNCS 0x989680 ;  /* 0x009896800000895d */ /* 0x008fea0003900000 */
[----:B------:R-:W3:Y:S02]  /*2d890*/  @!P0 SYNCS.PHASECHK.TRANS64 P0, [R7+URZ], R2 ;  /* 0x00000002070085a7 */ /* 0x000ee4000800007f */
[----:B---3--:R-:W-:Y:S05]  /*2d8a0*/  @!P0 BRA `(.L_x_2534) ;  /* 0xfffffffc00f08947 */ /* 0x008fea000383ffff */
[----:B------:R-:W-:Y:S05]  /*2d8b0*/  BRA `(.L_x_2652) ;  /* 0xffffffdc00a07947 */ /* 0x000fea000383ffff */
.L_x_2536:
[----:B---3--:R3:W4:Y:S02]  /*2d8c0*/  SYNCS.PHASECHK.TRANS64.TRYWAIT P0, [R4+URZ], R5 ;  /* 0x00000005040075a7 */ /* 0x008724000800017f */
[----:B----4-:R-:W-:Y:S05]  /*2d8d0*/  @!P0 NANOSLEEP.SYNCS 0x989680 ;  /* 0x009896800000895d */ /* 0x010fea0003900000 */
[----:B------:R-:W4:Y:S02]  /*2d8e0*/  @!P0 SYNCS.PHASECHK.TRANS64 P0, [R4+URZ], R5 ;  /* 0x00000005040085a7 */ /* 0x000f24000800007f */
[----:B----4-:R-:W-:Y:S05]  /*2d8f0*/  @!P0 BRA `(.L_x_2536) ;  /* 0xfffffffc00f08947 */ /* 0x010fea000383ffff */
[----:B------:R-:W-:Y:S05]  /*2d900*/  BRA `(.L_x_2653) ;  /* 0xffffffdc00a87947 */ /* 0x000fea000383ffff */
.L_x_2654:
        /* <DEDUP_REMOVED lines=15> */
.L_x_2664:


//--------------------- .nv.global.init           --------------------------
	.section	.nv.global.init,"aw",@progbits
.nv.global.init:
	.type		$str$23,@object
	.size		$str$23,($str$24 - $str$23)
$str$23:
        /*0000*/ 	.byte	0x28, 0x61, 0x64, 0x64, 0x72, 0x65, 0x73, 0x73, 0x20, 0x26, 0x20, 0x6d, 0x61, 0x73, 0x6b, 0x29
        /*0010*/ 	.byte	0x20, 0x3d, 0x3d, 0x20, 0x30, 0x00
	.type		$str$24,@object
	.size		$str$24,(__unnamed_9 - $str$24)
$str$24:
        /*0016*/ 	.byte	0x2f, 0x74, 0x6d, 0x70, 0x2f, 0x6f, 0x73, 0x73, 0x5f, 0x6b, 0x65, 0x72, 0x6e, 0x65, 0x6c, 0x73
        /*0026*/ 	.byte	0x5f, 0x73, 0x72, 0x63, 0x2f, 0x66, 0x6c, 0x61, 0x73, 0x68, 0x5f, 0x61, 0x74, 0x74, 0x65, 0x6e
        /*0036*/ 	.byte	0x74, 0x69, 0x6f, 0x6e, 0x2f, 0x63, 0x73, 0x72, 0x63, 0x2f, 0x63, 0x75, 0x74, 0x6c, 0x61, 0x73
        /*0046*/ 	.byte	0x73, 0x2f, 0x69, 0x6e, 0x63, 0x6c, 0x75, 0x64, 0x65, 0x2f, 0x63, 0x75, 0x74, 0x65, 0x2f, 0x70
        /*0056*/ 	.byte	0x6f, 0x69, 0x6e, 0x74, 0x65, 0x72, 0x5f, 0x66, 0x6c, 0x61, 0x67, 0x67, 0x65, 0x64, 0x2e, 0x68
        /*0066*/ 	.byte	0x70, 0x70, 0x00
	.type		__unnamed_9,@object
	.size		__unnamed_9,(__unnamed_5 - __unnamed_9)
__unnamed_9:
        /* <DEDUP_REMOVED lines=25> */
	.type		__unnamed_5,@object
	.size		__unnamed_5,(__unnamed_4 - __unnamed_5)
__unnamed_5:
        /* <DEDUP_REMOVED lines=25> */
	.type		__unnamed_4,@object
	.size		__unnamed_4,(__unnamed_3 - __unnamed_4)
__unnamed_4:
        /* <DEDUP_REMOVED lines=25> */
	.type		__unnamed_3,@object
	.size		__unnamed_3,(__unnamed_7 - __unnamed_3)
__unnamed_3:
        /* <DEDUP_REMOVED lines=29> */
	.type		__unnamed_7,@object
	.size		__unnamed_7,(__unnamed_2 - __unnamed_7)
__unnamed_7:
        /* <DEDUP_REMOVED lines=29> */
	.type		__unnamed_2,@object
	.size		__unnamed_2,(__unnamed_8 - __unnamed_2)
__unnamed_2:
        /* <DEDUP_REMOVED lines=29> */
	.type		__unnamed_8,@object
	.size		__unnamed_8,(__unnamed_1 - __unnamed_8)
__unnamed_8:
        /* <DEDUP_REMOVED lines=29> */
	.type		__unnamed_1,@object
	.size		__unnamed_1,(__unnamed_6 - __unnamed_1)
__unnamed_1:
        /* <DEDUP_REMOVED lines=29> */
        /*0e05*/ 	.byte	0x5d, 0x00
	.type		__unnamed_6,@object
	.size		__unnamed_6,(.L_5 - __unnamed_6)
__unnamed_6:
        /* <DEDUP_REMOVED lines=30> */
.L_5:


//--------------------- .nv.shared._ZN7cutlass13device_kernelIN5flash11enable_sm90INS1_16FlashAttnFwdSm90INS1_25CollectiveMainloopFwdSm90ILi2EN4cute5tupleIJNS5_1CILi1EEES8_S8_EEENS6_IJNS7_ILi128EEENS7_ILi112EEENS7_ILi192EEEEEELi192ENS_10bfloat16_tEfNS_4arch4Sm90ELb0ELb0ELb0ELb0ELb0ELb0ELb0ELb1ELb1ELb0ELb0ELb0EEENS1_21CollectiveEpilogueFwdINS6_IJSA_SC_SB_EEES9_SE_SG_Li256ELb0ELb0ELb0ELb0EEENS1_29StaticPersistentTileSchedulerILb0EEEEEEEEEvNT_6ParamsE --------------------------
	.section	.nv.shared._ZN7cutlass13device_kernelIN5flash11enable_sm90INS1_16FlashAttnFwdSm90INS1_25CollectiveMainloopFwdSm90ILi2EN4cute5tupleIJNS5_1CILi1EEES8_S8_EEENS6_IJNS7_ILi128EEENS7_ILi112EEENS7_ILi192EEEEEELi192ENS_10bfloat16_tEfNS_4arch4Sm90ELb0ELb0ELb0ELb0ELb0ELb0ELb0ELb1ELb1ELb0ELb0ELb0EEENS1_21CollectiveEpilogueFwdINS6_IJSA_SC_SB_EEES9_SE_SG_Li256ELb0ELb0ELb0ELb0EEENS1_29StaticPersistentTileSchedulerILb0EEEEEEEEEvNT_6ParamsE,"aw",@nobits
	.sectionflags	@""
	.align	16
	.zero		1024


//--------------------- .nv.shared.reserved.0     --------------------------
	.section	.nv.shared.reserved.0,"aw",@nobits
	.weak		__nv_reservedSMEM_offset_0_alias
	.size		__nv_reservedSMEM_offset_0_alias, 0, 0
	.other		__nv_reservedSMEM_offset_0_alias,@"STO_CUDA_RESERVED_SHARED STV_DEFAULT"
__nv_reservedSMEM_offset_0_alias:
	.zero		0


//--------------------- .nv.global                --------------------------
	.section	.nv.global,"aw",@nobits
.nv.global:
	.type		_ZN66_INTERNAL_725718ff_30_flash_fwd_hdim192_bf16_sm90_cu_a7f3af4d_35634cute1_E,@object
	.size		_ZN66_INTERNAL_725718ff_30_flash_fwd_hdim192_bf16_sm90_cu_a7f3af4d_35634cute1_E,(_ZN66_INTERNAL_725718ff_30_flash_fwd_hdim192_bf16_sm90_cu_a7f3af4d_35634cuda3std3__45__cpo6cbeginE - _ZN66_INTERNAL_725718ff_30_flash_fwd_hdim192_bf16_sm90_cu_a7f3af4d_35634cute1_E)
_ZN66_INTERNAL_725718ff_30_flash_fwd_hdim192_bf16_sm90_cu_a7f3af4d_35634cute1_E:
	.zero		1
	.type		_ZN66_INTERNAL_725718ff_30_flash_fwd_hdim192_bf16_sm90_cu_a7f3af4d_35634cuda3std3__45__cpo6cbeginE,@object
	.size		_ZN66_INTERNAL_725718ff_30_flash_fwd_hdim192_bf16_sm90_cu_a7f3af4d_35634cuda3std3__45__cpo6cbeginE,(_ZN66_INTERNAL_725718ff_30_flash_fwd_hdim192_bf16_sm90_cu_a7f3af4d_35634cuda3std3__48in_placeE - _ZN66_INTERNAL_725718ff_30_flash_fwd_hdim192_bf16_sm90_cu_a7f3af4d_35634cuda3std3__45__cpo6cbeginE)
_ZN66_INTERNAL_725718ff_30_flash_fwd_hdim192_bf16_sm90_cu_a7f3af4d_35634cuda3std3__45__cpo6cbeginE:
	.zero		1
	.type		_ZN66_INTERNAL_725718ff_30_flash_fwd_hdim192_bf16_sm90_cu_a7f3af4d_35634cuda3std3__48in_placeE,@object
	.size		_ZN66_INTERNAL_725718ff_30_flash_fwd_hdim192_bf16_sm90_cu_a7f3af4d_35634cuda3std3__48in_placeE,(_ZN66_INTERNAL_725718ff_30_flash_fwd_hdim192_bf16_sm90_cu_a7f3af4d_35634cuda3std6ranges3__45__cpo9iter_moveE - _ZN66_INTERNAL_725718ff_30_flash_fwd_hdim192_bf16_sm90_cu_a7f3af4d_35634cuda3std3__48in_placeE)
_ZN66_INTERNAL_725718ff_30_flash_fwd_hdim192_bf16_sm90_cu_a7f3af4d_35634cuda3std3__48in_placeE:
	.zero		1
	.type		_ZN66_INTERNAL_725718ff_30_flash_fwd_hdim192_bf16_sm90_cu_a7f3af4d_35634cuda3std6ranges3__45__cpo9iter_moveE,@object
	.size		_ZN66_INTERNAL_725718ff_30_flash_fwd_hdim192_bf16_sm90_cu_a7f3af4d_35634cuda3std6ranges3__45__cpo9iter_moveE,(_ZN66_INTERNAL_725718ff_30_flash_fwd_hdim192_bf16_sm90_cu_a7f3af4d_35634cuda3std3__45__cpo5beginE - _ZN66_INTERNAL_725718ff_30_flash_fwd_hdim192_bf16_sm90_cu_a7f3af4d_35634cuda3std6ranges3__45__cpo9iter_moveE)
_ZN66_INTERNAL_725718ff_30_flash_fwd_hdim192_bf16_sm90_cu_a7f3af4d_35634cuda3std6ranges3__45__cpo9iter_moveE:
	.zero		1
	.type		_ZN66_INTERNAL_725718ff_30_flash_fwd_hdim192_bf16_sm90_cu_a7f3af4d_35634cuda3std3__45__cpo5beginE,@object
	.size		_ZN66_INTERNAL_725718ff_30_flash_fwd_hdim192_bf16_sm90_cu_a7f3af4d_35634cuda3std3__45__cpo5beginE,(_ZN66_INTERNAL_725718ff_30_flash_fwd_hdim192_bf16_sm90_cu_a7f3af4d_35634cuda3std3__468_GLOBAL__N__725718ff_30_flash_fwd_hdim192_bf16_sm90_cu_a7f3af4d_35636ignoreE - _ZN66_INTERNAL_725718ff_30_flash_fwd_hdim192_bf16_sm90_cu_a7f3af4d_35634cuda3std3__45__cpo5beginE)
_ZN66_INTERNAL_725718ff_30_flash_fwd_hdim192_bf16_sm90_cu_a7f3af4d_35634cuda3std3__45__cpo5beginE:
	.zero		1
	.type		_ZN66_INTERNAL_725718ff_30_flash_fwd_hdim192_bf16_sm90_cu_a7f3af4d_35634cuda3std3__468_GLOBAL__N__725718ff_30_flash_fwd_hdim192_bf16_sm90_cu_a7f3af4d_35636ignoreE,@object
	.size		_ZN66_INTERNAL_725718ff_30_flash_fwd_hdim192_bf16_sm90_cu_a7f3af4d_35634cuda3std3__468_GLOBAL__N__725718ff_30_flash_fwd_hdim192_bf16_sm90_cu_a7f3af4d_35636ignoreE,(_ZN66_INTERNAL_725718ff_30_flash_fwd_hdim192_bf16_sm90_cu_a7f3af4d_35634cute7productE - _ZN66_INTERNAL_725718ff_30_flash_fwd_hdim192_bf16_sm90_cu_a7f3af4d_35634cuda3std3__468_GLOBAL__N__725718ff_30_flash_fwd_hdim192_bf16_sm90_cu_a7f3af4d_35636ignoreE)
_ZN66_INTERNAL_725718ff_30_flash_fwd_hdim192_bf16_sm90_cu_a7f3af4d_35634cuda3std3__468_GLOBAL__N__725718ff_30_flash_fwd_hdim192_bf16_sm90_cu_a7f3af4d_35636ignoreE:
	.zero		1
	.type		_ZN66_INTERNAL_725718ff_30_flash_fwd_hdim192_bf16_sm90_cu_a7f3af4d_35634cute7productE,@object
	.size		_ZN66_INTERNAL_725718ff_30_flash_fwd_hdim192_bf16_sm90_cu_a7f3af4d_35634cute7productE,(_ZN66_INTERNAL_725718ff_30_flash_fwd_hdim192_bf16_sm90_cu_a7f3af4d_35634cuda3std3__45__cpo3endE - _ZN66_INTERNAL_725718ff_30_flash_fwd_hdim192_bf16_sm90_cu_a7f3af4d_35634cute7productE)
_ZN66_INTERNAL_725718ff_30_flash_fwd_hdim192_bf16_sm90_cu_a7f3af4d_35634cute7productE:
	.zero		1
	.type		_ZN66_INTERNAL_725718ff_30_flash_fwd_hdim192_bf16_sm90_cu_a7f3af4d_35634cuda3std3__45__cpo3endE,@object
	.size		_ZN66_INTERNAL_725718ff_30_flash_fwd_hdim192_bf16_sm90_cu_a7f3af4d_35634cuda3std3__45__cpo3endE,(_ZN66_INTERNAL_725718ff_30_flash_fwd_hdim192_bf16_sm90_cu_a7f3af4d_35634cuda3std3__419piecewise_constructE - _ZN66_INTERNAL_725718ff_30_flash_fwd_hdim192_bf16_sm90_cu_a7f3af4d_35634cuda3std3__45__cpo3endE)
_ZN66_INTERNAL_725718ff_30_flash_fwd_hdim192_bf16_sm90_cu_a7f3af4d_35634cuda3std3__45__cpo3endE:
	.zero		1
	.type		_ZN66_INTERNAL_725718ff_30_flash_fwd_hdim192_bf16_sm90_cu_a7f3af4d_35634cuda3std3__419piecewise_constructE,@object
	.size		_ZN66_INTERNAL_725718ff_30_flash_fwd_hdim192_bf16_sm90_cu_a7f3af4d_35634cuda3std3__419piecewise_constructE,(_ZN66_INTERNAL_725718ff_30_flash_fwd_hdim192_bf16_sm90_cu_a7f3af4d_35634cuda3std3__45__cpo4cendE - _ZN66_INTERNAL_725718ff_30_flash_fwd_hdim192_bf16_sm90_cu_a7f3af4d_35634cuda3std3__419piecewise_constructE)
_ZN66_INTERNAL_725718ff_30_flash_fwd_hdim192_bf16_sm90_cu_a7f3af4d_35634cuda3std3__419piecewise_constructE:
	.zero		1
	.type		_ZN66_INTERNAL_725718ff_30_flash_fwd_hdim192_bf16_sm90_cu_a7f3af4d_35634cuda3std3__45__cpo4cendE,@object
	.size		_ZN66_INTERNAL_725718ff_30_flash_fwd_hdim192_bf16_sm90_cu_a7f3af4d_35634cuda3std3__45__cpo4cendE,(_ZN66_INTERNAL_725718ff_30_flash_fwd_hdim192_bf16_sm90_cu_a7f3af4d_35634cuda3std6ranges3__45__cpo4swapE - _ZN66_INTERNAL_725718ff_30_flash_fwd_hdim192_bf16_sm90_cu_a7f3af4d_35634cuda3std3__45__cpo4cendE)
_ZN66_INTERNAL_725718ff_30_flash_fwd_hdim192_bf16_sm90_cu_a7f3af4d_35634cuda3std3__45__cpo4cendE:
	.zero		1
	.type		_ZN66_INTERNAL_725718ff_30_flash_fwd_hdim192_bf16_sm90_cu_a7f3af4d_35634cuda3std6ranges3__45__cpo4swapE,@object
	.size		_ZN66_INTERNAL_725718ff_30_flash_fwd_hdim192_bf16_sm90_cu_a7f3af4d_35634cuda3std6ranges3__45__cpo4swapE,(.L_16 - _ZN66_INTERNAL_725718ff_30_flash_fwd_hdim192_bf16_sm90_cu_a7f3af4d_35634cuda3std6ranges3__45__cpo4swapE)
_ZN66_INTERNAL_725718ff_30_flash_fwd_hdim192_bf16_sm90_cu_a7f3af4d_35634cuda3std6ranges3__45__cpo4swapE:
	.zero		1
.L_16:


//--------------------- .nv.shared._ZN7cutlass13device_kernelIN5flash11enable_sm90INS1_16FlashAttnFwdSm90INS1_25CollectiveMainloopFwdSm90ILi2EN4cute5tupleIJNS5_1CILi2EEENS7_ILi1EEES9_EEENS6_IJNS7_ILi128EEENS7_ILi112EEENS7_ILi192EEEEEELi192ENS_10bfloat16_tEfNS_4arch4Sm90ELb0ELb0ELb0ELb0ELb0ELb0ELb0ELb1ELb1ELb0ELb0ELb0EEENS1_21CollectiveEpilogueFwdINS6_IJSB_SD_SC_EEESA_SF_SH_Li256ELb0ELb0ELb0ELb0EEENS1_29StaticPersistentTileSchedulerILb0EEEEEEEEEvNT_6ParamsE --------------------------
	.section	.nv.shared._ZN7cutlass13device_kernelIN5flash11enable_sm90INS1_16FlashAttnFwdSm90INS1_25CollectiveMainloopFwdSm90ILi2EN4cute5tupleIJNS5_1CILi2EEENS7_ILi1EEES9_EEENS6_IJNS7_ILi128EEENS7_ILi112EEENS7_ILi192EEEEEELi192ENS_10bfloat16_tEfNS_4arch4Sm90ELb0ELb0ELb0ELb0ELb0ELb0ELb0ELb1ELb1ELb0ELb0ELb0EEENS1_21CollectiveEpilogueFwdINS6_IJSB_SD_SC_EEESA_SF_SH_Li256ELb0ELb0ELb0ELb0EEENS1_29StaticPersistentTileSchedulerILb0EEEEEEEEEvNT_6ParamsE,"aw",@nobits
	.sectionflags	@""
	.align	16
	.zero		1024


//--------------------- .nv.shared._ZN7cutlass13device_kernelIN5flash11enable_sm90INS1_16FlashAttnFwdSm90INS1_25CollectiveMainloopFwdSm90ILi2EN4cute5tupleIJNS5_1CILi1EEES8_S8_EEENS6_IJNS7_ILi128EEENS7_ILi112EEENS7_ILi192EEEEEELi192ENS_10bfloat16_tEfNS_4arch4Sm90ELb0ELb0ELb0ELb1ELb0ELb0ELb0ELb1ELb1ELb0ELb0ELb0EEENS1_21CollectiveEpilogueFwdINS6_IJSA_SC_SB_EEES9_SE_SG_Li256ELb1ELb0ELb0ELb0EEENS1_36VarlenDynamicPersistentTileSchedulerILi128ELi112ELi256ELi32ELb0ELb0ELb1ELb0ELb1ELb1EEEEEEEEEvNT_6ParamsE --------------------------
	.section	.nv.shared._ZN7cutlass13device_kernelIN5flash11enable_sm90INS1_16FlashAttnFwdSm90INS1_25CollectiveMainloopFwdSm90ILi2EN4cute5tupleIJNS5_1CILi1EEES8_S8_EEENS6_IJNS7_ILi128EEENS7_ILi112EEENS7_ILi192EEEEEELi192ENS_10bfloat16_tEfNS_4arch4Sm90ELb0ELb0ELb0ELb1ELb0ELb0ELb0ELb1ELb1ELb0ELb0ELb0EEENS1_21CollectiveEpilogueFwdINS6_IJSA_SC_SB_EEES9_SE_SG_Li256ELb1ELb0ELb0ELb0EEENS1_36VarlenDynamicPersistentTileSchedulerILi128ELi112ELi256ELi32ELb0ELb0ELb1ELb0ELb1ELb1EEEEEEEEEvNT_6ParamsE,"aw",@nobits
	.sectionflags	@""
	.align	16
	.zero		1024


//--------------------- .nv.shared._ZN7cutlass13device_kernelIN5flash11enable_sm90INS1_16FlashAttnFwdSm90INS1_25CollectiveMainloopFwdSm90ILi2EN4cute5tupleIJNS5_1CILi1EEES8_S8_EEENS6_IJNS7_ILi128EEENS7_ILi112EEENS7_ILi192EEEEEELi192ENS_10bfloat16_tEfNS_4arch4Sm90ELb0ELb0ELb0ELb1ELb0ELb1ELb0ELb1ELb1ELb0ELb0ELb0EEENS1_21CollectiveEpilogueFwdINS6_IJSA_SC_SB_EEES9_SE_SG_Li256ELb1ELb0ELb0ELb0EEENS1_36VarlenDynamicPersistentTileSchedulerILi128ELi112ELi256ELi32ELb0ELb0ELb1ELb0ELb1ELb1EEEEEEEEEvNT_6ParamsE --------------------------
	.section	.nv.shared._ZN7cutlass13device_kernelIN5flash11enable_sm90INS1_16FlashAttnFwdSm90INS1_25CollectiveMainloopFwdSm90ILi2EN4cute5tupleIJNS5_1CILi1EEES8_S8_EEENS6_IJNS7_ILi128EEENS7_ILi112EEENS7_ILi192EEEEEELi192ENS_10bfloat16_tEfNS_4arch4Sm90ELb0ELb0ELb0ELb1ELb0ELb1ELb0ELb1ELb1ELb0ELb0ELb0EEENS1_21CollectiveEpilogueFwdINS6_IJSA_SC_SB_EEES9_SE_SG_Li256ELb1ELb0ELb0ELb0EEENS1_36VarlenDynamicPersistentTileSchedulerILi128ELi112ELi256ELi32ELb0ELb0ELb1ELb0ELb1ELb1EEEEEEEEEvNT_6ParamsE,"aw",@nobits
	.sectionflags	@""
	.align	16
	.zero		1024


//--------------------- .nv.shared._ZN7cutlass13device_kernelIN5flash11enable_sm90INS1_16FlashAttnFwdSm90INS1_25CollectiveMainloopFwdSm90ILi2EN4cute5tupleIJNS5_1CILi1EEES8_S8_EEENS6_IJNS7_ILi128EEENS7_ILi96EEENS7_ILi192EEEEEELi192ENS_10bfloat16_tEfNS_4arch4Sm90ELb0ELb1ELb0ELb0ELb0ELb0ELb0ELb1ELb1ELb0ELb0ELb0EEENS1_21CollectiveEpilogueFwdINS6_IJSA_SC_SB_EEES9_SE_SG_Li256ELb0ELb0ELb0ELb0EEENS1_30DynamicPersistentTileSchedulerILi256ELi32ELb0ELb0ELb1EEEEEEEEEvNT_6ParamsE --------------------------
	.section	.nv.shared._ZN7cutlass13device_kernelIN5flash11enable_sm90INS1_16FlashAttnFwdSm90INS1_25CollectiveMainloopFwdSm90ILi2EN4cute5tupleIJNS5_1CILi1EEES8_S8_EEENS6_IJNS7_ILi128EEENS7_ILi96EEENS7_ILi192EEEEEELi192ENS_10bfloat16_tEfNS_4arch4Sm90ELb0ELb1ELb0ELb0ELb0ELb0ELb0ELb1ELb1ELb0ELb0ELb0EEENS1_21CollectiveEpilogueFwdINS6_IJSA_SC_SB_EEES9_SE_SG_Li256ELb0ELb0ELb0ELb0EEENS1_30DynamicPersistentTileSchedulerILi256ELi32ELb0ELb0ELb1EEEEEEEEEvNT_6ParamsE,"aw",@nobits
	.sectionflags	@""
	.align	16
	.zero		1024


//--------------------- .nv.shared._ZN7cutlass13device_kernelIN5flash11enable_sm90INS1_16FlashAttnFwdSm90INS1_25CollectiveMainloopFwdSm90ILi2EN4cute5tupleIJNS5_1CILi1EEES8_S8_EEENS6_IJNS7_ILi128EEENS7_ILi96EEENS7_ILi192EEEEEELi192ENS_10bfloat16_tEfNS_4arch4Sm90ELb0ELb1ELb0ELb1ELb0ELb0ELb0ELb1ELb1ELb0ELb0ELb0EEENS1_21CollectiveEpilogueFwdINS6_IJSA_SC_SB_EEES9_SE_SG_Li256ELb1ELb0ELb0ELb0EEENS1_36VarlenDynamicPersistentTileSchedulerILi128ELi96ELi256ELi32ELb0ELb0ELb1ELb1ELb0ELb1EEEEEEEEEvNT_6ParamsE --------------------------
	.section	.nv.shared._ZN7cutlass13device_kernelIN5flash11enable_sm90INS1_16FlashAttnFwdSm90INS1_25CollectiveMainloopFwdSm90ILi2EN4cute5tupleIJNS5_1CILi1EEES8_S8_EEENS6_IJNS7_ILi128EEENS7_ILi96EEENS7_ILi192EEEEEELi192ENS_10bfloat16_tEfNS_4arch4Sm90ELb0ELb1ELb0ELb1ELb0ELb0ELb0ELb1ELb1ELb0ELb0ELb0EEENS1_21CollectiveEpilogueFwdINS6_IJSA_SC_SB_EEES9_SE_SG_Li256ELb1ELb0ELb0ELb0EEENS1_36VarlenDynamicPersistentTileSchedulerILi128ELi96ELi256ELi32ELb0ELb0ELb1ELb1ELb0ELb1EEEEEEEEEvNT_6ParamsE,"aw",@nobits
	.sectionflags	@""
	.align	16
	.zero		1024


//--------------------- .nv.shared._ZN7cutlass13device_kernelIN5flash11enable_sm90INS1_16FlashAttnFwdSm90INS1_25CollectiveMainloopFwdSm90ILi2EN4cute5tupleIJNS5_1CILi1EEES8_S8_EEENS6_IJNS7_ILi128EEENS7_ILi96EEENS7_ILi192EEEEEELi192ENS_10bfloat16_tEfNS_4arch4Sm90ELb0ELb1ELb0ELb1ELb0ELb1ELb0ELb1ELb1ELb0ELb0ELb0EEENS1_21CollectiveEpilogueFwdINS6_IJSA_SC_SB_EEES9_SE_SG_Li256ELb1ELb0ELb0ELb0EEENS1_36VarlenDynamicPersistentTileSchedulerILi128ELi96ELi256ELi32ELb0ELb0ELb1ELb1ELb0ELb1EEEEEEEEEvNT_6ParamsE --------------------------
	.section	.nv.shared._ZN7cutlass13device_kernelIN5flash11enable_sm90INS1_16FlashAttnFwdSm90INS1_25CollectiveMainloopFwdSm90ILi2EN4cute5tupleIJNS5_1CILi1EEES8_S8_EEENS6_IJNS7_ILi128EEENS7_ILi96EEENS7_ILi192EEEEEELi192ENS_10bfloat16_tEfNS_4arch4Sm90ELb0ELb1ELb0ELb1ELb0ELb1ELb0ELb1ELb1ELb0ELb0ELb0EEENS1_21CollectiveEpilogueFwdINS6_IJSA_SC_SB_EEES9_SE_SG_Li256ELb1ELb0ELb0ELb0EEENS1_36VarlenDynamicPersistentTileSchedulerILi128ELi96ELi256ELi32ELb0ELb0ELb1ELb1ELb0ELb1EEEEEEEEEvNT_6ParamsE,"aw",@nobits
	.sectionflags	@""
	.align	16
	.zero		1024


//--------------------- .nv.shared._ZN7cutlass13device_kernelIN5flash11enable_sm90INS1_16FlashAttnFwdSm90INS1_25CollectiveMainloopFwdSm90ILi2EN4cute5tupleIJNS5_1CILi1EEES8_S8_EEENS6_IJNS7_ILi128EEENS7_ILi112EEENS7_ILi192EEEEEELi192ENS_10bfloat16_tEfNS_4arch4Sm90ELb1ELb0ELb0ELb0ELb0ELb0ELb0ELb1ELb1ELb0ELb0ELb0EEENS1_21CollectiveEpilogueFwdINS6_IJSA_SC_SB_EEES9_SE_SG_Li256ELb0ELb0ELb0ELb0EEENS1_30DynamicPersistentTileSchedulerILi256ELi32ELb0ELb0ELb1EEEEEEEEEvNT_6ParamsE --------------------------
	.section	.nv.shared._ZN7cutlass13device_kernelIN5flash11enable_sm90INS1_16FlashAttnFwdSm90INS1_25CollectiveMainloopFwdSm90ILi2EN4cute5tupleIJNS5_1CILi1EEES8_S8_EEENS6_IJNS7_ILi128EEENS7_ILi112EEENS7_ILi192EEEEEELi192ENS_10bfloat16_tEfNS_4arch4Sm90ELb1ELb0ELb0ELb0ELb0ELb0ELb0ELb1ELb1ELb0ELb0ELb0EEENS1_21CollectiveEpilogueFwdINS6_IJSA_SC_SB_EEES9_SE_SG_Li256ELb0ELb0ELb0ELb0EEENS1_30DynamicPersistentTileSchedulerILi256ELi32ELb0ELb0ELb1EEEEEEEEEvNT_6ParamsE,"aw",@nobits
	.sectionflags	@""
	.align	16
	.zero		1024


//--------------------- .nv.shared._ZN7cutlass13device_kernelIN5flash11enable_sm90INS1_16FlashAttnFwdSm90INS1_25CollectiveMainloopFwdSm90ILi2EN4cute5tupleIJNS5_1CILi1EEES8_S8_EEENS6_IJNS7_ILi128EEENS7_ILi112EEENS7_ILi192EEEEEELi192ENS_10bfloat16_tEfNS_4arch4Sm90ELb1ELb0ELb0ELb1ELb0ELb0ELb0ELb1ELb1ELb0ELb0ELb0EEENS1_21CollectiveEpilogueFwdINS6_IJSA_SC_SB_EEES9_SE_SG_Li256ELb1ELb0ELb0ELb0EEENS1_36VarlenDynamicPersistentTileSchedulerILi128ELi112ELi256ELi32ELb0ELb0ELb1ELb1ELb1ELb1EEEEEEEEEvNT_6ParamsE --------------------------
	.section	.nv.shared._ZN7cutlass13device_kernelIN5flash11enable_sm90INS1_16FlashAttnFwdSm90INS1_25CollectiveMainloopFwdSm90ILi2EN4cute5tupleIJNS5_1CILi1EEES8_S8_EEENS6_IJNS7_ILi128EEENS7_ILi112EEENS7_ILi192EEEEEELi192ENS_10bfloat16_tEfNS_4arch4Sm90ELb1ELb0ELb0ELb1ELb0ELb0ELb0ELb1ELb1ELb0ELb0ELb0EEENS1_21CollectiveEpilogueFwdINS6_IJSA_SC_SB_EEES9_SE_SG_Li256ELb1ELb0ELb0ELb0EEENS1_36VarlenDynamicPersistentTileSchedulerILi128ELi112ELi256ELi32ELb0ELb0ELb1ELb1ELb1ELb1EEEEEEEEEvNT_6ParamsE,"aw",@nobits
	.sectionflags	@""
	.align	16
	.zero		1024


//--------------------- .nv.shared._ZN7cutlass13device_kernelIN5flash11enable_sm90INS1_16FlashAttnFwdSm90INS1_25CollectiveMainloopFwdSm90ILi2EN4cute5tupleIJNS5_1CILi1EEES8_S8_EEENS6_IJNS7_ILi128EEENS7_ILi112EEENS7_ILi192EEEEEELi192ENS_10bfloat16_tEfNS_4arch4Sm90ELb1ELb0ELb0ELb1ELb0ELb1ELb0ELb1ELb1ELb0ELb0ELb0EEENS1_21CollectiveEpilogueFwdINS6_IJSA_SC_SB_EEES9_SE_SG_Li256ELb1ELb0ELb0ELb0EEENS1_36VarlenDynamicPersistentTileSchedulerILi128ELi112ELi256ELi32ELb0ELb0ELb1ELb1ELb1ELb1EEEEEEEEEvNT_6ParamsE --------------------------
	.section	.nv.shared._ZN7cutlass13device_kernelIN5flash11enable_sm90INS1_16FlashAttnFwdSm90INS1_25CollectiveMainloopFwdSm90ILi2EN4cute5tupleIJNS5_1CILi1EEES8_S8_EEENS6_IJNS7_ILi128EEENS7_ILi112EEENS7_ILi192EEEEEELi192ENS_10bfloat16_tEfNS_4arch4Sm90ELb1ELb0ELb0ELb1ELb0ELb1ELb0ELb1ELb1ELb0ELb0ELb0EEENS1_21CollectiveEpilogueFwdINS6_IJSA_SC_SB_EEES9_SE_SG_Li256ELb1ELb0ELb0ELb0EEENS1_36VarlenDynamicPersistentTileSchedulerILi128ELi112ELi256ELi32ELb0ELb0ELb1ELb1ELb1ELb1EEEEEEEEEvNT_6ParamsE,"aw",@nobits
	.sectionflags	@""
	.align	16
	.zero		1024


//--------------------- .nv.constant0._ZN7cutlass13device_kernelIN5flash11enable_sm90INS1_16FlashAttnFwdSm90INS1_25CollectiveMainloopFwdSm90ILi2EN4cute5tupleIJNS5_1CILi1EEES8_S8_EEENS6_IJNS7_ILi128EEENS7_ILi112EEENS7_ILi192EEEEEELi192ENS_10bfloat16_tEfNS_4arch4Sm90ELb0ELb0ELb0ELb0ELb0ELb0ELb0ELb1ELb1ELb0ELb0ELb0EEENS1_21CollectiveEpilogueFwdINS6_IJSA_SC_SB_EEES9_SE_SG_Li256ELb0ELb0ELb0ELb0EEENS1_29StaticPersistentTileSchedulerILb0EEEEEEEEEvNT_6ParamsE --------------------------
	.section	.nv.constant0._ZN7cutlass13device_kernelIN5flash11enable_sm90INS1_16FlashAttnFwdSm90INS1_25CollectiveMainloopFwdSm90ILi2EN4cute5tupleIJNS5_1CILi1EEES8_S8_EEENS6_IJNS7_ILi128EEENS7_ILi112EEENS7_ILi192EEEEEELi192ENS_10bfloat16_tEfNS_4arch4Sm90ELb0ELb0ELb0ELb0ELb0ELb0ELb0ELb1ELb1ELb0ELb0ELb0EEENS1_21CollectiveEpilogueFwdINS6_IJSA_SC_SB_EEES9_SE_SG_Li256ELb0ELb0ELb0ELb0EEENS1_29StaticPersistentTileSchedulerILb0EEEEEEEEEvNT_6ParamsE,"a",@progbits
	.sectionflags	@""
	.align	4
.nv.constant0._ZN7cutlass13device_kernelIN5flash11enable_sm90INS1_16FlashAttnFwdSm90INS1_25CollectiveMainloopFwdSm90ILi2EN4cute5tupleIJNS5_1CILi1EEES8_S8_EEENS6_IJNS7_ILi128EEENS7_ILi112EEENS7_ILi192EEEEEELi192ENS_10bfloat16_tEfNS_4arch4Sm90ELb0ELb0ELb0ELb0ELb0ELb0ELb0ELb1ELb1ELb0ELb0ELb0EEENS1_21CollectiveEpilogueFwdINS6_IJSA_SC_SB_EEES9_SE_SG_Li256ELb0ELb0ELb0ELb0EEENS1_29StaticPersistentTileSchedulerILb0EEEEEEEEEvNT_6ParamsE:
	.zero		3584


//--------------------- .nv.constant0._ZN7cutlass13device_kernelIN5flash11enable_sm90INS1_16FlashAttnFwdSm90INS1_25CollectiveMainloopFwdSm90ILi2EN4cute5tupleIJNS5_1CILi2EEENS7_ILi1EEES9_EEENS6_IJNS7_ILi128EEENS7_ILi112EEENS7_ILi192EEEEEELi192ENS_10bfloat16_tEfNS_4arch4Sm90ELb0ELb0ELb0ELb0ELb0ELb0ELb0ELb1ELb1ELb0ELb0ELb0EEENS1_21CollectiveEpilogueFwdINS6_IJSB_SD_SC_EEESA_SF_SH_Li256ELb0ELb0ELb0ELb0EEENS1_29StaticPersistentTileSchedulerILb0EEEEEEEEEvNT_6ParamsE --------------------------
	.section	.nv.constant0._ZN7cutlass13device_kernelIN5flash11enable_sm90INS1_16FlashAttnFwdSm90INS1_25CollectiveMainloopFwdSm90ILi2EN4cute5tupleIJNS5_1CILi2EEENS7_ILi1EEES9_EEENS6_IJNS7_ILi128EEENS7_ILi112EEENS7_ILi192EEEEEELi192ENS_10bfloat16_tEfNS_4arch4Sm90ELb0ELb0ELb0ELb0ELb0ELb0ELb0ELb1ELb1ELb0ELb0ELb0EEENS1_21CollectiveEpilogueFwdINS6_IJSB_SD_SC_EEESA_SF_SH_Li256ELb0ELb0ELb0ELb0EEENS1_29StaticPersistentTileSchedulerILb0EEEEEEEEEvNT_6ParamsE,"a",@progbits
	.sectionflags	@""
	.align	4
.nv.constant0._ZN7cutlass13device_kernelIN5flash11enable_sm90INS1_16FlashAttnFwdSm90INS1_25CollectiveMainloopFwdSm90ILi2EN4cute5tupleIJNS5_1CILi2EEENS7_ILi1EEES9_EEENS6_IJNS7_ILi128EEENS7_ILi112EEENS7_ILi192EEEEEELi192ENS_10bfloat16_tEfNS_4arch4Sm90ELb0ELb0ELb0ELb0ELb0ELb0ELb0ELb1ELb1ELb0ELb0ELb0EEENS1_21CollectiveEpilogueFwdINS6_IJSB_SD_SC_EEESA_SF_SH_Li256ELb0ELb0ELb0ELb0EEENS1_29StaticPersistentTileSchedulerILb0EEEEEEEEEvNT_6ParamsE:
	.zero		3584


//--------------------- .nv.constant0._ZN7cutlass13device_kernelIN5flash11enable_sm90INS1_16FlashAttnFwdSm90INS1_25CollectiveMainloopFwdSm90ILi2EN4cute5tupleIJNS5_1CILi1EEES8_S8_EEENS6_IJNS7_ILi128EEENS7_ILi112EEENS7_ILi192EEEEEELi192ENS_10bfloat16_tEfNS_4arch4Sm90ELb0ELb0ELb0ELb1ELb0ELb0ELb0ELb1ELb1ELb0ELb0ELb0EEENS1_21CollectiveEpilogueFwdINS6_IJSA_SC_SB_EEES9_SE_SG_Li256ELb1ELb0ELb0ELb0EEENS1_36VarlenDynamicPersistentTileSchedulerILi128ELi112ELi256ELi32ELb0ELb0ELb1ELb0ELb1ELb1EEEEEEEEEvNT_6ParamsE --------------------------
	.section	.nv.constant0._ZN7cutlass13device_kernelIN5flash11enable_sm90INS1_16FlashAttnFwdSm90INS1_25CollectiveMainloopFwdSm90ILi2EN4cute5tupleIJNS5_1CILi1EEES8_S8_EEENS6_IJNS7_ILi128EEENS7_ILi112EEENS7_ILi192EEEEEELi192ENS_10bfloat16_tEfNS_4arch4Sm90ELb0ELb0ELb0ELb1ELb0ELb0ELb0ELb1ELb1ELb0ELb0ELb0EEENS1_21CollectiveEpilogueFwdINS6_IJSA_SC_SB_EEES9_SE_SG_Li256ELb1ELb0ELb0ELb0EEENS1_36VarlenDynamicPersistentTileSchedulerILi128ELi112ELi256ELi32ELb0ELb0ELb1ELb0ELb1ELb1EEEEEEEEEvNT_6ParamsE,"a",@progbits
	.sectionflags	@""
	.align	4
.nv.constant0._ZN7cutlass13device_kernelIN5flash11enable_sm90INS1_16FlashAttnFwdSm90INS1_25CollectiveMainloopFwdSm90ILi2EN4cute5tupleIJNS5_1CILi1EEES8_S8_EEENS6_IJNS7_ILi128EEENS7_ILi112EEENS7_ILi192EEEEEELi192ENS_10bfloat16_tEfNS_4arch4Sm90ELb0ELb0ELb0ELb1ELb0ELb0ELb0ELb1ELb1ELb0ELb0ELb0EEENS1_21CollectiveEpilogueFwdINS6_IJSA_SC_SB_EEES9_SE_SG_Li256ELb1ELb0ELb0ELb0EEENS1_36VarlenDynamicPersistentTileSchedulerILi128ELi112ELi256ELi32ELb0ELb0ELb1ELb0ELb1ELb1EEEEEEEEEvNT_6ParamsE:
	.zero		3200


//--------------------- .nv.constant0._ZN7cutlass13device_kernelIN5flash11enable_sm90INS1_16FlashAttnFwdSm90INS1_25CollectiveMainloopFwdSm90ILi2EN4cute5tupleIJNS5_1CILi1EEES8_S8_EEENS6_IJNS7_ILi128EEENS7_ILi112EEENS7_ILi192EEEEEELi192ENS_10bfloat16_tEfNS_4arch4Sm90ELb0ELb0ELb0ELb1ELb0ELb1ELb0ELb1ELb1ELb0ELb0ELb0EEENS1_21CollectiveEpilogueFwdINS6_IJSA_SC_SB_EEES9_SE_SG_Li256ELb1ELb0ELb0ELb0EEENS1_36VarlenDynamicPersistentTileSchedulerILi128ELi112ELi256ELi32ELb0ELb0ELb1ELb0ELb1ELb1EEEEEEEEEvNT_6ParamsE --------------------------
	.section	.nv.constant0._ZN7cutlass13device_kernelIN5flash11enable_sm90INS1_16FlashAttnFwdSm90INS1_25CollectiveMainloopFwdSm90ILi2EN4cute5tupleIJNS5_1CILi1EEES8_S8_EEENS6_IJNS7_ILi128EEENS7_ILi112EEENS7_ILi192EEEEEELi192ENS_10bfloat16_tEfNS_4arch4Sm90ELb0ELb0ELb0ELb1ELb0ELb1ELb0ELb1ELb1ELb0ELb0ELb0EEENS1_21CollectiveEpilogueFwdINS6_IJSA_SC_SB_EEES9_SE_SG_Li256ELb1ELb0ELb0ELb0EEENS1_36VarlenDynamicPersistentTileSchedulerILi128ELi112ELi256ELi32ELb0ELb0ELb1ELb0ELb1ELb1EEEEEEEEEvNT_6ParamsE,"a",@progbits
	.sectionflags	@""
	.align	4
.nv.constant0._ZN7cutlass13device_kernelIN5flash11enable_sm90INS1_16FlashAttnFwdSm90INS1_25CollectiveMainloopFwdSm90ILi2EN4cute5tupleIJNS5_1CILi1EEES8_S8_EEENS6_IJNS7_ILi128EEENS7_ILi112EEENS7_ILi192EEEEEELi192ENS_10bfloat16_tEfNS_4arch4Sm90ELb0ELb0ELb0ELb1ELb0ELb1ELb0ELb1ELb1ELb0ELb0ELb0EEENS1_21CollectiveEpilogueFwdINS6_IJSA_SC_SB_EEES9_SE_SG_Li256ELb1ELb0ELb0ELb0EEENS1_36VarlenDynamicPersistentTileSchedulerILi128ELi112ELi256ELi32ELb0ELb0ELb1ELb0ELb1ELb1EEEEEEEEEvNT_6ParamsE:
	.zero		3200


//--------------------- .nv.constant0._ZN7cutlass13device_kernelIN5flash11enable_sm90INS1_16FlashAttnFwdSm90INS1_25CollectiveMainloopFwdSm90ILi2EN4cute5tupleIJNS5_1CILi1EEES8_S8_EEENS6_IJNS7_ILi128EEENS7_ILi96EEENS7_ILi192EEEEEELi192ENS_10bfloat16_tEfNS_4arch4Sm90ELb0ELb1ELb0ELb0ELb0ELb0ELb0ELb1ELb1ELb0ELb0ELb0EEENS1_21CollectiveEpilogueFwdINS6_IJSA_SC_SB_EEES9_SE_SG_Li256ELb0ELb0ELb0ELb0EEENS1_30DynamicPersistentTileSchedulerILi256ELi32ELb0ELb0ELb1EEEEEEEEEvNT_6ParamsE --------------------------
	.section	.nv.constant0._ZN7cutlass13device_kernelIN5flash11enable_sm90INS1_16FlashAttnFwdSm90INS1_25CollectiveMainloopFwdSm90ILi2EN4cute5tupleIJNS5_1CILi1EEES8_S8_EEENS6_IJNS7_ILi128EEENS7_ILi96EEENS7_ILi192EEEEEELi192ENS_10bfloat16_tEfNS_4arch4Sm90ELb0ELb1ELb0ELb0ELb0ELb0ELb0ELb1ELb1ELb0ELb0ELb0EEENS1_21CollectiveEpilogueFwdINS6_IJSA_SC_SB_EEES9_SE_SG_Li256ELb0ELb0ELb0ELb0EEENS1_30DynamicPersistentTileSchedulerILi256ELi32ELb0ELb0ELb1EEEEEEEEEvNT_6ParamsE,"a",@progbits
	.sectionflags	@""
	.align	4
.nv.constant0._ZN7cutlass13device_kernelIN5flash11enable_sm90INS1_16FlashAttnFwdSm90INS1_25CollectiveMainloopFwdSm90ILi2EN4cute5tupleIJNS5_1CILi1EEES8_S8_EEENS6_IJNS7_ILi128EEENS7_ILi96EEENS7_ILi192EEEEEELi192ENS_10bfloat16_tEfNS_4arch4Sm90ELb0ELb1ELb0ELb0ELb0ELb0ELb0ELb1ELb1ELb0ELb0ELb0EEENS1_21CollectiveEpilogueFwdINS6_IJSA_SC_SB_EEES9_SE_SG_Li256ELb0ELb0ELb0ELb0EEENS1_30DynamicPersistentTileSchedulerILi256ELi32ELb0ELb0ELb1EEEEEEEEEvNT_6ParamsE:
	.zero		3584


//--------------------- .nv.constant0._ZN7cutlass13device_kernelIN5flash11enable_sm90INS1_16FlashAttnFwdSm90INS1_25CollectiveMainloopFwdSm90ILi2EN4cute5tupleIJNS5_1CILi1EEES8_S8_EEENS6_IJNS7_ILi128EEENS7_ILi96EEENS7_ILi192EEEEEELi192ENS_10bfloat16_tEfNS_4arch4Sm90ELb0ELb1ELb0ELb1ELb0ELb0ELb0ELb1ELb1ELb0ELb0ELb0EEENS1_21CollectiveEpilogueFwdINS6_IJSA_SC_SB_EEES9_SE_SG_Li256ELb1ELb0ELb0ELb0EEENS1_36VarlenDynamicPersistentTileSchedulerILi128ELi96ELi256ELi32ELb0ELb0ELb1ELb1ELb0ELb1EEEEEEEEEvNT_6ParamsE --------------------------
	.section	.nv.constant0._ZN7cutlass13device_kernelIN5flash11enable_sm90INS1_16FlashAttnFwdSm90INS1_25CollectiveMainloopFwdSm90ILi2EN4cute5tupleIJNS5_1CILi1EEES8_S8_EEENS6_IJNS7_ILi128EEENS7_ILi96EEENS7_ILi192EEEEEELi192ENS_10bfloat16_tEfNS_4arch4Sm90ELb0ELb1ELb0ELb1ELb0ELb0ELb0ELb1ELb1ELb0ELb0ELb0EEENS1_21CollectiveEpilogueFwdINS6_IJSA_SC_SB_EEES9_SE_SG_Li256ELb1ELb0ELb0ELb0EEENS1_36VarlenDynamicPersistentTileSchedulerILi128ELi96ELi256ELi32ELb0ELb0ELb1ELb1ELb0ELb1EEEEEEEEEvNT_6ParamsE,"a",@progbits
	.sectionflags	@""
	.align	4
.nv.constant0._ZN7cutlass13device_kernelIN5flash11enable_sm90INS1_16FlashAttnFwdSm90INS1_25CollectiveMainloopFwdSm90ILi2EN4cute5tupleIJNS5_1CILi1EEES8_S8_EEENS6_IJNS7_ILi128EEENS7_ILi96EEENS7_ILi192EEEEEELi192ENS_10bfloat16_tEfNS_4arch4Sm90ELb0ELb1ELb0ELb1ELb0ELb0ELb0ELb1ELb1ELb0ELb0ELb0EEENS1_21CollectiveEpilogueFwdINS6_IJSA_SC_SB_EEES9_SE_SG_Li256ELb1ELb0ELb0ELb0EEENS1_36VarlenDynamicPersistentTileSchedulerILi128ELi96ELi256ELi32ELb0ELb0ELb1ELb1ELb0ELb1EEEEEEEEEvNT_6ParamsE:
	.zero		3200


//--------------------- .nv.constant0._ZN7cutlass13device_kernelIN5flash11enable_sm90INS1_16FlashAttnFwdSm90INS1_25CollectiveMainloopFwdSm90ILi2EN4cute5tupleIJNS5_1CILi1EEES8_S8_EEENS6_IJNS7_ILi128EEENS7_ILi96EEENS7_ILi192EEEEEELi192ENS_10bfloat16_tEfNS_4arch4Sm90ELb0ELb1ELb0ELb1ELb0ELb1ELb0ELb1ELb1ELb0ELb0ELb0EEENS1_21CollectiveEpilogueFwdINS6_IJSA_SC_SB_EEES9_SE_SG_Li256ELb1ELb0ELb0ELb0EEENS1_36VarlenDynamicPersistentTileSchedulerILi128ELi96ELi256ELi32ELb0ELb0ELb1ELb1ELb0ELb1EEEEEEEEEvNT_6ParamsE --------------------------
	.section	.nv.constant0._ZN7cutlass13device_kernelIN5flash11enable_sm90INS1_16FlashAttnFwdSm90INS1_25CollectiveMainloopFwdSm90ILi2EN4cute5tupleIJNS5_1CILi1EEES8_S8_EEENS6_IJNS7_ILi128EEENS7_ILi96EEENS7_ILi192EEEEEELi192ENS_10bfloat16_tEfNS_4arch4Sm90ELb0ELb1ELb0ELb1ELb0ELb1ELb0ELb1ELb1ELb0ELb0ELb0EEENS1_21CollectiveEpilogueFwdINS6_IJSA_SC_SB_EEES9_SE_SG_Li256ELb1ELb0ELb0ELb0EEENS1_36VarlenDynamicPersistentTileSchedulerILi128ELi96ELi256ELi32ELb0ELb0ELb1ELb1ELb0ELb1EEEEEEEEEvNT_6ParamsE,"a",@progbits
	.sectionflags	@""
	.align	4
.nv.constant0._ZN7cutlass13device_kernelIN5flash11enable_sm90INS1_16FlashAttnFwdSm90INS1_25CollectiveMainloopFwdSm90ILi2EN4cute5tupleIJNS5_1CILi1EEES8_S8_EEENS6_IJNS7_ILi128EEENS7_ILi96EEENS7_ILi192EEEEEELi192ENS_10bfloat16_tEfNS_4arch4Sm90ELb0ELb1ELb0ELb1ELb0ELb1ELb0ELb1ELb1ELb0ELb0ELb0EEENS1_21CollectiveEpilogueFwdINS6_IJSA_SC_SB_EEES9_SE_SG_Li256ELb1ELb0ELb0ELb0EEENS1_36VarlenDynamicPersistentTileSchedulerILi128ELi96ELi256ELi32ELb0ELb0ELb1ELb1ELb0ELb1EEEEEEEEEvNT_6ParamsE:
	.zero		3200


//--------------------- .nv.constant0._ZN7cutlass13device_kernelIN5flash11enable_sm90INS1_16FlashAttnFwdSm90INS1_25CollectiveMainloopFwdSm90ILi2EN4cute5tupleIJNS5_1CILi1EEES8_S8_EEENS6_IJNS7_ILi128EEENS7_ILi112EEENS7_ILi192EEEEEELi192ENS_10bfloat16_tEfNS_4arch4Sm90ELb1ELb0ELb0ELb0ELb0ELb0ELb0ELb1ELb1ELb0ELb0ELb0EEENS1_21CollectiveEpilogueFwdINS6_IJSA_SC_SB_EEES9_SE_SG_Li256ELb0ELb0ELb0ELb0EEENS1_30DynamicPersistentTileSchedulerILi256ELi32ELb0ELb0ELb1EEEEEEEEEvNT_6ParamsE --------------------------
	.section	.nv.constant0._ZN7cutlass13device_kernelIN5flash11enable_sm90INS1_16FlashAttnFwdSm90INS1_25CollectiveMainloopFwdSm90ILi2EN4cute5tupleIJNS5_1CILi1EEES8_S8_EEENS6_IJNS7_ILi128EEENS7_ILi112EEENS7_ILi192EEEEEELi192ENS_10bfloat16_tEfNS_4arch4Sm90ELb1ELb0ELb0ELb0ELb0ELb0ELb0ELb1ELb1ELb0ELb0ELb0EEENS1_21CollectiveEpilogueFwdINS6_IJSA_SC_SB_EEES9_SE_SG_Li256ELb0ELb0ELb0ELb0EEENS1_30DynamicPersistentTileSchedulerILi256ELi32ELb0ELb0ELb1EEEEEEEEEvNT_6ParamsE,"a",@progbits
	.sectionflags	@""
	.align	4
.nv.constant0._ZN7cutlass13device_kernelIN5flash11enable_sm90INS1_16FlashAttnFwdSm90INS1_25CollectiveMainloopFwdSm90ILi2EN4cute5tupleIJNS5_1CILi1EEES8_S8_EEENS6_IJNS7_ILi128EEENS7_ILi112EEENS7_ILi192EEEEEELi192ENS_10bfloat16_tEfNS_4arch4Sm90ELb1ELb0ELb0ELb0ELb0ELb0ELb0ELb1ELb1ELb0ELb0ELb0EEENS1_21CollectiveEpilogueFwdINS6_IJSA_SC_SB_EEES9_SE_SG_Li256ELb0ELb0ELb0ELb0EEENS1_30DynamicPersistentTileSchedulerILi256ELi32ELb0ELb0ELb1EEEEEEEEEvNT_6ParamsE:
	.zero		3584


//--------------------- .nv.constant0._ZN7cutlass13device_kernelIN5flash11enable_sm90INS1_16FlashAttnFwdSm90INS1_25CollectiveMainloopFwdSm90ILi2EN4cute5tupleIJNS5_1CILi1EEES8_S8_EEENS6_IJNS7_ILi128EEENS7_ILi112EEENS7_ILi192EEEEEELi192ENS_10bfloat16_tEfNS_4arch4Sm90ELb1ELb0ELb0ELb1ELb0ELb0ELb0ELb1ELb1ELb0ELb0ELb0EEENS1_21CollectiveEpilogueFwdINS6_IJSA_SC_SB_EEES9_SE_SG_Li256ELb1ELb0ELb0ELb0EEENS1_36VarlenDynamicPersistentTileSchedulerILi128ELi112ELi256ELi32ELb0ELb0ELb1ELb1ELb1ELb1EEEEEEEEEvNT_6ParamsE --------------------------
	.section	.nv.constant0._ZN7cutlass13device_kernelIN5flash11enable_sm90INS1_16FlashAttnFwdSm90INS1_25CollectiveMainloopFwdSm90ILi2EN4cute5tupleIJNS5_1CILi1EEES8_S8_EEENS6_IJNS7_ILi128EEENS7_ILi112EEENS7_ILi192EEEEEELi192ENS_10bfloat16_tEfNS_4arch4Sm90ELb1ELb0ELb0ELb1ELb0ELb0ELb0ELb1ELb1ELb0ELb0ELb0EEENS1_21CollectiveEpilogueFwdINS6_IJSA_SC_SB_EEES9_SE_SG_Li256ELb1ELb0ELb0ELb0EEENS1_36VarlenDynamicPersistentTileSchedulerILi128ELi112ELi256ELi32ELb0ELb0ELb1ELb1ELb1ELb1EEEEEEEEEvNT_6ParamsE,"a",@progbits
	.sectionflags	@""
	.align	4
.nv.constant0._ZN7cutlass13device_kernelIN5flash11enable_sm90INS1_16FlashAttnFwdSm90INS1_25CollectiveMainloopFwdSm90ILi2EN4cute5tupleIJNS5_1CILi1EEES8_S8_EEENS6_IJNS7_ILi128EEENS7_ILi112EEENS7_ILi192EEEEEELi192ENS_10bfloat16_tEfNS_4arch4Sm90ELb1ELb0ELb0ELb1ELb0ELb0ELb0ELb1ELb1ELb0ELb0ELb0EEENS1_21CollectiveEpilogueFwdINS6_IJSA_SC_SB_EEES9_SE_SG_Li256ELb1ELb0ELb0ELb0EEENS1_36VarlenDynamicPersistentTileSchedulerILi128ELi112ELi256ELi32ELb0ELb0ELb1ELb1ELb1ELb1EEEEEEEEEvNT_6ParamsE:
	.zero		3200


//--------------------- .nv.constant0._ZN7cutlass13device_kernelIN5flash11enable_sm90INS1_16FlashAttnFwdSm90INS1_25CollectiveMainloopFwdSm90ILi2EN4cute5tupleIJNS5_1CILi1EEES8_S8_EEENS6_IJNS7_ILi128EEENS7_ILi112EEENS7_ILi192EEEEEELi192ENS_10bfloat16_tEfNS_4arch4Sm90ELb1ELb0ELb0ELb1ELb0ELb1ELb0ELb1ELb1ELb0ELb0ELb0EEENS1_21CollectiveEpilogueFwdINS6_IJSA_SC_SB_EEES9_SE_SG_Li256ELb1ELb0ELb0ELb0EEENS1_36VarlenDynamicPersistentTileSchedulerILi128ELi112ELi256ELi32ELb0ELb0ELb1ELb1ELb1ELb1EEEEEEEEEvNT_6ParamsE --------------------------
	.section	.nv.constant0._ZN7cutlass13device_kernelIN5flash11enable_sm90INS1_16FlashAttnFwdSm90INS1_25CollectiveMainloopFwdSm90ILi2EN4cute5tupleIJNS5_1CILi1EEES8_S8_EEENS6_IJNS7_ILi128EEENS7_ILi112EEENS7_ILi192EEEEEELi192ENS_10bfloat16_tEfNS_4arch4Sm90ELb1ELb0ELb0ELb1ELb0ELb1ELb0ELb1ELb1ELb0ELb0ELb0EEENS1_21CollectiveEpilogueFwdINS6_IJSA_SC_SB_EEES9_SE_SG_Li256ELb1ELb0ELb0ELb0EEENS1_36VarlenDynamicPersistentTileSchedulerILi128ELi112ELi256ELi32ELb0ELb0ELb1ELb1ELb1ELb1EEEEEEEEEvNT_6ParamsE,"a",@progbits
	.sectionflags	@""
	.align	4
.nv.constant0._ZN7cutlass13device_kernelIN5flash11enable_sm90INS1_16FlashAttnFwdSm90INS1_25CollectiveMainloopFwdSm90ILi2EN4cute5tupleIJNS5_1CILi1EEES8_S8_EEENS6_IJNS7_ILi128EEENS7_ILi112EEENS7_ILi192EEEEEELi192ENS_10bfloat16_tEfNS_4arch4Sm90ELb1ELb0ELb0ELb1ELb0ELb1ELb0ELb1ELb1ELb0ELb0ELb0EEENS1_21CollectiveEpilogueFwdINS6_IJSA_SC_SB_EEES9_SE_SG_Li256ELb1ELb0ELb0ELb0EEENS1_36VarlenDynamicPersistentTileSchedulerILi128ELi112ELi256ELi32ELb0ELb0ELb1ELb1ELb1ELb1EEEEEEEEEvNT_6ParamsE:
	.zero		3200


//--------------------- SYMBOLS --------------------------

	.type		.nv.reservedSmem.offset0,@object
	.size		.nv.reservedSmem.offset0,0x4
	.type		__assertfail,@function
